	.target	sm_80

	.elftype	@"ET_EXEC"


//--------------------- .note.nv.tkinfo           --------------------------
	.section	.note.nv.tkinfo,"",@"SHT_NOTE"
	.sectionflags	@"SHF_NOTE_NV_TKINFO"
	.tkinfo
        /*0018*/ 	.word	0x00000002
        /*0030*/ 	.string	""
        /*0030*/ 	.string	"ptxas"
        /*0030*/ 	.string	"Cuda compilation tools, release 13.0, V13.0.88"
        /*0030*/ 	.string	"Build cuda_13.0.r13.0/compiler.36424714_0"
        /*0030*/ 	.string	"-arch sm_80 -m 64 "



//--------------------- .note.nv.cuinfo           --------------------------
	.section	.note.nv.cuinfo,"",@"SHT_NOTE"
	.sectionflags	@"SHF_NOTE_NV_CUINFO"
        /*0018*/ 	.short	0x0002
        /*001a*/ 	.short	0x0050
        /*001c*/ 	.short	0x0082
	.zero		2


//--------------------- .nv.info                  --------------------------
	.section	.nv.info,"",@"SHT_CUDA_INFO"
	.align	4


	//----- nvinfo : EIATTR_REGCOUNT
	.align		4
        /*0000*/ 	.byte	0x04, 0x2f
        /*0002*/ 	.short	(.L_50 - .L_49)
	.align		4
.L_49:
        /*0004*/ 	.word	index@(_ZN3cub17CUB_300001_SM_8006detail11EmptyKernelIvEEvv)
        /*0008*/ 	.word	0x00000004


	//----- nvinfo : EIATTR_FRAME_SIZE
	.align		4
.L_50:
        /*000c*/ 	.byte	0x04, 0x11
        /*000e*/ 	.short	(.L_52 - .L_51)
	.align		4
.L_51:
        /*0010*/ 	.word	index@(_ZN3cub17CUB_300001_SM_8006detail11EmptyKernelIvEEvv)
        /*0014*/ 	.word	0x00000000


	//----- nvinfo : EIATTR_REGCOUNT
	.align		4
.L_52:
        /*0018*/ 	.byte	0x04, 0x2f
        /*001a*/ 	.short	(.L_54 - .L_53)
	.align		4
.L_53:
        /*001c*/ 	.word	index@(_ZN3cub17CUB_300001_SM_8006detail10radix_sort30DeviceSegmentedRadixSortKernelINS1_5radix10policy_hubIfiiE10Policy1000ELb0ELNS0_9SortOrderE1EfiPiS9_iNS1_21identity_decomposer_tEEEvPKT2_PSB_PKT3_PSF_T4_T5_iiiT7_)
        /*0020*/ 	.word	0x000000fe


	//----- nvinfo : EIATTR_FRAME_SIZE
	.align		4
.L_54:
        /*0024*/ 	.byte	0x04, 0x11
        /*0026*/ 	.short	(.L_56 - .L_55)
	.align		4
.L_55:
        /*0028*/ 	.word	index@($__internal_89_$__cuda_sm70_shflsync_up_p)
        /*002c*/ 	.word	0x00000000


	//----- nvinfo : EIATTR_FRAME_SIZE
	.align		4
.L_56:
        /*0030*/ 	.byte	0x04, 0x11
        /*0032*/ 	.short	(.L_58 - .L_57)
	.align		4
.L_57:
        /*0034*/ 	.word	index@($__internal_88_$__cuda_sm70_shflsync_idx_p)
        /*0038*/ 	.word	0x00000000


	//----- nvinfo : EIATTR_FRAME_SIZE
	.align		4
.L_58:
        /*003c*/ 	.byte	0x04, 0x11
        /*003e*/ 	.short	(.L_60 - .L_59)
	.align		4
.L_59:
        /*0040*/ 	.word	index@(_ZN3cub17CUB_300001_SM_8006detail10radix_sort30DeviceSegmentedRadixSortKernelINS1_5radix10policy_hubIfiiE10Policy1000ELb0ELNS0_9SortOrderE1EfiPiS9_iNS1_21identity_decomposer_tEEEvPKT2_PSB_PKT3_PSF_T4_T5_iiiT7_)
        /*0044*/ 	.word	0x00000000


	//----- nvinfo : EIATTR_REGCOUNT
	.align		4
.L_60:
        /*0048*/ 	.byte	0x04, 0x2f
        /*004a*/ 	.short	(.L_62 - .L_61)
	.align		4
.L_61:
        /*004c*/ 	.word	index@(_ZN3cub17CUB_300001_SM_8006detail10radix_sort30DeviceSegmentedRadixSortKernelINS1_5radix10policy_hubIfiiE10Policy1000ELb1ELNS0_9SortOrderE1EfiPiS9_iNS1_21identity_decomposer_tEEEvPKT2_PSB_PKT3_PSF_T4_T5_iiiT7_)
        /*0050*/ 	.word	0x00000050


	//----- nvinfo : EIATTR_FRAME_SIZE
	.align		4
.L_62:
        /*0054*/ 	.byte	0x04, 0x11
        /*0056*/ 	.short	(.L_64 - .L_63)
	.align		4
.L_63:
        /*0058*/ 	.word	index@($__internal_87_$__cuda_sm70_shflsync_up_p)
        /*005c*/ 	.word	0x00000000


	//----- nvinfo : EIATTR_FRAME_SIZE
	.align		4
.L_64:
        /*0060*/ 	.byte	0x04, 0x11
        /*0062*/ 	.short	(.L_66 - .L_65)
	.align		4
.L_65:
        /*0064*/ 	.word	index@($__internal_86_$__cuda_sm70_shflsync_idx_p)
        /*0068*/ 	.word	0x00000000


	//----- nvinfo : EIATTR_FRAME_SIZE
	.align		4
.L_66:
        /*006c*/ 	.byte	0x04, 0x11
        /*006e*/ 	.short	(.L_68 - .L_67)
	.align		4
.L_67:
        /*0070*/ 	.word	index@(_ZN3cub17CUB_300001_SM_8006detail10radix_sort30DeviceSegmentedRadixSortKernelINS1_5radix10policy_hubIfiiE10Policy1000ELb1ELNS0_9SortOrderE1EfiPiS9_iNS1_21identity_decomposer_tEEEvPKT2_PSB_PKT3_PSF_T4_T5_iiiT7_)
        /*0074*/ 	.word	0x00000000


	//----- nvinfo : EIATTR_REGCOUNT
	.align		4
.L_68:
        /*0078*/ 	.byte	0x04, 0x2f
        /*007a*/ 	.short	(.L_70 - .L_69)
	.align		4
.L_69:
        /*007c*/ 	.word	index@(_ZN3cub17CUB_300001_SM_8006detail10radix_sort31DeviceRadixSortSingleTileKernelINS1_5radix10policy_hubIfijE10Policy1000ELNS0_9SortOrderE1EfijNS1_21identity_decomposer_tEEEvPKT1_PSA_PKT2_PSE_T3_iiT4_)
        /*0080*/ 	.word	0x00000080


	//----- nvinfo : EIATTR_FRAME_SIZE
	.align		4
.L_70:
        /*0084*/ 	.byte	0x04, 0x11
        /*0086*/ 	.short	(.L_72 - .L_71)
	.align		4
.L_71:
        /*0088*/ 	.word	index@(_ZN3cub17CUB_300001_SM_8006detail10radix_sort31DeviceRadixSortSingleTileKernelINS1_5radix10policy_hubIfijE10Policy1000ELNS0_9SortOrderE1EfijNS1_21identity_decomposer_tEEEvPKT1_PSA_PKT2_PSE_T3_iiT4_)
        /*008c*/ 	.word	0x00000000


	//----- nvinfo : EIATTR_REGCOUNT
	.align		4
.L_72:
        /*0090*/ 	.byte	0x04, 0x2f
        /*0092*/ 	.short	(.L_74 - .L_73)
	.align		4
.L_73:
        /*0094*/ 	.word	index@(_ZN3cub17CUB_300001_SM_8006detail10radix_sort30DeviceRadixSortHistogramKernelINS1_5radix10policy_hubIfijE10Policy1000ELNS0_9SortOrderE1EfjNS1_21identity_decomposer_tEEEvPT2_PKT1_SA_iiT3_)
        /*0098*/ 	.word	0x00000020


	//----- nvinfo : EIATTR_FRAME_SIZE
	.align		4
.L_74:
        /*009c*/ 	.byte	0x04, 0x11
        /*009e*/ 	.short	(.L_76 - .L_75)
	.align		4
.L_75:
        /*00a0*/ 	.word	index@(_ZN3cub17CUB_300001_SM_8006detail10radix_sort30DeviceRadixSortHistogramKernelINS1_5radix10policy_hubIfijE10Policy1000ELNS0_9SortOrderE1EfjNS1_21identity_decomposer_tEEEvPT2_PKT1_SA_iiT3_)
        /*00a4*/ 	.word	0x00000000


	//----- nvinfo : EIATTR_REGCOUNT
	.align		4
.L_76:
        /*00a8*/ 	.byte	0x04, 0x2f
        /*00aa*/ 	.short	(.L_78 - .L_77)
	.align		4
.L_77:
        /*00ac*/ 	.word	index@(_ZN3cub17CUB_300001_SM_8006detail10radix_sort33DeviceRadixSortExclusiveSumKernelINS1_5radix10policy_hubIfijE10Policy1000EjEEvPT0_)
        /*00b0*/ 	.word	0x00000017


	//----- nvinfo : EIATTR_FRAME_SIZE
	.align		4
.L_78:
        /*00b4*/ 	.byte	0x04, 0x11
        /*00b6*/ 	.short	(.L_80 - .L_79)
	.align		4
.L_79:
        /*00b8*/ 	.word	index@($__internal_85_$__cuda_sm70_shflsync_up_p)
        /*00bc*/ 	.word	0x00000000


	//----- nvinfo : EIATTR_FRAME_SIZE
	.align		4
.L_80:
        /*00c0*/ 	.byte	0x04, 0x11
        /*00c2*/ 	.short	(.L_82 - .L_81)
	.align		4
.L_81:
        /*00c4*/ 	.word	index@(_ZN3cub17CUB_300001_SM_8006detail10radix_sort33DeviceRadixSortExclusiveSumKernelINS1_5radix10policy_hubIfijE10Policy1000EjEEvPT0_)
        /*00c8*/ 	.word	0x00000000


	//----- nvinfo : EIATTR_REGCOUNT
	.align		4
.L_82:
        /*00cc*/ 	.byte	0x04, 0x2f
        /*00ce*/ 	.short	(.L_84 - .L_83)
	.align		4
.L_83:
        /*00d0*/ 	.word	index@(_ZN3cub17CUB_300001_SM_8006detail10radix_sort29DeviceRadixSortOnesweepKernelINS1_5radix10policy_hubIfijE10Policy1000ELNS0_9SortOrderE1EfijiiNS1_21identity_decomposer_tEEEvPT5_SB_PT3_PKSC_PT1_PKSG_PT2_PKSK_T4_iiT6_)
        /*00d4*/ 	.word	0x00000050


	//----- nvinfo : EIATTR_FRAME_SIZE
	.align		4
.L_84:
        /*00d8*/ 	.byte	0x04, 0x11
        /*00da*/ 	.short	(.L_86 - .L_85)
	.align		4
.L_85:
        /*00dc*/ 	.word	index@($__internal_84_$__cuda_sm70_votesync_ballot)
        /*00e0*/ 	.word	0x00000000


	//----- nvinfo : EIATTR_FRAME_SIZE
	.align		4
.L_86:
        /*00e4*/ 	.byte	0x04, 0x11
        /*00e6*/ 	.short	(.L_88 - .L_87)
	.align		4
.L_87:
        /*00e8*/ 	.word	index@($__internal_83_$__cuda_sm70_shflsync_up_p)
        /*00ec*/ 	.word	0x00000000


	//----- nvinfo : EIATTR_FRAME_SIZE
	.align		4
.L_88:
        /*00f0*/ 	.byte	0x04, 0x11
        /*00f2*/ 	.short	(.L_90 - .L_89)
	.align		4
.L_89:
        /*00f4*/ 	.word	index@(_ZN3cub17CUB_300001_SM_8006detail10radix_sort29DeviceRadixSortOnesweepKernelINS1_5radix10policy_hubIfijE10Policy1000ELNS0_9SortOrderE1EfijiiNS1_21identity_decomposer_tEEEvPT5_SB_PT3_PKSC_PT1_PKSG_PT2_PKSK_T4_iiT6_)
        /*00f8*/ 	.word	0x00000000


	//----- nvinfo : EIATTR_REGCOUNT
	.align		4
.L_90:
        /*00fc*/ 	.byte	0x04, 0x2f
        /*00fe*/ 	.short	(.L_92 - .L_91)
	.align		4
.L_91:
        /*0100*/ 	.word	index@(_ZN3cub17CUB_300001_SM_8006detail10radix_sort30DeviceSegmentedRadixSortKernelINS1_5radix10policy_hubI6__halfiiE10Policy1000ELb0ELNS0_9SortOrderE1ES6_iPiSA_iNS1_21identity_decomposer_tEEEvPKT2_PSC_PKT3_PSG_T4_T5_iiiT7_)
        /*0104*/ 	.word	0x000000fe


	//----- nvinfo : EIATTR_FRAME_SIZE
	.align		4
.L_92:
        /*0108*/ 	.byte	0x04, 0x11
        /*010a*/ 	.short	(.L_94 - .L_93)
	.align		4
.L_93:
        /*010c*/ 	.word	index@($__internal_82_$__cuda_sm70_shflsync_up_p)
        /*0110*/ 	.word	0x00000000


	//----- nvinfo : EIATTR_FRAME_SIZE
	.align		4
.L_94:
        /*0114*/ 	.byte	0x04, 0x11
        /*0116*/ 	.short	(.L_96 - .L_95)
	.align		4
.L_95:
        /*0118*/ 	.word	index@($__internal_81_$__cuda_sm70_shflsync_idx_p)
        /*011c*/ 	.word	0x00000000


	//----- nvinfo : EIATTR_FRAME_SIZE
	.align		4
.L_96:
        /*0120*/ 	.byte	0x04, 0x11
        /*0122*/ 	.short	(.L_98 - .L_97)
	.align		4
.L_97:
        /*0124*/ 	.word	index@(_ZN3cub17CUB_300001_SM_8006detail10radix_sort30DeviceSegmentedRadixSortKernelINS1_5radix10policy_hubI6__halfiiE10Policy1000ELb0ELNS0_9SortOrderE1ES6_iPiSA_iNS1_21identity_decomposer_tEEEvPKT2_PSC_PKT3_PSG_T4_T5_iiiT7_)
        /*0128*/ 	.word	0x00000000


	//----- nvinfo : EIATTR_REGCOUNT
	.align		4
.L_98:
        /*012c*/ 	.byte	0x04, 0x2f
        /*012e*/ 	.short	(.L_100 - .L_99)
	.align		4
.L_99:
        /*0130*/ 	.word	index@(_ZN3cub17CUB_300001_SM_8006detail10radix_sort30DeviceSegmentedRadixSortKernelINS1_5radix10policy_hubI6__halfiiE10Policy1000ELb1ELNS0_9SortOrderE1ES6_iPiSA_iNS1_21identity_decomposer_tEEEvPKT2_PSC_PKT3_PSG_T4_T5_iiiT7_)
        /*0134*/ 	.word	0x00000050


	//----- nvinfo : EIATTR_FRAME_SIZE
	.align		4
.L_100:
        /*0138*/ 	.byte	0x04, 0x11
        /*013a*/ 	.short	(.L_102 - .L_101)
	.align		4
.L_101:
        /*013c*/ 	.word	index@($__internal_80_$__cuda_sm70_shflsync_up_p)
        /*0140*/ 	.word	0x00000000


	//----- nvinfo : EIATTR_FRAME_SIZE
	.align		4
.L_102:
        /*0144*/ 	.byte	0x04, 0x11
        /*0146*/ 	.short	(.L_104 - .L_103)
	.align		4
.L_103:
        /*0148*/ 	.word	index@($__internal_79_$__cuda_sm70_shflsync_idx_p)
        /*014c*/ 	.word	0x00000000


	//----- nvinfo : EIATTR_FRAME_SIZE
	.align		4
.L_104:
        /*0150*/ 	.byte	0x04, 0x11
        /*0152*/ 	.short	(.L_106 - .L_105)
	.align		4
.L_105:
        /*0154*/ 	.word	index@(_ZN3cub17CUB_300001_SM_8006detail10radix_sort30DeviceSegmentedRadixSortKernelINS1_5radix10policy_hubI6__halfiiE10Policy1000ELb1ELNS0_9SortOrderE1ES6_iPiSA_iNS1_21identity_decomposer_tEEEvPKT2_PSC_PKT3_PSG_T4_T5_iiiT7_)
        /*0158*/ 	.word	0x00000000


	//----- nvinfo : EIATTR_REGCOUNT
	.align		4
.L_106:
        /*015c*/ 	.byte	0x04, 0x2f
        /*015e*/ 	.short	(.L_108 - .L_107)
	.align		4
.L_107:
        /*0160*/ 	.word	index@(_ZN3cub17CUB_300001_SM_8006detail10radix_sort31DeviceRadixSortSingleTileKernelINS1_5radix10policy_hubI6__halfijE10Policy1000ELNS0_9SortOrderE1ES6_ijNS1_21identity_decomposer_tEEEvPKT1_PSB_PKT2_PSF_T3_iiT4_)
        /*0164*/ 	.word	0x00000080


	//----- nvinfo : EIATTR_FRAME_SIZE
	.align		4
.L_108:
        /*0168*/ 	.byte	0x04, 0x11
        /*016a*/ 	.short	(.L_110 - .L_109)
	.align		4
.L_109:
        /*016c*/ 	.word	index@(_ZN3cub17CUB_300001_SM_8006detail10radix_sort31DeviceRadixSortSingleTileKernelINS1_5radix10policy_hubI6__halfijE10Policy1000ELNS0_9SortOrderE1ES6_ijNS1_21identity_decomposer_tEEEvPKT1_PSB_PKT2_PSF_T3_iiT4_)
        /*0170*/ 	.word	0x00000000


	//----- nvinfo : EIATTR_REGCOUNT
	.align		4
.L_110:
        /*0174*/ 	.byte	0x04, 0x2f
        /*0176*/ 	.short	(.L_112 - .L_111)
	.align		4
.L_111:
        /*0178*/ 	.word	index@(_ZN3cub17CUB_300001_SM_8006detail10radix_sort28DeviceRadixSortUpsweepKernelINS1_5radix10policy_hubI6__halfijE10Policy1000ELb0ELNS0_9SortOrderE1ES6_jNS1_21identity_decomposer_tEEEvPKT2_PT3_SE_iiNS0_13GridEvenShareISE_EET4_)
        /*017c*/ 	.word	0x00000037


	//----- nvinfo : EIATTR_FRAME_SIZE
	.align		4
.L_112:
        /*0180*/ 	.byte	0x04, 0x11
        /*0182*/ 	.short	(.L_114 - .L_113)
	.align		4
.L_113:
        /*0184*/ 	.word	index@(_ZN3cub17CUB_300001_SM_8006detail10radix_sort28DeviceRadixSortUpsweepKernelINS1_5radix10policy_hubI6__halfijE10Policy1000ELb0ELNS0_9SortOrderE1ES6_jNS1_21identity_decomposer_tEEEvPKT2_PT3_SE_iiNS0_13GridEvenShareISE_EET4_)
        /*0188*/ 	.word	0x00000000


	//----- nvinfo : EIATTR_REGCOUNT
	.align		4
.L_114:
        /*018c*/ 	.byte	0x04, 0x2f
        /*018e*/ 	.short	(.L_116 - .L_115)
	.align		4
.L_115:
        /*0190*/ 	.word	index@(_ZN3cub17CUB_300001_SM_8006detail10radix_sort28DeviceRadixSortUpsweepKernelINS1_5radix10policy_hubI6__halfijE10Policy1000ELb1ELNS0_9SortOrderE1ES6_jNS1_21identity_decomposer_tEEEvPKT2_PT3_SE_iiNS0_13GridEvenShareISE_EET4_)
        /*0194*/ 	.word	0x00000040


	//----- nvinfo : EIATTR_FRAME_SIZE
	.align		4
.L_116:
        /*0198*/ 	.byte	0x04, 0x11
        /*019a*/ 	.short	(.L_118 - .L_117)
	.align		4
.L_117:
        /*019c*/ 	.word	index@(_ZN3cub17CUB_300001_SM_8006detail10radix_sort28DeviceRadixSortUpsweepKernelINS1_5radix10policy_hubI6__halfijE10Policy1000ELb1ELNS0_9SortOrderE1ES6_jNS1_21identity_decomposer_tEEEvPKT2_PT3_SE_iiNS0_13GridEvenShareISE_EET4_)
        /*01a0*/ 	.word	0x00000000


	//----- nvinfo : EIATTR_REGCOUNT
	.align		4
.L_118:
        /*01a4*/ 	.byte	0x04, 0x2f
        /*01a6*/ 	.short	(.L_120 - .L_119)
	.align		4
.L_119:
        /*01a8*/ 	.word	index@(_ZN3cub17CUB_300001_SM_8006detail10radix_sort23RadixSortScanBinsKernelINS1_5radix10policy_hubI6__halfijE10Policy1000EjEEvPT0_i)
        /*01ac*/ 	.word	0x0000004e


	//----- nvinfo : EIATTR_FRAME_SIZE
	.align		4
.L_120:
        /*01b0*/ 	.byte	0x04, 0x11
        /*01b2*/ 	.short	(.L_122 - .L_121)
	.align		4
.L_121:
        /*01b4*/ 	.word	index@($__internal_78_$__cuda_sm70_warpsync)
        /*01b8*/ 	.word	0x00000000


	//----- nvinfo : EIATTR_FRAME_SIZE
	.align		4
.L_122:
        /*01bc*/ 	.byte	0x04, 0x11
        /*01be*/ 	.short	(.L_124 - .L_123)
	.align		4
.L_123:
        /*01c0*/ 	.word	index@($__internal_77_$__cuda_sm70_shflsync_up_p)
        /*01c4*/ 	.word	0x00000000


	//----- nvinfo : EIATTR_FRAME_SIZE
	.align		4
.L_124:
        /*01c8*/ 	.byte	0x04, 0x11
        /*01ca*/ 	.short	(.L_126 - .L_125)
	.align		4
.L_125:
        /*01cc*/ 	.word	index@($__internal_76_$__cuda_sm70_shflsync_idx_p)
        /*01d0*/ 	.word	0x00000000


	//----- nvinfo : EIATTR_FRAME_SIZE
	.align		4
.L_126:
        /*01d4*/ 	.byte	0x04, 0x11
        /*01d6*/ 	.short	(.L_128 - .L_127)
	.align		4
.L_127:
        /*01d8*/ 	.word	index@(_ZN3cub17CUB_300001_SM_8006detail10radix_sort23RadixSortScanBinsKernelINS1_5radix10policy_hubI6__halfijE10Policy1000EjEEvPT0_i)
        /*01dc*/ 	.word	0x00000000


	//----- nvinfo : EIATTR_REGCOUNT
	.align		4
.L_128:
        /*01e0*/ 	.byte	0x04, 0x2f
        /*01e2*/ 	.short	(.L_130 - .L_129)
	.align		4
.L_129:
        /*01e4*/ 	.word	index@(_ZN3cub17CUB_300001_SM_8006detail10radix_sort30DeviceRadixSortDownsweepKernelINS1_5radix10policy_hubI6__halfijE10Policy1000ELb0ELNS0_9SortOrderE1ES6_ijNS1_21identity_decomposer_tEEEvPKT2_PSB_PKT3_PSF_PT4_SJ_iiNS0_13GridEvenShareISJ_EET5_)
        /*01e8*/ 	.word	0x00000080


	//----- nvinfo : EIATTR_FRAME_SIZE
	.align		4
.L_130:
        /*01ec*/ 	.byte	0x04, 0x11
        /*01ee*/ 	.short	(.L_132 - .L_131)
	.align		4
.L_131:
        /*01f0*/ 	.word	index@($__internal_75_$__cuda_sm70_votesync_ballot)
        /*01f4*/ 	.word	0x00000000


	//----- nvinfo : EIATTR_FRAME_SIZE
	.align		4
.L_132:
        /*01f8*/ 	.byte	0x04, 0x11
        /*01fa*/ 	.short	(.L_134 - .L_133)
	.align		4
.L_133:
        /*01fc*/ 	.word	index@($__internal_74_$__cuda_sm70_shflsync_idx_p)
        /*0200*/ 	.word	0x00000000


	//----- nvinfo : EIATTR_FRAME_SIZE
	.align		4
.L_134:
        /*0204*/ 	.byte	0x04, 0x11
        /*0206*/ 	.short	(.L_136 - .L_135)
	.align		4
.L_135:
        /*0208*/ 	.word	index@(_ZN3cub17CUB_300001_SM_8006detail10radix_sort30DeviceRadixSortDownsweepKernelINS1_5radix10policy_hubI6__halfijE10Policy1000ELb0ELNS0_9SortOrderE1ES6_ijNS1_21identity_decomposer_tEEEvPKT2_PSB_PKT3_PSF_PT4_SJ_iiNS0_13GridEvenShareISJ_EET5_)
        /*020c*/ 	.word	0x00000020


	//----- nvinfo : EIATTR_REGCOUNT
	.align		4
.L_136:
        /*0210*/ 	.byte	0x04, 0x2f
        /*0212*/ 	.short	(.L_138 - .L_137)
	.align		4
.L_137:
        /*0214*/ 	.word	index@(_ZN3cub17CUB_300001_SM_8006detail10radix_sort30DeviceRadixSortDownsweepKernelINS1_5radix10policy_hubI6__halfijE10Policy1000ELb1ELNS0_9SortOrderE1ES6_ijNS1_21identity_decomposer_tEEEvPKT2_PSB_PKT3_PSF_PT4_SJ_iiNS0_13GridEvenShareISJ_EET5_)
        /*0218*/ 	.word	0x000000ff


	//----- nvinfo : EIATTR_FRAME_SIZE
	.align		4
.L_138:
        /*021c*/ 	.byte	0x04, 0x11
        /*021e*/ 	.short	(.L_140 - .L_139)
	.align		4
.L_139:
        /*0220*/ 	.word	index@($__internal_73_$__cuda_sm70_shflsync_up_p)
        /*0224*/ 	.word	0x00000000


	//----- nvinfo : EIATTR_FRAME_SIZE
	.align		4
.L_140:
        /*0228*/ 	.byte	0x04, 0x11
        /*022a*/ 	.short	(.L_142 - .L_141)
	.align		4
.L_141:
        /*022c*/ 	.word	index@($__internal_72_$__cuda_sm70_shflsync_idx_p)
        /*0230*/ 	.word	0x00000000


	//----- nvinfo : EIATTR_FRAME_SIZE
	.align		4
.L_142:
        /*0234*/ 	.byte	0x04, 0x11
        /*0236*/ 	.short	(.L_144 - .L_143)
	.align		4
.L_143:
        /*0238*/ 	.word	index@(_ZN3cub17CUB_300001_SM_8006detail10radix_sort30DeviceRadixSortDownsweepKernelINS1_5radix10policy_hubI6__halfijE10Policy1000ELb1ELNS0_9SortOrderE1ES6_ijNS1_21identity_decomposer_tEEEvPKT2_PSB_PKT3_PSF_PT4_SJ_iiNS0_13GridEvenShareISJ_EET5_)
        /*023c*/ 	.word	0x00000000


	//----- nvinfo : EIATTR_REGCOUNT
	.align		4
.L_144:
        /*0240*/ 	.byte	0x04, 0x2f
        /*0242*/ 	.short	(.L_146 - .L_145)
	.align		4
.L_145:
        /*0244*/ 	.word	index@(_ZN17fastertransformer14topPInitializeEPiS0_S0_ii)
        /*0248*/ 	.word	0x00000014


	//----- nvinfo : EIATTR_FRAME_SIZE
	.align		4
.L_146:
        /*024c*/ 	.byte	0x04, 0x11
        /*024e*/ 	.short	(.L_148 - .L_147)
	.align		4
.L_147:
        /*0250*/ 	.word	index@(_ZN17fastertransformer14topPInitializeEPiS0_S0_ii)
        /*0254*/ 	.word	0x00000000


	//----- nvinfo : EIATTR_REGCOUNT
	.align		4
.L_148:
        /*0258*/ 	.byte	0x04, 0x2f
        /*025a*/ 	.short	(.L_150 - .L_149)
	.align		4
.L_149:
        /*025c*/ 	.word	index@(_ZN17fastertransformer16computeToppDecayEPfPKfPKiS2_S2_S4_i)
        /*0260*/ 	.word	0x0000000c


	//----- nvinfo : EIATTR_FRAME_SIZE
	.align		4
.L_150:
        /*0264*/ 	.byte	0x04, 0x11
        /*0266*/ 	.short	(.L_152 - .L_151)
	.align		4
.L_151:
        /*0268*/ 	.word	index@(_ZN17fastertransformer16computeToppDecayEPfPKfPKiS2_S2_S4_i)
        /*026c*/ 	.word	0x00000000


	//----- nvinfo : EIATTR_REGCOUNT
	.align		4
.L_152:
        /*0270*/ 	.byte	0x04, 0x2f
        /*0272*/ 	.short	(.L_154 - .L_153)
	.align		4
.L_153:
        /*0274*/ 	.word	index@(_ZN17fastertransformer21topp_beam_topk_kernelIfLi1ELi256EEEvPKT_PiPS1_iS4_S4_fPKfPKb)
        /*0278*/ 	.word	0x00000015


	//----- nvinfo : EIATTR_FRAME_SIZE
	.align		4
.L_154:
        /*027c*/ 	.byte	0x04, 0x11
        /*027e*/ 	.short	(.L_156 - .L_155)
	.align		4
.L_155:
        /*0280*/ 	.word	index@(_ZN17fastertransformer21topp_beam_topk_kernelIfLi1ELi256EEEvPKT_PiPS1_iS4_S4_fPKfPKb)
        /*0284*/ 	.word	0x00000000


	//----- nvinfo : EIATTR_REGCOUNT
	.align		4
.L_156:
        /*0288*/ 	.byte	0x04, 0x2f
        /*028a*/ 	.short	(.L_158 - .L_157)
	.align		4
.L_157:
        /*028c*/ 	.word	index@(_ZN17fastertransformer13topp_samplingIfLi256EEEvPT_PiS3_S3_PbPfS5_PKiS7_iP17curandStateXORWOWfPKfS7_iPKb)
        /*0290*/ 	.word	0x00000022


	//----- nvinfo : EIATTR_FRAME_SIZE
	.align		4
.L_158:
        /*0294*/ 	.byte	0x04, 0x11
        /*0296*/ 	.short	(.L_160 - .L_159)
	.align		4
.L_159:
        /*0298*/ 	.word	index@($__internal_71_$__cuda_sm70_votesync_ballot)
        /*029c*/ 	.word	0x00000000


	//----- nvinfo : EIATTR_FRAME_SIZE
	.align		4
.L_160:
        /*02a0*/ 	.byte	0x04, 0x11
        /*02a2*/ 	.short	(.L_162 - .L_161)
	.align		4
.L_161:
        /*02a4*/ 	.word	index@($__internal_70_$__cuda_sm70_shflsync_up_p)
        /*02a8*/ 	.word	0x00000000


	//----- nvinfo : EIATTR_FRAME_SIZE
	.align		4
.L_162:
        /*02ac*/ 	.byte	0x04, 0x11
        /*02ae*/ 	.short	(.L_164 - .L_163)
	.align		4
.L_163:
        /*02b0*/ 	.word	index@($__internal_69_$__cuda_sm70_shflsync_up)
        /*02b4*/ 	.word	0x00000000


	//----- nvinfo : EIATTR_FRAME_SIZE
	.align		4
.L_164:
        /*02b8*/ 	.byte	0x04, 0x11
        /*02ba*/ 	.short	(.L_166 - .L_165)
	.align		4
.L_165:
        /*02bc*/ 	.word	index@($__internal_68_$__cuda_sm70_shflsync_idx_p)
        /*02c0*/ 	.word	0x00000000


	//----- nvinfo : EIATTR_FRAME_SIZE
	.align		4
.L_166:
        /*02c4*/ 	.byte	0x04, 0x11
        /*02c6*/ 	.short	(.L_168 - .L_167)
	.align		4
.L_167:
        /*02c8*/ 	.word	index@(_ZN17fastertransformer13topp_samplingIfLi256EEEvPT_PiS3_S3_PbPfS5_PKiS7_iP17curandStateXORWOWfPKfS7_iPKb)
        /*02cc*/ 	.word	0x00000000


	//----- nvinfo : EIATTR_REGCOUNT
	.align		4
.L_168:
        /*02d0*/ 	.byte	0x04, 0x2f
        /*02d2*/ 	.short	(.L_170 - .L_169)
	.align		4
.L_169:
        /*02d4*/ 	.word	index@(_ZN17fastertransformer21topp_beam_topk_kernelI6__halfLi1ELi256EEEvPKT_PiPS2_iS5_S5_fPKfPKb)
        /*02d8*/ 	.word	0x00000014


	//----- nvinfo : EIATTR_FRAME_SIZE
	.align		4
.L_170:
        /*02dc*/ 	.byte	0x04, 0x11
        /*02de*/ 	.short	(.L_172 - .L_171)
	.align		4
.L_171:
        /*02e0*/ 	.word	index@(_ZN17fastertransformer21topp_beam_topk_kernelI6__halfLi1ELi256EEEvPKT_PiPS2_iS5_S5_fPKfPKb)
        /*02e4*/ 	.word	0x00000000


	//----- nvinfo : EIATTR_REGCOUNT
	.align		4
.L_172:
        /*02e8*/ 	.byte	0x04, 0x2f
        /*02ea*/ 	.short	(.L_174 - .L_173)
	.align		4
.L_173:
        /*02ec*/ 	.word	index@(_ZN17fastertransformer13topp_samplingI6__halfLi256EEEvPT_PiS4_S4_PbPfS6_PKiS8_iP17curandStateXORWOWfPKfS8_iPKb)
        /*02f0*/ 	.word	0x00000022


	//----- nvinfo : EIATTR_FRAME_SIZE
	.align		4
.L_174:
        /*02f4*/ 	.byte	0x04, 0x11
        /*02f6*/ 	.short	(.L_176 - .L_175)
	.align		4
.L_175:
        /*02f8*/ 	.word	index@($__internal_67_$__cuda_sm70_votesync_ballot)
        /*02fc*/ 	.word	0x00000000


	//----- nvinfo : EIATTR_FRAME_SIZE
	.align		4
.L_176:
        /*0300*/ 	.byte	0x04, 0x11
        /*0302*/ 	.short	(.L_178 - .L_177)
	.align		4
.L_177:
        /*0304*/ 	.word	index@($__internal_66_$__cuda_sm70_shflsync_up_p)
        /*0308*/ 	.word	0x00000000


	//----- nvinfo : EIATTR_FRAME_SIZE
	.align		4
.L_178:
        /*030c*/ 	.byte	0x04, 0x11
        /*030e*/ 	.short	(.L_180 - .L_179)
	.align		4
.L_179:
        /*0310*/ 	.word	index@($__internal_65_$__cuda_sm70_shflsync_up)
        /*0314*/ 	.word	0x00000000


	//----- nvinfo : EIATTR_FRAME_SIZE
	.align		4
.L_180:
        /*0318*/ 	.byte	0x04, 0x11
        /*031a*/ 	.short	(.L_182 - .L_181)
	.align		4
.L_181:
        /*031c*/ 	.word	index@($__internal_64_$__cuda_sm70_shflsync_idx_p)
        /*0320*/ 	.word	0x00000000


	//----- nvinfo : EIATTR_FRAME_SIZE
	.align		4
.L_182:
        /*0324*/ 	.byte	0x04, 0x11
        /*0326*/ 	.short	(.L_184 - .L_183)
	.align		4
.L_183:
        /*0328*/ 	.word	index@(_ZN17fastertransformer13topp_samplingI6__halfLi256EEEvPT_PiS4_S4_PbPfS6_PKiS8_iP17curandStateXORWOWfPKfS8_iPKb)
        /*032c*/ 	.word	0x00000000


	//----- nvinfo : EIATTR_REGCOUNT
	.align		4
.L_184:
        /*0330*/ 	.byte	0x04, 0x2f
        /*0332*/ 	.short	(.L_186 - .L_185)
	.align		4
.L_185:
        /*0334*/ 	.word	index@(_ZN17fastertransformer14addBiasSoftMaxIfEEvPT_PKS1_PKiPKbii)
        /*0338*/ 	.word	0x00000012


	//----- nvinfo : EIATTR_FRAME_SIZE
	.align		4
.L_186:
        /*033c*/ 	.byte	0x04, 0x11
        /*033e*/ 	.short	(.L_188 - .L_187)
	.align		4
.L_187:
        /*0340*/ 	.word	index@(_ZN17fastertransformer14addBiasSoftMaxIfEEvPT_PKS1_PKiPKbii)
        /*0344*/ 	.word	0x00000000


	//----- nvinfo : EIATTR_REGCOUNT
	.align		4
.L_188:
        /*0348*/ 	.byte	0x04, 0x2f
        /*034a*/ 	.short	(.L_190 - .L_189)
	.align		4
.L_189:
        /*034c*/ 	.word	index@(_ZN17fastertransformer14addBiasSoftMaxI6__halfEEvPT_PKS2_PKiPKbii)
        /*0350*/ 	.word	0x0000000f


	//----- nvinfo : EIATTR_FRAME_SIZE
	.align		4
.L_190:
        /*0354*/ 	.byte	0x04, 0x11
        /*0356*/ 	.short	(.L_192 - .L_191)
	.align		4
.L_191:
        /*0358*/ 	.word	index@(_ZN17fastertransformer14addBiasSoftMaxI6__halfEEvPT_PKS2_PKiPKbii)
        /*035c*/ 	.word	0x00000000


	//----- nvinfo : EIATTR_REGCOUNT
	.align		4
.L_192:
        /*0360*/ 	.byte	0x04, 0x2f
        /*0362*/ 	.short	(.L_194 - .L_193)
	.align		4
.L_193:
        /*0364*/ 	.word	index@(_ZN17fastertransformer19segmented_topp_impl27segmented_top_p_single_passINS0_28Segmented_topk_kernel_paramsIfiLi256ELi2EEELi32EEEvNS0_20TopKPerSegmentParamsE)
        /*0368*/ 	.word	0x00000048


	//----- nvinfo : EIATTR_FRAME_SIZE
	.align		4
.L_194:
        /*036c*/ 	.byte	0x04, 0x11
        /*036e*/ 	.short	(.L_196 - .L_195)
	.align		4
.L_195:
        /*0370*/ 	.word	index@($__internal_63_$__cuda_sm70_shflsync_up_p)
        /*0374*/ 	.word	0x00000000


	//----- nvinfo : EIATTR_FRAME_SIZE
	.align		4
.L_196:
        /*0378*/ 	.byte	0x04, 0x11
        /*037a*/ 	.short	(.L_198 - .L_197)
	.align		4
.L_197:
        /*037c*/ 	.word	index@($__internal_62_$__cuda_sm70_shflsync_idx_p)
        /*0380*/ 	.word	0x00000000


	//----- nvinfo : EIATTR_FRAME_SIZE
	.align		4
.L_198:
        /*0384*/ 	.byte	0x04, 0x11
        /*0386*/ 	.short	(.L_200 - .L_199)
	.align		4
.L_199:
        /*0388*/ 	.word	index@(_ZN17fastertransformer19segmented_topp_impl27segmented_top_p_single_passINS0_28Segmented_topk_kernel_paramsIfiLi256ELi2EEELi32EEEvNS0_20TopKPerSegmentParamsE)
        /*038c*/ 	.word	0x00000000


	//----- nvinfo : EIATTR_REGCOUNT
	.align		4
.L_200:
        /*0390*/ 	.byte	0x04, 0x2f
        /*0392*/ 	.short	(.L_202 - .L_201)
	.align		4
.L_201:
        /*0394*/ 	.word	index@(_ZN17fastertransformer19segmented_topp_impl27segmented_top_p_single_passINS0_28Segmented_topk_kernel_paramsIfiLi256ELi2EEELi64EEEvNS0_20TopKPerSegmentParamsE)
        /*0398*/ 	.word	0x0000007f


	//----- nvinfo : EIATTR_FRAME_SIZE
	.align		4
.L_202:
        /*039c*/ 	.byte	0x04, 0x11
        /*039e*/ 	.short	(.L_204 - .L_203)
	.align		4
.L_203:
        /*03a0*/ 	.word	index@($__internal_61_$__cuda_sm70_shflsync_up_p)
        /*03a4*/ 	.word	0x00000000


	//----- nvinfo : EIATTR_FRAME_SIZE
	.align		4
.L_204:
        /*03a8*/ 	.byte	0x04, 0x11
        /*03aa*/ 	.short	(.L_206 - .L_205)
	.align		4
.L_205:
        /*03ac*/ 	.word	index@($__internal_60_$__cuda_sm70_shflsync_idx_p)
        /*03b0*/ 	.word	0x00000000


	//----- nvinfo : EIATTR_FRAME_SIZE
	.align		4
.L_206:
        /*03b4*/ 	.byte	0x04, 0x11
        /*03b6*/ 	.short	(.L_208 - .L_207)
	.align		4
.L_207:
        /*03b8*/ 	.word	index@(_ZN17fastertransformer19segmented_topp_impl27segmented_top_p_single_passINS0_28Segmented_topk_kernel_paramsIfiLi256ELi2EEELi64EEEvNS0_20TopKPerSegmentParamsE)
        /*03bc*/ 	.word	0x00000000


	//----- nvinfo : EIATTR_REGCOUNT
	.align		4
.L_208:
        /*03c0*/ 	.byte	0x04, 0x2f
        /*03c2*/ 	.short	(.L_210 - .L_209)
	.align		4
.L_209:
        /*03c4*/ 	.word	index@(_ZN17fastertransformer19segmented_topp_impl27segmented_top_p_single_passINS0_28Segmented_topk_kernel_paramsIfiLi256ELi2EEELi96EEEvNS0_20TopKPerSegmentParamsE)
        /*03c8*/ 	.word	0x000000a8


	//----- nvinfo : EIATTR_FRAME_SIZE
	.align		4
.L_210:
        /*03cc*/ 	.byte	0x04, 0x11
        /*03ce*/ 	.short	(.L_212 - .L_211)
	.align		4
.L_211:
        /*03d0*/ 	.word	index@($__internal_59_$__cuda_sm70_shflsync_up_p)
        /*03d4*/ 	.word	0x00000000


	//----- nvinfo : EIATTR_FRAME_SIZE
	.align		4
.L_212:
        /*03d8*/ 	.byte	0x04, 0x11
        /*03da*/ 	.short	(.L_214 - .L_213)
	.align		4
.L_213:
        /*03dc*/ 	.word	index@($__internal_58_$__cuda_sm70_shflsync_idx_p)
        /*03e0*/ 	.word	0x00000000


	//----- nvinfo : EIATTR_FRAME_SIZE
	.align		4
.L_214:
        /*03e4*/ 	.byte	0x04, 0x11
        /*03e6*/ 	.short	(.L_216 - .L_215)
	.align		4
.L_215:
        /*03e8*/ 	.word	index@(_ZN17fastertransformer19segmented_topp_impl27segmented_top_p_single_passINS0_28Segmented_topk_kernel_paramsIfiLi256ELi2EEELi96EEEvNS0_20TopKPerSegmentParamsE)
        /*03ec*/ 	.word	0x00000000


	//----- nvinfo : EIATTR_REGCOUNT
	.align		4
.L_216:
        /*03f0*/ 	.byte	0x04, 0x2f
        /*03f2*/ 	.short	(.L_218 - .L_217)
	.align		4
.L_217:
        /*03f4*/ 	.word	index@(_ZN17fastertransformer19segmented_topp_impl27segmented_top_p_single_passINS0_28Segmented_topk_kernel_paramsIfiLi256ELi2EEELi128EEEvNS0_20TopKPerSegmentParamsE)
        /*03f8*/ 	.word	0x000000ff


	//----- nvinfo : EIATTR_FRAME_SIZE
	.align		4
.L_218:
        /*03fc*/ 	.byte	0x04, 0x11
        /*03fe*/ 	.short	(.L_220 - .L_219)
	.align		4
.L_219:
        /*0400*/ 	.word	index@($__internal_57_$__cuda_sm70_shflsync_up_p)
        /*0404*/ 	.word	0x00000000


	//----- nvinfo : EIATTR_FRAME_SIZE
	.align		4
.L_220:
        /*0408*/ 	.byte	0x04, 0x11
        /*040a*/ 	.short	(.L_222 - .L_221)
	.align		4
.L_221:
        /*040c*/ 	.word	index@($__internal_56_$__cuda_sm70_shflsync_idx_p)
        /*0410*/ 	.word	0x00000000


	//----- nvinfo : EIATTR_FRAME_SIZE
	.align		4
.L_222:
        /*0414*/ 	.byte	0x04, 0x11
        /*0416*/ 	.short	(.L_224 - .L_223)
	.align		4
.L_223:
        /*0418*/ 	.word	index@(_ZN17fastertransformer19segmented_topp_impl27segmented_top_p_single_passINS0_28Segmented_topk_kernel_paramsIfiLi256ELi2EEELi128EEEvNS0_20TopKPerSegmentParamsE)
        /*041c*/ 	.word	0x00000000


	//----- nvinfo : EIATTR_REGCOUNT
	.align		4
.L_224:
        /*0420*/ 	.byte	0x04, 0x2f
        /*0422*/ 	.short	(.L_226 - .L_225)
	.align		4
.L_225:
        /*0424*/ 	.word	index@(_ZN17fastertransformer19segmented_topp_impl27segmented_top_p_single_passINS0_28Segmented_topk_kernel_paramsIfiLi256ELi2EEELi160EEEvNS0_20TopKPerSegmentParamsE)
        /*0428*/ 	.word	0x000000ff


	//----- nvinfo : EIATTR_FRAME_SIZE
	.align		4
.L_226:
        /*042c*/ 	.byte	0x04, 0x11
        /*042e*/ 	.short	(.L_228 - .L_227)
	.align		4
.L_227:
        /*0430*/ 	.word	index@($__internal_55_$__cuda_sm70_shflsync_up_p)
        /*0434*/ 	.word	0x00000000


	//----- nvinfo : EIATTR_FRAME_SIZE
	.align		4
.L_228:
        /*0438*/ 	.byte	0x04, 0x11
        /*043a*/ 	.short	(.L_230 - .L_229)
	.align		4
.L_229:
        /*043c*/ 	.word	index@($__internal_54_$__cuda_sm70_shflsync_idx_p)
        /*0440*/ 	.word	0x00000000


	//----- nvinfo : EIATTR_FRAME_SIZE
	.align		4
.L_230:
        /*0444*/ 	.byte	0x04, 0x11
        /*0446*/ 	.short	(.L_232 - .L_231)
	.align		4
.L_231:
        /*0448*/ 	.word	index@(_ZN17fastertransformer19segmented_topp_impl27segmented_top_p_single_passINS0_28Segmented_topk_kernel_paramsIfiLi256ELi2EEELi160EEEvNS0_20TopKPerSegmentParamsE)
        /*044c*/ 	.word	0x00000018


	//----- nvinfo : EIATTR_REGCOUNT
	.align		4
.L_232:
        /*0450*/ 	.byte	0x04, 0x2f
        /*0452*/ 	.short	(.L_234 - .L_233)
	.align		4
.L_233:
        /*0454*/ 	.word	index@(_ZN17fastertransformer19segmented_topp_impl27segmented_top_p_single_passINS0_28Segmented_topk_kernel_paramsIfiLi256ELi2EEELi192EEEvNS0_20TopKPerSegmentParamsE)
        /*0458*/ 	.word	0x000000ff


	//----- nvinfo : EIATTR_FRAME_SIZE
	.align		4
.L_234:
        /*045c*/ 	.byte	0x04, 0x11
        /*045e*/ 	.short	(.L_236 - .L_235)
	.align		4
.L_235:
        /*0460*/ 	.word	index@($__internal_53_$__cuda_sm70_shflsync_up_p)
        /*0464*/ 	.word	0x00000000


	//----- nvinfo : EIATTR_FRAME_SIZE
	.align		4
.L_236:
        /*0468*/ 	.byte	0x04, 0x11
        /*046a*/ 	.short	(.L_238 - .L_237)
	.align		4
.L_237:
        /*046c*/ 	.word	index@($__internal_52_$__cuda_sm70_shflsync_idx_p)
        /*0470*/ 	.word	0x00000000


	//----- nvinfo : EIATTR_FRAME_SIZE
	.align		4
.L_238:
        /*0474*/ 	.byte	0x04, 0x11
        /*0476*/ 	.short	(.L_240 - .L_239)
	.align		4
.L_239:
        /*0478*/ 	.word	index@(_ZN17fastertransformer19segmented_topp_impl27segmented_top_p_single_passINS0_28Segmented_topk_kernel_paramsIfiLi256ELi2EEELi192EEEvNS0_20TopKPerSegmentParamsE)
        /*047c*/ 	.word	0x00000100


	//----- nvinfo : EIATTR_REGCOUNT
	.align		4
.L_240:
        /*0480*/ 	.byte	0x04, 0x2f
        /*0482*/ 	.short	(.L_242 - .L_241)
	.align		4
.L_241:
        /*0484*/ 	.word	index@(_ZN17fastertransformer19segmented_topp_impl27segmented_top_p_single_passINS0_28Segmented_topk_kernel_paramsIfiLi256ELi2EEELi224EEEvNS0_20TopKPerSegmentParamsE)
        /*0488*/ 	.word	0x000000ff


	//----- nvinfo : EIATTR_FRAME_SIZE
	.align		4
.L_242:
        /*048c*/ 	.byte	0x04, 0x11
        /*048e*/ 	.short	(.L_244 - .L_243)
	.align		4
.L_243:
        /*0490*/ 	.word	index@($__internal_51_$__cuda_sm70_shflsync_up_p)
        /*0494*/ 	.word	0x00000000


	//----- nvinfo : EIATTR_FRAME_SIZE
	.align		4
.L_244:
        /*0498*/ 	.byte	0x04, 0x11
        /*049a*/ 	.short	(.L_246 - .L_245)
	.align		4
.L_245:
        /*049c*/ 	.word	index@($__internal_50_$__cuda_sm70_shflsync_idx_p)
        /*04a0*/ 	.word	0x00000000


	//----- nvinfo : EIATTR_FRAME_SIZE
	.align		4
.L_246:
        /*04a4*/ 	.byte	0x04, 0x11
        /*04a6*/ 	.short	(.L_248 - .L_247)
	.align		4
.L_247:
        /*04a8*/ 	.word	index@(_ZN17fastertransformer19segmented_topp_impl27segmented_top_p_single_passINS0_28Segmented_topk_kernel_paramsIfiLi256ELi2EEELi224EEEvNS0_20TopKPerSegmentParamsE)
        /*04ac*/ 	.word	0x00000020


	//----- nvinfo : EIATTR_REGCOUNT
	.align		4
.L_248:
        /*04b0*/ 	.byte	0x04, 0x2f
        /*04b2*/ 	.short	(.L_250 - .L_249)
	.align		4
.L_249:
        /*04b4*/ 	.word	index@(_ZN17fastertransformer19segmented_topp_impl27segmented_top_p_single_passINS0_28Segmented_topk_kernel_paramsIfiLi256ELi2EEELi256EEEvNS0_20TopKPerSegmentParamsE)
        /*04b8*/ 	.word	0x000000fe


	//----- nvinfo : EIATTR_FRAME_SIZE
	.align		4
.L_250:
        /*04bc*/ 	.byte	0x04, 0x11
        /*04be*/ 	.short	(.L_252 - .L_251)
	.align		4
.L_251:
        /*04c0*/ 	.word	index@($__internal_49_$__cuda_sm70_shflsync_up_p)
        /*04c4*/ 	.word	0x00000000


	//----- nvinfo : EIATTR_FRAME_SIZE
	.align		4
.L_252:
        /*04c8*/ 	.byte	0x04, 0x11
        /*04ca*/ 	.short	(.L_254 - .L_253)
	.align		4
.L_253:
        /*04cc*/ 	.word	index@($__internal_48_$__cuda_sm70_shflsync_idx_p)
        /*04d0*/ 	.word	0x00000000


	//----- nvinfo : EIATTR_FRAME_SIZE
	.align		4
.L_254:
        /*04d4*/ 	.byte	0x04, 0x11
        /*04d6*/ 	.short	(.L_256 - .L_255)
	.align		4
.L_255:
        /*04d8*/ 	.word	index@(_ZN17fastertransformer19segmented_topp_impl27segmented_top_p_single_passINS0_28Segmented_topk_kernel_paramsIfiLi256ELi2EEELi256EEEvNS0_20TopKPerSegmentParamsE)
        /*04dc*/ 	.word	0x00000220


	//----- nvinfo : EIATTR_REGCOUNT
	.align		4
.L_256:
        /*04e0*/ 	.byte	0x04, 0x2f
        /*04e2*/ 	.short	(.L_258 - .L_257)
	.align		4
.L_257:
        /*04e4*/ 	.word	index@(_ZN17fastertransformer19segmented_topp_impl15blockSortKernelIfLi128ELi1EEEvPKT_PS2_PKiPiS7_iii)
        /*04e8*/ 	.word	0x00000020


	//----- nvinfo : EIATTR_FRAME_SIZE
	.align		4
.L_258:
        /*04ec*/ 	.byte	0x04, 0x11
        /*04ee*/ 	.short	(.L_260 - .L_259)
	.align		4
.L_259:
        /*04f0*/ 	.word	index@(_ZN17fastertransformer19segmented_topp_impl15blockSortKernelIfLi128ELi1EEEvPKT_PS2_PKiPiS7_iii)
        /*04f4*/ 	.word	0x00000000


	//----- nvinfo : EIATTR_REGCOUNT
	.align		4
.L_260:
        /*04f8*/ 	.byte	0x04, 0x2f
        /*04fa*/ 	.short	(.L_262 - .L_261)
	.align		4
.L_261:
        /*04fc*/ 	.word	index@(_ZN17fastertransformer19segmented_topp_impl15blockSortKernelIfLi256ELi1EEEvPKT_PS2_PKiPiS7_iii)
        /*0500*/ 	.word	0x00000027


	//----- nvinfo : EIATTR_FRAME_SIZE
	.align		4
.L_262:
        /*0504*/ 	.byte	0x04, 0x11
        /*0506*/ 	.short	(.L_264 - .L_263)
	.align		4
.L_263:
        /*0508*/ 	.word	index@(_ZN17fastertransformer19segmented_topp_impl15blockSortKernelIfLi256ELi1EEEvPKT_PS2_PKiPiS7_iii)
        /*050c*/ 	.word	0x00000000


	//----- nvinfo : EIATTR_REGCOUNT
	.align		4
.L_264:
        /*0510*/ 	.byte	0x04, 0x2f
        /*0512*/ 	.short	(.L_266 - .L_265)
	.align		4
.L_265:
        /*0514*/ 	.word	index@(_ZN17fastertransformer19segmented_topp_impl15blockSortKernelIfLi384ELi1EEEvPKT_PS2_PKiPiS7_iii)
        /*0518*/ 	.word	0x00000027


	//----- nvinfo : EIATTR_FRAME_SIZE
	.align		4
.L_266:
        /*051c*/ 	.byte	0x04, 0x11
        /*051e*/ 	.short	(.L_268 - .L_267)
	.align		4
.L_267:
        /*0520*/ 	.word	index@(_ZN17fastertransformer19segmented_topp_impl15blockSortKernelIfLi384ELi1EEEvPKT_PS2_PKiPiS7_iii)
        /*0524*/ 	.word	0x00000000


	//----- nvinfo : EIATTR_REGCOUNT
	.align		4
.L_268:
        /*0528*/ 	.byte	0x04, 0x2f
        /*052a*/ 	.short	(.L_270 - .L_269)
	.align		4
.L_269:
        /*052c*/ 	.word	index@(_ZN17fastertransformer19segmented_topp_impl15blockSortKernelIfLi512ELi1EEEvPKT_PS2_PKiPiS7_iii)
        /*0530*/ 	.word	0x00000027


	//----- nvinfo : EIATTR_FRAME_SIZE
	.align		4
.L_270:
        /*0534*/ 	.byte	0x04, 0x11
        /*0536*/ 	.short	(.L_272 - .L_271)
	.align		4
.L_271:
        /*0538*/ 	.word	index@(_ZN17fastertransformer19segmented_topp_impl15blockSortKernelIfLi512ELi1EEEvPKT_PS2_PKiPiS7_iii)
        /*053c*/ 	.word	0x00000000


	//----- nvinfo : EIATTR_REGCOUNT
	.align		4
.L_272:
        /*0540*/ 	.byte	0x04, 0x2f
        /*0542*/ 	.short	(.L_274 - .L_273)
	.align		4
.L_273:
        /*0544*/ 	.word	index@(_ZN17fastertransformer19segmented_topp_impl15blockSortKernelIfLi640ELi1EEEvPKT_PS2_PKiPiS7_iii)
        /*0548*/ 	.word	0x00000027


	//----- nvinfo : EIATTR_FRAME_SIZE
	.align		4
.L_274:
        /*054c*/ 	.byte	0x04, 0x11
        /*054e*/ 	.short	(.L_276 - .L_275)
	.align		4
.L_275:
        /*0550*/ 	.word	index@(_ZN17fastertransformer19segmented_topp_impl15blockSortKernelIfLi640ELi1EEEvPKT_PS2_PKiPiS7_iii)
        /*0554*/ 	.word	0x00000000


	//----- nvinfo : EIATTR_REGCOUNT
	.align		4
.L_276:
        /*0558*/ 	.byte	0x04, 0x2f
        /*055a*/ 	.short	(.L_278 - .L_277)
	.align		4
.L_277:
        /*055c*/ 	.word	index@(_ZN17fastertransformer19segmented_topp_impl15blockSortKernelIfLi768ELi1EEEvPKT_PS2_PKiPiS7_iii)
        /*0560*/ 	.word	0x00000027


	//----- nvinfo : EIATTR_FRAME_SIZE
	.align		4
.L_278:
        /*0564*/ 	.byte	0x04, 0x11
        /*0566*/ 	.short	(.L_280 - .L_279)
	.align		4
.L_279:
        /*0568*/ 	.word	index@(_ZN17fastertransformer19segmented_topp_impl15blockSortKernelIfLi768ELi1EEEvPKT_PS2_PKiPiS7_iii)
        /*056c*/ 	.word	0x00000000


	//----- nvinfo : EIATTR_REGCOUNT
	.align		4
.L_280:
        /*0570*/ 	.byte	0x04, 0x2f
        /*0572*/ 	.short	(.L_282 - .L_281)
	.align		4
.L_281:
        /*0574*/ 	.word	index@(_ZN17fastertransformer19segmented_topp_impl15blockSortKernelIfLi896ELi1EEEvPKT_PS2_PKiPiS7_iii)
        /*0578*/ 	.word	0x00000027


	//----- nvinfo : EIATTR_FRAME_SIZE
	.align		4
.L_282:
        /*057c*/ 	.byte	0x04, 0x11
        /*057e*/ 	.short	(.L_284 - .L_283)
	.align		4
.L_283:
        /*0580*/ 	.word	index@(_ZN17fastertransformer19segmented_topp_impl15blockSortKernelIfLi896ELi1EEEvPKT_PS2_PKiPiS7_iii)
        /*0584*/ 	.word	0x00000000


	//----- nvinfo : EIATTR_REGCOUNT
	.align		4
.L_284:
        /*0588*/ 	.byte	0x04, 0x2f
        /*058a*/ 	.short	(.L_286 - .L_285)
	.align		4
.L_285:
        /*058c*/ 	.word	index@(_ZN17fastertransformer19segmented_topp_impl15blockSortKernelIfLi1024ELi1EEEvPKT_PS2_PKiPiS7_iii)
        /*0590*/ 	.word	0x00000027


	//----- nvinfo : EIATTR_FRAME_SIZE
	.align		4
.L_286:
        /*0594*/ 	.byte	0x04, 0x11
        /*0596*/ 	.short	(.L_288 - .L_287)
	.align		4
.L_287:
        /*0598*/ 	.word	index@(_ZN17fastertransformer19segmented_topp_impl15blockSortKernelIfLi1024ELi1EEEvPKT_PS2_PKiPiS7_iii)
        /*059c*/ 	.word	0x00000000


	//----- nvinfo : EIATTR_REGCOUNT
	.align		4
.L_288:
        /*05a0*/ 	.byte	0x04, 0x2f
        /*05a2*/ 	.short	(.L_290 - .L_289)
	.align		4
.L_289:
        /*05a4*/ 	.word	index@(_ZN17fastertransformer19segmented_topp_impl15blockSortKernelIfLi1024ELi2EEEvPKT_PS2_PKiPiS7_iii)
        /*05a8*/ 	.word	0x0000002d


	//----- nvinfo : EIATTR_FRAME_SIZE
	.align		4
.L_290:
        /*05ac*/ 	.byte	0x04, 0x11
        /*05ae*/ 	.short	(.L_292 - .L_291)
	.align		4
.L_291:
        /*05b0*/ 	.word	index@(_ZN17fastertransformer19segmented_topp_impl15blockSortKernelIfLi1024ELi2EEEvPKT_PS2_PKiPiS7_iii)
        /*05b4*/ 	.word	0x00000000


	//----- nvinfo : EIATTR_REGCOUNT
	.align		4
.L_292:
        /*05b8*/ 	.byte	0x04, 0x2f
        /*05ba*/ 	.short	(.L_294 - .L_293)
	.align		4
.L_293:
        /*05bc*/ 	.word	index@(_ZN17fastertransformer19segmented_topp_impl15blockSortKernelIfLi1024ELi4EEEvPKT_PS2_PKiPiS7_iii)
        /*05c0*/ 	.word	0x00000035


	//----- nvinfo : EIATTR_FRAME_SIZE
	.align		4
.L_294:
        /*05c4*/ 	.byte	0x04, 0x11
        /*05c6*/ 	.short	(.L_296 - .L_295)
	.align		4
.L_295:
        /*05c8*/ 	.word	index@(_ZN17fastertransformer19segmented_topp_impl15blockSortKernelIfLi1024ELi4EEEvPKT_PS2_PKiPiS7_iii)
        /*05cc*/ 	.word	0x00000000


	//----- nvinfo : EIATTR_REGCOUNT
	.align		4
.L_296:
        /*05d0*/ 	.byte	0x04, 0x2f
        /*05d2*/ 	.short	(.L_298 - .L_297)
	.align		4
.L_297:
        /*05d4*/ 	.word	index@(_ZN17fastertransformer19segmented_topp_impl27segmented_top_p_single_passINS0_28Segmented_topk_kernel_paramsIfiLi256ELi1EEELi32EEEvNS0_20TopKPerSegmentParamsE)
        /*05d8*/ 	.word	0x00000048


	//----- nvinfo : EIATTR_FRAME_SIZE
	.align		4
.L_298:
        /*05dc*/ 	.byte	0x04, 0x11
        /*05de*/ 	.short	(.L_300 - .L_299)
	.align		4
.L_299:
        /*05e0*/ 	.word	index@($__internal_47_$__cuda_sm70_shflsync_up_p)
        /*05e4*/ 	.word	0x00000000


	//----- nvinfo : EIATTR_FRAME_SIZE
	.align		4
.L_300:
        /*05e8*/ 	.byte	0x04, 0x11
        /*05ea*/ 	.short	(.L_302 - .L_301)
	.align		4
.L_301:
        /*05ec*/ 	.word	index@($__internal_46_$__cuda_sm70_shflsync_idx_p)
        /*05f0*/ 	.word	0x00000000


	//----- nvinfo : EIATTR_FRAME_SIZE
	.align		4
.L_302:
        /*05f4*/ 	.byte	0x04, 0x11
        /*05f6*/ 	.short	(.L_304 - .L_303)
	.align		4
.L_303:
        /*05f8*/ 	.word	index@(_ZN17fastertransformer19segmented_topp_impl27segmented_top_p_single_passINS0_28Segmented_topk_kernel_paramsIfiLi256ELi1EEELi32EEEvNS0_20TopKPerSegmentParamsE)
        /*05fc*/ 	.word	0x00000000


	//----- nvinfo : EIATTR_REGCOUNT
	.align		4
.L_304:
        /*0600*/ 	.byte	0x04, 0x2f
        /*0602*/ 	.short	(.L_306 - .L_305)
	.align		4
.L_305:
        /*0604*/ 	.word	index@(_ZN17fastertransformer19segmented_topp_impl27segmented_top_p_single_passINS0_28Segmented_topk_kernel_paramsIfiLi256ELi1EEELi64EEEvNS0_20TopKPerSegmentParamsE)
        /*0608*/ 	.word	0x0000007f


	//----- nvinfo : EIATTR_FRAME_SIZE
	.align		4
.L_306:
        /*060c*/ 	.byte	0x04, 0x11
        /*060e*/ 	.short	(.L_308 - .L_307)
	.align		4
.L_307:
        /*0610*/ 	.word	index@($__internal_45_$__cuda_sm70_shflsync_up_p)
        /*0614*/ 	.word	0x00000000


	//----- nvinfo : EIATTR_FRAME_SIZE
	.align		4
.L_308:
        /*0618*/ 	.byte	0x04, 0x11
        /*061a*/ 	.short	(.L_310 - .L_309)
	.align		4
.L_309:
        /*061c*/ 	.word	index@($__internal_44_$__cuda_sm70_shflsync_idx_p)
        /*0620*/ 	.word	0x00000000


	//----- nvinfo : EIATTR_FRAME_SIZE
	.align		4
.L_310:
        /*0624*/ 	.byte	0x04, 0x11
        /*0626*/ 	.short	(.L_312 - .L_311)
	.align		4
.L_311:
        /*0628*/ 	.word	index@(_ZN17fastertransformer19segmented_topp_impl27segmented_top_p_single_passINS0_28Segmented_topk_kernel_paramsIfiLi256ELi1EEELi64EEEvNS0_20TopKPerSegmentParamsE)
        /*062c*/ 	.word	0x00000000


	//----- nvinfo : EIATTR_REGCOUNT
	.align		4
.L_312:
        /*0630*/ 	.byte	0x04, 0x2f
        /*0632*/ 	.short	(.L_314 - .L_313)
	.align		4
.L_313:
        /*0634*/ 	.word	index@(_ZN17fastertransformer19segmented_topp_impl27segmented_top_p_single_passINS0_28Segmented_topk_kernel_paramsIfiLi256ELi1EEELi96EEEvNS0_20TopKPerSegmentParamsE)
        /*0638*/ 	.word	0x000000a8


	//----- nvinfo : EIATTR_FRAME_SIZE
	.align		4
.L_314:
        /*063c*/ 	.byte	0x04, 0x11
        /*063e*/ 	.short	(.L_316 - .L_315)
	.align		4
.L_315:
        /*0640*/ 	.word	index@($__internal_43_$__cuda_sm70_shflsync_up_p)
        /*0644*/ 	.word	0x00000000


	//----- nvinfo : EIATTR_FRAME_SIZE
	.align		4
.L_316:
        /*0648*/ 	.byte	0x04, 0x11
        /*064a*/ 	.short	(.L_318 - .L_317)
	.align		4
.L_317:
        /*064c*/ 	.word	index@($__internal_42_$__cuda_sm70_shflsync_idx_p)
        /*0650*/ 	.word	0x00000000


	//----- nvinfo : EIATTR_FRAME_SIZE
	.align		4
.L_318:
        /*0654*/ 	.byte	0x04, 0x11
        /*0656*/ 	.short	(.L_320 - .L_319)
	.align		4
.L_319:
        /*0658*/ 	.word	index@(_ZN17fastertransformer19segmented_topp_impl27segmented_top_p_single_passINS0_28Segmented_topk_kernel_paramsIfiLi256ELi1EEELi96EEEvNS0_20TopKPerSegmentParamsE)
        /*065c*/ 	.word	0x00000000


	//----- nvinfo : EIATTR_REGCOUNT
	.align		4
.L_320:
        /*0660*/ 	.byte	0x04, 0x2f
        /*0662*/ 	.short	(.L_322 - .L_321)
	.align		4
.L_321:
        /*0664*/ 	.word	index@(_ZN17fastertransformer19segmented_topp_impl27segmented_top_p_single_passINS0_28Segmented_topk_kernel_paramsIfiLi256ELi1EEELi128EEEvNS0_20TopKPerSegmentParamsE)
        /*0668*/ 	.word	0x000000ff


	//----- nvinfo : EIATTR_FRAME_SIZE
	.align		4
.L_322:
        /*066c*/ 	.byte	0x04, 0x11
        /*066e*/ 	.short	(.L_324 - .L_323)
	.align		4
.L_323:
        /*0670*/ 	.word	index@($__internal_41_$__cuda_sm70_shflsync_up_p)
        /*0674*/ 	.word	0x00000000


	//----- nvinfo : EIATTR_FRAME_SIZE
	.align		4
.L_324:
        /*0678*/ 	.byte	0x04, 0x11
        /*067a*/ 	.short	(.L_326 - .L_325)
	.align		4
.L_325:
        /*067c*/ 	.word	index@($__internal_40_$__cuda_sm70_shflsync_idx_p)
        /*0680*/ 	.word	0x00000000


	//----- nvinfo : EIATTR_FRAME_SIZE
	.align		4
.L_326:
        /*0684*/ 	.byte	0x04, 0x11
        /*0686*/ 	.short	(.L_328 - .L_327)
	.align		4
.L_327:
        /*0688*/ 	.word	index@(_ZN17fastertransformer19segmented_topp_impl27segmented_top_p_single_passINS0_28Segmented_topk_kernel_paramsIfiLi256ELi1EEELi128EEEvNS0_20TopKPerSegmentParamsE)
        /*068c*/ 	.word	0x00000000


	//----- nvinfo : EIATTR_REGCOUNT
	.align		4
.L_328:
        /*0690*/ 	.byte	0x04, 0x2f
        /*0692*/ 	.short	(.L_330 - .L_329)
	.align		4
.L_329:
        /*0694*/ 	.word	index@(_ZN17fastertransformer19segmented_topp_impl27segmented_top_p_single_passINS0_28Segmented_topk_kernel_paramsIfiLi256ELi1EEELi160EEEvNS0_20TopKPerSegmentParamsE)
        /*0698*/ 	.word	0x000000ff


	//----- nvinfo : EIATTR_FRAME_SIZE
	.align		4
.L_330:
        /*069c*/ 	.byte	0x04, 0x11
        /*069e*/ 	.short	(.L_332 - .L_331)
	.align		4
.L_331:
        /*06a0*/ 	.word	index@($__internal_39_$__cuda_sm70_shflsync_up_p)
        /*06a4*/ 	.word	0x00000000


	//----- nvinfo : EIATTR_FRAME_SIZE
	.align		4
.L_332:
        /*06a8*/ 	.byte	0x04, 0x11
        /*06aa*/ 	.short	(.L_334 - .L_333)
	.align		4
.L_333:
        /*06ac*/ 	.word	index@($__internal_38_$__cuda_sm70_shflsync_idx_p)
        /*06b0*/ 	.word	0x00000000


	//----- nvinfo : EIATTR_FRAME_SIZE
	.align		4
.L_334:
        /*06b4*/ 	.byte	0x04, 0x11
        /*06b6*/ 	.short	(.L_336 - .L_335)
	.align		4
.L_335:
        /*06b8*/ 	.word	index@(_ZN17fastertransformer19segmented_topp_impl27segmented_top_p_single_passINS0_28Segmented_topk_kernel_paramsIfiLi256ELi1EEELi160EEEvNS0_20TopKPerSegmentParamsE)
        /*06bc*/ 	.word	0x00000018


	//----- nvinfo : EIATTR_REGCOUNT
	.align		4
.L_336:
        /*06c0*/ 	.byte	0x04, 0x2f
        /*06c2*/ 	.short	(.L_338 - .L_337)
	.align		4
.L_337:
        /*06c4*/ 	.word	index@(_ZN17fastertransformer19segmented_topp_impl27segmented_top_p_single_passINS0_28Segmented_topk_kernel_paramsIfiLi256ELi1EEELi192EEEvNS0_20TopKPerSegmentParamsE)
        /*06c8*/ 	.word	0x000000ff


	//----- nvinfo : EIATTR_FRAME_SIZE
	.align		4
.L_338:
        /*06cc*/ 	.byte	0x04, 0x11
        /*06ce*/ 	.short	(.L_340 - .L_339)
	.align		4
.L_339:
        /*06d0*/ 	.word	index@($__internal_37_$__cuda_sm70_shflsync_up_p)
        /*06d4*/ 	.word	0x00000000


	//----- nvinfo : EIATTR_FRAME_SIZE
	.align		4
.L_340:
        /*06d8*/ 	.byte	0x04, 0x11
        /*06da*/ 	.short	(.L_342 - .L_341)
	.align		4
.L_341:
        /*06dc*/ 	.word	index@($__internal_36_$__cuda_sm70_shflsync_idx_p)
        /*06e0*/ 	.word	0x00000000


	//----- nvinfo : EIATTR_FRAME_SIZE
	.align		4
.L_342:
        /*06e4*/ 	.byte	0x04, 0x11
        /*06e6*/ 	.short	(.L_344 - .L_343)
	.align		4
.L_343:
        /*06e8*/ 	.word	index@(_ZN17fastertransformer19segmented_topp_impl27segmented_top_p_single_passINS0_28Segmented_topk_kernel_paramsIfiLi256ELi1EEELi192EEEvNS0_20TopKPerSegmentParamsE)
        /*06ec*/ 	.word	0x00000110


	//----- nvinfo : EIATTR_REGCOUNT
	.align		4
.L_344:
        /*06f0*/ 	.byte	0x04, 0x2f
        /*06f2*/ 	.short	(.L_346 - .L_345)
	.align		4
.L_345:
        /*06f4*/ 	.word	index@(_ZN17fastertransformer19segmented_topp_impl27segmented_top_p_single_passINS0_28Segmented_topk_kernel_paramsIfiLi256ELi1EEELi224EEEvNS0_20TopKPerSegmentParamsE)
        /*06f8*/ 	.word	0x000000ff


	//----- nvinfo : EIATTR_FRAME_SIZE
	.align		4
.L_346:
        /*06fc*/ 	.byte	0x04, 0x11
        /*06fe*/ 	.short	(.L_348 - .L_347)
	.align		4
.L_347:
        /*0700*/ 	.word	index@($__internal_35_$__cuda_sm70_shflsync_up_p)
        /*0704*/ 	.word	0x00000000


	//----- nvinfo : EIATTR_FRAME_SIZE
	.align		4
.L_348:
        /*0708*/ 	.byte	0x04, 0x11
        /*070a*/ 	.short	(.L_350 - .L_349)
	.align		4
.L_349:
        /*070c*/ 	.word	index@($__internal_34_$__cuda_sm70_shflsync_idx_p)
        /*0710*/ 	.word	0x00000000


	//----- nvinfo : EIATTR_FRAME_SIZE
	.align		4
.L_350:
        /*0714*/ 	.byte	0x04, 0x11
        /*0716*/ 	.short	(.L_352 - .L_351)
	.align		4
.L_351:
        /*0718*/ 	.word	index@(_ZN17fastertransformer19segmented_topp_impl27segmented_top_p_single_passINS0_28Segmented_topk_kernel_paramsIfiLi256ELi1EEELi224EEEvNS0_20TopKPerSegmentParamsE)
        /*071c*/ 	.word	0x00000020


	//----- nvinfo : EIATTR_REGCOUNT
	.align		4
.L_352:
        /*0720*/ 	.byte	0x04, 0x2f
        /*0722*/ 	.short	(.L_354 - .L_353)
	.align		4
.L_353:
        /*0724*/ 	.word	index@(_ZN17fastertransformer19segmented_topp_impl27segmented_top_p_single_passINS0_28Segmented_topk_kernel_paramsIfiLi256ELi1EEELi256EEEvNS0_20TopKPerSegmentParamsE)
        /*0728*/ 	.word	0x000000fe


	//----- nvinfo : EIATTR_FRAME_SIZE
	.align		4
.L_354:
        /*072c*/ 	.byte	0x04, 0x11
        /*072e*/ 	.short	(.L_356 - .L_355)
	.align		4
.L_355:
        /*0730*/ 	.word	index@($__internal_33_$__cuda_sm70_shflsync_up_p)
        /*0734*/ 	.word	0x00000000


	//----- nvinfo : EIATTR_FRAME_SIZE
	.align		4
.L_356:
        /*0738*/ 	.byte	0x04, 0x11
        /*073a*/ 	.short	(.L_358 - .L_357)
	.align		4
.L_357:
        /*073c*/ 	.word	index@($__internal_32_$__cuda_sm70_shflsync_idx_p)
        /*0740*/ 	.word	0x00000000


	//----- nvinfo : EIATTR_FRAME_SIZE
	.align		4
.L_358:
        /*0744*/ 	.byte	0x04, 0x11
        /*0746*/ 	.short	(.L_360 - .L_359)
	.align		4
.L_359:
        /*0748*/ 	.word	index@(_ZN17fastertransformer19segmented_topp_impl27segmented_top_p_single_passINS0_28Segmented_topk_kernel_paramsIfiLi256ELi1EEELi256EEEvNS0_20TopKPerSegmentParamsE)
        /*074c*/ 	.word	0x00000220


	//----- nvinfo : EIATTR_REGCOUNT
	.align		4
.L_360:
        /*0750*/ 	.byte	0x04, 0x2f
        /*0752*/ 	.short	(.L_362 - .L_361)
	.align		4
.L_361:
        /*0754*/ 	.word	index@(_ZN17fastertransformer19segmented_topp_impl27segmented_top_p_single_passINS0_28Segmented_topk_kernel_paramsI6__halfiLi256ELi4EEELi32EEEvNS0_20TopKPerSegmentParamsE)
        /*0758*/ 	.word	0x00000048


	//----- nvinfo : EIATTR_FRAME_SIZE
	.align		4
.L_362:
        /*075c*/ 	.byte	0x04, 0x11
        /*075e*/ 	.short	(.L_364 - .L_363)
	.align		4
.L_363:
        /*0760*/ 	.word	index@($__internal_31_$__cuda_sm70_shflsync_up_p)
        /*0764*/ 	.word	0x00000000


	//----- nvinfo : EIATTR_FRAME_SIZE
	.align		4
.L_364:
        /*0768*/ 	.byte	0x04, 0x11
        /*076a*/ 	.short	(.L_366 - .L_365)
	.align		4
.L_365:
        /*076c*/ 	.word	index@($__internal_30_$__cuda_sm70_shflsync_idx_p)
        /*0770*/ 	.word	0x00000000


	//----- nvinfo : EIATTR_FRAME_SIZE
	.align		4
.L_366:
        /*0774*/ 	.byte	0x04, 0x11
        /*0776*/ 	.short	(.L_368 - .L_367)
	.align		4
.L_367:
        /*0778*/ 	.word	index@(_ZN17fastertransformer19segmented_topp_impl27segmented_top_p_single_passINS0_28Segmented_topk_kernel_paramsI6__halfiLi256ELi4EEELi32EEEvNS0_20TopKPerSegmentParamsE)
        /*077c*/ 	.word	0x00000000


	//----- nvinfo : EIATTR_REGCOUNT
	.align		4
.L_368:
        /*0780*/ 	.byte	0x04, 0x2f
        /*0782*/ 	.short	(.L_370 - .L_369)
	.align		4
.L_369:
        /*0784*/ 	.word	index@(_ZN17fastertransformer19segmented_topp_impl27segmented_top_p_single_passINS0_28Segmented_topk_kernel_paramsI6__halfiLi256ELi4EEELi64EEEvNS0_20TopKPerSegmentParamsE)
        /*0788*/ 	.word	0x0000007f


	//----- nvinfo : EIATTR_FRAME_SIZE
	.align		4
.L_370:
        /*078c*/ 	.byte	0x04, 0x11
        /*078e*/ 	.short	(.L_372 - .L_371)
	.align		4
.L_371:
        /*0790*/ 	.word	index@($__internal_29_$__cuda_sm70_shflsync_up_p)
        /*0794*/ 	.word	0x00000000


	//----- nvinfo : EIATTR_FRAME_SIZE
	.align		4
.L_372:
        /*0798*/ 	.byte	0x04, 0x11
        /*079a*/ 	.short	(.L_374 - .L_373)
	.align		4
.L_373:
        /*079c*/ 	.word	index@($__internal_28_$__cuda_sm70_shflsync_idx_p)
        /*07a0*/ 	.word	0x00000000


	//----- nvinfo : EIATTR_FRAME_SIZE
	.align		4
.L_374:
        /*07a4*/ 	.byte	0x04, 0x11
        /*07a6*/ 	.short	(.L_376 - .L_375)
	.align		4
.L_375:
        /*07a8*/ 	.word	index@(_ZN17fastertransformer19segmented_topp_impl27segmented_top_p_single_passINS0_28Segmented_topk_kernel_paramsI6__halfiLi256ELi4EEELi64EEEvNS0_20TopKPerSegmentParamsE)
        /*07ac*/ 	.word	0x00000000


	//----- nvinfo : EIATTR_REGCOUNT
	.align		4
.L_376:
        /*07b0*/ 	.byte	0x04, 0x2f
        /*07b2*/ 	.short	(.L_378 - .L_377)
	.align		4
.L_377:
        /*07b4*/ 	.word	index@(_ZN17fastertransformer19segmented_topp_impl27segmented_top_p_single_passINS0_28Segmented_topk_kernel_paramsI6__halfiLi256ELi4EEELi96EEEvNS0_20TopKPerSegmentParamsE)
        /*07b8*/ 	.word	0x000000b5


	//----- nvinfo : EIATTR_FRAME_SIZE
	.align		4
.L_378:
        /*07bc*/ 	.byte	0x04, 0x11
        /*07be*/ 	.short	(.L_380 - .L_379)
	.align		4
.L_379:
        /*07c0*/ 	.word	index@($__internal_27_$__cuda_sm70_shflsync_up_p)
        /*07c4*/ 	.word	0x00000000


	//----- nvinfo : EIATTR_FRAME_SIZE
	.align		4
.L_380:
        /*07c8*/ 	.byte	0x04, 0x11
        /*07ca*/ 	.short	(.L_382 - .L_381)
	.align		4
.L_381:
        /*07cc*/ 	.word	index@($__internal_26_$__cuda_sm70_shflsync_idx_p)
        /*07d0*/ 	.word	0x00000000


	//----- nvinfo : EIATTR_FRAME_SIZE
	.align		4
.L_382:
        /*07d4*/ 	.byte	0x04, 0x11
        /*07d6*/ 	.short	(.L_384 - .L_383)
	.align		4
.L_383:
        /*07d8*/ 	.word	index@(_ZN17fastertransformer19segmented_topp_impl27segmented_top_p_single_passINS0_28Segmented_topk_kernel_paramsI6__halfiLi256ELi4EEELi96EEEvNS0_20TopKPerSegmentParamsE)
        /*07dc*/ 	.word	0x00000000


	//----- nvinfo : EIATTR_REGCOUNT
	.align		4
.L_384:
        /*07e0*/ 	.byte	0x04, 0x2f
        /*07e2*/ 	.short	(.L_386 - .L_385)
	.align		4
.L_385:
        /*07e4*/ 	.word	index@(_ZN17fastertransformer19segmented_topp_impl27segmented_top_p_single_passINS0_28Segmented_topk_kernel_paramsI6__halfiLi256ELi4EEELi128EEEvNS0_20TopKPerSegmentParamsE)
        /*07e8*/ 	.word	0x000000e4


	//----- nvinfo : EIATTR_FRAME_SIZE
	.align		4
.L_386:
        /*07ec*/ 	.byte	0x04, 0x11
        /*07ee*/ 	.short	(.L_388 - .L_387)
	.align		4
.L_387:
        /*07f0*/ 	.word	index@($__internal_25_$__cuda_sm70_shflsync_up_p)
        /*07f4*/ 	.word	0x00000000


	//----- nvinfo : EIATTR_FRAME_SIZE
	.align		4
.L_388:
        /*07f8*/ 	.byte	0x04, 0x11
        /*07fa*/ 	.short	(.L_390 - .L_389)
	.align		4
.L_389:
        /*07fc*/ 	.word	index@($__internal_24_$__cuda_sm70_shflsync_idx_p)
        /*0800*/ 	.word	0x00000000


	//----- nvinfo : EIATTR_FRAME_SIZE
	.align		4
.L_390:
        /*0804*/ 	.byte	0x04, 0x11
        /*0806*/ 	.short	(.L_392 - .L_391)
	.align		4
.L_391:
        /*0808*/ 	.word	index@(_ZN17fastertransformer19segmented_topp_impl27segmented_top_p_single_passINS0_28Segmented_topk_kernel_paramsI6__halfiLi256ELi4EEELi128EEEvNS0_20TopKPerSegmentParamsE)
        /*080c*/ 	.word	0x00000000


	//----- nvinfo : EIATTR_REGCOUNT
	.align		4
.L_392:
        /*0810*/ 	.byte	0x04, 0x2f
        /*0812*/ 	.short	(.L_394 - .L_393)
	.align		4
.L_393:
        /*0814*/ 	.word	index@(_ZN17fastertransformer19segmented_topp_impl27segmented_top_p_single_passINS0_28Segmented_topk_kernel_paramsI6__halfiLi256ELi4EEELi160EEEvNS0_20TopKPerSegmentParamsE)
        /*0818*/ 	.word	0x000000ff


	//----- nvinfo : EIATTR_FRAME_SIZE
	.align		4
.L_394:
        /*081c*/ 	.byte	0x04, 0x11
        /*081e*/ 	.short	(.L_396 - .L_395)
	.align		4
.L_395:
        /*0820*/ 	.word	index@($__internal_23_$__cuda_sm70_shflsync_up_p)
        /*0824*/ 	.word	0x00000000


	//----- nvinfo : EIATTR_FRAME_SIZE
	.align		4
.L_396:
        /*0828*/ 	.byte	0x04, 0x11
        /*082a*/ 	.short	(.L_398 - .L_397)
	.align		4
.L_397:
        /*082c*/ 	.word	index@($__internal_22_$__cuda_sm70_shflsync_idx_p)
        /*0830*/ 	.word	0x00000000


	//----- nvinfo : EIATTR_FRAME_SIZE
	.align		4
.L_398:
        /*0834*/ 	.byte	0x04, 0x11
        /*0836*/ 	.short	(.L_400 - .L_399)
	.align		4
.L_399:
        /*0838*/ 	.word	index@(_ZN17fastertransformer19segmented_topp_impl27segmented_top_p_single_passINS0_28Segmented_topk_kernel_paramsI6__halfiLi256ELi4EEELi160EEEvNS0_20TopKPerSegmentParamsE)
        /*083c*/ 	.word	0x00000000


	//----- nvinfo : EIATTR_REGCOUNT
	.align		4
.L_400:
        /*0840*/ 	.byte	0x04, 0x2f
        /*0842*/ 	.short	(.L_402 - .L_401)
	.align		4
.L_401:
        /*0844*/ 	.word	index@(_ZN17fastertransformer19segmented_topp_impl27segmented_top_p_single_passINS0_28Segmented_topk_kernel_paramsI6__halfiLi256ELi4EEELi192EEEvNS0_20TopKPerSegmentParamsE)
        /*0848*/ 	.word	0x000000ff


	//----- nvinfo : EIATTR_FRAME_SIZE
	.align		4
.L_402:
        /*084c*/ 	.byte	0x04, 0x11
        /*084e*/ 	.short	(.L_404 - .L_403)
	.align		4
.L_403:
        /*0850*/ 	.word	index@($__internal_21_$__cuda_sm70_shflsync_up_p)
        /*0854*/ 	.word	0x00000000


	//----- nvinfo : EIATTR_FRAME_SIZE
	.align		4
.L_404:
        /*0858*/ 	.byte	0x04, 0x11
        /*085a*/ 	.short	(.L_406 - .L_405)
	.align		4
.L_405:
        /*085c*/ 	.word	index@($__internal_20_$__cuda_sm70_shflsync_idx_p)
        /*0860*/ 	.word	0x00000000


	//----- nvinfo : EIATTR_FRAME_SIZE
	.align		4
.L_406:
        /*0864*/ 	.byte	0x04, 0x11
        /*0866*/ 	.short	(.L_408 - .L_407)
	.align		4
.L_407:
        /*0868*/ 	.word	index@(_ZN17fastertransformer19segmented_topp_impl27segmented_top_p_single_passINS0_28Segmented_topk_kernel_paramsI6__halfiLi256ELi4EEELi192EEEvNS0_20TopKPerSegmentParamsE)
        /*086c*/ 	.word	0x00000120


	//----- nvinfo : EIATTR_REGCOUNT
	.align		4
.L_408:
        /*0870*/ 	.byte	0x04, 0x2f
        /*0872*/ 	.short	(.L_410 - .L_409)
	.align		4
.L_409:
        /*0874*/ 	.word	index@(_ZN17fastertransformer19segmented_topp_impl27segmented_top_p_single_passINS0_28Segmented_topk_kernel_paramsI6__halfiLi256ELi4EEELi224EEEvNS0_20TopKPerSegmentParamsE)
        /*0878*/ 	.word	0x000000fe


	//----- nvinfo : EIATTR_FRAME_SIZE
	.align		4
.L_410:
        /*087c*/ 	.byte	0x04, 0x11
        /*087e*/ 	.short	(.L_412 - .L_411)
	.align		4
.L_411:
        /*0880*/ 	.word	index@($__internal_19_$__cuda_sm70_shflsync_up_p)
        /*0884*/ 	.word	0x00000000


	//----- nvinfo : EIATTR_FRAME_SIZE
	.align		4
.L_412:
        /*0888*/ 	.byte	0x04, 0x11
        /*088a*/ 	.short	(.L_414 - .L_413)
	.align		4
.L_413:
        /*088c*/ 	.word	index@($__internal_18_$__cuda_sm70_shflsync_idx_p)
        /*0890*/ 	.word	0x00000000


	//----- nvinfo : EIATTR_FRAME_SIZE
	.align		4
.L_414:
        /*0894*/ 	.byte	0x04, 0x11
        /*0896*/ 	.short	(.L_416 - .L_415)
	.align		4
.L_415:
        /*0898*/ 	.word	index@(_ZN17fastertransformer19segmented_topp_impl27segmented_top_p_single_passINS0_28Segmented_topk_kernel_paramsI6__halfiLi256ELi4EEELi224EEEvNS0_20TopKPerSegmentParamsE)
        /*089c*/ 	.word	0x00000020


	//----- nvinfo : EIATTR_REGCOUNT
	.align		4
.L_416:
        /*08a0*/ 	.byte	0x04, 0x2f
        /*08a2*/ 	.short	(.L_418 - .L_417)
	.align		4
.L_417:
        /*08a4*/ 	.word	index@(_ZN17fastertransformer19segmented_topp_impl27segmented_top_p_single_passINS0_28Segmented_topk_kernel_paramsI6__halfiLi256ELi4EEELi256EEEvNS0_20TopKPerSegmentParamsE)
        /*08a8*/ 	.word	0x000000ff


	//----- nvinfo : EIATTR_FRAME_SIZE
	.align		4
.L_418:
        /*08ac*/ 	.byte	0x04, 0x11
        /*08ae*/ 	.short	(.L_420 - .L_419)
	.align		4
.L_419:
        /*08b0*/ 	.word	index@($__internal_17_$__cuda_sm70_shflsync_up_p)
        /*08b4*/ 	.word	0x00000000


	//----- nvinfo : EIATTR_FRAME_SIZE
	.align		4
.L_420:
        /*08b8*/ 	.byte	0x04, 0x11
        /*08ba*/ 	.short	(.L_422 - .L_421)
	.align		4
.L_421:
        /*08bc*/ 	.word	index@($__internal_16_$__cuda_sm70_shflsync_idx_p)
        /*08c0*/ 	.word	0x00000000


	//----- nvinfo : EIATTR_FRAME_SIZE
	.align		4
.L_422:
        /*08c4*/ 	.byte	0x04, 0x11
        /*08c6*/ 	.short	(.L_424 - .L_423)
	.align		4
.L_423:
        /*08c8*/ 	.word	index@(_ZN17fastertransformer19segmented_topp_impl27segmented_top_p_single_passINS0_28Segmented_topk_kernel_paramsI6__halfiLi256ELi4EEELi256EEEvNS0_20TopKPerSegmentParamsE)
        /*08cc*/ 	.word	0x00000120


	//----- nvinfo : EIATTR_REGCOUNT
	.align		4
.L_424:
        /*08d0*/ 	.byte	0x04, 0x2f
        /*08d2*/ 	.short	(.L_426 - .L_425)
	.align		4
.L_425:
        /*08d4*/ 	.word	index@(_ZN17fastertransformer19segmented_topp_impl15blockSortKernelI6__halfLi128ELi1EEEvPKT_PS3_PKiPiS8_iii)
        /*08d8*/ 	.word	0x00000020


	//----- nvinfo : EIATTR_FRAME_SIZE
	.align		4
.L_426:
        /*08dc*/ 	.byte	0x04, 0x11
        /*08de*/ 	.short	(.L_428 - .L_427)
	.align		4
.L_427:
        /*08e0*/ 	.word	index@(_ZN17fastertransformer19segmented_topp_impl15blockSortKernelI6__halfLi128ELi1EEEvPKT_PS3_PKiPiS8_iii)
        /*08e4*/ 	.word	0x00000000


	//----- nvinfo : EIATTR_REGCOUNT
	.align		4
.L_428:
        /*08e8*/ 	.byte	0x04, 0x2f
        /*08ea*/ 	.short	(.L_430 - .L_429)
	.align		4
.L_429:
        /*08ec*/ 	.word	index@(_ZN17fastertransformer19segmented_topp_impl15blockSortKernelI6__halfLi256ELi1EEEvPKT_PS3_PKiPiS8_iii)
        /*08f0*/ 	.word	0x00000028


	//----- nvinfo : EIATTR_FRAME_SIZE
	.align		4
.L_430:
        /*08f4*/ 	.byte	0x04, 0x11
        /*08f6*/ 	.short	(.L_432 - .L_431)
	.align		4
.L_431:
        /*08f8*/ 	.word	index@(_ZN17fastertransformer19segmented_topp_impl15blockSortKernelI6__halfLi256ELi1EEEvPKT_PS3_PKiPiS8_iii)
        /*08fc*/ 	.word	0x00000000


	//----- nvinfo : EIATTR_REGCOUNT
	.align		4
.L_432:
        /*0900*/ 	.byte	0x04, 0x2f
        /*0902*/ 	.short	(.L_434 - .L_433)
	.align		4
.L_433:
        /*0904*/ 	.word	index@(_ZN17fastertransformer19segmented_topp_impl15blockSortKernelI6__halfLi384ELi1EEEvPKT_PS3_PKiPiS8_iii)
        /*0908*/ 	.word	0x00000028


	//----- nvinfo : EIATTR_FRAME_SIZE
	.align		4
.L_434:
        /*090c*/ 	.byte	0x04, 0x11
        /*090e*/ 	.short	(.L_436 - .L_435)
	.align		4
.L_435:
        /*0910*/ 	.word	index@(_ZN17fastertransformer19segmented_topp_impl15blockSortKernelI6__halfLi384ELi1EEEvPKT_PS3_PKiPiS8_iii)
        /*0914*/ 	.word	0x00000000


	//----- nvinfo : EIATTR_REGCOUNT
	.align		4
.L_436:
        /*0918*/ 	.byte	0x04, 0x2f
        /*091a*/ 	.short	(.L_438 - .L_437)
	.align		4
.L_437:
        /*091c*/ 	.word	index@(_ZN17fastertransformer19segmented_topp_impl15blockSortKernelI6__halfLi512ELi1EEEvPKT_PS3_PKiPiS8_iii)
        /*0920*/ 	.word	0x00000028


	//----- nvinfo : EIATTR_FRAME_SIZE
	.align		4
.L_438:
        /*0924*/ 	.byte	0x04, 0x11
        /*0926*/ 	.short	(.L_440 - .L_439)
	.align		4
.L_439:
        /*0928*/ 	.word	index@(_ZN17fastertransformer19segmented_topp_impl15blockSortKernelI6__halfLi512ELi1EEEvPKT_PS3_PKiPiS8_iii)
        /*092c*/ 	.word	0x00000000


	//----- nvinfo : EIATTR_REGCOUNT
	.align		4
.L_440:
        /*0930*/ 	.byte	0x04, 0x2f
        /*0932*/ 	.short	(.L_442 - .L_441)
	.align		4
.L_441:
        /*0934*/ 	.word	index@(_ZN17fastertransformer19segmented_topp_impl15blockSortKernelI6__halfLi640ELi1EEEvPKT_PS3_PKiPiS8_iii)
        /*0938*/ 	.word	0x00000028


	//----- nvinfo : EIATTR_FRAME_SIZE
	.align		4
.L_442:
        /*093c*/ 	.byte	0x04, 0x11
        /*093e*/ 	.short	(.L_444 - .L_443)
	.align		4
.L_443:
        /*0940*/ 	.word	index@(_ZN17fastertransformer19segmented_topp_impl15blockSortKernelI6__halfLi640ELi1EEEvPKT_PS3_PKiPiS8_iii)
        /*0944*/ 	.word	0x00000000


	//----- nvinfo : EIATTR_REGCOUNT
	.align		4
.L_444:
        /*0948*/ 	.byte	0x04, 0x2f
        /*094a*/ 	.short	(.L_446 - .L_445)
	.align		4
.L_445:
        /*094c*/ 	.word	index@(_ZN17fastertransformer19segmented_topp_impl15blockSortKernelI6__halfLi768ELi1EEEvPKT_PS3_PKiPiS8_iii)
        /*0950*/ 	.word	0x00000028


	//----- nvinfo : EIATTR_FRAME_SIZE
	.align		4
.L_446:
        /*0954*/ 	.byte	0x04, 0x11
        /*0956*/ 	.short	(.L_448 - .L_447)
	.align		4
.L_447:
        /*0958*/ 	.word	index@(_ZN17fastertransformer19segmented_topp_impl15blockSortKernelI6__halfLi768ELi1EEEvPKT_PS3_PKiPiS8_iii)
        /*095c*/ 	.word	0x00000000


	//----- nvinfo : EIATTR_REGCOUNT
	.align		4
.L_448:
        /*0960*/ 	.byte	0x04, 0x2f
        /*0962*/ 	.short	(.L_450 - .L_449)
	.align		4
.L_449:
        /*0964*/ 	.word	index@(_ZN17fastertransformer19segmented_topp_impl15blockSortKernelI6__halfLi896ELi1EEEvPKT_PS3_PKiPiS8_iii)
        /*0968*/ 	.word	0x00000028


	//----- nvinfo : EIATTR_FRAME_SIZE
	.align		4
.L_450:
        /*096c*/ 	.byte	0x04, 0x11
        /*096e*/ 	.short	(.L_452 - .L_451)
	.align		4
.L_451:
        /*0970*/ 	.word	index@(_ZN17fastertransformer19segmented_topp_impl15blockSortKernelI6__halfLi896ELi1EEEvPKT_PS3_PKiPiS8_iii)
        /*0974*/ 	.word	0x00000000


	//----- nvinfo : EIATTR_REGCOUNT
	.align		4
.L_452:
        /*0978*/ 	.byte	0x04, 0x2f
        /*097a*/ 	.short	(.L_454 - .L_453)
	.align		4
.L_453:
        /*097c*/ 	.word	index@(_ZN17fastertransformer19segmented_topp_impl15blockSortKernelI6__halfLi1024ELi1EEEvPKT_PS3_PKiPiS8_iii)
        /*0980*/ 	.word	0x00000028


	//----- nvinfo : EIATTR_FRAME_SIZE
	.align		4
.L_454:
        /*0984*/ 	.byte	0x04, 0x11
        /*0986*/ 	.short	(.L_456 - .L_455)
	.align		4
.L_455:
        /*0988*/ 	.word	index@(_ZN17fastertransformer19segmented_topp_impl15blockSortKernelI6__halfLi1024ELi1EEEvPKT_PS3_PKiPiS8_iii)
        /*098c*/ 	.word	0x00000000


	//----- nvinfo : EIATTR_REGCOUNT
	.align		4
.L_456:
        /*0990*/ 	.byte	0x04, 0x2f
        /*0992*/ 	.short	(.L_458 - .L_457)
	.align		4
.L_457:
        /*0994*/ 	.word	index@(_ZN17fastertransformer19segmented_topp_impl15blockSortKernelI6__halfLi1024ELi2EEEvPKT_PS3_PKiPiS8_iii)
        /*0998*/ 	.word	0x0000002d


	//----- nvinfo : EIATTR_FRAME_SIZE
	.align		4
.L_458:
        /*099c*/ 	.byte	0x04, 0x11
        /*099e*/ 	.short	(.L_460 - .L_459)
	.align		4
.L_459:
        /*09a0*/ 	.word	index@(_ZN17fastertransformer19segmented_topp_impl15blockSortKernelI6__halfLi1024ELi2EEEvPKT_PS3_PKiPiS8_iii)
        /*09a4*/ 	.word	0x00000000


	//----- nvinfo : EIATTR_REGCOUNT
	.align		4
.L_460:
        /*09a8*/ 	.byte	0x04, 0x2f
        /*09aa*/ 	.short	(.L_462 - .L_461)
	.align		4
.L_461:
        /*09ac*/ 	.word	index@(_ZN17fastertransformer19segmented_topp_impl15blockSortKernelI6__halfLi1024ELi4EEEvPKT_PS3_PKiPiS8_iii)
        /*09b0*/ 	.word	0x00000035


	//----- nvinfo : EIATTR_FRAME_SIZE
	.align		4
.L_462:
        /*09b4*/ 	.byte	0x04, 0x11
        /*09b6*/ 	.short	(.L_464 - .L_463)
	.align		4
.L_463:
        /*09b8*/ 	.word	index@(_ZN17fastertransformer19segmented_topp_impl15blockSortKernelI6__halfLi1024ELi4EEEvPKT_PS3_PKiPiS8_iii)
        /*09bc*/ 	.word	0x00000000


	//----- nvinfo : EIATTR_REGCOUNT
	.align		4
.L_464:
        /*09c0*/ 	.byte	0x04, 0x2f
        /*09c2*/ 	.short	(.L_466 - .L_465)
	.align		4
.L_465:
        /*09c4*/ 	.word	index@(_ZN17fastertransformer19segmented_topp_impl27segmented_top_p_single_passINS0_28Segmented_topk_kernel_paramsI6__halfiLi256ELi1EEELi32EEEvNS0_20TopKPerSegmentParamsE)
        /*09c8*/ 	.word	0x00000048


	//----- nvinfo : EIATTR_FRAME_SIZE
	.align		4
.L_466:
        /*09cc*/ 	.byte	0x04, 0x11
        /*09ce*/ 	.short	(.L_468 - .L_467)
	.align		4
.L_467:
        /*09d0*/ 	.word	index@($__internal_15_$__cuda_sm70_shflsync_up_p)
        /*09d4*/ 	.word	0x00000000


	//----- nvinfo : EIATTR_FRAME_SIZE
	.align		4
.L_468:
        /*09d8*/ 	.byte	0x04, 0x11
        /*09da*/ 	.short	(.L_470 - .L_469)
	.align		4
.L_469:
        /*09dc*/ 	.word	index@($__internal_14_$__cuda_sm70_shflsync_idx_p)
        /*09e0*/ 	.word	0x00000000


	//----- nvinfo : EIATTR_FRAME_SIZE
	.align		4
.L_470:
        /*09e4*/ 	.byte	0x04, 0x11
        /*09e6*/ 	.short	(.L_472 - .L_471)
	.align		4
.L_471:
        /*09e8*/ 	.word	index@(_ZN17fastertransformer19segmented_topp_impl27segmented_top_p_single_passINS0_28Segmented_topk_kernel_paramsI6__halfiLi256ELi1EEELi32EEEvNS0_20TopKPerSegmentParamsE)
        /*09ec*/ 	.word	0x00000000


	//----- nvinfo : EIATTR_REGCOUNT
	.align		4
.L_472:
        /*09f0*/ 	.byte	0x04, 0x2f
        /*09f2*/ 	.short	(.L_474 - .L_473)
	.align		4
.L_473:
        /*09f4*/ 	.word	index@(_ZN17fastertransformer19segmented_topp_impl27segmented_top_p_single_passINS0_28Segmented_topk_kernel_paramsI6__halfiLi256ELi1EEELi64EEEvNS0_20TopKPerSegmentParamsE)
        /*09f8*/ 	.word	0x0000007f


	//----- nvinfo : EIATTR_FRAME_SIZE
	.align		4
.L_474:
        /*09fc*/ 	.byte	0x04, 0x11
        /*09fe*/ 	.short	(.L_476 - .L_475)
	.align		4
.L_475:
        /*0a00*/ 	.word	index@($__internal_13_$__cuda_sm70_shflsync_up_p)
        /*0a04*/ 	.word	0x00000000


	//----- nvinfo : EIATTR_FRAME_SIZE
	.align		4
.L_476:
        /*0a08*/ 	.byte	0x04, 0x11
        /*0a0a*/ 	.short	(.L_478 - .L_477)
	.align		4
.L_477:
        /*0a0c*/ 	.word	index@($__internal_12_$__cuda_sm70_shflsync_idx_p)
        /*0a10*/ 	.word	0x00000000


	//----- nvinfo : EIATTR_FRAME_SIZE
	.align		4
.L_478:
        /*0a14*/ 	.byte	0x04, 0x11
        /*0a16*/ 	.short	(.L_480 - .L_479)
	.align		4
.L_479:
        /*0a18*/ 	.word	index@(_ZN17fastertransformer19segmented_topp_impl27segmented_top_p_single_passINS0_28Segmented_topk_kernel_paramsI6__halfiLi256ELi1EEELi64EEEvNS0_20TopKPerSegmentParamsE)
        /*0a1c*/ 	.word	0x00000000


	//----- nvinfo : EIATTR_REGCOUNT
	.align		4
.L_480:
        /*0a20*/ 	.byte	0x04, 0x2f
        /*0a22*/ 	.short	(.L_482 - .L_481)
	.align		4
.L_481:
        /*0a24*/ 	.word	index@(_ZN17fastertransformer19segmented_topp_impl27segmented_top_p_single_passINS0_28Segmented_topk_kernel_paramsI6__halfiLi256ELi1EEELi96EEEvNS0_20TopKPerSegmentParamsE)
        /*0a28*/ 	.word	0x000000b6


	//----- nvinfo : EIATTR_FRAME_SIZE
	.align		4
.L_482:
        /*0a2c*/ 	.byte	0x04, 0x11
        /*0a2e*/ 	.short	(.L_484 - .L_483)
	.align		4
.L_483:
        /*0a30*/ 	.word	index@($__internal_11_$__cuda_sm70_shflsync_up_p)
        /*0a34*/ 	.word	0x00000000


	//----- nvinfo : EIATTR_FRAME_SIZE
	.align		4
.L_484:
        /*0a38*/ 	.byte	0x04, 0x11
        /*0a3a*/ 	.short	(.L_486 - .L_485)
	.align		4
.L_485:
        /*0a3c*/ 	.word	index@($__internal_10_$__cuda_sm70_shflsync_idx_p)
        /*0a40*/ 	.word	0x00000000


	//----- nvinfo : EIATTR_FRAME_SIZE
	.align		4
.L_486:
        /*0a44*/ 	.byte	0x04, 0x11
        /*0a46*/ 	.short	(.L_488 - .L_487)
	.align		4
.L_487:
        /*0a48*/ 	.word	index@(_ZN17fastertransformer19segmented_topp_impl27segmented_top_p_single_passINS0_28Segmented_topk_kernel_paramsI6__halfiLi256ELi1EEELi96EEEvNS0_20TopKPerSegmentParamsE)
        /*0a4c*/ 	.word	0x00000000


	//----- nvinfo : EIATTR_REGCOUNT
	.align		4
.L_488:
        /*0a50*/ 	.byte	0x04, 0x2f
        /*0a52*/ 	.short	(.L_490 - .L_489)
	.align		4
.L_489:
        /*0a54*/ 	.word	index@(_ZN17fastertransformer19segmented_topp_impl27segmented_top_p_single_passINS0_28Segmented_topk_kernel_paramsI6__halfiLi256ELi1EEELi128EEEvNS0_20TopKPerSegmentParamsE)
        /*0a58*/ 	.word	0x000000e4


	//----- nvinfo : EIATTR_FRAME_SIZE
	.align		4
.L_490:
        /*0a5c*/ 	.byte	0x04, 0x11
        /*0a5e*/ 	.short	(.L_492 - .L_491)
	.align		4
.L_491:
        /*0a60*/ 	.word	index@($__internal_9_$__cuda_sm70_shflsync_up_p)
        /*0a64*/ 	.word	0x00000000


	//----- nvinfo : EIATTR_FRAME_SIZE
	.align		4
.L_492:
        /*0a68*/ 	.byte	0x04, 0x11
        /*0a6a*/ 	.short	(.L_494 - .L_493)
	.align		4
.L_493:
        /*0a6c*/ 	.word	index@($__internal_8_$__cuda_sm70_shflsync_idx_p)
        /*0a70*/ 	.word	0x00000000


	//----- nvinfo : EIATTR_FRAME_SIZE
	.align		4
.L_494:
        /*0a74*/ 	.byte	0x04, 0x11
        /*0a76*/ 	.short	(.L_496 - .L_495)
	.align		4
.L_495:
        /*0a78*/ 	.word	index@(_ZN17fastertransformer19segmented_topp_impl27segmented_top_p_single_passINS0_28Segmented_topk_kernel_paramsI6__halfiLi256ELi1EEELi128EEEvNS0_20TopKPerSegmentParamsE)
        /*0a7c*/ 	.word	0x00000000


	//----- nvinfo : EIATTR_REGCOUNT
	.align		4
.L_496:
        /*0a80*/ 	.byte	0x04, 0x2f
        /*0a82*/ 	.short	(.L_498 - .L_497)
	.align		4
.L_497:
        /*0a84*/ 	.word	index@(_ZN17fastertransformer19segmented_topp_impl27segmented_top_p_single_passINS0_28Segmented_topk_kernel_paramsI6__halfiLi256ELi1EEELi160EEEvNS0_20TopKPerSegmentParamsE)
        /*0a88*/ 	.word	0x000000ff


	//----- nvinfo : EIATTR_FRAME_SIZE
	.align		4
.L_498:
        /*0a8c*/ 	.byte	0x04, 0x11
        /*0a8e*/ 	.short	(.L_500 - .L_499)
	.align		4
.L_499:
        /*0a90*/ 	.word	index@($__internal_7_$__cuda_sm70_shflsync_up_p)
        /*0a94*/ 	.word	0x00000000


	//----- nvinfo : EIATTR_FRAME_SIZE
	.align		4
.L_500:
        /*0a98*/ 	.byte	0x04, 0x11
        /*0a9a*/ 	.short	(.L_502 - .L_501)
	.align		4
.L_501:
        /*0a9c*/ 	.word	index@($__internal_6_$__cuda_sm70_shflsync_idx_p)
        /*0aa0*/ 	.word	0x00000000


	//----- nvinfo : EIATTR_FRAME_SIZE
	.align		4
.L_502:
        /*0aa4*/ 	.byte	0x04, 0x11
        /*0aa6*/ 	.short	(.L_504 - .L_503)
	.align		4
.L_503:
        /*0aa8*/ 	.word	index@(_ZN17fastertransformer19segmented_topp_impl27segmented_top_p_single_passINS0_28Segmented_topk_kernel_paramsI6__halfiLi256ELi1EEELi160EEEvNS0_20TopKPerSegmentParamsE)
        /*0aac*/ 	.word	0x00000000


	//----- nvinfo : EIATTR_REGCOUNT
	.align		4
.L_504:
        /*0ab0*/ 	.byte	0x04, 0x2f
        /*0ab2*/ 	.short	(.L_506 - .L_505)
	.align		4
.L_505:
        /*0ab4*/ 	.word	index@(_ZN17fastertransformer19segmented_topp_impl27segmented_top_p_single_passINS0_28Segmented_topk_kernel_paramsI6__halfiLi256ELi1EEELi192EEEvNS0_20TopKPerSegmentParamsE)
        /*0ab8*/ 	.word	0x000000ff


	//----- nvinfo : EIATTR_FRAME_SIZE
	.align		4
.L_506:
        /*0abc*/ 	.byte	0x04, 0x11
        /*0abe*/ 	.short	(.L_508 - .L_507)
	.align		4
.L_507:
        /*0ac0*/ 	.word	index@($__internal_5_$__cuda_sm70_shflsync_up_p)
        /*0ac4*/ 	.word	0x00000000


	//----- nvinfo : EIATTR_FRAME_SIZE
	.align		4
.L_508:
        /*0ac8*/ 	.byte	0x04, 0x11
        /*0aca*/ 	.short	(.L_510 - .L_509)
	.align		4
.L_509:
        /*0acc*/ 	.word	index@($__internal_4_$__cuda_sm70_shflsync_idx_p)
        /*0ad0*/ 	.word	0x00000000


	//----- nvinfo : EIATTR_FRAME_SIZE
	.align		4
.L_510:
        /*0ad4*/ 	.byte	0x04, 0x11
        /*0ad6*/ 	.short	(.L_512 - .L_511)
	.align		4
.L_511:
        /*0ad8*/ 	.word	index@(_ZN17fastertransformer19segmented_topp_impl27segmented_top_p_single_passINS0_28Segmented_topk_kernel_paramsI6__halfiLi256ELi1EEELi192EEEvNS0_20TopKPerSegmentParamsE)
        /*0adc*/ 	.word	0x00000120


	//----- nvinfo : EIATTR_REGCOUNT
	.align		4
.L_512:
        /*0ae0*/ 	.byte	0x04, 0x2f
        /*0ae2*/ 	.short	(.L_514 - .L_513)
	.align		4
.L_513:
        /*0ae4*/ 	.word	index@(_ZN17fastertransformer19segmented_topp_impl27segmented_top_p_single_passINS0_28Segmented_topk_kernel_paramsI6__halfiLi256ELi1EEELi224EEEvNS0_20TopKPerSegmentParamsE)
        /*0ae8*/ 	.word	0x000000ff


	//----- nvinfo : EIATTR_FRAME_SIZE
	.align		4
.L_514:
        /*0aec*/ 	.byte	0x04, 0x11
        /*0aee*/ 	.short	(.L_516 - .L_515)
	.align		4
.L_515:
        /*0af0*/ 	.word	index@($__internal_3_$__cuda_sm70_shflsync_up_p)
        /*0af4*/ 	.word	0x00000000


	//----- nvinfo : EIATTR_FRAME_SIZE
	.align		4
.L_516:
        /*0af8*/ 	.byte	0x04, 0x11
        /*0afa*/ 	.short	(.L_518 - .L_517)
	.align		4
.L_517:
        /*0afc*/ 	.word	index@($__internal_2_$__cuda_sm70_shflsync_idx_p)
        /*0b00*/ 	.word	0x00000000


	//----- nvinfo : EIATTR_FRAME_SIZE
	.align		4
.L_518:
        /*0b04*/ 	.byte	0x04, 0x11
        /*0b06*/ 	.short	(.L_520 - .L_519)
	.align		4
.L_519:
        /*0b08*/ 	.word	index@(_ZN17fastertransformer19segmented_topp_impl27segmented_top_p_single_passINS0_28Segmented_topk_kernel_paramsI6__halfiLi256ELi1EEELi224EEEvNS0_20TopKPerSegmentParamsE)
        /*0b0c*/ 	.word	0x00000020


	//----- nvinfo : EIATTR_REGCOUNT
	.align		4
.L_520:
        /*0b10*/ 	.byte	0x04, 0x2f
        /*0b12*/ 	.short	(.L_522 - .L_521)
	.align		4
.L_521:
        /*0b14*/ 	.word	index@(_ZN17fastertransformer19segmented_topp_impl27segmented_top_p_single_passINS0_28Segmented_topk_kernel_paramsI6__halfiLi256ELi1EEELi256EEEvNS0_20TopKPerSegmentParamsE)
        /*0b18*/ 	.word	0x000000ff


	//----- nvinfo : EIATTR_FRAME_SIZE
	.align		4
.L_522:
        /*0b1c*/ 	.byte	0x04, 0x11
        /*0b1e*/ 	.short	(.L_524 - .L_523)
	.align		4
.L_523:
        /*0b20*/ 	.word	index@($__internal_1_$__cuda_sm70_shflsync_up_p)
        /*0b24*/ 	.word	0x00000000


	//----- nvinfo : EIATTR_FRAME_SIZE
	.align		4
.L_524:
        /*0b28*/ 	.byte	0x04, 0x11
        /*0b2a*/ 	.short	(.L_526 - .L_525)
	.align		4
.L_525:
        /*0b2c*/ 	.word	index@($__internal_0_$__cuda_sm70_shflsync_idx_p)
        /*0b30*/ 	.word	0x00000000


	//----- nvinfo : EIATTR_FRAME_SIZE
	.align		4
.L_526:
        /*0b34*/ 	.byte	0x04, 0x11
        /*0b36*/ 	.short	(.L_528 - .L_527)
	.align		4
.L_527:
        /*0b38*/ 	.word	index@(_ZN17fastertransformer19segmented_topp_impl27segmented_top_p_single_passINS0_28Segmented_topk_kernel_paramsI6__halfiLi256ELi1EEELi256EEEvNS0_20TopKPerSegmentParamsE)
        /*0b3c*/ 	.word	0x00000120


	//----- nvinfo : EIATTR_MIN_STACK_SIZE
	.align		4
.L_528:
        /*0b40*/ 	.byte	0x04, 0x12
        /*0b42*/ 	.short	(.L_530 - .L_529)
	.align		4
.L_529:
        /*0b44*/ 	.word	index@(_ZN17fastertransformer19segmented_topp_impl27segmented_top_p_single_passINS0_28Segmented_topk_kernel_paramsI6__halfiLi256ELi1EEELi256EEEvNS0_20TopKPerSegmentParamsE)
        /*0b48*/ 	.word	0x00000120


	//----- nvinfo : EIATTR_MIN_STACK_SIZE
	.align		4
.L_530:
        /*0b4c*/ 	.byte	0x04, 0x12
        /*0b4e*/ 	.short	(.L_532 - .L_531)
	.align		4
.L_531:
        /*0b50*/ 	.word	index@(_ZN17fastertransformer19segmented_topp_impl27segmented_top_p_single_passINS0_28Segmented_topk_kernel_paramsI6__halfiLi256ELi1EEELi224EEEvNS0_20TopKPerSegmentParamsE)
        /*0b54*/ 	.word	0x00000020


	//----- nvinfo : EIATTR_MIN_STACK_SIZE
	.align		4
.L_532:
        /*0b58*/ 	.byte	0x04, 0x12
        /*0b5a*/ 	.short	(.L_534 - .L_533)
	.align		4
.L_533:
        /*0b5c*/ 	.word	index@(_ZN17fastertransformer19segmented_topp_impl27segmented_top_p_single_passINS0_28Segmented_topk_kernel_paramsI6__halfiLi256ELi1EEELi192EEEvNS0_20TopKPerSegmentParamsE)
        /*0b60*/ 	.word	0x00000120


	//----- nvinfo : EIATTR_MIN_STACK_SIZE
	.align		4
.L_534:
        /*0b64*/ 	.byte	0x04, 0x12
        /*0b66*/ 	.short	(.L_536 - .L_535)
	.align		4
.L_535:
        /*0b68*/ 	.word	index@(_ZN17fastertransformer19segmented_topp_impl27segmented_top_p_single_passINS0_28Segmented_topk_kernel_paramsI6__halfiLi256ELi1EEELi160EEEvNS0_20TopKPerSegmentParamsE)
        /*0b6c*/ 	.word	0x00000000


	//----- nvinfo : EIATTR_MIN_STACK_SIZE
	.align		4
.L_536:
        /*0b70*/ 	.byte	0x04, 0x12
        /*0b72*/ 	.short	(.L_538 - .L_537)
	.align		4
.L_537:
        /*0b74*/ 	.word	index@(_ZN17fastertransformer19segmented_topp_impl27segmented_top_p_single_passINS0_28Segmented_topk_kernel_paramsI6__halfiLi256ELi1EEELi128EEEvNS0_20TopKPerSegmentParamsE)
        /*0b78*/ 	.word	0x00000000


	//----- nvinfo : EIATTR_MIN_STACK_SIZE
	.align		4
.L_538:
        /*0b7c*/ 	.byte	0x04, 0x12
        /*0b7e*/ 	.short	(.L_540 - .L_539)
	.align		4
.L_539:
        /*0b80*/ 	.word	index@(_ZN17fastertransformer19segmented_topp_impl27segmented_top_p_single_passINS0_28Segmented_topk_kernel_paramsI6__halfiLi256ELi1EEELi96EEEvNS0_20TopKPerSegmentParamsE)
        /*0b84*/ 	.word	0x00000000


	//----- nvinfo : EIATTR_MIN_STACK_SIZE
	.align		4
.L_540:
        /*0b88*/ 	.byte	0x04, 0x12
        /*0b8a*/ 	.short	(.L_542 - .L_541)
	.align		4
.L_541:
        /*0b8c*/ 	.word	index@(_ZN17fastertransformer19segmented_topp_impl27segmented_top_p_single_passINS0_28Segmented_topk_kernel_paramsI6__halfiLi256ELi1EEELi64EEEvNS0_20TopKPerSegmentParamsE)
        /*0b90*/ 	.word	0x00000000


	//----- nvinfo : EIATTR_MIN_STACK_SIZE
	.align		4
.L_542:
        /*0b94*/ 	.byte	0x04, 0x12
        /*0b96*/ 	.short	(.L_544 - .L_543)
	.align		4
.L_543:
        /*0b98*/ 	.word	index@(_ZN17fastertransformer19segmented_topp_impl27segmented_top_p_single_passINS0_28Segmented_topk_kernel_paramsI6__halfiLi256ELi1EEELi32EEEvNS0_20TopKPerSegmentParamsE)
        /*0b9c*/ 	.word	0x00000000


	//----- nvinfo : EIATTR_MIN_STACK_SIZE
	.align		4
.L_544:
        /*0ba0*/ 	.byte	0x04, 0x12
        /*0ba2*/ 	.short	(.L_546 - .L_545)
	.align		4
.L_545:
        /*0ba4*/ 	.word	index@(_ZN17fastertransformer19segmented_topp_impl15blockSortKernelI6__halfLi1024ELi4EEEvPKT_PS3_PKiPiS8_iii)
        /*0ba8*/ 	.word	0x00000000


	//----- nvinfo : EIATTR_MIN_STACK_SIZE
	.align		4
.L_546:
        /*0bac*/ 	.byte	0x04, 0x12
        /*0bae*/ 	.short	(.L_548 - .L_547)
	.align		4
.L_547:
        /*0bb0*/ 	.word	index@(_ZN17fastertransformer19segmented_topp_impl15blockSortKernelI6__halfLi1024ELi2EEEvPKT_PS3_PKiPiS8_iii)
        /*0bb4*/ 	.word	0x00000000


	//----- nvinfo : EIATTR_MIN_STACK_SIZE
	.align		4
.L_548:
        /*0bb8*/ 	.byte	0x04, 0x12
        /*0bba*/ 	.short	(.L_550 - .L_549)
	.align		4
.L_549:
        /*0bbc*/ 	.word	index@(_ZN17fastertransformer19segmented_topp_impl15blockSortKernelI6__halfLi1024ELi1EEEvPKT_PS3_PKiPiS8_iii)
        /*0bc0*/ 	.word	0x00000000


	//----- nvinfo : EIATTR_MIN_STACK_SIZE
	.align		4
.L_550:
        /*0bc4*/ 	.byte	0x04, 0x12
        /*0bc6*/ 	.short	(.L_552 - .L_551)
	.align		4
.L_551:
        /*0bc8*/ 	.word	index@(_ZN17fastertransformer19segmented_topp_impl15blockSortKernelI6__halfLi896ELi1EEEvPKT_PS3_PKiPiS8_iii)
        /*0bcc*/ 	.word	0x00000000


	//----- nvinfo : EIATTR_MIN_STACK_SIZE
	.align		4
.L_552:
        /*0bd0*/ 	.byte	0x04, 0x12
        /*0bd2*/ 	.short	(.L_554 - .L_553)
	.align		4
.L_553:
        /*0bd4*/ 	.word	index@(_ZN17fastertransformer19segmented_topp_impl15blockSortKernelI6__halfLi768ELi1EEEvPKT_PS3_PKiPiS8_iii)
        /*0bd8*/ 	.word	0x00000000


	//----- nvinfo : EIATTR_MIN_STACK_SIZE
	.align		4
.L_554:
        /*0bdc*/ 	.byte	0x04, 0x12
        /*0bde*/ 	.short	(.L_556 - .L_555)
	.align		4
.L_555:
        /*0be0*/ 	.word	index@(_ZN17fastertransformer19segmented_topp_impl15blockSortKernelI6__halfLi640ELi1EEEvPKT_PS3_PKiPiS8_iii)
        /*0be4*/ 	.word	0x00000000


	//----- nvinfo : EIATTR_MIN_STACK_SIZE
	.align		4
.L_556:
        /*0be8*/ 	.byte	0x04, 0x12
        /*0bea*/ 	.short	(.L_558 - .L_557)
	.align		4
.L_557:
        /*0bec*/ 	.word	index@(_ZN17fastertransformer19segmented_topp_impl15blockSortKernelI6__halfLi512ELi1EEEvPKT_PS3_PKiPiS8_iii)
        /*0bf0*/ 	.word	0x00000000


	//----- nvinfo : EIATTR_MIN_STACK_SIZE
	.align		4
.L_558:
        /*0bf4*/ 	.byte	0x04, 0x12
        /*0bf6*/ 	.short	(.L_560 - .L_559)
	.align		4
.L_559:
        /*0bf8*/ 	.word	index@(_ZN17fastertransformer19segmented_topp_impl15blockSortKernelI6__halfLi384ELi1EEEvPKT_PS3_PKiPiS8_iii)
        /*0bfc*/ 	.word	0x00000000


	//----- nvinfo : EIATTR_MIN_STACK_SIZE
	.align		4
.L_560:
        /*0c00*/ 	.byte	0x04, 0x12
        /*0c02*/ 	.short	(.L_562 - .L_561)
	.align		4
.L_561:
        /*0c04*/ 	.word	index@(_ZN17fastertransformer19segmented_topp_impl15blockSortKernelI6__halfLi256ELi1EEEvPKT_PS3_PKiPiS8_iii)
        /*0c08*/ 	.word	0x00000000


	//----- nvinfo : EIATTR_MIN_STACK_SIZE
	.align		4
.L_562:
        /*0c0c*/ 	.byte	0x04, 0x12
        /*0c0e*/ 	.short	(.L_564 - .L_563)
	.align		4
.L_563:
        /*0c10*/ 	.word	index@(_ZN17fastertransformer19segmented_topp_impl15blockSortKernelI6__halfLi128ELi1EEEvPKT_PS3_PKiPiS8_iii)
        /*0c14*/ 	.word	0x00000000


	//----- nvinfo : EIATTR_MIN_STACK_SIZE
	.align		4
.L_564:
        /*0c18*/ 	.byte	0x04, 0x12
        /*0c1a*/ 	.short	(.L_566 - .L_565)
	.align		4
.L_565:
        /*0c1c*/ 	.word	index@(_ZN17fastertransformer19segmented_topp_impl27segmented_top_p_single_passINS0_28Segmented_topk_kernel_paramsI6__halfiLi256ELi4EEELi256EEEvNS0_20TopKPerSegmentParamsE)
        /*0c20*/ 	.word	0x00000120


	//----- nvinfo : EIATTR_MIN_STACK_SIZE
	.align		4
.L_566:
        /*0c24*/ 	.byte	0x04, 0x12
        /*0c26*/ 	.short	(.L_568 - .L_567)
	.align		4
.L_567:
        /*0c28*/ 	.word	index@(_ZN17fastertransformer19segmented_topp_impl27segmented_top_p_single_passINS0_28Segmented_topk_kernel_paramsI6__halfiLi256ELi4EEELi224EEEvNS0_20TopKPerSegmentParamsE)
        /*0c2c*/ 	.word	0x00000020


	//----- nvinfo : EIATTR_MIN_STACK_SIZE
	.align		4
.L_568:
        /*0c30*/ 	.byte	0x04, 0x12
        /*0c32*/ 	.short	(.L_570 - .L_569)
	.align		4
.L_569:
        /*0c34*/ 	.word	index@(_ZN17fastertransformer19segmented_topp_impl27segmented_top_p_single_passINS0_28Segmented_topk_kernel_paramsI6__halfiLi256ELi4EEELi192EEEvNS0_20TopKPerSegmentParamsE)
        /*0c38*/ 	.word	0x00000120


	//----- nvinfo : EIATTR_MIN_STACK_SIZE
	.align		4
.L_570:
        /*0c3c*/ 	.byte	0x04, 0x12
        /*0c3e*/ 	.short	(.L_572 - .L_571)
	.align		4
.L_571:
        /*0c40*/ 	.word	index@(_ZN17fastertransformer19segmented_topp_impl27segmented_top_p_single_passINS0_28Segmented_topk_kernel_paramsI6__halfiLi256ELi4EEELi160EEEvNS0_20TopKPerSegmentParamsE)
        /*0c44*/ 	.word	0x00000000


	//----- nvinfo : EIATTR_MIN_STACK_SIZE
	.align		4
.L_572:
        /*0c48*/ 	.byte	0x04, 0x12
        /*0c4a*/ 	.short	(.L_574 - .L_573)
	.align		4
.L_573:
        /*0c4c*/ 	.word	index@(_ZN17fastertransformer19segmented_topp_impl27segmented_top_p_single_passINS0_28Segmented_topk_kernel_paramsI6__halfiLi256ELi4EEELi128EEEvNS0_20TopKPerSegmentParamsE)
        /*0c50*/ 	.word	0x00000000


	//----- nvinfo : EIATTR_MIN_STACK_SIZE
	.align		4
.L_574:
        /*0c54*/ 	.byte	0x04, 0x12
        /*0c56*/ 	.short	(.L_576 - .L_575)
	.align		4
.L_575:
        /*0c58*/ 	.word	index@(_ZN17fastertransformer19segmented_topp_impl27segmented_top_p_single_passINS0_28Segmented_topk_kernel_paramsI6__halfiLi256ELi4EEELi96EEEvNS0_20TopKPerSegmentParamsE)
        /*0c5c*/ 	.word	0x00000000


	//----- nvinfo : EIATTR_MIN_STACK_SIZE
	.align		4
.L_576:
        /*0c60*/ 	.byte	0x04, 0x12
        /*0c62*/ 	.short	(.L_578 - .L_577)
	.align		4
.L_577:
        /*0c64*/ 	.word	index@(_ZN17fastertransformer19segmented_topp_impl27segmented_top_p_single_passINS0_28Segmented_topk_kernel_paramsI6__halfiLi256ELi4EEELi64EEEvNS0_20TopKPerSegmentParamsE)
        /*0c68*/ 	.word	0x00000000


	//----- nvinfo : EIATTR_MIN_STACK_SIZE
	.align		4
.L_578:
        /*0c6c*/ 	.byte	0x04, 0x12
        /*0c6e*/ 	.short	(.L_580 - .L_579)
	.align		4
.L_579:
        /*0c70*/ 	.word	index@(_ZN17fastertransformer19segmented_topp_impl27segmented_top_p_single_passINS0_28Segmented_topk_kernel_paramsI6__halfiLi256ELi4EEELi32EEEvNS0_20TopKPerSegmentParamsE)
        /*0c74*/ 	.word	0x00000000


	//----- nvinfo : EIATTR_MIN_STACK_SIZE
	.align		4
.L_580:
        /*0c78*/ 	.byte	0x04, 0x12
        /*0c7a*/ 	.short	(.L_582 - .L_581)
	.align		4
.L_581:
        /*0c7c*/ 	.word	index@(_ZN17fastertransformer19segmented_topp_impl27segmented_top_p_single_passINS0_28Segmented_topk_kernel_paramsIfiLi256ELi1EEELi256EEEvNS0_20TopKPerSegmentParamsE)
        /*0c80*/ 	.word	0x00000220


	//----- nvinfo : EIATTR_MIN_STACK_SIZE
	.align		4
.L_582:
        /*0c84*/ 	.byte	0x04, 0x12
        /*0c86*/ 	.short	(.L_584 - .L_583)
	.align		4
.L_583:
        /*0c88*/ 	.word	index@(_ZN17fastertransformer19segmented_topp_impl27segmented_top_p_single_passINS0_28Segmented_topk_kernel_paramsIfiLi256ELi1EEELi224EEEvNS0_20TopKPerSegmentParamsE)
        /*0c8c*/ 	.word	0x00000020


	//----- nvinfo : EIATTR_MIN_STACK_SIZE
	.align		4
.L_584:
        /*0c90*/ 	.byte	0x04, 0x12
        /*0c92*/ 	.short	(.L_586 - .L_585)
	.align		4
.L_585:
        /*0c94*/ 	.word	index@(_ZN17fastertransformer19segmented_topp_impl27segmented_top_p_single_passINS0_28Segmented_topk_kernel_paramsIfiLi256ELi1EEELi192EEEvNS0_20TopKPerSegmentParamsE)
        /*0c98*/ 	.word	0x00000110


	//----- nvinfo : EIATTR_MIN_STACK_SIZE
	.align		4
.L_586:
        /*0c9c*/ 	.byte	0x04, 0x12
        /*0c9e*/ 	.short	(.L_588 - .L_587)
	.align		4
.L_587:
        /*0ca0*/ 	.word	index@(_ZN17fastertransformer19segmented_topp_impl27segmented_top_p_single_passINS0_28Segmented_topk_kernel_paramsIfiLi256ELi1EEELi160EEEvNS0_20TopKPerSegmentParamsE)
        /*0ca4*/ 	.word	0x00000018


	//----- nvinfo : EIATTR_MIN_STACK_SIZE
	.align		4
.L_588:
        /*0ca8*/ 	.byte	0x04, 0x12
        /*0caa*/ 	.short	(.L_590 - .L_589)
	.align		4
.L_589:
        /*0cac*/ 	.word	index@(_ZN17fastertransformer19segmented_topp_impl27segmented_top_p_single_passINS0_28Segmented_topk_kernel_paramsIfiLi256ELi1EEELi128EEEvNS0_20TopKPerSegmentParamsE)
        /*0cb0*/ 	.word	0x00000000


	//----- nvinfo : EIATTR_MIN_STACK_SIZE
	.align		4
.L_590:
        /*0cb4*/ 	.byte	0x04, 0x12
        /*0cb6*/ 	.short	(.L_592 - .L_591)
	.align		4
.L_591:
        /*0cb8*/ 	.word	index@(_ZN17fastertransformer19segmented_topp_impl27segmented_top_p_single_passINS0_28Segmented_topk_kernel_paramsIfiLi256ELi1EEELi96EEEvNS0_20TopKPerSegmentParamsE)
        /*0cbc*/ 	.word	0x00000000


	//----- nvinfo : EIATTR_MIN_STACK_SIZE
	.align		4
.L_592:
        /*0cc0*/ 	.byte	0x04, 0x12
        /*0cc2*/ 	.short	(.L_594 - .L_593)
	.align		4
.L_593:
        /*0cc4*/ 	.word	index@(_ZN17fastertransformer19segmented_topp_impl27segmented_top_p_single_passINS0_28Segmented_topk_kernel_paramsIfiLi256ELi1EEELi64EEEvNS0_20TopKPerSegmentParamsE)
        /*0cc8*/ 	.word	0x00000000


	//----- nvinfo : EIATTR_MIN_STACK_SIZE
	.align		4
.L_594:
        /*0ccc*/ 	.byte	0x04, 0x12
        /*0cce*/ 	.short	(.L_596 - .L_595)
	.align		4
.L_595:
        /*0cd0*/ 	.word	index@(_ZN17fastertransformer19segmented_topp_impl27segmented_top_p_single_passINS0_28Segmented_topk_kernel_paramsIfiLi256ELi1EEELi32EEEvNS0_20TopKPerSegmentParamsE)
        /*0cd4*/ 	.word	0x00000000


	//----- nvinfo : EIATTR_MIN_STACK_SIZE
	.align		4
.L_596:
        /*0cd8*/ 	.byte	0x04, 0x12
        /*0cda*/ 	.short	(.L_598 - .L_597)
	.align		4
.L_597:
        /*0cdc*/ 	.word	index@(_ZN17fastertransformer19segmented_topp_impl15blockSortKernelIfLi1024ELi4EEEvPKT_PS2_PKiPiS7_iii)
        /*0ce0*/ 	.word	0x00000000


	//----- nvinfo : EIATTR_MIN_STACK_SIZE
	.align		4
.L_598:
        /*0ce4*/ 	.byte	0x04, 0x12
        /*0ce6*/ 	.short	(.L_600 - .L_599)
	.align		4
.L_599:
        /*0ce8*/ 	.word	index@(_ZN17fastertransformer19segmented_topp_impl15blockSortKernelIfLi1024ELi2EEEvPKT_PS2_PKiPiS7_iii)
        /*0cec*/ 	.word	0x00000000


	//----- nvinfo : EIATTR_MIN_STACK_SIZE
	.align		4
.L_600:
        /*0cf0*/ 	.byte	0x04, 0x12
        /*0cf2*/ 	.short	(.L_602 - .L_601)
	.align		4
.L_601:
        /*0cf4*/ 	.word	index@(_ZN17fastertransformer19segmented_topp_impl15blockSortKernelIfLi1024ELi1EEEvPKT_PS2_PKiPiS7_iii)
        /*0cf8*/ 	.word	0x00000000


	//----- nvinfo : EIATTR_MIN_STACK_SIZE
	.align		4
.L_602:
        /*0cfc*/ 	.byte	0x04, 0x12
        /*0cfe*/ 	.short	(.L_604 - .L_603)
	.align		4
.L_603:
        /*0d00*/ 	.word	index@(_ZN17fastertransformer19segmented_topp_impl15blockSortKernelIfLi896ELi1EEEvPKT_PS2_PKiPiS7_iii)
        /*0d04*/ 	.word	0x00000000


	//----- nvinfo : EIATTR_MIN_STACK_SIZE
	.align		4
.L_604:
        /*0d08*/ 	.byte	0x04, 0x12
        /*0d0a*/ 	.short	(.L_606 - .L_605)
	.align		4
.L_605:
        /*0d0c*/ 	.word	index@(_ZN17fastertransformer19segmented_topp_impl15blockSortKernelIfLi768ELi1EEEvPKT_PS2_PKiPiS7_iii)
        /*0d10*/ 	.word	0x00000000


	//----- nvinfo : EIATTR_MIN_STACK_SIZE
	.align		4
.L_606:
        /*0d14*/ 	.byte	0x04, 0x12
        /*0d16*/ 	.short	(.L_608 - .L_607)
	.align		4
.L_607:
        /*0d18*/ 	.word	index@(_ZN17fastertransformer19segmented_topp_impl15blockSortKernelIfLi640ELi1EEEvPKT_PS2_PKiPiS7_iii)
        /*0d1c*/ 	.word	0x00000000


	//----- nvinfo : EIATTR_MIN_STACK_SIZE
	.align		4
.L_608:
        /*0d20*/ 	.byte	0x04, 0x12
        /*0d22*/ 	.short	(.L_610 - .L_609)
	.align		4
.L_609:
        /*0d24*/ 	.word	index@(_ZN17fastertransformer19segmented_topp_impl15blockSortKernelIfLi512ELi1EEEvPKT_PS2_PKiPiS7_iii)
        /*0d28*/ 	.word	0x00000000


	//----- nvinfo : EIATTR_MIN_STACK_SIZE
	.align		4
.L_610:
        /*0d2c*/ 	.byte	0x04, 0x12
        /*0d2e*/ 	.short	(.L_612 - .L_611)
	.align		4
.L_611:
        /*0d30*/ 	.word	index@(_ZN17fastertransformer19segmented_topp_impl15blockSortKernelIfLi384ELi1EEEvPKT_PS2_PKiPiS7_iii)
        /*0d34*/ 	.word	0x00000000


	//----- nvinfo : EIATTR_MIN_STACK_SIZE
	.align		4
.L_612:
        /*0d38*/ 	.byte	0x04, 0x12
        /*0d3a*/ 	.short	(.L_614 - .L_613)
	.align		4
.L_613:
        /*0d3c*/ 	.word	index@(_ZN17fastertransformer19segmented_topp_impl15blockSortKernelIfLi256ELi1EEEvPKT_PS2_PKiPiS7_iii)
        /*0d40*/ 	.word	0x00000000


	//----- nvinfo : EIATTR_MIN_STACK_SIZE
	.align		4
.L_614:
        /*0d44*/ 	.byte	0x04, 0x12
        /*0d46*/ 	.short	(.L_616 - .L_615)
	.align		4
.L_615:
        /*0d48*/ 	.word	index@(_ZN17fastertransformer19segmented_topp_impl15blockSortKernelIfLi128ELi1EEEvPKT_PS2_PKiPiS7_iii)
        /*0d4c*/ 	.word	0x00000000


	//----- nvinfo : EIATTR_MIN_STACK_SIZE
	.align		4
.L_616:
        /*0d50*/ 	.byte	0x04, 0x12
        /*0d52*/ 	.short	(.L_618 - .L_617)
	.align		4
.L_617:
        /*0d54*/ 	.word	index@(_ZN17fastertransformer19segmented_topp_impl27segmented_top_p_single_passINS0_28Segmented_topk_kernel_paramsIfiLi256ELi2EEELi256EEEvNS0_20TopKPerSegmentParamsE)
        /*0d58*/ 	.word	0x00000220


	//----- nvinfo : EIATTR_MIN_STACK_SIZE
	.align		4
.L_618:
        /*0d5c*/ 	.byte	0x04, 0x12
        /*0d5e*/ 	.short	(.L_620 - .L_619)
	.align		4
.L_619:
        /*0d60*/ 	.word	index@(_ZN17fastertransformer19segmented_topp_impl27segmented_top_p_single_passINS0_28Segmented_topk_kernel_paramsIfiLi256ELi2EEELi224EEEvNS0_20TopKPerSegmentParamsE)
        /*0d64*/ 	.word	0x00000020


	//----- nvinfo : EIATTR_MIN_STACK_SIZE
	.align		4
.L_620:
        /*0d68*/ 	.byte	0x04, 0x12
        /*0d6a*/ 	.short	(.L_622 - .L_621)
	.align		4
.L_621:
        /*0d6c*/ 	.word	index@(_ZN17fastertransformer19segmented_topp_impl27segmented_top_p_single_passINS0_28Segmented_topk_kernel_paramsIfiLi256ELi2EEELi192EEEvNS0_20TopKPerSegmentParamsE)
        /*0d70*/ 	.word	0x00000100


	//----- nvinfo : EIATTR_MIN_STACK_SIZE
	.align		4
.L_622:
        /*0d74*/ 	.byte	0x04, 0x12
        /*0d76*/ 	.short	(.L_624 - .L_623)
	.align		4
.L_623:
        /*0d78*/ 	.word	index@(_ZN17fastertransformer19segmented_topp_impl27segmented_top_p_single_passINS0_28Segmented_topk_kernel_paramsIfiLi256ELi2EEELi160EEEvNS0_20TopKPerSegmentParamsE)
        /*0d7c*/ 	.word	0x00000018


	//----- nvinfo : EIATTR_MIN_STACK_SIZE
	.align		4
.L_624:
        /*0d80*/ 	.byte	0x04, 0x12
        /*0d82*/ 	.short	(.L_626 - .L_625)
	.align		4
.L_625:
        /*0d84*/ 	.word	index@(_ZN17fastertransformer19segmented_topp_impl27segmented_top_p_single_passINS0_28Segmented_topk_kernel_paramsIfiLi256ELi2EEELi128EEEvNS0_20TopKPerSegmentParamsE)
        /*0d88*/ 	.word	0x00000000


	//----- nvinfo : EIATTR_MIN_STACK_SIZE
	.align		4
.L_626:
        /*0d8c*/ 	.byte	0x04, 0x12
        /*0d8e*/ 	.short	(.L_628 - .L_627)
	.align		4
.L_627:
        /*0d90*/ 	.word	index@(_ZN17fastertransformer19segmented_topp_impl27segmented_top_p_single_passINS0_28Segmented_topk_kernel_paramsIfiLi256ELi2EEELi96EEEvNS0_20TopKPerSegmentParamsE)
        /*0d94*/ 	.word	0x00000000


	//----- nvinfo : EIATTR_MIN_STACK_SIZE
	.align		4
.L_628:
        /*0d98*/ 	.byte	0x04, 0x12
        /*0d9a*/ 	.short	(.L_630 - .L_629)
	.align		4
.L_629:
        /*0d9c*/ 	.word	index@(_ZN17fastertransformer19segmented_topp_impl27segmented_top_p_single_passINS0_28Segmented_topk_kernel_paramsIfiLi256ELi2EEELi64EEEvNS0_20TopKPerSegmentParamsE)
        /*0da0*/ 	.word	0x00000000


	//----- nvinfo : EIATTR_MIN_STACK_SIZE
	.align		4
.L_630:
        /*0da4*/ 	.byte	0x04, 0x12
        /*0da6*/ 	.short	(.L_632 - .L_631)
	.align		4
.L_631:
        /*0da8*/ 	.word	index@(_ZN17fastertransformer19segmented_topp_impl27segmented_top_p_single_passINS0_28Segmented_topk_kernel_paramsIfiLi256ELi2EEELi32EEEvNS0_20TopKPerSegmentParamsE)
        /*0dac*/ 	.word	0x00000000


	//----- nvinfo : EIATTR_MIN_STACK_SIZE
	.align		4
.L_632:
        /*0db0*/ 	.byte	0x04, 0x12
        /*0db2*/ 	.short	(.L_634 - .L_633)
	.align		4
.L_633:
        /*0db4*/ 	.word	index@(_ZN17fastertransformer14addBiasSoftMaxI6__halfEEvPT_PKS2_PKiPKbii)
        /*0db8*/ 	.word	0x00000000


	//----- nvinfo : EIATTR_MIN_STACK_SIZE
	.align		4
.L_634:
        /*0dbc*/ 	.byte	0x04, 0x12
        /*0dbe*/ 	.short	(.L_636 - .L_635)
	.align		4
.L_635:
        /*0dc0*/ 	.word	index@(_ZN17fastertransformer14addBiasSoftMaxIfEEvPT_PKS1_PKiPKbii)
        /*0dc4*/ 	.word	0x00000000


	//----- nvinfo : EIATTR_MIN_STACK_SIZE
	.align		4
.L_636:
        /*0dc8*/ 	.byte	0x04, 0x12
        /*0dca*/ 	.short	(.L_638 - .L_637)
	.align		4
.L_637:
        /*0dcc*/ 	.word	index@(_ZN17fastertransformer13topp_samplingI6__halfLi256EEEvPT_PiS4_S4_PbPfS6_PKiS8_iP17curandStateXORWOWfPKfS8_iPKb)
        /*0dd0*/ 	.word	0x00000000


	//----- nvinfo : EIATTR_MIN_STACK_SIZE
	.align		4
.L_638:
        /*0dd4*/ 	.byte	0x04, 0x12
        /*0dd6*/ 	.short	(.L_640 - .L_639)
	.align		4
.L_639:
        /*0dd8*/ 	.word	index@(_ZN17fastertransformer21topp_beam_topk_kernelI6__halfLi1ELi256EEEvPKT_PiPS2_iS5_S5_fPKfPKb)
        /*0ddc*/ 	.word	0x00000000


	//----- nvinfo : EIATTR_MIN_STACK_SIZE
	.align		4
.L_640:
        /*0de0*/ 	.byte	0x04, 0x12
        /*0de2*/ 	.short	(.L_642 - .L_641)
	.align		4
.L_641:
        /*0de4*/ 	.word	index@(_ZN17fastertransformer13topp_samplingIfLi256EEEvPT_PiS3_S3_PbPfS5_PKiS7_iP17curandStateXORWOWfPKfS7_iPKb)
        /*0de8*/ 	.word	0x00000000


	//----- nvinfo : EIATTR_MIN_STACK_SIZE
	.align		4
.L_642:
        /*0dec*/ 	.byte	0x04, 0x12
        /*0dee*/ 	.short	(.L_644 - .L_643)
	.align		4
.L_643:
        /*0df0*/ 	.word	index@(_ZN17fastertransformer21topp_beam_topk_kernelIfLi1ELi256EEEvPKT_PiPS1_iS4_S4_fPKfPKb)
        /*0df4*/ 	.word	0x00000000


	//----- nvinfo : EIATTR_MIN_STACK_SIZE
	.align		4
.L_644:
        /*0df8*/ 	.byte	0x04, 0x12
        /*0dfa*/ 	.short	(.L_646 - .L_645)
	.align		4
.L_645:
        /*0dfc*/ 	.word	index@(_ZN17fastertransformer16computeToppDecayEPfPKfPKiS2_S2_S4_i)
        /*0e00*/ 	.word	0x00000000


	//----- nvinfo : EIATTR_MIN_STACK_SIZE
	.align		4
.L_646:
        /*0e04*/ 	.byte	0x04, 0x12
        /*0e06*/ 	.short	(.L_648 - .L_647)
	.align		4
.L_647:
        /*0e08*/ 	.word	index@(_ZN17fastertransformer14topPInitializeEPiS0_S0_ii)
        /*0e0c*/ 	.word	0x00000000


	//----- nvinfo : EIATTR_MIN_STACK_SIZE
	.align		4
.L_648:
        /*0e10*/ 	.byte	0x04, 0x12
        /*0e12*/ 	.short	(.L_650 - .L_649)
	.align		4
.L_649:
        /*0e14*/ 	.word	index@(_ZN3cub17CUB_300001_SM_8006detail10radix_sort30DeviceRadixSortDownsweepKernelINS1_5radix10policy_hubI6__halfijE10Policy1000ELb1ELNS0_9SortOrderE1ES6_ijNS1_21identity_decomposer_tEEEvPKT2_PSB_PKT3_PSF_PT4_SJ_iiNS0_13GridEvenShareISJ_EET5_)
        /*0e18*/ 	.word	0x00000000


	//----- nvinfo : EIATTR_MIN_STACK_SIZE
	.align		4
.L_650:
        /*0e1c*/ 	.byte	0x04, 0x12
        /*0e1e*/ 	.short	(.L_652 - .L_651)
	.align		4
.L_651:
        /*0e20*/ 	.word	index@(_ZN3cub17CUB_300001_SM_8006detail10radix_sort30DeviceRadixSortDownsweepKernelINS1_5radix10policy_hubI6__halfijE10Policy1000ELb0ELNS0_9SortOrderE1ES6_ijNS1_21identity_decomposer_tEEEvPKT2_PSB_PKT3_PSF_PT4_SJ_iiNS0_13GridEvenShareISJ_EET5_)
        /*0e24*/ 	.word	0x00000020


	//----- nvinfo : EIATTR_MIN_STACK_SIZE
	.align		4
.L_652:
        /*0e28*/ 	.byte	0x04, 0x12
        /*0e2a*/ 	.short	(.L_654 - .L_653)
	.align		4
.L_653:
        /*0e2c*/ 	.word	index@(_ZN3cub17CUB_300001_SM_8006detail10radix_sort23RadixSortScanBinsKernelINS1_5radix10policy_hubI6__halfijE10Policy1000EjEEvPT0_i)
        /*0e30*/ 	.word	0x00000000


	//----- nvinfo : EIATTR_MIN_STACK_SIZE
	.align		4
.L_654:
        /*0e34*/ 	.byte	0x04, 0x12
        /*0e36*/ 	.short	(.L_656 - .L_655)
	.align		4
.L_655:
        /*0e38*/ 	.word	index@(_ZN3cub17CUB_300001_SM_8006detail10radix_sort28DeviceRadixSortUpsweepKernelINS1_5radix10policy_hubI6__halfijE10Policy1000ELb1ELNS0_9SortOrderE1ES6_jNS1_21identity_decomposer_tEEEvPKT2_PT3_SE_iiNS0_13GridEvenShareISE_EET4_)
        /*0e3c*/ 	.word	0x00000000


	//----- nvinfo : EIATTR_MIN_STACK_SIZE
	.align		4
.L_656:
        /*0e40*/ 	.byte	0x04, 0x12
        /*0e42*/ 	.short	(.L_658 - .L_657)
	.align		4
.L_657:
        /*0e44*/ 	.word	index@(_ZN3cub17CUB_300001_SM_8006detail10radix_sort28DeviceRadixSortUpsweepKernelINS1_5radix10policy_hubI6__halfijE10Policy1000ELb0ELNS0_9SortOrderE1ES6_jNS1_21identity_decomposer_tEEEvPKT2_PT3_SE_iiNS0_13GridEvenShareISE_EET4_)
        /*0e48*/ 	.word	0x00000000


	//----- nvinfo : EIATTR_MIN_STACK_SIZE
	.align		4
.L_658:
        /*0e4c*/ 	.byte	0x04, 0x12
        /*0e4e*/ 	.short	(.L_660 - .L_659)
	.align		4
.L_659:
        /*0e50*/ 	.word	index@(_ZN3cub17CUB_300001_SM_8006detail10radix_sort31DeviceRadixSortSingleTileKernelINS1_5radix10policy_hubI6__halfijE10Policy1000ELNS0_9SortOrderE1ES6_ijNS1_21identity_decomposer_tEEEvPKT1_PSB_PKT2_PSF_T3_iiT4_)
        /*0e54*/ 	.word	0x00000000


	//----- nvinfo : EIATTR_MIN_STACK_SIZE
	.align		4
.L_660:
        /*0e58*/ 	.byte	0x04, 0x12
        /*0e5a*/ 	.short	(.L_662 - .L_661)
	.align		4
.L_661:
        /*0e5c*/ 	.word	index@(_ZN3cub17CUB_300001_SM_8006detail10radix_sort30DeviceSegmentedRadixSortKernelINS1_5radix10policy_hubI6__halfiiE10Policy1000ELb1ELNS0_9SortOrderE1ES6_iPiSA_iNS1_21identity_decomposer_tEEEvPKT2_PSC_PKT3_PSG_T4_T5_iiiT7_)
        /*0e60*/ 	.word	0x00000000


	//----- nvinfo : EIATTR_MIN_STACK_SIZE
	.align		4
.L_662:
        /*0e64*/ 	.byte	0x04, 0x12
        /*0e66*/ 	.short	(.L_664 - .L_663)
	.align		4
.L_663:
        /*0e68*/ 	.word	index@(_ZN3cub17CUB_300001_SM_8006detail10radix_sort30DeviceSegmentedRadixSortKernelINS1_5radix10policy_hubI6__halfiiE10Policy1000ELb0ELNS0_9SortOrderE1ES6_iPiSA_iNS1_21identity_decomposer_tEEEvPKT2_PSC_PKT3_PSG_T4_T5_iiiT7_)
        /*0e6c*/ 	.word	0x00000000


	//----- nvinfo : EIATTR_MIN_STACK_SIZE
	.align		4
.L_664:
        /*0e70*/ 	.byte	0x04, 0x12
        /*0e72*/ 	.short	(.L_666 - .L_665)
	.align		4
.L_665:
        /*0e74*/ 	.word	index@(_ZN3cub17CUB_300001_SM_8006detail10radix_sort29DeviceRadixSortOnesweepKernelINS1_5radix10policy_hubIfijE10Policy1000ELNS0_9SortOrderE1EfijiiNS1_21identity_decomposer_tEEEvPT5_SB_PT3_PKSC_PT1_PKSG_PT2_PKSK_T4_iiT6_)
        /*0e78*/ 	.word	0x00000000


	//----- nvinfo : EIATTR_MIN_STACK_SIZE
	.align		4
.L_666:
        /*0e7c*/ 	.byte	0x04, 0x12
        /*0e7e*/ 	.short	(.L_668 - .L_667)
	.align		4
.L_667:
        /*0e80*/ 	.word	index@(_ZN3cub17CUB_300001_SM_8006detail10radix_sort33DeviceRadixSortExclusiveSumKernelINS1_5radix10policy_hubIfijE10Policy1000EjEEvPT0_)
        /*0e84*/ 	.word	0x00000000


	//----- nvinfo : EIATTR_MIN_STACK_SIZE
	.align		4
.L_668:
        /*0e88*/ 	.byte	0x04, 0x12
        /*0e8a*/ 	.short	(.L_670 - .L_669)
	.align		4
.L_669:
        /*0e8c*/ 	.word	index@(_ZN3cub17CUB_300001_SM_8006detail10radix_sort30DeviceRadixSortHistogramKernelINS1_5radix10policy_hubIfijE10Policy1000ELNS0_9SortOrderE1EfjNS1_21identity_decomposer_tEEEvPT2_PKT1_SA_iiT3_)
        /*0e90*/ 	.word	0x00000000


	//----- nvinfo : EIATTR_MIN_STACK_SIZE
	.align		4
.L_670:
        /*0e94*/ 	.byte	0x04, 0x12
        /*0e96*/ 	.short	(.L_672 - .L_671)
	.align		4
.L_671:
        /*0e98*/ 	.word	index@(_ZN3cub17CUB_300001_SM_8006detail10radix_sort31DeviceRadixSortSingleTileKernelINS1_5radix10policy_hubIfijE10Policy1000ELNS0_9SortOrderE1EfijNS1_21identity_decomposer_tEEEvPKT1_PSA_PKT2_PSE_T3_iiT4_)
        /*0e9c*/ 	.word	0x00000000


	//----- nvinfo : EIATTR_MIN_STACK_SIZE
	.align		4
.L_672:
        /*0ea0*/ 	.byte	0x04, 0x12
        /*0ea2*/ 	.short	(.L_674 - .L_673)
	.align		4
.L_673:
        /*0ea4*/ 	.word	index@(_ZN3cub17CUB_300001_SM_8006detail10radix_sort30DeviceSegmentedRadixSortKernelINS1_5radix10policy_hubIfiiE10Policy1000ELb1ELNS0_9SortOrderE1EfiPiS9_iNS1_21identity_decomposer_tEEEvPKT2_PSB_PKT3_PSF_T4_T5_iiiT7_)
        /*0ea8*/ 	.word	0x00000000


	//----- nvinfo : EIATTR_MIN_STACK_SIZE
	.align		4
.L_674:
        /*0eac*/ 	.byte	0x04, 0x12
        /*0eae*/ 	.short	(.L_676 - .L_675)
	.align		4
.L_675:
        /*0eb0*/ 	.word	index@(_ZN3cub17CUB_300001_SM_8006detail10radix_sort30DeviceSegmentedRadixSortKernelINS1_5radix10policy_hubIfiiE10Policy1000ELb0ELNS0_9SortOrderE1EfiPiS9_iNS1_21identity_decomposer_tEEEvPKT2_PSB_PKT3_PSF_T4_T5_iiiT7_)
        /*0eb4*/ 	.word	0x00000000


	//----- nvinfo : EIATTR_MIN_STACK_SIZE
	.align		4
.L_676:
        /*0eb8*/ 	.byte	0x04, 0x12
        /*0eba*/ 	.short	(.L_678 - .L_677)
	.align		4
.L_677:
        /*0ebc*/ 	.word	index@(_ZN3cub17CUB_300001_SM_8006detail11EmptyKernelIvEEvv)
        /*0ec0*/ 	.word	0x00000000
.L_678:


//--------------------- .nv.info._ZN17fastertransformer19segmented_topp_impl27segmented_top_p_single_passINS0_28Segmented_topk_kernel_paramsI6__halfiLi256ELi1EEELi256EEEvNS0_20TopKPerSegmentParamsE --------------------------
	.section	.nv.info._ZN17fastertransformer19segmented_topp_impl27segmented_top_p_single_passINS0_28Segmented_topk_kernel_paramsI6__halfiLi256ELi1EEELi256EEEvNS0_20TopKPerSegmentParamsE,"",@"SHT_CUDA_INFO"
	.sectionflags	@""
	.align	4


	//----- nvinfo : EIATTR_CUDA_API_VERSION
	.align		4
        /*0000*/ 	.byte	0x04, 0x37
        /*0002*/ 	.short	(.L_680 - .L_679)
.L_679:
        /*0004*/ 	.word	0x00000082


	//----- nvinfo : EIATTR_SW2861232_WAR
	.align		4
.L_680:
        /*0008*/ 	.byte	0x01, 0x35
	.zero		2


	//----- nvinfo : EIATTR_PARAM_CBANK
	.align		4
        /*000c*/ 	.byte	0x04, 0x0a
        /*000e*/ 	.short	(.L_682 - .L_681)
	.align		4
.L_681:
        /*0010*/ 	.word	index@(.nv.constant0._ZN17fastertransformer19segmented_topp_impl27segmented_top_p_single_passINS0_28Segmented_topk_kernel_paramsI6__halfiLi256ELi1EEELi256EEEvNS0_20TopKPerSegmentParamsE)
        /*0014*/ 	.short	0x0160
        /*0016*/ 	.short	0x0060


	//----- nvinfo : EIATTR_CBANK_PARAM_SIZE
	.align		4
.L_682:
        /*0018*/ 	.byte	0x03, 0x19
        /*001a*/ 	.short	0x0060


	//----- nvinfo : EIATTR_KPARAM_INFO
	.align		4
        /*001c*/ 	.byte	0x04, 0x17
        /*001e*/ 	.short	(.L_684 - .L_683)
.L_683:
        /*0020*/ 	.word	0x00000000
        /*0024*/ 	.short	0x0000
        /*0026*/ 	.short	0x0000
        /*0028*/ 	.byte	0x00, 0xf0, 0x81, 0x01


	//----- nvinfo : EIATTR_MAXREG_COUNT
	.align		4
.L_684:
        /*002c*/ 	.byte	0x03, 0x1b
        /*002e*/ 	.short	0x00ff


	//----- nvinfo : EIATTR_NUM_BARRIERS
	.align		4
        /*0030*/ 	.byte	0x02, 0x4c
        /*0032*/ 	.byte	0x01
	.zero		1


	//----- nvinfo : EIATTR_MERCURY_ISA_VERSION
	.align		4
        /*0034*/ 	.byte	0x03, 0x5f
        /*0036*/ 	.short	0x0000


	//----- nvinfo : EIATTR_UNUSED_LOAD_BYTE_OFFSET
	.align		4
        /*0038*/ 	.byte	0x04, 0x44
        /*003a*/ 	.short	(.L_686 - .L_685)


	//   ....[0]....
.L_685:
        /*003c*/ 	.word	0x0000bec0
        /*0040*/ 	.word	0x0000f0ff


	//----- nvinfo : EIATTR_INT_WARP_WIDE_INSTR_OFFSETS
	.align		4
.L_686:
        /*0044*/ 	.byte	0x04, 0x31
        /*0046*/ 	.short	(.L_688 - .L_687)


	//   ....[0]....
.L_687:
        /*0048*/ 	.word	0x0000d980


	//   ....[1]....
        /*004c*/ 	.word	0x0000d990


	//----- nvinfo : EIATTR_COOP_GROUP_MASK_REGIDS
	.align		4
.L_688:
        /*0050*/ 	.byte	0x04, 0x29
        /*0052*/ 	.short	(.L_690 - .L_689)


	//   ....[0]....
.L_689:
        /*0054*/ 	.word	0xffffffff


	//   ....[1]....
        /*0058*/ 	.word	0xffffffff


	//   ....[2]....
        /*005c*/ 	.word	0xffffffff


	//   ....[3]....
        /*0060*/ 	.word	0xffffffff


	//   ....[4]....
        /*0064*/ 	.word	0xffffffff


	//   ....[5]....
        /*0068*/ 	.word	0xffffffff


	//   ....[6]....
        /*006c*/ 	.word	0xffffffff


	//   ....[7]....
        /*0070*/ 	.word	0xffffffff


	//   ....[8]....
        /*0074*/ 	.word	0xffffffff


	//   ....[9]....
        /*0078*/ 	.word	0xffffffff


	//   ....[10]....
        /*007c*/ 	.word	0xffffffff


	//   ....[11]....
        /*0080*/ 	.word	0xffffffff


	//   ....[12]....
        /*0084*/ 	.word	0xffffffff


	//   ....[13]....
        /*0088*/ 	.word	0xffffffff


	//   ....[14]....
        /*008c*/ 	.word	0xffffffff


	//   ....[15]....
        /*0090*/ 	.word	0xffffffff


	//   ....[16]....
        /*0094*/ 	.word	0xffffffff


	//   ....[17]....
        /*0098*/ 	.word	0xffffffff


	//   ....[18]....
        /*009c*/ 	.word	0xffffffff


	//----- nvinfo : EIATTR_COOP_GROUP_INSTR_OFFSETS
	.align		4
.L_690:
        /*00a0*/ 	.byte	0x04, 0x28
        /*00a2*/ 	.short	(.L_692 - .L_691)


	//   ....[0]....
.L_691:
        /*00a4*/ 	.word	0x0000bb60


	//   ....[1]....
        /*00a8*/ 	.word	0x0000bc70


	//   ....[2]....
        /*00ac*/ 	.word	0x0000bd80


	//   ....[3]....
        /*00b0*/ 	.word	0x0000be00


	//   ....[4]....
        /*00b4*/ 	.word	0x0000be60


	//   ....[5]....
        /*00b8*/ 	.word	0x0000c160


	//   ....[6]....
        /*00bc*/ 	.word	0x0000c1a0


	//   ....[7]....
        /*00c0*/ 	.word	0x0000c1b0


	//   ....[8]....
        /*00c4*/ 	.word	0x0000c1d0


	//   ....[9]....
        /*00c8*/ 	.word	0x0000c1f0


	//   ....[10]....
        /*00cc*/ 	.word	0x0000c210


	//   ....[11]....
        /*00d0*/ 	.word	0x0000c240


	//   ....[12]....
        /*00d4*/ 	.word	0x0000dc30


	//   ....[13]....
        /*00d8*/ 	.word	0x0000dcb0


	//   ....[14]....
        /*00dc*/ 	.word	0x0000dd30


	//   ....[15]....
        /*00e0*/ 	.word	0x0000ddb0


	//   ....[16]....
        /*00e4*/ 	.word	0x0000de30


	//   ....[17]....
        /*00e8*/ 	.word	0x0000deb0


	//   ....[18]....
        /*00ec*/ 	.word	0x0000df30


	//----- nvinfo : EIATTR_EXIT_INSTR_OFFSETS
	.align		4
.L_692:
        /*00f0*/ 	.byte	0x04, 0x1c
        /*00f2*/ 	.short	(.L_694 - .L_693)


	//   ....[0]....
.L_693:
        /*00f4*/ 	.word	0x0000da70


	//   ....[1]....
        /*00f8*/ 	.word	0x0000db40


	//   ....[2]....
        /*00fc*/ 	.word	0x0000db70


	//   ....[3]....
        /*0100*/ 	.word	0x0000dbd0


	//----- nvinfo : EIATTR_MAX_THREADS
	.align		4
.L_694:
        /*0104*/ 	.byte	0x04, 0x05
        /*0106*/ 	.short	(.L_696 - .L_695)
.L_695:
        /*0108*/ 	.word	0x00000100
        /*010c*/ 	.word	0x00000001
        /*0110*/ 	.word	0x00000001


	//----- nvinfo : EIATTR_CRS_STACK_SIZE
	.align		4
.L_696:
        /*0114*/ 	.byte	0x04, 0x1e
        /*0116*/ 	.short	(.L_698 - .L_697)
.L_697:
        /*0118*/ 	.word	0x00000000
.L_698:


//--------------------- .nv.info._ZN17fastertransformer19segmented_topp_impl27segmented_top_p_single_passINS0_28Segmented_topk_kernel_paramsI6__halfiLi256ELi1EEELi224EEEvNS0_20TopKPerSegmentParamsE --------------------------
	.section	.nv.info._ZN17fastertransformer19segmented_topp_impl27segmented_top_p_single_passINS0_28Segmented_topk_kernel_paramsI6__halfiLi256ELi1EEELi224EEEvNS0_20TopKPerSegmentParamsE,"",@"SHT_CUDA_INFO"
	.sectionflags	@""
	.align	4


	//----- nvinfo : EIATTR_CUDA_API_VERSION
	.align		4
        /*0000*/ 	.byte	0x04, 0x37
        /*0002*/ 	.short	(.L_700 - .L_699)
.L_699:
        /*0004*/ 	.word	0x00000082


	//----- nvinfo : EIATTR_SW2861232_WAR
	.align		4
.L_700:
        /*0008*/ 	.byte	0x01, 0x35
	.zero		2


	//----- nvinfo : EIATTR_PARAM_CBANK
	.align		4
        /*000c*/ 	.byte	0x04, 0x0a
        /*000e*/ 	.short	(.L_702 - .L_701)
	.align		4
.L_701:
        /*0010*/ 	.word	index@(.nv.constant0._ZN17fastertransformer19segmented_topp_impl27segmented_top_p_single_passINS0_28Segmented_topk_kernel_paramsI6__halfiLi256ELi1EEELi224EEEvNS0_20TopKPerSegmentParamsE)
        /*0014*/ 	.short	0x0160
        /*0016*/ 	.short	0x0060


	//----- nvinfo : EIATTR_CBANK_PARAM_SIZE
	.align		4
.L_702:
        /*0018*/ 	.byte	0x03, 0x19
        /*001a*/ 	.short	0x0060


	//----- nvinfo : EIATTR_KPARAM_INFO
	.align		4
        /*001c*/ 	.byte	0x04, 0x17
        /*001e*/ 	.short	(.L_704 - .L_703)
.L_703:
        /*0020*/ 	.word	0x00000000
        /*0024*/ 	.short	0x0000
        /*0026*/ 	.short	0x0000
        /*0028*/ 	.byte	0x00, 0xf0, 0x81, 0x01


	//----- nvinfo : EIATTR_MAXREG_COUNT
	.align		4
.L_704:
        /*002c*/ 	.byte	0x03, 0x1b
        /*002e*/ 	.short	0x00ff


	//----- nvinfo : EIATTR_NUM_BARRIERS
	.align		4
        /*0030*/ 	.byte	0x02, 0x4c
        /*0032*/ 	.byte	0x01
	.zero		1


	//----- nvinfo : EIATTR_MERCURY_ISA_VERSION
	.align		4
        /*0034*/ 	.byte	0x03, 0x5f
        /*0036*/ 	.short	0x0000


	//----- nvinfo : EIATTR_UNUSED_LOAD_BYTE_OFFSET
	.align		4
        /*0038*/ 	.byte	0x04, 0x44
        /*003a*/ 	.short	(.L_706 - .L_705)


	//   ....[0]....
.L_705:
        /*003c*/ 	.word	0x00009ad0
        /*0040*/ 	.word	0x0000f0ff


	//----- nvinfo : EIATTR_INT_WARP_WIDE_INSTR_OFFSETS
	.align		4
.L_706:
        /*0044*/ 	.byte	0x04, 0x31
        /*0046*/ 	.short	(.L_708 - .L_707)


	//   ....[0]....
.L_707:
        /*0048*/ 	.word	0x0000df00


	//   ....[1]....
        /*004c*/ 	.word	0x0000df10


	//----- nvinfo : EIATTR_COOP_GROUP_MASK_REGIDS
	.align		4
.L_708:
        /*0050*/ 	.byte	0x04, 0x29
        /*0052*/ 	.short	(.L_710 - .L_709)


	//   ....[0]....
.L_709:
        /*0054*/ 	.word	0xffffffff


	//   ....[1]....
        /*0058*/ 	.word	0xffffffff


	//   ....[2]....
        /*005c*/ 	.word	0xffffffff


	//   ....[3]....
        /*0060*/ 	.word	0xffffffff


	//   ....[4]....
        /*0064*/ 	.word	0xffffffff


	//   ....[5]....
        /*0068*/ 	.word	0xffffffff


	//   ....[6]....
        /*006c*/ 	.word	0xffffffff


	//   ....[7]....
        /*0070*/ 	.word	0xffffffff


	//   ....[8]....
        /*0074*/ 	.word	0xffffffff


	//   ....[9]....
        /*0078*/ 	.word	0xffffffff


	//   ....[10]....
        /*007c*/ 	.word	0xffffffff


	//   ....[11]....
        /*0080*/ 	.word	0xffffffff


	//   ....[12]....
        /*0084*/ 	.word	0xffffffff


	//   ....[13]....
        /*0088*/ 	.word	0xffffffff


	//   ....[14]....
        /*008c*/ 	.word	0xffffffff


	//   ....[15]....
        /*0090*/ 	.word	0xffffffff


	//   ....[16]....
        /*0094*/ 	.word	0xffffffff


	//   ....[17]....
        /*0098*/ 	.word	0xffffffff


	//   ....[18]....
        /*009c*/ 	.word	0xffffffff


	//----- nvinfo : EIATTR_COOP_GROUP_INSTR_OFFSETS
	.align		4
.L_710:
        /*00a0*/ 	.byte	0x04, 0x28
        /*00a2*/ 	.short	(.L_712 - .L_711)


	//   ....[0]....
.L_711:
        /*00a4*/ 	.word	0x000099b0


	//   ....[1]....
        /*00a8*/ 	.word	0x000099f0


	//   ....[2]....
        /*00ac*/ 	.word	0x00009a10


	//   ....[3]....
        /*00b0*/ 	.word	0x00009a30


	//   ....[4]....
        /*00b4*/ 	.word	0x00009a50


	//   ....[5]....
        /*00b8*/ 	.word	0x00009de0


	//   ....[6]....
        /*00bc*/ 	.word	0x00009e20


	//   ....[7]....
        /*00c0*/ 	.word	0x00009e30


	//   ....[8]....
        /*00c4*/ 	.word	0x00009e50


	//   ....[9]....
        /*00c8*/ 	.word	0x00009e70


	//   ....[10]....
        /*00cc*/ 	.word	0x00009e90


	//   ....[11]....
        /*00d0*/ 	.word	0x00009ec0


	//   ....[12]....
        /*00d4*/ 	.word	0x0000e1b0


	//   ....[13]....
        /*00d8*/ 	.word	0x0000e230


	//   ....[14]....
        /*00dc*/ 	.word	0x0000e2b0


	//   ....[15]....
        /*00e0*/ 	.word	0x0000e330


	//   ....[16]....
        /*00e4*/ 	.word	0x0000e3b0


	//   ....[17]....
        /*00e8*/ 	.word	0x0000e430


	//   ....[18]....
        /*00ec*/ 	.word	0x0000e4b0


	//----- nvinfo : EIATTR_EXIT_INSTR_OFFSETS
	.align		4
.L_712:
        /*00f0*/ 	.byte	0x04, 0x1c
        /*00f2*/ 	.short	(.L_714 - .L_713)


	//   ....[0]....
.L_713:
        /*00f4*/ 	.word	0x0000dff0


	//   ....[1]....
        /*00f8*/ 	.word	0x0000e0c0


	//   ....[2]....
        /*00fc*/ 	.word	0x0000e0f0


	//   ....[3]....
        /*0100*/ 	.word	0x0000e150


	//----- nvinfo : EIATTR_MAX_THREADS
	.align		4
.L_714:
        /*0104*/ 	.byte	0x04, 0x05
        /*0106*/ 	.short	(.L_716 - .L_715)
.L_715:
        /*0108*/ 	.word	0x00000100
        /*010c*/ 	.word	0x00000001
        /*0110*/ 	.word	0x00000001


	//----- nvinfo : EIATTR_CRS_STACK_SIZE
	.align		4
.L_716:
        /*0114*/ 	.byte	0x04, 0x1e
        /*0116*/ 	.short	(.L_718 - .L_717)
.L_717:
        /*0118*/ 	.word	0x00000000
.L_718:


//--------------------- .nv.info._ZN17fastertransformer19segmented_topp_impl27segmented_top_p_single_passINS0_28Segmented_topk_kernel_paramsI6__halfiLi256ELi1EEELi192EEEvNS0_20TopKPerSegmentParamsE --------------------------
	.section	.nv.info._ZN17fastertransformer19segmented_topp_impl27segmented_top_p_single_passINS0_28Segmented_topk_kernel_paramsI6__halfiLi256ELi1EEELi192EEEvNS0_20TopKPerSegmentParamsE,"",@"SHT_CUDA_INFO"
	.sectionflags	@""
	.align	4


	//----- nvinfo : EIATTR_CUDA_API_VERSION
	.align		4
        /*0000*/ 	.byte	0x04, 0x37
        /*0002*/ 	.short	(.L_720 - .L_719)
.L_719:
        /*0004*/ 	.word	0x00000082


	//----- nvinfo : EIATTR_SW2861232_WAR
	.align		4
.L_720:
        /*0008*/ 	.byte	0x01, 0x35
	.zero		2


	//----- nvinfo : EIATTR_PARAM_CBANK
	.align		4
        /*000c*/ 	.byte	0x04, 0x0a
        /*000e*/ 	.short	(.L_722 - .L_721)
	.align		4
.L_721:
        /*0010*/ 	.word	index@(.nv.constant0._ZN17fastertransformer19segmented_topp_impl27segmented_top_p_single_passINS0_28Segmented_topk_kernel_paramsI6__halfiLi256ELi1EEELi192EEEvNS0_20TopKPerSegmentParamsE)
        /*0014*/ 	.short	0x0160
        /*0016*/ 	.short	0x0060


	//----- nvinfo : EIATTR_CBANK_PARAM_SIZE
	.align		4
.L_722:
        /*0018*/ 	.byte	0x03, 0x19
        /*001a*/ 	.short	0x0060


	//----- nvinfo : EIATTR_KPARAM_INFO
	.align		4
        /*001c*/ 	.byte	0x04, 0x17
        /*001e*/ 	.short	(.L_724 - .L_723)
.L_723:
        /*0020*/ 	.word	0x00000000
        /*0024*/ 	.short	0x0000
        /*0026*/ 	.short	0x0000
        /*0028*/ 	.byte	0x00, 0xf0, 0x81, 0x01


	//----- nvinfo : EIATTR_MAXREG_COUNT
	.align		4
.L_724:
        /*002c*/ 	.byte	0x03, 0x1b
        /*002e*/ 	.short	0x00ff


	//----- nvinfo : EIATTR_NUM_BARRIERS
	.align		4
        /*0030*/ 	.byte	0x02, 0x4c
        /*0032*/ 	.byte	0x01
	.zero		1


	//----- nvinfo : EIATTR_ANNOTATIONS
	.align		4
        /*0034*/ 	.byte	0x04, 0x55
        /*0036*/ 	.short	(.L_726 - .L_725)


	//   ....[0]....
.L_725:
        /*0038*/ 	.word	0x00000001
        /*003c*/ 	.byte	0x90, 0x27, 0x00, 0x00, 0x01, 0x00, 0x00, 0x00, 0xc0, 0x27, 0x00, 0x00, 0x01, 0x00, 0x00, 0x00
        /* <DEDUP_REMOVED lines=148> */
        /*098c*/ 	.byte	0xe0, 0x15, 0x01, 0x00


	//----- nvinfo : EIATTR_MERCURY_ISA_VERSION
	.align		4
.L_726:
        /*0990*/ 	.byte	0x03, 0x5f
        /*0992*/ 	.short	0x0000


	//----- nvinfo : EIATTR_UNUSED_LOAD_BYTE_OFFSET
	.align		4
        /*0994*/ 	.byte	0x04, 0x44
        /*0996*/ 	.short	(.L_728 - .L_727)


	//   ....[0]....
.L_727:
        /*0998*/ 	.word	0x0000a4d0
        /*099c*/ 	.word	0x0000f0ff


	//----- nvinfo : EIATTR_INT_WARP_WIDE_INSTR_OFFSETS
	.align		4
.L_728:
        /*09a0*/ 	.byte	0x04, 0x31
        /*09a2*/ 	.short	(.L_730 - .L_729)


	//   ....[0]....
.L_729:
        /*09a4*/ 	.word	0x000117b0


	//   ....[1]....
        /*09a8*/ 	.word	0x000117e0


	//----- nvinfo : EIATTR_COOP_GROUP_MASK_REGIDS
	.align		4
.L_730:
        /*09ac*/ 	.byte	0x04, 0x29
        /*09ae*/ 	.short	(.L_732 - .L_731)


	//   ....[0]....
.L_731:
        /*09b0*/ 	.word	0xffffffff


	//   ....[1]....
        /*09b4*/ 	.word	0xffffffff


	//   ....[2]....
        /*09b8*/ 	.word	0xffffffff


	//   ....[3]....
        /*09bc*/ 	.word	0xffffffff


	//   ....[4]....
        /*09c0*/ 	.word	0xffffffff


	//   ....[5]....
        /*09c4*/ 	.word	0xffffffff


	//   ....[6]....
        /*09c8*/ 	.word	0xffffffff


	//   ....[7]....
        /*09cc*/ 	.word	0xffffffff


	//   ....[8]....
        /*09d0*/ 	.word	0xffffffff


	//   ....[9]....
        /*09d4*/ 	.word	0xffffffff


	//   ....[10]....
        /*09d8*/ 	.word	0xffffffff


	//   ....[11]....
        /*09dc*/ 	.word	0xffffffff


	//   ....[12]....
        /*09e0*/ 	.word	0xffffffff


	//   ....[13]....
        /*09e4*/ 	.word	0xffffffff


	//   ....[14]....
        /*09e8*/ 	.word	0xffffffff


	//   ....[15]....
        /*09ec*/ 	.word	0xffffffff


	//   ....[16]....
        /*09f0*/ 	.word	0xffffffff


	//   ....[17]....
        /*09f4*/ 	.word	0xffffffff


	//   ....[18]....
        /*09f8*/ 	.word	0xffffffff


	//----- nvinfo : EIATTR_COOP_GROUP_INSTR_OFFSETS
	.align		4
.L_732:
        /*09fc*/ 	.byte	0x04, 0x28
        /*09fe*/ 	.short	(.L_734 - .L_733)


	//   ....[0]....
.L_733:
        /*0a00*/ 	.word	0x00008290


	//   ....[1]....
        /*0a04*/ 	.word	0x00008310


	//   ....[2]....
        /*0a08*/ 	.word	0x00008330


	//   ....[3]....
        /*0a0c*/ 	.word	0x00008350


	//   ....[4]....
        /*0a10*/ 	.word	0x00008390


	//   ....[5]....
        /*0a14*/ 	.word	0x0000aaa0


	//   ....[6]....
        /*0a18*/ 	.word	0x0000aae0


	//   ....[7]....
        /*0a1c*/ 	.word	0x0000ab00


	//   ....[8]....
        /*0a20*/ 	.word	0x0000ab20


	//   ....[9]....
        /*0a24*/ 	.word	0x0000ab40


	//   ....[10]....
        /*0a28*/ 	.word	0x0000ab60


	//   ....[11]....
        /*0a2c*/ 	.word	0x0000ab80


	//   ....[12]....
        /*0a30*/ 	.word	0x00011a90


	//   ....[13]....
        /*0a34*/ 	.word	0x00011b10


	//   ....[14]....
        /*0a38*/ 	.word	0x00011ba0


	//   ....[15]....
        /*0a3c*/ 	.word	0x00011c30


	//   ....[16]....
        /*0a40*/ 	.word	0x00011cc0


	//   ....[17]....
        /*0a44*/ 	.word	0x00011d50


	//   ....[18]....
        /*0a48*/ 	.word	0x00011dd0


	//----- nvinfo : EIATTR_EXIT_INSTR_OFFSETS
	.align		4
.L_734:
        /*0a4c*/ 	.byte	0x04, 0x1c
        /*0a4e*/ 	.short	(.L_736 - .L_735)


	//   ....[0]....
.L_735:
        /*0a50*/ 	.word	0x000118b0


	//   ....[1]....
        /*0a54*/ 	.word	0x00011980


	//   ....[2]....
        /*0a58*/ 	.word	0x000119b0


	//   ....[3]....
        /*0a5c*/ 	.word	0x00011a30


	//----- nvinfo : EIATTR_MAX_THREADS
	.align		4
.L_736:
        /*0a60*/ 	.byte	0x04, 0x05
        /*0a62*/ 	.short	(.L_738 - .L_737)
.L_737:
        /*0a64*/ 	.word	0x00000100
        /*0a68*/ 	.word	0x00000001
        /*0a6c*/ 	.word	0x00000001


	//----- nvinfo : EIATTR_CRS_STACK_SIZE
	.align		4
.L_738:
        /*0a70*/ 	.byte	0x04, 0x1e
        /*0a72*/ 	.short	(.L_740 - .L_739)
.L_739:
        /*0a74*/ 	.word	0x00000000
.L_740:


//--------------------- .nv.info._ZN17fastertransformer19segmented_topp_impl27segmented_top_p_single_passINS0_28Segmented_topk_kernel_paramsI6__halfiLi256ELi1EEELi160EEEvNS0_20TopKPerSegmentParamsE --------------------------
	.section	.nv.info._ZN17fastertransformer19segmented_topp_impl27segmented_top_p_single_passINS0_28Segmented_topk_kernel_paramsI6__halfiLi256ELi1EEELi160EEEvNS0_20TopKPerSegmentParamsE,"",@"SHT_CUDA_INFO"
	.sectionflags	@""
	.align	4


	//----- nvinfo : EIATTR_CUDA_API_VERSION
	.align		4
        /*0000*/ 	.byte	0x04, 0x37
        /*0002*/ 	.short	(.L_742 - .L_741)
.L_741:
        /*0004*/ 	.word	0x00000082


	//----- nvinfo : EIATTR_SW2861232_WAR
	.align		4
.L_742:
        /*0008*/ 	.byte	0x01, 0x35
	.zero		2


	//----- nvinfo : EIATTR_PARAM_CBANK
	.align		4
        /*000c*/ 	.byte	0x04, 0x0a
        /*000e*/ 	.short	(.L_744 - .L_743)
	.align		4
.L_743:
        /*0010*/ 	.word	index@(.nv.constant0._ZN17fastertransformer19segmented_topp_impl27segmented_top_p_single_passINS0_28Segmented_topk_kernel_paramsI6__halfiLi256ELi1EEELi160EEEvNS0_20TopKPerSegmentParamsE)
        /*0014*/ 	.short	0x0160
        /*0016*/ 	.short	0x0060


	//----- nvinfo : EIATTR_CBANK_PARAM_SIZE
	.align		4
.L_744:
        /*0018*/ 	.byte	0x03, 0x19
        /*001a*/ 	.short	0x0060


	//----- nvinfo : EIATTR_KPARAM_INFO
	.align		4
        /*001c*/ 	.byte	0x04, 0x17
        /*001e*/ 	.short	(.L_746 - .L_745)
.L_745:
        /*0020*/ 	.word	0x00000000
        /*0024*/ 	.short	0x0000
        /*0026*/ 	.short	0x0000
        /*0028*/ 	.byte	0x00, 0xf0, 0x81, 0x01


	//----- nvinfo : EIATTR_MAXREG_COUNT
	.align		4
.L_746:
        /*002c*/ 	.byte	0x03, 0x1b
        /*002e*/ 	.short	0x00ff


	//----- nvinfo : EIATTR_NUM_BARRIERS
	.align		4
        /*0030*/ 	.byte	0x02, 0x4c
        /*0032*/ 	.byte	0x01
	.zero		1


	//----- nvinfo : EIATTR_MERCURY_ISA_VERSION
	.align		4
        /*0034*/ 	.byte	0x03, 0x5f
        /*0036*/ 	.short	0x0000


	//----- nvinfo : EIATTR_UNUSED_LOAD_BYTE_OFFSET
	.align		4
        /*0038*/ 	.byte	0x04, 0x44
        /*003a*/ 	.short	(.L_748 - .L_747)


	//   ....[0]....
.L_747:
        /*003c*/ 	.word	0x000075c0
        /*0040*/ 	.word	0x0000f0ff


	//----- nvinfo : EIATTR_INT_WARP_WIDE_INSTR_OFFSETS
	.align		4
.L_748:
        /*0044*/ 	.byte	0x04, 0x31
        /*0046*/ 	.short	(.L_750 - .L_749)


	//   ....[0]....
.L_749:
        /*0048*/ 	.word	0x0000c8d0


	//   ....[1]....
        /*004c*/ 	.word	0x0000c8e0


	//----- nvinfo : EIATTR_COOP_GROUP_MASK_REGIDS
	.align		4
.L_750:
        /*0050*/ 	.byte	0x04, 0x29
        /*0052*/ 	.short	(.L_752 - .L_751)


	//   ....[0]....
.L_751:
        /*0054*/ 	.word	0xffffffff


	//   ....[1]....
        /*0058*/ 	.word	0xffffffff


	//   ....[2]....
        /*005c*/ 	.word	0xffffffff


	//   ....[3]....
        /*0060*/ 	.word	0xffffffff


	//   ....[4]....
        /*0064*/ 	.word	0xffffffff


	//   ....[5]....
        /*0068*/ 	.word	0xffffffff


	//   ....[6]....
        /*006c*/ 	.word	0xffffffff


	//   ....[7]....
        /*0070*/ 	.word	0xffffffff


	//   ....[8]....
        /*0074*/ 	.word	0xffffffff


	//   ....[9]....
        /*0078*/ 	.word	0xffffffff


	//   ....[10]....
        /*007c*/ 	.word	0xffffffff


	//   ....[11]....
        /*0080*/ 	.word	0xffffffff


	//   ....[12]....
        /*0084*/ 	.word	0xffffffff


	//   ....[13]....
        /*0088*/ 	.word	0xffffffff


	//   ....[14]....
        /*008c*/ 	.word	0xffffffff


	//   ....[15]....
        /*0090*/ 	.word	0xffffffff


	//   ....[16]....
        /*0094*/ 	.word	0xffffffff


	//   ....[17]....
        /*0098*/ 	.word	0xffffffff


	//   ....[18]....
        /*009c*/ 	.word	0xffffffff


	//----- nvinfo : EIATTR_COOP_GROUP_INSTR_OFFSETS
	.align		4
.L_752:
        /*00a0*/ 	.byte	0x04, 0x28
        /*00a2*/ 	.short	(.L_754 - .L_753)


	//   ....[0]....
.L_753:
        /*00a4*/ 	.word	0x000072f0


	//   ....[1]....
        /*00a8*/ 	.word	0x000073d0


	//   ....[2]....
        /*00ac*/ 	.word	0x00007460


	//   ....[3]....
        /*00b0*/ 	.word	0x00007500


	//   ....[4]....
        /*00b4*/ 	.word	0x00007560


	//   ....[5]....
        /*00b8*/ 	.word	0x000078e0


	//   ....[6]....
        /*00bc*/ 	.word	0x00007920


	//   ....[7]....
        /*00c0*/ 	.word	0x00007930


	//   ....[8]....
        /*00c4*/ 	.word	0x00007950


	//   ....[9]....
        /*00c8*/ 	.word	0x00007970


	//   ....[10]....
        /*00cc*/ 	.word	0x00007990


	//   ....[11]....
        /*00d0*/ 	.word	0x000079c0


	//   ....[12]....
        /*00d4*/ 	.word	0x0000cb80


	//   ....[13]....
        /*00d8*/ 	.word	0x0000cbf0


	//   ....[14]....
        /*00dc*/ 	.word	0x0000cc70


	//   ....[15]....
        /*00e0*/ 	.word	0x0000ccf0


	//   ....[16]....
        /*00e4*/ 	.word	0x0000cd70


	//   ....[17]....
        /*00e8*/ 	.word	0x0000cdf0


	//   ....[18]....
        /*00ec*/ 	.word	0x0000ce70


	//----- nvinfo : EIATTR_EXIT_INSTR_OFFSETS
	.align		4
.L_754:
        /*00f0*/ 	.byte	0x04, 0x1c
        /*00f2*/ 	.short	(.L_756 - .L_755)


	//   ....[0]....
.L_755:
        /*00f4*/ 	.word	0x0000c9c0


	//   ....[1]....
        /*00f8*/ 	.word	0x0000ca90


	//   ....[2]....
        /*00fc*/ 	.word	0x0000cac0


	//   ....[3]....
        /*0100*/ 	.word	0x0000cb20


	//----- nvinfo : EIATTR_MAX_THREADS
	.align		4
.L_756:
        /*0104*/ 	.byte	0x04, 0x05
        /*0106*/ 	.short	(.L_758 - .L_757)
.L_757:
        /*0108*/ 	.word	0x00000100
        /*010c*/ 	.word	0x00000001
        /*0110*/ 	.word	0x00000001


	//----- nvinfo : EIATTR_CRS_STACK_SIZE
	.align		4
.L_758:
        /*0114*/ 	.byte	0x04, 0x1e
        /*0116*/ 	.short	(.L_760 - .L_759)
.L_759:
        /*0118*/ 	.word	0x00000000
.L_760:


//--------------------- .nv.info._ZN17fastertransformer19segmented_topp_impl27segmented_top_p_single_passINS0_28Segmented_topk_kernel_paramsI6__halfiLi256ELi1EEELi128EEEvNS0_20TopKPerSegmentParamsE --------------------------
	.section	.nv.info._ZN17fastertransformer19segmented_topp_impl27segmented_top_p_single_passINS0_28Segmented_topk_kernel_paramsI6__halfiLi256ELi1EEELi128EEEvNS0_20TopKPerSegmentParamsE,"",@"SHT_CUDA_INFO"
	.sectionflags	@""
	.align	4


	//----- nvinfo : EIATTR_CUDA_API_VERSION
	.align		4
        /*0000*/ 	.byte	0x04, 0x37
        /*0002*/ 	.short	(.L_762 - .L_761)
.L_761:
        /*0004*/ 	.word	0x00000082


	//----- nvinfo : EIATTR_SW2861232_WAR
	.align		4
.L_762:
        /*0008*/ 	.byte	0x01, 0x35
	.zero		2


	//----- nvinfo : EIATTR_PARAM_CBANK
	.align		4
        /*000c*/ 	.byte	0x04, 0x0a
        /*000e*/ 	.short	(.L_764 - .L_763)
	.align		4
.L_763:
        /*0010*/ 	.word	index@(.nv.constant0._ZN17fastertransformer19segmented_topp_impl27segmented_top_p_single_passINS0_28Segmented_topk_kernel_paramsI6__halfiLi256ELi1EEELi128EEEvNS0_20TopKPerSegmentParamsE)
        /*0014*/ 	.short	0x0160
        /*0016*/ 	.short	0x0060


	//----- nvinfo : EIATTR_CBANK_PARAM_SIZE
	.align		4
.L_764:
        /*0018*/ 	.byte	0x03, 0x19
        /*001a*/ 	.short	0x0060


	//----- nvinfo : EIATTR_KPARAM_INFO
	.align		4
        /*001c*/ 	.byte	0x04, 0x17
        /*001e*/ 	.short	(.L_766 - .L_765)
.L_765:
        /*0020*/ 	.word	0x00000000
        /*0024*/ 	.short	0x0000
        /*0026*/ 	.short	0x0000
        /*0028*/ 	.byte	0x00, 0xf0, 0x81, 0x01


	//----- nvinfo : EIATTR_MAXREG_COUNT
	.align		4
.L_766:
        /*002c*/ 	.byte	0x03, 0x1b
        /*002e*/ 	.short	0x00ff


	//----- nvinfo : EIATTR_NUM_BARRIERS
	.align		4
        /*0030*/ 	.byte	0x02, 0x4c
        /*0032*/ 	.byte	0x01
	.zero		1


	//----- nvinfo : EIATTR_MERCURY_ISA_VERSION
	.align		4
        /*0034*/ 	.byte	0x03, 0x5f
        /*0036*/ 	.short	0x0000


	//----- nvinfo : EIATTR_UNUSED_LOAD_BYTE_OFFSET
	.align		4
        /*0038*/ 	.byte	0x04, 0x44
        /*003a*/ 	.short	(.L_768 - .L_767)


	//   ....[0]....
.L_767:
        /*003c*/ 	.word	0x00006820
        /*0040*/ 	.word	0x0000f0ff


	//----- nvinfo : EIATTR_INT_WARP_WIDE_INSTR_OFFSETS
	.align		4
.L_768:
        /*0044*/ 	.byte	0x04, 0x31
        /*0046*/ 	.short	(.L_770 - .L_769)


	//   ....[0]....
.L_769:
        /*0048*/ 	.word	0x0000ac20


	//   ....[1]....
        /*004c*/ 	.word	0x0000ac30


	//----- nvinfo : EIATTR_COOP_GROUP_MASK_REGIDS
	.align		4
.L_770:
        /*0050*/ 	.byte	0x04, 0x29
        /*0052*/ 	.short	(.L_772 - .L_771)


	//   ....[0]....
.L_771:
        /*0054*/ 	.word	0xffffffff


	//   ....[1]....
        /*0058*/ 	.word	0xffffffff


	//   ....[2]....
        /*005c*/ 	.word	0xffffffff


	//   ....[3]....
        /*0060*/ 	.word	0xffffffff


	//   ....[4]....
        /*0064*/ 	.word	0xffffffff


	//   ....[5]....
        /*0068*/ 	.word	0xffffffff


	//   ....[6]....
        /*006c*/ 	.word	0xffffffff


	//   ....[7]....
        /*0070*/ 	.word	0xffffffff


	//   ....[8]....
        /*0074*/ 	.word	0xffffffff


	//   ....[9]....
        /*0078*/ 	.word	0xffffffff


	//   ....[10]....
        /*007c*/ 	.word	0xffffffff


	//   ....[11]....
        /*0080*/ 	.word	0xffffffff


	//   ....[12]....
        /*0084*/ 	.word	0xffffffff


	//   ....[13]....
        /*0088*/ 	.word	0xffffffff


	//   ....[14]....
        /*008c*/ 	.word	0xffffffff


	//   ....[15]....
        /*0090*/ 	.word	0xffffffff


	//   ....[16]....
        /*0094*/ 	.word	0xffffffff


	//   ....[17]....
        /*0098*/ 	.word	0xffffffff


	//   ....[18]....
        /*009c*/ 	.word	0xffffffff


	//----- nvinfo : EIATTR_COOP_GROUP_INSTR_OFFSETS
	.align		4
.L_772:
        /*00a0*/ 	.byte	0x04, 0x28
        /*00a2*/ 	.short	(.L_774 - .L_773)


	//   ....[0]....
.L_773:
        /*00a4*/ 	.word	0x00005fb0


	//   ....[1]....
        /*00a8*/ 	.word	0x000060b0


	//   ....[2]....
        /*00ac*/ 	.word	0x000061c0


	//   ....[3]....
        /*00b0*/ 	.word	0x000062d0


	//   ....[4]....
        /*00b4*/ 	.word	0x000063e0


	//   ....[5]....
        /*00b8*/ 	.word	0x00006ae0


	//   ....[6]....
        /*00bc*/ 	.word	0x00006b20


	//   ....[7]....
        /*00c0*/ 	.word	0x00006b30


	//   ....[8]....
        /*00c4*/ 	.word	0x00006b50


	//   ....[9]....
        /*00c8*/ 	.word	0x00006b70


	//   ....[10]....
        /*00cc*/ 	.word	0x00006b90


	//   ....[11]....
        /*00d0*/ 	.word	0x00006bc0


	//   ....[12]....
        /*00d4*/ 	.word	0x0000aed0


	//   ....[13]....
        /*00d8*/ 	.word	0x0000af50


	//   ....[14]....
        /*00dc*/ 	.word	0x0000afd0


	//   ....[15]....
        /*00e0*/ 	.word	0x0000b050


	//   ....[16]....
        /*00e4*/ 	.word	0x0000b0d0


	//   ....[17]....
        /*00e8*/ 	.word	0x0000b150


	//   ....[18]....
        /*00ec*/ 	.word	0x0000b1d0


	//----- nvinfo : EIATTR_EXIT_INSTR_OFFSETS
	.align		4
.L_774:
        /*00f0*/ 	.byte	0x04, 0x1c
        /*00f2*/ 	.short	(.L_776 - .L_775)


	//   ....[0]....
.L_775:
        /*00f4*/ 	.word	0x0000ad10


	//   ....[1]....
        /*00f8*/ 	.word	0x0000ade0


	//   ....[2]....
        /*00fc*/ 	.word	0x0000ae10


	//   ....[3]....
        /*0100*/ 	.word	0x0000ae70


	//----- nvinfo : EIATTR_MAX_THREADS
	.align		4
.L_776:
        /*0104*/ 	.byte	0x04, 0x05
        /*0106*/ 	.short	(.L_778 - .L_777)
.L_777:
        /*0108*/ 	.word	0x00000100
        /*010c*/ 	.word	0x00000001
        /*0110*/ 	.word	0x00000001


	//----- nvinfo : EIATTR_CRS_STACK_SIZE
	.align		4
.L_778:
        /*0114*/ 	.byte	0x04, 0x1e
        /*0116*/ 	.short	(.L_780 - .L_779)
.L_779:
        /*0118*/ 	.word	0x00000000
.L_780:


//--------------------- .nv.info._ZN17fastertransformer19segmented_topp_impl27segmented_top_p_single_passINS0_28Segmented_topk_kernel_paramsI6__halfiLi256ELi1EEELi96EEEvNS0_20TopKPerSegmentParamsE --------------------------
	.section	.nv.info._ZN17fastertransformer19segmented_topp_impl27segmented_top_p_single_passINS0_28Segmented_topk_kernel_paramsI6__halfiLi256ELi1EEELi96EEEvNS0_20TopKPerSegmentParamsE,"",@"SHT_CUDA_INFO"
	.sectionflags	@""
	.align	4


	//----- nvinfo : EIATTR_CUDA_API_VERSION
	.align		4
        /*0000*/ 	.byte	0x04, 0x37
        /*0002*/ 	.short	(.L_782 - .L_781)
.L_781:
        /*0004*/ 	.word	0x00000082


	//----- nvinfo : EIATTR_SW2861232_WAR
	.align		4
.L_782:
        /*0008*/ 	.byte	0x01, 0x35
	.zero		2


	//----- nvinfo : EIATTR_PARAM_CBANK
	.align		4
        /*000c*/ 	.byte	0x04, 0x0a
        /*000e*/ 	.short	(.L_784 - .L_783)
	.align		4
.L_783:
        /*0010*/ 	.word	index@(.nv.constant0._ZN17fastertransformer19segmented_topp_impl27segmented_top_p_single_passINS0_28Segmented_topk_kernel_paramsI6__halfiLi256ELi1EEELi96EEEvNS0_20TopKPerSegmentParamsE)
        /*0014*/ 	.short	0x0160
        /*0016*/ 	.short	0x0060


	//----- nvinfo : EIATTR_CBANK_PARAM_SIZE
	.align		4
.L_784:
        /*0018*/ 	.byte	0x03, 0x19
        /*001a*/ 	.short	0x0060


	//----- nvinfo : EIATTR_KPARAM_INFO
	.align		4
        /*001c*/ 	.byte	0x04, 0x17
        /*001e*/ 	.short	(.L_786 - .L_785)
.L_785:
        /*0020*/ 	.word	0x00000000
        /*0024*/ 	.short	0x0000
        /*0026*/ 	.short	0x0000
        /*0028*/ 	.byte	0x00, 0xf0, 0x81, 0x01


	//----- nvinfo : EIATTR_MAXREG_COUNT
	.align		4
.L_786:
        /*002c*/ 	.byte	0x03, 0x1b
        /*002e*/ 	.short	0x00ff


	//----- nvinfo : EIATTR_NUM_BARRIERS
	.align		4
        /*0030*/ 	.byte	0x02, 0x4c
        /*0032*/ 	.byte	0x01
	.zero		1


	//----- nvinfo : EIATTR_MERCURY_ISA_VERSION
	.align		4
        /*0034*/ 	.byte	0x03, 0x5f
        /*0036*/ 	.short	0x0000


	//----- nvinfo : EIATTR_UNUSED_LOAD_BYTE_OFFSET
	.align		4
        /*0038*/ 	.byte	0x04, 0x44
        /*003a*/ 	.short	(.L_788 - .L_787)


	//   ....[0]....
.L_787:
        /*003c*/ 	.word	0x000048b0
        /*0040*/ 	.word	0x0000f0ff


	//----- nvinfo : EIATTR_INT_WARP_WIDE_INSTR_OFFSETS
	.align		4
.L_788:
        /*0044*/ 	.byte	0x04, 0x31
        /*0046*/ 	.short	(.L_790 - .L_789)


	//   ....[0]....
.L_789:
        /*0048*/ 	.word	0x00007e10


	//   ....[1]....
        /*004c*/ 	.word	0x00007e20


	//----- nvinfo : EIATTR_COOP_GROUP_MASK_REGIDS
	.align		4
.L_790:
        /*0050*/ 	.byte	0x04, 0x29
        /*0052*/ 	.short	(.L_792 - .L_791)


	//   ....[0]....
.L_791:
        /*0054*/ 	.word	0xffffffff


	//   ....[1]....
        /*0058*/ 	.word	0xffffffff


	//   ....[2]....
        /*005c*/ 	.word	0xffffffff


	//   ....[3]....
        /*0060*/ 	.word	0xffffffff


	//   ....[4]....
        /*0064*/ 	.word	0xffffffff


	//   ....[5]....
        /*0068*/ 	.word	0xffffffff


	//   ....[6]....
        /*006c*/ 	.word	0xffffffff


	//   ....[7]....
        /*0070*/ 	.word	0xffffffff


	//   ....[8]....
        /*0074*/ 	.word	0xffffffff


	//   ....[9]....
        /*0078*/ 	.word	0xffffffff


	//   ....[10]....
        /*007c*/ 	.word	0xffffffff


	//   ....[11]....
        /*0080*/ 	.word	0xffffffff


	//   ....[12]....
        /*0084*/ 	.word	0xffffffff


	//   ....[13]....
        /*0088*/ 	.word	0xffffffff


	//   ....[14]....
        /*008c*/ 	.word	0xffffffff


	//   ....[15]....
        /*0090*/ 	.word	0xffffffff


	//   ....[16]....
        /*0094*/ 	.word	0xffffffff


	//   ....[17]....
        /*0098*/ 	.word	0xffffffff


	//   ....[18]....
        /*009c*/ 	.word	0xffffffff


	//----- nvinfo : EIATTR_COOP_GROUP_INSTR_OFFSETS
	.align		4
.L_792:
        /*00a0*/ 	.byte	0x04, 0x28
        /*00a2*/ 	.short	(.L_794 - .L_793)


	//   ....[0]....
.L_793:
        /*00a4*/ 	.word	0x00004210


	//   ....[1]....
        /*00a8*/ 	.word	0x000042e0


	//   ....[2]....
        /*00ac*/ 	.word	0x000043e0


	//   ....[3]....
        /*00b0*/ 	.word	0x000044f0


	//   ....[4]....
        /*00b4*/ 	.word	0x00004620


	//   ....[5]....
        /*00b8*/ 	.word	0x00004b60


	//   ....[6]....
        /*00bc*/ 	.word	0x00004ba0


	//   ....[7]....
        /*00c0*/ 	.word	0x00004bb0


	//   ....[8]....
        /*00c4*/ 	.word	0x00004bd0


	//   ....[9]....
        /*00c8*/ 	.word	0x00004bf0


	//   ....[10]....
        /*00cc*/ 	.word	0x00004c10


	//   ....[11]....
        /*00d0*/ 	.word	0x00004c40


	//   ....[12]....
        /*00d4*/ 	.word	0x000080c0


	//   ....[13]....
        /*00d8*/ 	.word	0x00008140


	//   ....[14]....
        /*00dc*/ 	.word	0x000081c0


	//   ....[15]....
        /*00e0*/ 	.word	0x00008240


	//   ....[16]....
        /*00e4*/ 	.word	0x000082c0


	//   ....[17]....
        /*00e8*/ 	.word	0x00008340


	//   ....[18]....
        /*00ec*/ 	.word	0x000083c0


	//----- nvinfo : EIATTR_EXIT_INSTR_OFFSETS
	.align		4
.L_794:
        /*00f0*/ 	.byte	0x04, 0x1c
        /*00f2*/ 	.short	(.L_796 - .L_795)


	//   ....[0]....
.L_795:
        /*00f4*/ 	.word	0x00007f00


	//   ....[1]....
        /*00f8*/ 	.word	0x00007fd0


	//   ....[2]....
        /*00fc*/ 	.word	0x00008000


	//   ....[3]....
        /*0100*/ 	.word	0x00008060


	//----- nvinfo : EIATTR_MAX_THREADS
	.align		4
.L_796:
        /*0104*/ 	.byte	0x04, 0x05
        /*0106*/ 	.short	(.L_798 - .L_797)
.L_797:
        /*0108*/ 	.word	0x00000100
        /*010c*/ 	.word	0x00000001
        /*0110*/ 	.word	0x00000001


	//----- nvinfo : EIATTR_CRS_STACK_SIZE
	.align		4
.L_798:
        /*0114*/ 	.byte	0x04, 0x1e
        /*0116*/ 	.short	(.L_800 - .L_799)
.L_799:
        /*0118*/ 	.word	0x00000000
.L_800:


//--------------------- .nv.info._ZN17fastertransformer19segmented_topp_impl27segmented_top_p_single_passINS0_28Segmented_topk_kernel_paramsI6__halfiLi256ELi1EEELi64EEEvNS0_20TopKPerSegmentParamsE --------------------------
	.section	.nv.info._ZN17fastertransformer19segmented_topp_impl27segmented_top_p_single_passINS0_28Segmented_topk_kernel_paramsI6__halfiLi256ELi1EEELi64EEEvNS0_20TopKPerSegmentParamsE,"",@"SHT_CUDA_INFO"
	.sectionflags	@""
	.align	4


	//----- nvinfo : EIATTR_CUDA_API_VERSION
	.align		4
        /*0000*/ 	.byte	0x04, 0x37
        /*0002*/ 	.short	(.L_802 - .L_801)
.L_801:
        /*0004*/ 	.word	0x00000082


	//----- nvinfo : EIATTR_SW2861232_WAR
	.align		4
.L_802:
        /*0008*/ 	.byte	0x01, 0x35
	.zero		2


	//----- nvinfo : EIATTR_PARAM_CBANK
	.align		4
        /*000c*/ 	.byte	0x04, 0x0a
        /*000e*/ 	.short	(.L_804 - .L_803)
	.align		4
.L_803:
        /*0010*/ 	.word	index@(.nv.constant0._ZN17fastertransformer19segmented_topp_impl27segmented_top_p_single_passINS0_28Segmented_topk_kernel_paramsI6__halfiLi256ELi1EEELi64EEEvNS0_20TopKPerSegmentParamsE)
        /*0014*/ 	.short	0x0160
        /*0016*/ 	.short	0x0060


	//----- nvinfo : EIATTR_CBANK_PARAM_SIZE
	.align		4
.L_804:
        /*0018*/ 	.byte	0x03, 0x19
        /*001a*/ 	.short	0x0060


	//----- nvinfo : EIATTR_KPARAM_INFO
	.align		4
        /*001c*/ 	.byte	0x04, 0x17
        /*001e*/ 	.short	(.L_806 - .L_805)
.L_805:
        /*0020*/ 	.word	0x00000000
        /*0024*/ 	.short	0x0000
        /*0026*/ 	.short	0x0000
        /*0028*/ 	.byte	0x00, 0xf0, 0x81, 0x01


	//----- nvinfo : EIATTR_MAXREG_COUNT
	.align		4
.L_806:
        /*002c*/ 	.byte	0x03, 0x1b
        /*002e*/ 	.short	0x00ff


	//----- nvinfo : EIATTR_NUM_BARRIERS
	.align		4
        /*0030*/ 	.byte	0x02, 0x4c
        /*0032*/ 	.byte	0x01
	.zero		1


	//----- nvinfo : EIATTR_MERCURY_ISA_VERSION
	.align		4
        /*0034*/ 	.byte	0x03, 0x5f
        /*0036*/ 	.short	0x0000


	//----- nvinfo : EIATTR_UNUSED_LOAD_BYTE_OFFSET
	.align		4
        /*0038*/ 	.byte	0x04, 0x44
        /*003a*/ 	.short	(.L_808 - .L_807)


	//   ....[0]....
.L_807:
        /*003c*/ 	.word	0x000043c0
        /*0040*/ 	.word	0x0000f0ff


	//----- nvinfo : EIATTR_INT_WARP_WIDE_INSTR_OFFSETS
	.align		4
.L_808:
        /*0044*/ 	.byte	0x04, 0x31
        /*0046*/ 	.short	(.L_810 - .L_809)


	//   ....[0]....
.L_809:
        /*0048*/ 	.word	0x00006a60


	//   ....[1]....
        /*004c*/ 	.word	0x00006a70


	//----- nvinfo : EIATTR_COOP_GROUP_MASK_REGIDS
	.align		4
.L_810:
        /*0050*/ 	.byte	0x04, 0x29
        /*0052*/ 	.short	(.L_812 - .L_811)


	//   ....[0]....
.L_811:
        /*0054*/ 	.word	0xffffffff


	//   ....[1]....
        /*0058*/ 	.word	0xffffffff


	//   ....[2]....
        /*005c*/ 	.word	0xffffffff


	//   ....[3]....
        /*0060*/ 	.word	0xffffffff


	//   ....[4]....
        /*0064*/ 	.word	0xffffffff


	//   ....[5]....
        /*0068*/ 	.word	0xffffffff


	//   ....[6]....
        /*006c*/ 	.word	0xffffffff


	//   ....[7]....
        /*0070*/ 	.word	0xffffffff


	//   ....[8]....
        /*0074*/ 	.word	0xffffffff


	//   ....[9]....
        /*0078*/ 	.word	0xffffffff


	//   ....[10]....
        /*007c*/ 	.word	0xffffffff


	//   ....[11]....
        /*0080*/ 	.word	0xffffffff


	//   ....[12]....
        /*0084*/ 	.word	0xffffffff


	//   ....[13]....
        /*0088*/ 	.word	0xffffffff


	//   ....[14]....
        /*008c*/ 	.word	0xffffffff


	//   ....[15]....
        /*0090*/ 	.word	0xffffffff


	//   ....[16]....
        /*0094*/ 	.word	0xffffffff


	//   ....[17]....
        /*0098*/ 	.word	0xffffffff


	//   ....[18]....
        /*009c*/ 	.word	0xffffffff


	//----- nvinfo : EIATTR_COOP_GROUP_INSTR_OFFSETS
	.align		4
.L_812:
        /*00a0*/ 	.byte	0x04, 0x28
        /*00a2*/ 	.short	(.L_814 - .L_813)


	//   ....[0]....
.L_813:
        /*00a4*/ 	.word	0x00003ec0


	//   ....[1]....
        /*00a8*/ 	.word	0x00003fb0


	//   ....[2]....
        /*00ac*/ 	.word	0x000040b0


	//   ....[3]....
        /*00b0*/ 	.word	0x000041b0


	//   ....[4]....
        /*00b4*/ 	.word	0x000042b0


	//   ....[5]....
        /*00b8*/ 	.word	0x00004670


	//   ....[6]....
        /*00bc*/ 	.word	0x000046b0


	//   ....[7]....
        /*00c0*/ 	.word	0x000046c0


	//   ....[8]....
        /*00c4*/ 	.word	0x000046e0


	//   ....[9]....
        /*00c8*/ 	.word	0x00004700


	//   ....[10]....
        /*00cc*/ 	.word	0x00004720


	//   ....[11]....
        /*00d0*/ 	.word	0x00004750


	//   ....[12]....
        /*00d4*/ 	.word	0x00006d10


	//   ....[13]....
        /*00d8*/ 	.word	0x00006d90


	//   ....[14]....
        /*00dc*/ 	.word	0x00006e10


	//   ....[15]....
        /*00e0*/ 	.word	0x00006e90


	//   ....[16]....
        /*00e4*/ 	.word	0x00006f10


	//   ....[17]....
        /*00e8*/ 	.word	0x00006f90


	//   ....[18]....
        /*00ec*/ 	.word	0x00007010


	//----- nvinfo : EIATTR_EXIT_INSTR_OFFSETS
	.align		4
.L_814:
        /*00f0*/ 	.byte	0x04, 0x1c
        /*00f2*/ 	.short	(.L_816 - .L_815)


	//   ....[0]....
.L_815:
        /*00f4*/ 	.word	0x00006b50


	//   ....[1]....
        /*00f8*/ 	.word	0x00006c20


	//   ....[2]....
        /*00fc*/ 	.word	0x00006c50


	//   ....[3]....
        /*0100*/ 	.word	0x00006cb0


	//----- nvinfo : EIATTR_MAX_THREADS
	.align		4
.L_816:
        /*0104*/ 	.byte	0x04, 0x05
        /*0106*/ 	.short	(.L_818 - .L_817)
.L_817:
        /*0108*/ 	.word	0x00000100
        /*010c*/ 	.word	0x00000001
        /*0110*/ 	.word	0x00000001


	//----- nvinfo : EIATTR_CRS_STACK_SIZE
	.align		4
.L_818:
        /*0114*/ 	.byte	0x04, 0x1e
        /*0116*/ 	.short	(.L_820 - .L_819)
.L_819:
        /*0118*/ 	.word	0x00000000
.L_820:


//--------------------- .nv.info._ZN17fastertransformer19segmented_topp_impl27segmented_top_p_single_passINS0_28Segmented_topk_kernel_paramsI6__halfiLi256ELi1EEELi32EEEvNS0_20TopKPerSegmentParamsE --------------------------
	.section	.nv.info._ZN17fastertransformer19segmented_topp_impl27segmented_top_p_single_passINS0_28Segmented_topk_kernel_paramsI6__halfiLi256ELi1EEELi32EEEvNS0_20TopKPerSegmentParamsE,"",@"SHT_CUDA_INFO"
	.sectionflags	@""
	.align	4


	//----- nvinfo : EIATTR_CUDA_API_VERSION
	.align		4
        /*0000*/ 	.byte	0x04, 0x37
        /*0002*/ 	.short	(.L_822 - .L_821)
.L_821:
        /*0004*/ 	.word	0x00000082


	//----- nvinfo : EIATTR_SW2861232_WAR
	.align		4
.L_822:
        /*0008*/ 	.byte	0x01, 0x35
	.zero		2


	//----- nvinfo : EIATTR_PARAM_CBANK
	.align		4
        /*000c*/ 	.byte	0x04, 0x0a
        /*000e*/ 	.short	(.L_824 - .L_823)
	.align		4
.L_823:
        /*0010*/ 	.word	index@(.nv.constant0._ZN17fastertransformer19segmented_topp_impl27segmented_top_p_single_passINS0_28Segmented_topk_kernel_paramsI6__halfiLi256ELi1EEELi32EEEvNS0_20TopKPerSegmentParamsE)
        /*0014*/ 	.short	0x0160
        /*0016*/ 	.short	0x0060


	//----- nvinfo : EIATTR_CBANK_PARAM_SIZE
	.align		4
.L_824:
        /*0018*/ 	.byte	0x03, 0x19
        /*001a*/ 	.short	0x0060


	//----- nvinfo : EIATTR_KPARAM_INFO
	.align		4
        /*001c*/ 	.byte	0x04, 0x17
        /*001e*/ 	.short	(.L_826 - .L_825)
.L_825:
        /*0020*/ 	.word	0x00000000
        /*0024*/ 	.short	0x0000
        /*0026*/ 	.short	0x0000
        /*0028*/ 	.byte	0x00, 0xf0, 0x81, 0x01


	//----- nvinfo : EIATTR_MAXREG_COUNT
	.align		4
.L_826:
        /*002c*/ 	.byte	0x03, 0x1b
        /*002e*/ 	.short	0x00ff


	//----- nvinfo : EIATTR_NUM_BARRIERS
	.align		4
        /*0030*/ 	.byte	0x02, 0x4c
        /*0032*/ 	.byte	0x01
	.zero		1


	//----- nvinfo : EIATTR_MERCURY_ISA_VERSION
	.align		4
        /*0034*/ 	.byte	0x03, 0x5f
        /*0036*/ 	.short	0x0000


	//----- nvinfo : EIATTR_UNUSED_LOAD_BYTE_OFFSET
	.align		4
        /*0038*/ 	.byte	0x04, 0x44
        /*003a*/ 	.short	(.L_828 - .L_827)


	//   ....[0]....
.L_827:
        /*003c*/ 	.word	0x00002150
        /*0040*/ 	.word	0x0000f0ff


	//----- nvinfo : EIATTR_INT_WARP_WIDE_INSTR_OFFSETS
	.align		4
.L_828:
        /*0044*/ 	.byte	0x04, 0x31
        /*0046*/ 	.short	(.L_830 - .L_829)


	//   ....[0]....
.L_829:
        /*0048*/ 	.word	0x00003970


	//   ....[1]....
        /*004c*/ 	.word	0x00003980


	//----- nvinfo : EIATTR_COOP_GROUP_MASK_REGIDS
	.align		4
.L_830:
        /*0050*/ 	.byte	0x04, 0x29
        /*0052*/ 	.short	(.L_832 - .L_831)


	//   ....[0]....
.L_831:
        /*0054*/ 	.word	0xffffffff


	//   ....[1]....
        /*0058*/ 	.word	0xffffffff


	//   ....[2]....
        /*005c*/ 	.word	0xffffffff


	//   ....[3]....
        /*0060*/ 	.word	0xffffffff


	//   ....[4]....
        /*0064*/ 	.word	0xffffffff


	//   ....[5]....
        /*0068*/ 	.word	0xffffffff


	//   ....[6]....
        /*006c*/ 	.word	0xffffffff


	//   ....[7]....
        /*0070*/ 	.word	0xffffffff


	//   ....[8]....
        /*0074*/ 	.word	0xffffffff


	//   ....[9]....
        /*0078*/ 	.word	0xffffffff


	//   ....[10]....
        /*007c*/ 	.word	0xffffffff


	//   ....[11]....
        /*0080*/ 	.word	0xffffffff


	//   ....[12]....
        /*0084*/ 	.word	0xffffffff


	//   ....[13]....
        /*0088*/ 	.word	0xffffffff


	//   ....[14]....
        /*008c*/ 	.word	0xffffffff


	//   ....[15]....
        /*0090*/ 	.word	0xffffffff


	//   ....[16]....
        /*0094*/ 	.word	0xffffffff


	//   ....[17]....
        /*0098*/ 	.word	0xffffffff


	//   ....[18]....
        /*009c*/ 	.word	0xffffffff


	//----- nvinfo : EIATTR_COOP_GROUP_INSTR_OFFSETS
	.align		4
.L_832:
        /*00a0*/ 	.byte	0x04, 0x28
        /*00a2*/ 	.short	(.L_834 - .L_833)


	//   ....[0]....
.L_833:
        /*00a4*/ 	.word	0x00001e70


	//   ....[1]....
        /*00a8*/ 	.word	0x00001f50


	//   ....[2]....
        /*00ac*/ 	.word	0x00001fe0


	//   ....[3]....
        /*00b0*/ 	.word	0x00002070


	//   ....[4]....
        /*00b4*/ 	.word	0x000020f0


	//   ....[5]....
        /*00b8*/ 	.word	0x000023f0


	//   ....[6]....
        /*00bc*/ 	.word	0x00002430


	//   ....[7]....
        /*00c0*/ 	.word	0x00002440


	//   ....[8]....
        /*00c4*/ 	.word	0x00002460


	//   ....[9]....
        /*00c8*/ 	.word	0x00002480


	//   ....[10]....
        /*00cc*/ 	.word	0x000024a0


	//   ....[11]....
        /*00d0*/ 	.word	0x000024d0


	//   ....[12]....
        /*00d4*/ 	.word	0x00003c20


	//   ....[13]....
        /*00d8*/ 	.word	0x00003c90


	//   ....[14]....
        /*00dc*/ 	.word	0x00003d10


	//   ....[15]....
        /*00e0*/ 	.word	0x00003d90


	//   ....[16]....
        /*00e4*/ 	.word	0x00003e10


	//   ....[17]....
        /*00e8*/ 	.word	0x00003e90


	//   ....[18]....
        /*00ec*/ 	.word	0x00003f10


	//----- nvinfo : EIATTR_EXIT_INSTR_OFFSETS
	.align		4
.L_834:
        /*00f0*/ 	.byte	0x04, 0x1c
        /*00f2*/ 	.short	(.L_836 - .L_835)


	//   ....[0]....
.L_835:
        /*00f4*/ 	.word	0x00003a60


	//   ....[1]....
        /*00f8*/ 	.word	0x00003b30


	//   ....[2]....
        /*00fc*/ 	.word	0x00003b60


	//   ....[3]....
        /*0100*/ 	.word	0x00003bc0


	//----- nvinfo : EIATTR_MAX_THREADS
	.align		4
.L_836:
        /*0104*/ 	.byte	0x04, 0x05
        /*0106*/ 	.short	(.L_838 - .L_837)
.L_837:
        /*0108*/ 	.word	0x00000100
        /*010c*/ 	.word	0x00000001
        /*0110*/ 	.word	0x00000001


	//----- nvinfo : EIATTR_CRS_STACK_SIZE
	.align		4
.L_838:
        /*0114*/ 	.byte	0x04, 0x1e
        /*0116*/ 	.short	(.L_840 - .L_839)
.L_839:
        /*0118*/ 	.word	0x00000000
.L_840:


//--------------------- .nv.info._ZN17fastertransformer19segmented_topp_impl15blockSortKernelI6__halfLi1024ELi4EEEvPKT_PS3_PKiPiS8_iii --------------------------
	.section	.nv.info._ZN17fastertransformer19segmented_topp_impl15blockSortKernelI6__halfLi1024ELi4EEEvPKT_PS3_PKiPiS8_iii,"",@"SHT_CUDA_INFO"
	.sectionflags	@""
	.align	4


	//----- nvinfo : EIATTR_CUDA_API_VERSION
	.align		4
        /*0000*/ 	.byte	0x04, 0x37
        /*0002*/ 	.short	(.L_842 - .L_841)
.L_841:
        /*0004*/ 	.word	0x00000082


	//----- nvinfo : EIATTR_SW2861232_WAR
	.align		4
.L_842:
        /*0008*/ 	.byte	0x01, 0x35
	.zero		2


	//----- nvinfo : EIATTR_PARAM_CBANK
	.align		4
        /*000c*/ 	.byte	0x04, 0x0a
        /*000e*/ 	.short	(.L_844 - .L_843)
	.align		4
.L_843:
        /*0010*/ 	.word	index@(.nv.constant0._ZN17fastertransformer19segmented_topp_impl15blockSortKernelI6__halfLi1024ELi4EEEvPKT_PS3_PKiPiS8_iii)
        /*0014*/ 	.short	0x0160
        /*0016*/ 	.short	0x0034


	//----- nvinfo : EIATTR_CBANK_PARAM_SIZE
	.align		4
.L_844:
        /*0018*/ 	.byte	0x03, 0x19
        /*001a*/ 	.short	0x0034


	//----- nvinfo : EIATTR_KPARAM_INFO
	.align		4
        /*001c*/ 	.byte	0x04, 0x17
        /*001e*/ 	.short	(.L_846 - .L_845)
.L_845:
        /*0020*/ 	.word	0x00000000
        /*0024*/ 	.short	0x0007
        /*0026*/ 	.short	0x0030
        /*0028*/ 	.byte	0x00, 0xf0, 0x11, 0x00


	//----- nvinfo : EIATTR_KPARAM_INFO
	.align		4
.L_846:
        /*002c*/ 	.byte	0x04, 0x17
        /*002e*/ 	.short	(.L_848 - .L_847)
.L_847:
        /*0030*/ 	.word	0x00000000
        /*0034*/ 	.short	0x0006
        /*0036*/ 	.short	0x002c
        /*0038*/ 	.byte	0x00, 0xf0, 0x11, 0x00


	//----- nvinfo : EIATTR_KPARAM_INFO
	.align		4
.L_848:
        /*003c*/ 	.byte	0x04, 0x17
        /*003e*/ 	.short	(.L_850 - .L_849)
.L_849:
        /*0040*/ 	.word	0x00000000
        /*0044*/ 	.short	0x0005
        /*0046*/ 	.short	0x0028
        /*0048*/ 	.byte	0x00, 0xf0, 0x11, 0x00


	//----- nvinfo : EIATTR_KPARAM_INFO
	.align		4
.L_850:
        /*004c*/ 	.byte	0x04, 0x17
        /*004e*/ 	.short	(.L_852 - .L_851)
.L_851:
        /*0050*/ 	.word	0x00000000
        /*0054*/ 	.short	0x0004
        /*0056*/ 	.short	0x0020
        /*0058*/ 	.byte	0x00, 0xf0, 0x21, 0x00


	//----- nvinfo : EIATTR_KPARAM_INFO
	.align		4
.L_852:
        /*005c*/ 	.byte	0x04, 0x17
        /*005e*/ 	.short	(.L_854 - .L_853)
.L_853:
        /*0060*/ 	.word	0x00000000
        /*0064*/ 	.short	0x0003
        /*0066*/ 	.short	0x0018
        /*0068*/ 	.byte	0x00, 0xf0, 0x21, 0x00


	//----- nvinfo : EIATTR_KPARAM_INFO
	.align		4
.L_854:
        /*006c*/ 	.byte	0x04, 0x17
        /*006e*/ 	.short	(.L_856 - .L_855)
.L_855:
        /*0070*/ 	.word	0x00000000
        /*0074*/ 	.short	0x0002
        /*0076*/ 	.short	0x0010
        /*0078*/ 	.byte	0x00, 0xf0, 0x21, 0x00


	//----- nvinfo : EIATTR_KPARAM_INFO
	.align		4
.L_856:
        /*007c*/ 	.byte	0x04, 0x17
        /*007e*/ 	.short	(.L_858 - .L_857)
.L_857:
        /*0080*/ 	.word	0x00000000
        /*0084*/ 	.short	0x0001
        /*0086*/ 	.short	0x0008
        /*0088*/ 	.byte	0x00, 0xf0, 0x21, 0x00


	//----- nvinfo : EIATTR_KPARAM_INFO
	.align		4
.L_858:
        /*008c*/ 	.byte	0x04, 0x17
        /*008e*/ 	.short	(.L_860 - .L_859)
.L_859:
        /*0090*/ 	.word	0x00000000
        /*0094*/ 	.short	0x0000
        /*0096*/ 	.short	0x0000
        /*0098*/ 	.byte	0x00, 0xf0, 0x21, 0x00


	//----- nvinfo : EIATTR_MAXREG_COUNT
	.align		4
.L_860:
        /*009c*/ 	.byte	0x03, 0x1b
        /*009e*/ 	.short	0x00ff


	//----- nvinfo : EIATTR_NUM_BARRIERS
	.align		4
        /*00a0*/ 	.byte	0x02, 0x4c
        /*00a2*/ 	.byte	0x01
	.zero		1


	//----- nvinfo : EIATTR_MERCURY_ISA_VERSION
	.align		4
        /*00a4*/ 	.byte	0x03, 0x5f
        /*00a6*/ 	.short	0x0000


	//----- nvinfo : EIATTR_UNUSED_LOAD_BYTE_OFFSET
	.align		4
        /*00a8*/ 	.byte	0x04, 0x44
        /*00aa*/ 	.short	(.L_862 - .L_861)


	//   ....[0]....
.L_861:
        /*00ac*/ 	.word	0x00000b30
        /*00b0*/ 	.word	0x0000f0ff


	//   ....[1]....
        /*00b4*/ 	.word	0x00000b60
        /*00b8*/ 	.word	0x0000fff0


	//   ....[2]....
        /*00bc*/ 	.word	0x00000c60
        /*00c0*/ 	.word	0x0000f0ff


	//   ....[3]....
        /*00c4*/ 	.word	0x00000d70
        /*00c8*/ 	.word	0x0000fff0


	//   ....[4]....
        /*00cc*/ 	.word	0x00000ef0
        /*00d0*/ 	.word	0x0000f0ff


	//   ....[5]....
        /*00d4*/ 	.word	0x00001000
        /*00d8*/ 	.word	0x0000fff0


	//----- nvinfo : EIATTR_COOP_GROUP_MASK_REGIDS
	.align		4
.L_862:
        /*00dc*/ 	.byte	0x04, 0x29
        /*00de*/ 	.short	(.L_864 - .L_863)


	//   ....[0]....
.L_863:
        /*00e0*/ 	.word	0xffffffff


	//   ....[1]....
        /*00e4*/ 	.word	0xffffffff


	//   ....[2]....
        /*00e8*/ 	.word	0xffffffff


	//   ....[3]....
        /*00ec*/ 	.word	0xffffffff


	//   ....[4]....
        /*00f0*/ 	.word	0xffffffff


	//----- nvinfo : EIATTR_COOP_GROUP_INSTR_OFFSETS
	.align		4
.L_864:
        /*00f4*/ 	.byte	0x04, 0x28
        /*00f6*/ 	.short	(.L_866 - .L_865)


	//   ....[0]....
.L_865:
        /*00f8*/ 	.word	0x00000a30


	//   ....[1]....
        /*00fc*/ 	.word	0x00000a50


	//   ....[2]....
        /*0100*/ 	.word	0x00000a70


	//   ....[3]....
        /*0104*/ 	.word	0x00000a90


	//   ....[4]....
        /*0108*/ 	.word	0x00000ac0


	//----- nvinfo : EIATTR_EXIT_INSTR_OFFSETS
	.align		4
.L_866:
        /*010c*/ 	.byte	0x04, 0x1c
        /*010e*/ 	.short	(.L_868 - .L_867)


	//   ....[0]....
.L_867:
        /*0110*/ 	.word	0x00000030


	//   ....[1]....
        /*0114*/ 	.word	0x00000090


	//   ....[2]....
        /*0118*/ 	.word	0x000018f0


	//   ....[3]....
        /*011c*/ 	.word	0x00001920


	//----- nvinfo : EIATTR_CRS_STACK_SIZE
	.align		4
.L_868:
        /*0120*/ 	.byte	0x04, 0x1e
        /*0122*/ 	.short	(.L_870 - .L_869)
.L_869:
        /*0124*/ 	.word	0x00000000
.L_870:


//--------------------- .nv.info._ZN17fastertransformer19segmented_topp_impl15blockSortKernelI6__halfLi1024ELi2EEEvPKT_PS3_PKiPiS8_iii --------------------------
	.section	.nv.info._ZN17fastertransformer19segmented_topp_impl15blockSortKernelI6__halfLi1024ELi2EEEvPKT_PS3_PKiPiS8_iii,"",@"SHT_CUDA_INFO"
	.sectionflags	@""
	.align	4


	//----- nvinfo : EIATTR_CUDA_API_VERSION
	.align		4
        /*0000*/ 	.byte	0x04, 0x37
        /*0002*/ 	.short	(.L_872 - .L_871)
.L_871:
        /*0004*/ 	.word	0x00000082


	//----- nvinfo : EIATTR_SW2861232_WAR
	.align		4
.L_872:
        /*0008*/ 	.byte	0x01, 0x35
	.zero		2


	//----- nvinfo : EIATTR_PARAM_CBANK
	.align		4
        /*000c*/ 	.byte	0x04, 0x0a
        /*000e*/ 	.short	(.L_874 - .L_873)
	.align		4
.L_873:
        /*0010*/ 	.word	index@(.nv.constant0._ZN17fastertransformer19segmented_topp_impl15blockSortKernelI6__halfLi1024ELi2EEEvPKT_PS3_PKiPiS8_iii)
        /*0014*/ 	.short	0x0160
        /*0016*/ 	.short	0x0034


	//----- nvinfo : EIATTR_CBANK_PARAM_SIZE
	.align		4
.L_874:
        /*0018*/ 	.byte	0x03, 0x19
        /*001a*/ 	.short	0x0034


	//----- nvinfo : EIATTR_KPARAM_INFO
	.align		4
        /*001c*/ 	.byte	0x04, 0x17
        /*001e*/ 	.short	(.L_876 - .L_875)
.L_875:
        /*0020*/ 	.word	0x00000000
        /*0024*/ 	.short	0x0007
        /*0026*/ 	.short	0x0030
        /*0028*/ 	.byte	0x00, 0xf0, 0x11, 0x00


	//----- nvinfo : EIATTR_KPARAM_INFO
	.align		4
.L_876:
        /*002c*/ 	.byte	0x04, 0x17
        /*002e*/ 	.short	(.L_878 - .L_877)
.L_877:
        /*0030*/ 	.word	0x00000000
        /*0034*/ 	.short	0x0006
        /*0036*/ 	.short	0x002c
        /*0038*/ 	.byte	0x00, 0xf0, 0x11, 0x00


	//----- nvinfo : EIATTR_KPARAM_INFO
	.align		4
.L_878:
        /*003c*/ 	.byte	0x04, 0x17
        /*003e*/ 	.short	(.L_880 - .L_879)
.L_879:
        /*0040*/ 	.word	0x00000000
        /*0044*/ 	.short	0x0005
        /*0046*/ 	.short	0x0028
        /*0048*/ 	.byte	0x00, 0xf0, 0x11, 0x00


	//----- nvinfo : EIATTR_KPARAM_INFO
	.align		4
.L_880:
        /*004c*/ 	.byte	0x04, 0x17
        /*004e*/ 	.short	(.L_882 - .L_881)
.L_881:
        /*0050*/ 	.word	0x00000000
        /*0054*/ 	.short	0x0004
        /*0056*/ 	.short	0x0020
        /*0058*/ 	.byte	0x00, 0xf0, 0x21, 0x00


	//----- nvinfo : EIATTR_KPARAM_INFO
	.align		4
.L_882:
        /*005c*/ 	.byte	0x04, 0x17
        /*005e*/ 	.short	(.L_884 - .L_883)
.L_883:
        /*0060*/ 	.word	0x00000000
        /*0064*/ 	.short	0x0003
        /*0066*/ 	.short	0x0018
        /*0068*/ 	.byte	0x00, 0xf0, 0x21, 0x00


	//----- nvinfo : EIATTR_KPARAM_INFO
	.align		4
.L_884:
        /*006c*/ 	.byte	0x04, 0x17
        /*006e*/ 	.short	(.L_886 - .L_885)
.L_885:
        /*0070*/ 	.word	0x00000000
        /*0074*/ 	.short	0x0002
        /*0076*/ 	.short	0x0010
        /*0078*/ 	.byte	0x00, 0xf0, 0x21, 0x00


	//----- nvinfo : EIATTR_KPARAM_INFO
	.align		4
.L_886:
        /*007c*/ 	.byte	0x04, 0x17
        /*007e*/ 	.short	(.L_888 - .L_887)
.L_887:
        /*0080*/ 	.word	0x00000000
        /*0084*/ 	.short	0x0001
        /*0086*/ 	.short	0x0008
        /*0088*/ 	.byte	0x00, 0xf0, 0x21, 0x00


	//----- nvinfo : EIATTR_KPARAM_INFO
	.align		4
.L_888:
        /*008c*/ 	.byte	0x04, 0x17
        /*008e*/ 	.short	(.L_890 - .L_889)
.L_889:
        /*0090*/ 	.word	0x00000000
        /*0094*/ 	.short	0x0000
        /*0096*/ 	.short	0x0000
        /*0098*/ 	.byte	0x00, 0xf0, 0x21, 0x00


	//----- nvinfo : EIATTR_MAXREG_COUNT
	.align		4
.L_890:
        /*009c*/ 	.byte	0x03, 0x1b
        /*009e*/ 	.short	0x00ff


	//----- nvinfo : EIATTR_NUM_BARRIERS
	.align		4
        /*00a0*/ 	.byte	0x02, 0x4c
        /*00a2*/ 	.byte	0x01
	.zero		1


	//----- nvinfo : EIATTR_MERCURY_ISA_VERSION
	.align		4
        /*00a4*/ 	.byte	0x03, 0x5f
        /*00a6*/ 	.short	0x0000


	//----- nvinfo : EIATTR_UNUSED_LOAD_BYTE_OFFSET
	.align		4
        /*00a8*/ 	.byte	0x04, 0x44
        /*00aa*/ 	.short	(.L_892 - .L_891)


	//   ....[0]....
.L_891:
        /*00ac*/ 	.word	0x000007d0
        /*00b0*/ 	.word	0x0000f0ff


	//   ....[1]....
        /*00b4*/ 	.word	0x00000800
        /*00b8*/ 	.word	0x0000fff0


	//   ....[2]....
        /*00bc*/ 	.word	0x00000900
        /*00c0*/ 	.word	0x0000f0ff


	//   ....[3]....
        /*00c4*/ 	.word	0x00000a20
        /*00c8*/ 	.word	0x0000fff0


	//   ....[4]....
        /*00cc*/ 	.word	0x00000b80
        /*00d0*/ 	.word	0x0000f0ff


	//   ....[5]....
        /*00d4*/ 	.word	0x00000ca0
        /*00d8*/ 	.word	0x0000fff0


	//----- nvinfo : EIATTR_COOP_GROUP_MASK_REGIDS
	.align		4
.L_892:
        /*00dc*/ 	.byte	0x04, 0x29
        /*00de*/ 	.short	(.L_894 - .L_893)


	//   ....[0]....
.L_893:
        /*00e0*/ 	.word	0xffffffff


	//   ....[1]....
        /*00e4*/ 	.word	0xffffffff


	//   ....[2]....
        /*00e8*/ 	.word	0xffffffff


	//   ....[3]....
        /*00ec*/ 	.word	0xffffffff


	//   ....[4]....
        /*00f0*/ 	.word	0xffffffff


	//----- nvinfo : EIATTR_COOP_GROUP_INSTR_OFFSETS
	.align		4
.L_894:
        /*00f4*/ 	.byte	0x04, 0x28
        /*00f6*/ 	.short	(.L_896 - .L_895)


	//   ....[0]....
.L_895:
        /*00f8*/ 	.word	0x000006d0


	//   ....[1]....
        /*00fc*/ 	.word	0x000006f0


	//   ....[2]....
        /*0100*/ 	.word	0x00000710


	//   ....[3]....
        /*0104*/ 	.word	0x00000730


	//   ....[4]....
        /*0108*/ 	.word	0x00000760


	//----- nvinfo : EIATTR_EXIT_INSTR_OFFSETS
	.align		4
.L_896:
        /*010c*/ 	.byte	0x04, 0x1c
        /*010e*/ 	.short	(.L_898 - .L_897)


	//   ....[0]....
.L_897:
        /*0110*/ 	.word	0x00000030


	//   ....[1]....
        /*0114*/ 	.word	0x00000090


	//   ....[2]....
        /*0118*/ 	.word	0x00001330


	//   ....[3]....
        /*011c*/ 	.word	0x00001360


	//----- nvinfo : EIATTR_CRS_STACK_SIZE
	.align		4
.L_898:
        /*0120*/ 	.byte	0x04, 0x1e
        /*0122*/ 	.short	(.L_900 - .L_899)
.L_899:
        /*0124*/ 	.word	0x00000000
.L_900:


//--------------------- .nv.info._ZN17fastertransformer19segmented_topp_impl15blockSortKernelI6__halfLi1024ELi1EEEvPKT_PS3_PKiPiS8_iii --------------------------
	.section	.nv.info._ZN17fastertransformer19segmented_topp_impl15blockSortKernelI6__halfLi1024ELi1EEEvPKT_PS3_PKiPiS8_iii,"",@"SHT_CUDA_INFO"
	.sectionflags	@""
	.align	4


	//----- nvinfo : EIATTR_CUDA_API_VERSION
	.align		4
        /*0000*/ 	.byte	0x04, 0x37
        /*0002*/ 	.short	(.L_902 - .L_901)
.L_901:
        /*0004*/ 	.word	0x00000082


	//----- nvinfo : EIATTR_SW2861232_WAR
	.align		4
.L_902:
        /*0008*/ 	.byte	0x01, 0x35
	.zero		2


	//----- nvinfo : EIATTR_PARAM_CBANK
	.align		4
        /*000c*/ 	.byte	0x04, 0x0a
        /*000e*/ 	.short	(.L_904 - .L_903)
	.align		4
.L_903:
        /*0010*/ 	.word	index@(.nv.constant0._ZN17fastertransformer19segmented_topp_impl15blockSortKernelI6__halfLi1024ELi1EEEvPKT_PS3_PKiPiS8_iii)
        /*0014*/ 	.short	0x0160
        /*0016*/ 	.short	0x0034


	//----- nvinfo : EIATTR_CBANK_PARAM_SIZE
	.align		4
.L_904:
        /*0018*/ 	.byte	0x03, 0x19
        /*001a*/ 	.short	0x0034


	//----- nvinfo : EIATTR_KPARAM_INFO
	.align		4
        /*001c*/ 	.byte	0x04, 0x17
        /*001e*/ 	.short	(.L_906 - .L_905)
.L_905:
        /*0020*/ 	.word	0x00000000
        /*0024*/ 	.short	0x0007
        /*0026*/ 	.short	0x0030
        /*0028*/ 	.byte	0x00, 0xf0, 0x11, 0x00


	//----- nvinfo : EIATTR_KPARAM_INFO
	.align		4
.L_906:
        /*002c*/ 	.byte	0x04, 0x17
        /*002e*/ 	.short	(.L_908 - .L_907)
.L_907:
        /*0030*/ 	.word	0x00000000
        /*0034*/ 	.short	0x0006
        /*0036*/ 	.short	0x002c
        /*0038*/ 	.byte	0x00, 0xf0, 0x11, 0x00


	//----- nvinfo : EIATTR_KPARAM_INFO
	.align		4
.L_908:
        /*003c*/ 	.byte	0x04, 0x17
        /*003e*/ 	.short	(.L_910 - .L_909)
.L_909:
        /*0040*/ 	.word	0x00000000
        /*0044*/ 	.short	0x0005
        /*0046*/ 	.short	0x0028
        /*0048*/ 	.byte	0x00, 0xf0, 0x11, 0x00


	//----- nvinfo : EIATTR_KPARAM_INFO
	.align		4
.L_910:
        /*004c*/ 	.byte	0x04, 0x17
        /*004e*/ 	.short	(.L_912 - .L_911)
.L_911:
        /*0050*/ 	.word	0x00000000
        /*0054*/ 	.short	0x0004
        /*0056*/ 	.short	0x0020
        /*0058*/ 	.byte	0x00, 0xf0, 0x21, 0x00


	//----- nvinfo : EIATTR_KPARAM_INFO
	.align		4
.L_912:
        /*005c*/ 	.byte	0x04, 0x17
        /*005e*/ 	.short	(.L_914 - .L_913)
.L_913:
        /*0060*/ 	.word	0x00000000
        /*0064*/ 	.short	0x0003
        /*0066*/ 	.short	0x0018
        /*0068*/ 	.byte	0x00, 0xf0, 0x21, 0x00


	//----- nvinfo : EIATTR_KPARAM_INFO
	.align		4
.L_914:
        /*006c*/ 	.byte	0x04, 0x17
        /*006e*/ 	.short	(.L_916 - .L_915)
.L_915:
        /*0070*/ 	.word	0x00000000
        /*0074*/ 	.short	0x0002
        /*0076*/ 	.short	0x0010
        /*0078*/ 	.byte	0x00, 0xf0, 0x21, 0x00


	//----- nvinfo : EIATTR_KPARAM_INFO
	.align		4
.L_916:
        /*007c*/ 	.byte	0x04, 0x17
        /*007e*/ 	.short	(.L_918 - .L_917)
.L_917:
        /*0080*/ 	.word	0x00000000
        /*0084*/ 	.short	0x0001
        /*0086*/ 	.short	0x0008
        /*0088*/ 	.byte	0x00, 0xf0, 0x21, 0x00


	//----- nvinfo : EIATTR_KPARAM_INFO
	.align		4
.L_918:
        /*008c*/ 	.byte	0x04, 0x17
        /*008e*/ 	.short	(.L_920 - .L_919)
.L_919:
        /*0090*/ 	.word	0x00000000
        /*0094*/ 	.short	0x0000
        /*0096*/ 	.short	0x0000
        /*0098*/ 	.byte	0x00, 0xf0, 0x21, 0x00


	//----- nvinfo : EIATTR_MAXREG_COUNT
	.align		4
.L_920:
        /*009c*/ 	.byte	0x03, 0x1b
        /*009e*/ 	.short	0x00ff


	//----- nvinfo : EIATTR_NUM_BARRIERS
	.align		4
        /*00a0*/ 	.byte	0x02, 0x4c
        /*00a2*/ 	.byte	0x01
	.zero		1


	//----- nvinfo : EIATTR_MERCURY_ISA_VERSION
	.align		4
        /*00a4*/ 	.byte	0x03, 0x5f
        /*00a6*/ 	.short	0x0000


	//----- nvinfo : EIATTR_UNUSED_LOAD_BYTE_OFFSET
	.align		4
        /*00a8*/ 	.byte	0x04, 0x44
        /*00aa*/ 	.short	(.L_922 - .L_921)


	//   ....[0]....
.L_921:
        /*00ac*/ 	.word	0x00000630
        /*00b0*/ 	.word	0x0000f0ff


	//   ....[1]....
        /*00b4*/ 	.word	0x00000660
        /*00b8*/ 	.word	0x0000fff0


	//   ....[2]....
        /*00bc*/ 	.word	0x000007f0
        /*00c0*/ 	.word	0x0000f0ff


	//   ....[3]....
        /*00c4*/ 	.word	0x000008f0
        /*00c8*/ 	.word	0x0000fff0


	//   ....[4]....
        /*00cc*/ 	.word	0x00000a70
        /*00d0*/ 	.word	0x0000f0ff


	//   ....[5]....
        /*00d4*/ 	.word	0x00000b80
        /*00d8*/ 	.word	0x0000fff0


	//----- nvinfo : EIATTR_COOP_GROUP_MASK_REGIDS
	.align		4
.L_922:
        /*00dc*/ 	.byte	0x04, 0x29
        /*00de*/ 	.short	(.L_924 - .L_923)


	//   ....[0]....
.L_923:
        /*00e0*/ 	.word	0xffffffff


	//   ....[1]....
        /*00e4*/ 	.word	0xffffffff


	//   ....[2]....
        /*00e8*/ 	.word	0xffffffff


	//   ....[3]....
        /*00ec*/ 	.word	0xffffffff


	//   ....[4]....
        /*00f0*/ 	.word	0xffffffff


	//----- nvinfo : EIATTR_COOP_GROUP_INSTR_OFFSETS
	.align		4
.L_924:
        /*00f4*/ 	.byte	0x04, 0x28
        /*00f6*/ 	.short	(.L_926 - .L_925)


	//   ....[0]....
.L_925:
        /*00f8*/ 	.word	0x00000530


	//   ....[1]....
        /*00fc*/ 	.word	0x00000550


	//   ....[2]....
        /*0100*/ 	.word	0x00000570


	//   ....[3]....
        /*0104*/ 	.word	0x00000590


	//   ....[4]....
        /*0108*/ 	.word	0x000005c0


	//----- nvinfo : EIATTR_EXIT_INSTR_OFFSETS
	.align		4
.L_926:
        /*010c*/ 	.byte	0x04, 0x1c
        /*010e*/ 	.short	(.L_928 - .L_927)


	//   ....[0]....
.L_927:
        /*0110*/ 	.word	0x00000030


	//   ....[1]....
        /*0114*/ 	.word	0x00000090


	//   ....[2]....
        /*0118*/ 	.word	0x00001000


	//   ....[3]....
        /*011c*/ 	.word	0x00001090


	//----- nvinfo : EIATTR_CRS_STACK_SIZE
	.align		4
.L_928:
        /*0120*/ 	.byte	0x04, 0x1e
        /*0122*/ 	.short	(.L_930 - .L_929)
.L_929:
        /*0124*/ 	.word	0x00000000
.L_930:


//--------------------- .nv.info._ZN17fastertransformer19segmented_topp_impl15blockSortKernelI6__halfLi896ELi1EEEvPKT_PS3_PKiPiS8_iii --------------------------
	.section	.nv.info._ZN17fastertransformer19segmented_topp_impl15blockSortKernelI6__halfLi896ELi1EEEvPKT_PS3_PKiPiS8_iii,"",@"SHT_CUDA_INFO"
	.sectionflags	@""
	.align	4


	//----- nvinfo : EIATTR_CUDA_API_VERSION
	.align		4
        /*0000*/ 	.byte	0x04, 0x37
        /*0002*/ 	.short	(.L_932 - .L_931)
.L_931:
        /*0004*/ 	.word	0x00000082


	//----- nvinfo : EIATTR_SW2861232_WAR
	.align		4
.L_932:
        /*0008*/ 	.byte	0x01, 0x35
	.zero		2


	//----- nvinfo : EIATTR_PARAM_CBANK
	.align		4
        /*000c*/ 	.byte	0x04, 0x0a
        /*000e*/ 	.short	(.L_934 - .L_933)
	.align		4
.L_933:
        /*0010*/ 	.word	index@(.nv.constant0._ZN17fastertransformer19segmented_topp_impl15blockSortKernelI6__halfLi896ELi1EEEvPKT_PS3_PKiPiS8_iii)
        /*0014*/ 	.short	0x0160
        /*0016*/ 	.short	0x0034


	//----- nvinfo : EIATTR_CBANK_PARAM_SIZE
	.align		4
.L_934:
        /*0018*/ 	.byte	0x03, 0x19
        /*001a*/ 	.short	0x0034


	//----- nvinfo : EIATTR_KPARAM_INFO
	.align		4
        /*001c*/ 	.byte	0x04, 0x17
        /*001e*/ 	.short	(.L_936 - .L_935)
.L_935:
        /*0020*/ 	.word	0x00000000
        /*0024*/ 	.short	0x0007
        /*0026*/ 	.short	0x0030
        /*0028*/ 	.byte	0x00, 0xf0, 0x11, 0x00


	//----- nvinfo : EIATTR_KPARAM_INFO
	.align		4
.L_936:
        /*002c*/ 	.byte	0x04, 0x17
        /*002e*/ 	.short	(.L_938 - .L_937)
.L_937:
        /*0030*/ 	.word	0x00000000
        /*0034*/ 	.short	0x0006
        /*0036*/ 	.short	0x002c
        /*0038*/ 	.byte	0x00, 0xf0, 0x11, 0x00


	//----- nvinfo : EIATTR_KPARAM_INFO
	.align		4
.L_938:
        /*003c*/ 	.byte	0x04, 0x17
        /*003e*/ 	.short	(.L_940 - .L_939)
.L_939:
        /*0040*/ 	.word	0x00000000
        /*0044*/ 	.short	0x0005
        /*0046*/ 	.short	0x0028
        /*0048*/ 	.byte	0x00, 0xf0, 0x11, 0x00


	//----- nvinfo : EIATTR_KPARAM_INFO
	.align		4
.L_940:
        /*004c*/ 	.byte	0x04, 0x17
        /*004e*/ 	.short	(.L_942 - .L_941)
.L_941:
        /*0050*/ 	.word	0x00000000
        /*0054*/ 	.short	0x0004
        /*0056*/ 	.short	0x0020
        /*0058*/ 	.byte	0x00, 0xf0, 0x21, 0x00


	//----- nvinfo : EIATTR_KPARAM_INFO
	.align		4
.L_942:
        /*005c*/ 	.byte	0x04, 0x17
        /*005e*/ 	.short	(.L_944 - .L_943)
.L_943:
        /*0060*/ 	.word	0x00000000
        /*0064*/ 	.short	0x0003
        /*0066*/ 	.short	0x0018
        /*0068*/ 	.byte	0x00, 0xf0, 0x21, 0x00


	//----- nvinfo : EIATTR_KPARAM_INFO
	.align		4
.L_944:
        /*006c*/ 	.byte	0x04, 0x17
        /*006e*/ 	.short	(.L_946 - .L_945)
.L_945:
        /*0070*/ 	.word	0x00000000
        /*0074*/ 	.short	0x0002
        /*0076*/ 	.short	0x0010
        /*0078*/ 	.byte	0x00, 0xf0, 0x21, 0x00


	//----- nvinfo : EIATTR_KPARAM_INFO
	.align		4
.L_946:
        /*007c*/ 	.byte	0x04, 0x17
        /*007e*/ 	.short	(.L_948 - .L_947)
.L_947:
        /*0080*/ 	.word	0x00000000
        /*0084*/ 	.short	0x0001
        /*0086*/ 	.short	0x0008
        /*0088*/ 	.byte	0x00, 0xf0, 0x21, 0x00


	//----- nvinfo : EIATTR_KPARAM_INFO
	.align		4
.L_948:
        /*008c*/ 	.byte	0x04, 0x17
        /*008e*/ 	.short	(.L_950 - .L_949)
.L_949:
        /*0090*/ 	.word	0x00000000
        /*0094*/ 	.short	0x0000
        /*0096*/ 	.short	0x0000
        /*0098*/ 	.byte	0x00, 0xf0, 0x21, 0x00


	//----- nvinfo : EIATTR_MAXREG_COUNT
	.align		4
.L_950:
        /*009c*/ 	.byte	0x03, 0x1b
        /*009e*/ 	.short	0x00ff


	//----- nvinfo : EIATTR_NUM_BARRIERS
	.align		4
        /*00a0*/ 	.byte	0x02, 0x4c
        /*00a2*/ 	.byte	0x01
	.zero		1


	//----- nvinfo : EIATTR_MERCURY_ISA_VERSION
	.align		4
        /*00a4*/ 	.byte	0x03, 0x5f
        /*00a6*/ 	.short	0x0000


	//----- nvinfo : EIATTR_UNUSED_LOAD_BYTE_OFFSET
	.align		4
        /*00a8*/ 	.byte	0x04, 0x44
        /*00aa*/ 	.short	(.L_952 - .L_951)


	//   ....[0]....
.L_951:
        /*00ac*/ 	.word	0x00000630
        /*00b0*/ 	.word	0x0000f0ff


	//   ....[1]....
        /*00b4*/ 	.word	0x00000660
        /*00b8*/ 	.word	0x0000fff0


	//   ....[2]....
        /*00bc*/ 	.word	0x000007f0
        /*00c0*/ 	.word	0x0000f0ff


	//   ....[3]....
        /*00c4*/ 	.word	0x000008f0
        /*00c8*/ 	.word	0x0000fff0


	//   ....[4]....
        /*00cc*/ 	.word	0x00000a70
        /*00d0*/ 	.word	0x0000f0ff


	//----- nvinfo : EIATTR_COOP_GROUP_MASK_REGIDS
	.align		4
.L_952:
        /*00d4*/ 	.byte	0x04, 0x29
        /*00d6*/ 	.short	(.L_954 - .L_953)


	//   ....[0]....
.L_953:
        /*00d8*/ 	.word	0xffffffff


	//   ....[1]....
        /*00dc*/ 	.word	0xffffffff


	//   ....[2]....
        /*00e0*/ 	.word	0xffffffff


	//   ....[3]....
        /*00e4*/ 	.word	0xffffffff


	//   ....[4]....
        /*00e8*/ 	.word	0xffffffff


	//----- nvinfo : EIATTR_COOP_GROUP_INSTR_OFFSETS
	.align		4
.L_954:
        /*00ec*/ 	.byte	0x04, 0x28
        /*00ee*/ 	.short	(.L_956 - .L_955)


	//   ....[0]....
.L_955:
        /*00f0*/ 	.word	0x00000530


	//   ....[1]....
        /*00f4*/ 	.word	0x00000550


	//   ....[2]....
        /*00f8*/ 	.word	0x00000570


	//   ....[3]....
        /*00fc*/ 	.word	0x00000590


	//   ....[4]....
        /*0100*/ 	.word	0x000005c0


	//----- nvinfo : EIATTR_EXIT_INSTR_OFFSETS
	.align		4
.L_956:
        /*0104*/ 	.byte	0x04, 0x1c
        /*0106*/ 	.short	(.L_958 - .L_957)


	//   ....[0]....
.L_957:
        /*0108*/ 	.word	0x00000030


	//   ....[1]....
        /*010c*/ 	.word	0x00000090


	//   ....[2]....
        /*0110*/ 	.word	0x00000f20


	//   ....[3]....
        /*0114*/ 	.word	0x00000fb0


	//----- nvinfo : EIATTR_CRS_STACK_SIZE
	.align		4
.L_958:
        /*0118*/ 	.byte	0x04, 0x1e
        /*011a*/ 	.short	(.L_960 - .L_959)
.L_959:
        /*011c*/ 	.word	0x00000000
.L_960:


//--------------------- .nv.info._ZN17fastertransformer19segmented_topp_impl15blockSortKernelI6__halfLi768ELi1EEEvPKT_PS3_PKiPiS8_iii --------------------------
	.section	.nv.info._ZN17fastertransformer19segmented_topp_impl15blockSortKernelI6__halfLi768ELi1EEEvPKT_PS3_PKiPiS8_iii,"",@"SHT_CUDA_INFO"
	.sectionflags	@""
	.align	4


	//----- nvinfo : EIATTR_CUDA_API_VERSION
	.align		4
        /*0000*/ 	.byte	0x04, 0x37
        /*0002*/ 	.short	(.L_962 - .L_961)
.L_961:
        /*0004*/ 	.word	0x00000082


	//----- nvinfo : EIATTR_SW2861232_WAR
	.align		4
.L_962:
        /*0008*/ 	.byte	0x01, 0x35
	.zero		2


	//----- nvinfo : EIATTR_PARAM_CBANK
	.align		4
        /*000c*/ 	.byte	0x04, 0x0a
        /*000e*/ 	.short	(.L_964 - .L_963)
	.align		4
.L_963:
        /*0010*/ 	.word	index@(.nv.constant0._ZN17fastertransformer19segmented_topp_impl15blockSortKernelI6__halfLi768ELi1EEEvPKT_PS3_PKiPiS8_iii)
        /*0014*/ 	.short	0x0160
        /*0016*/ 	.short	0x0034


	//----- nvinfo : EIATTR_CBANK_PARAM_SIZE
	.align		4
.L_964:
        /*0018*/ 	.byte	0x03, 0x19
        /*001a*/ 	.short	0x0034


	//----- nvinfo : EIATTR_KPARAM_INFO
	.align		4
        /*001c*/ 	.byte	0x04, 0x17
        /*001e*/ 	.short	(.L_966 - .L_965)
.L_965:
        /*0020*/ 	.word	0x00000000
        /*0024*/ 	.short	0x0007
        /*0026*/ 	.short	0x0030
        /*0028*/ 	.byte	0x00, 0xf0, 0x11, 0x00


	//----- nvinfo : EIATTR_KPARAM_INFO
	.align		4
.L_966:
        /*002c*/ 	.byte	0x04, 0x17
        /*002e*/ 	.short	(.L_968 - .L_967)
.L_967:
        /*0030*/ 	.word	0x00000000
        /*0034*/ 	.short	0x0006
        /*0036*/ 	.short	0x002c
        /*0038*/ 	.byte	0x00, 0xf0, 0x11, 0x00


	//----- nvinfo : EIATTR_KPARAM_INFO
	.align		4
.L_968:
        /*003c*/ 	.byte	0x04, 0x17
        /*003e*/ 	.short	(.L_970 - .L_969)
.L_969:
        /*0040*/ 	.word	0x00000000
        /*0044*/ 	.short	0x0005
        /*0046*/ 	.short	0x0028
        /*0048*/ 	.byte	0x00, 0xf0, 0x11, 0x00


	//----- nvinfo : EIATTR_KPARAM_INFO
	.align		4
.L_970:
        /*004c*/ 	.byte	0x04, 0x17
        /*004e*/ 	.short	(.L_972 - .L_971)
.L_971:
        /*0050*/ 	.word	0x00000000
        /*0054*/ 	.short	0x0004
        /*0056*/ 	.short	0x0020
        /*0058*/ 	.byte	0x00, 0xf0, 0x21, 0x00


	//----- nvinfo : EIATTR_KPARAM_INFO
	.align		4
.L_972:
        /*005c*/ 	.byte	0x04, 0x17
        /*005e*/ 	.short	(.L_974 - .L_973)
.L_973:
        /*0060*/ 	.word	0x00000000
        /*0064*/ 	.short	0x0003
        /*0066*/ 	.short	0x0018
        /*0068*/ 	.byte	0x00, 0xf0, 0x21, 0x00


	//----- nvinfo : EIATTR_KPARAM_INFO
	.align		4
.L_974:
        /*006c*/ 	.byte	0x04, 0x17
        /*006e*/ 	.short	(.L_976 - .L_975)
.L_975:
        /*0070*/ 	.word	0x00000000
        /*0074*/ 	.short	0x0002
        /*0076*/ 	.short	0x0010
        /*0078*/ 	.byte	0x00, 0xf0, 0x21, 0x00


	//----- nvinfo : EIATTR_KPARAM_INFO
	.align		4
.L_976:
        /*007c*/ 	.byte	0x04, 0x17
        /*007e*/ 	.short	(.L_978 - .L_977)
.L_977:
        /*0080*/ 	.word	0x00000000
        /*0084*/ 	.short	0x0001
        /*0086*/ 	.short	0x0008
        /*0088*/ 	.byte	0x00, 0xf0, 0x21, 0x00


	//----- nvinfo : EIATTR_KPARAM_INFO
	.align		4
.L_978:
        /*008c*/ 	.byte	0x04, 0x17
        /*008e*/ 	.short	(.L_980 - .L_979)
.L_979:
        /*0090*/ 	.word	0x00000000
        /*0094*/ 	.short	0x0000
        /*0096*/ 	.short	0x0000
        /*0098*/ 	.byte	0x00, 0xf0, 0x21, 0x00


	//----- nvinfo : EIATTR_MAXREG_COUNT
	.align		4
.L_980:
        /*009c*/ 	.byte	0x03, 0x1b
        /*009e*/ 	.short	0x00ff


	//----- nvinfo : EIATTR_NUM_BARRIERS
	.align		4
        /*00a0*/ 	.byte	0x02, 0x4c
        /*00a2*/ 	.byte	0x01
	.zero		1


	//----- nvinfo : EIATTR_MERCURY_ISA_VERSION
	.align		4
        /*00a4*/ 	.byte	0x03, 0x5f
        /*00a6*/ 	.short	0x0000


	//----- nvinfo : EIATTR_UNUSED_LOAD_BYTE_OFFSET
	.align		4
        /*00a8*/ 	.byte	0x04, 0x44
        /*00aa*/ 	.short	(.L_982 - .L_981)


	//   ....[0]....
.L_981:
        /*00ac*/ 	.word	0x00000630
        /*00b0*/ 	.word	0x0000f0ff


	//   ....[1]....
        /*00b4*/ 	.word	0x00000660
        /*00b8*/ 	.word	0x0000fff0


	//   ....[2]....
        /*00bc*/ 	.word	0x000007f0
        /*00c0*/ 	.word	0x0000f0ff


	//   ....[3]....
        /*00c4*/ 	.word	0x00000900
        /*00c8*/ 	.word	0x0000fff0


	//----- nvinfo : EIATTR_COOP_GROUP_MASK_REGIDS
	.align		4
.L_982:
        /*00cc*/ 	.byte	0x04, 0x29
        /*00ce*/ 	.short	(.L_984 - .L_983)


	//   ....[0]....
.L_983:
        /*00d0*/ 	.word	0xffffffff


	//   ....[1]....
        /*00d4*/ 	.word	0xffffffff


	//   ....[2]....
        /*00d8*/ 	.word	0xffffffff


	//   ....[3]....
        /*00dc*/ 	.word	0xffffffff


	//   ....[4]....
        /*00e0*/ 	.word	0xffffffff


	//----- nvinfo : EIATTR_COOP_GROUP_INSTR_OFFSETS
	.align		4
.L_984:
        /*00e4*/ 	.byte	0x04, 0x28
        /*00e6*/ 	.short	(.L_986 - .L_985)


	//   ....[0]....
.L_985:
        /*00e8*/ 	.word	0x00000530


	//   ....[1]....
        /*00ec*/ 	.word	0x00000550


	//   ....[2]....
        /*00f0*/ 	.word	0x00000570


	//   ....[3]....
        /*00f4*/ 	.word	0x00000590


	//   ....[4]....
        /*00f8*/ 	.word	0x000005c0


	//----- nvinfo : EIATTR_EXIT_INSTR_OFFSETS
	.align		4
.L_986:
        /*00fc*/ 	.byte	0x04, 0x1c
        /*00fe*/ 	.short	(.L_988 - .L_987)


	//   ....[0]....
.L_987:
        /*0100*/ 	.word	0x00000030


	//   ....[1]....
        /*0104*/ 	.word	0x00000090


	//   ....[2]....
        /*0108*/ 	.word	0x00000e40


	//   ....[3]....
        /*010c*/ 	.word	0x00000ed0


	//----- nvinfo : EIATTR_CRS_STACK_SIZE
	.align		4
.L_988:
        /*0110*/ 	.byte	0x04, 0x1e
        /*0112*/ 	.short	(.L_990 - .L_989)
.L_989:
        /*0114*/ 	.word	0x00000000
.L_990:


//--------------------- .nv.info._ZN17fastertransformer19segmented_topp_impl15blockSortKernelI6__halfLi640ELi1EEEvPKT_PS3_PKiPiS8_iii --------------------------
	.section	.nv.info._ZN17fastertransformer19segmented_topp_impl15blockSortKernelI6__halfLi640ELi1EEEvPKT_PS3_PKiPiS8_iii,"",@"SHT_CUDA_INFO"
	.sectionflags	@""
	.align	4


	//----- nvinfo : EIATTR_CUDA_API_VERSION
	.align		4
        /*0000*/ 	.byte	0x04, 0x37
        /*0002*/ 	.short	(.L_992 - .L_991)
.L_991:
        /*0004*/ 	.word	0x00000082


	//----- nvinfo : EIATTR_SW2861232_WAR
	.align		4
.L_992:
        /*0008*/ 	.byte	0x01, 0x35
	.zero		2


	//----- nvinfo : EIATTR_PARAM_CBANK
	.align		4
        /*000c*/ 	.byte	0x04, 0x0a
        /*000e*/ 	.short	(.L_994 - .L_993)
	.align		4
.L_993:
        /*0010*/ 	.word	index@(.nv.constant0._ZN17fastertransformer19segmented_topp_impl15blockSortKernelI6__halfLi640ELi1EEEvPKT_PS3_PKiPiS8_iii)
        /*0014*/ 	.short	0x0160
        /*0016*/ 	.short	0x0034


	//----- nvinfo : EIATTR_CBANK_PARAM_SIZE
	.align		4
.L_994:
        /*0018*/ 	.byte	0x03, 0x19
        /*001a*/ 	.short	0x0034


	//----- nvinfo : EIATTR_KPARAM_INFO
	.align		4
        /*001c*/ 	.byte	0x04, 0x17
        /*001e*/ 	.short	(.L_996 - .L_995)
.L_995:
        /*0020*/ 	.word	0x00000000
        /*0024*/ 	.short	0x0007
        /*0026*/ 	.short	0x0030
        /*0028*/ 	.byte	0x00, 0xf0, 0x11, 0x00


	//----- nvinfo : EIATTR_KPARAM_INFO
	.align		4
.L_996:
        /*002c*/ 	.byte	0x04, 0x17
        /*002e*/ 	.short	(.L_998 - .L_997)
.L_997:
        /*0030*/ 	.word	0x00000000
        /*0034*/ 	.short	0x0006
        /*0036*/ 	.short	0x002c
        /*0038*/ 	.byte	0x00, 0xf0, 0x11, 0x00


	//----- nvinfo : EIATTR_KPARAM_INFO
	.align		4
.L_998:
        /*003c*/ 	.byte	0x04, 0x17
        /*003e*/ 	.short	(.L_1000 - .L_999)
.L_999:
        /*0040*/ 	.word	0x00000000
        /*0044*/ 	.short	0x0005
        /*0046*/ 	.short	0x0028
        /*0048*/ 	.byte	0x00, 0xf0, 0x11, 0x00


	//----- nvinfo : EIATTR_KPARAM_INFO
	.align		4
.L_1000:
        /*004c*/ 	.byte	0x04, 0x17
        /*004e*/ 	.short	(.L_1002 - .L_1001)
.L_1001:
        /*0050*/ 	.word	0x00000000
        /*0054*/ 	.short	0x0004
        /*0056*/ 	.short	0x0020
        /*0058*/ 	.byte	0x00, 0xf0, 0x21, 0x00


	//----- nvinfo : EIATTR_KPARAM_INFO
	.align		4
.L_1002:
        /*005c*/ 	.byte	0x04, 0x17
        /*005e*/ 	.short	(.L_1004 - .L_1003)
.L_1003:
        /*0060*/ 	.word	0x00000000
        /*0064*/ 	.short	0x0003
        /*0066*/ 	.short	0x0018
        /*0068*/ 	.byte	0x00, 0xf0, 0x21, 0x00


	//----- nvinfo : EIATTR_KPARAM_INFO
	.align		4
.L_1004:
        /*006c*/ 	.byte	0x04, 0x17
        /*006e*/ 	.short	(.L_1006 - .L_1005)
.L_1005:
        /*0070*/ 	.word	0x00000000
        /*0074*/ 	.short	0x0002
        /*0076*/ 	.short	0x0010
        /*0078*/ 	.byte	0x00, 0xf0, 0x21, 0x00


	//----- nvinfo : EIATTR_KPARAM_INFO
	.align		4
.L_1006:
        /*007c*/ 	.byte	0x04, 0x17
        /*007e*/ 	.short	(.L_1008 - .L_1007)
.L_1007:
        /*0080*/ 	.word	0x00000000
        /*0084*/ 	.short	0x0001
        /*0086*/ 	.short	0x0008
        /*0088*/ 	.byte	0x00, 0xf0, 0x21, 0x00


	//----- nvinfo : EIATTR_KPARAM_INFO
	.align		4
.L_1008:
        /*008c*/ 	.byte	0x04, 0x17
        /*008e*/ 	.short	(.L_1010 - .L_1009)
.L_1009:
        /*0090*/ 	.word	0x00000000
        /*0094*/ 	.short	0x0000
        /*0096*/ 	.short	0x0000
        /*0098*/ 	.byte	0x00, 0xf0, 0x21, 0x00


	//----- nvinfo : EIATTR_MAXREG_COUNT
	.align		4
.L_1010:
        /*009c*/ 	.byte	0x03, 0x1b
        /*009e*/ 	.short	0x00ff


	//----- nvinfo : EIATTR_NUM_BARRIERS
	.align		4
        /*00a0*/ 	.byte	0x02, 0x4c
        /*00a2*/ 	.byte	0x01
	.zero		1


	//----- nvinfo : EIATTR_MERCURY_ISA_VERSION
	.align		4
        /*00a4*/ 	.byte	0x03, 0x5f
        /*00a6*/ 	.short	0x0000


	//----- nvinfo : EIATTR_UNUSED_LOAD_BYTE_OFFSET
	.align		4
        /*00a8*/ 	.byte	0x04, 0x44
        /*00aa*/ 	.short	(.L_1012 - .L_1011)


	//   ....[0]....
.L_1011:
        /*00ac*/ 	.word	0x00000620
        /*00b0*/ 	.word	0x0000f0ff


	//   ....[1]....
        /*00b4*/ 	.word	0x00000650
        /*00b8*/ 	.word	0x0000fff0


	//   ....[2]....
        /*00bc*/ 	.word	0x000007e0
        /*00c0*/ 	.word	0x0000f0ff


	//   ....[3]....
        /*00c4*/ 	.word	0x000008e0
        /*00c8*/ 	.word	0x0000fff0


	//----- nvinfo : EIATTR_COOP_GROUP_MASK_REGIDS
	.align		4
.L_1012:
        /*00cc*/ 	.byte	0x04, 0x29
        /*00ce*/ 	.short	(.L_1014 - .L_1013)


	//   ....[0]....
.L_1013:
        /*00d0*/ 	.word	0xffffffff


	//   ....[1]....
        /*00d4*/ 	.word	0xffffffff


	//   ....[2]....
        /*00d8*/ 	.word	0xffffffff


	//   ....[3]....
        /*00dc*/ 	.word	0xffffffff


	//   ....[4]....
        /*00e0*/ 	.word	0xffffffff


	//----- nvinfo : EIATTR_COOP_GROUP_INSTR_OFFSETS
	.align		4
.L_1014:
        /*00e4*/ 	.byte	0x04, 0x28
        /*00e6*/ 	.short	(.L_1016 - .L_1015)


	//   ....[0]....
.L_1015:
        /*00e8*/ 	.word	0x00000520


	//   ....[1]....
        /*00ec*/ 	.word	0x00000540


	//   ....[2]....
        /*00f0*/ 	.word	0x00000560


	//   ....[3]....
        /*00f4*/ 	.word	0x00000580


	//   ....[4]....
        /*00f8*/ 	.word	0x000005b0


	//----- nvinfo : EIATTR_EXIT_INSTR_OFFSETS
	.align		4
.L_1016:
        /*00fc*/ 	.byte	0x04, 0x1c
        /*00fe*/ 	.short	(.L_1018 - .L_1017)


	//   ....[0]....
.L_1017:
        /*0100*/ 	.word	0x00000030


	//   ....[1]....
        /*0104*/ 	.word	0x00000090


	//   ....[2]....
        /*0108*/ 	.word	0x00000d60


	//   ....[3]....
        /*010c*/ 	.word	0x00000df0


	//----- nvinfo : EIATTR_CRS_STACK_SIZE
	.align		4
.L_1018:
        /*0110*/ 	.byte	0x04, 0x1e
        /*0112*/ 	.short	(.L_1020 - .L_1019)
.L_1019:
        /*0114*/ 	.word	0x00000000
.L_1020:


//--------------------- .nv.info._ZN17fastertransformer19segmented_topp_impl15blockSortKernelI6__halfLi512ELi1EEEvPKT_PS3_PKiPiS8_iii --------------------------
	.section	.nv.info._ZN17fastertransformer19segmented_topp_impl15blockSortKernelI6__halfLi512ELi1EEEvPKT_PS3_PKiPiS8_iii,"",@"SHT_CUDA_INFO"
	.sectionflags	@""
	.align	4


	//----- nvinfo : EIATTR_CUDA_API_VERSION
	.align		4
        /*0000*/ 	.byte	0x04, 0x37
        /*0002*/ 	.short	(.L_1022 - .L_1021)
.L_1021:
        /*0004*/ 	.word	0x00000082


	//----- nvinfo : EIATTR_SW2861232_WAR
	.align		4
.L_1022:
        /*0008*/ 	.byte	0x01, 0x35
	.zero		2


	//----- nvinfo : EIATTR_PARAM_CBANK
	.align		4
        /*000c*/ 	.byte	0x04, 0x0a
        /*000e*/ 	.short	(.L_1024 - .L_1023)
	.align		4
.L_1023:
        /*0010*/ 	.word	index@(.nv.constant0._ZN17fastertransformer19segmented_topp_impl15blockSortKernelI6__halfLi512ELi1EEEvPKT_PS3_PKiPiS8_iii)
        /*0014*/ 	.short	0x0160
        /*0016*/ 	.short	0x0034


	//----- nvinfo : EIATTR_CBANK_PARAM_SIZE
	.align		4
.L_1024:
        /*0018*/ 	.byte	0x03, 0x19
        /*001a*/ 	.short	0x0034


	//----- nvinfo : EIATTR_KPARAM_INFO
	.align		4
        /*001c*/ 	.byte	0x04, 0x17
        /*001e*/ 	.short	(.L_1026 - .L_1025)
.L_1025:
        /*0020*/ 	.word	0x00000000
        /*0024*/ 	.short	0x0007
        /*0026*/ 	.short	0x0030
        /*0028*/ 	.byte	0x00, 0xf0, 0x11, 0x00


	//----- nvinfo : EIATTR_KPARAM_INFO
	.align		4
.L_1026:
        /*002c*/ 	.byte	0x04, 0x17
        /*002e*/ 	.short	(.L_1028 - .L_1027)
.L_1027:
        /*0030*/ 	.word	0x00000000
        /*0034*/ 	.short	0x0006
        /*0036*/ 	.short	0x002c
        /*0038*/ 	.byte	0x00, 0xf0, 0x11, 0x00


	//----- nvinfo : EIATTR_KPARAM_INFO
	.align		4
.L_1028:
        /*003c*/ 	.byte	0x04, 0x17
        /*003e*/ 	.short	(.L_1030 - .L_1029)
.L_1029:
        /*0040*/ 	.word	0x00000000
        /*0044*/ 	.short	0x0005
        /*0046*/ 	.short	0x0028
        /*0048*/ 	.byte	0x00, 0xf0, 0x11, 0x00


	//----- nvinfo : EIATTR_KPARAM_INFO
	.align		4
.L_1030:
        /*004c*/ 	.byte	0x04, 0x17
        /*004e*/ 	.short	(.L_1032 - .L_1031)
.L_1031:
        /*0050*/ 	.word	0x00000000
        /*0054*/ 	.short	0x0004
        /*0056*/ 	.short	0x0020
        /*0058*/ 	.byte	0x00, 0xf0, 0x21, 0x00


	//----- nvinfo : EIATTR_KPARAM_INFO
	.align		4
.L_1032:
        /*005c*/ 	.byte	0x04, 0x17
        /*005e*/ 	.short	(.L_1034 - .L_1033)
.L_1033:
        /*0060*/ 	.word	0x00000000
        /*0064*/ 	.short	0x0003
        /*0066*/ 	.short	0x0018
        /*0068*/ 	.byte	0x00, 0xf0, 0x21, 0x00


	//----- nvinfo : EIATTR_KPARAM_INFO
	.align		4
.L_1034:
        /*006c*/ 	.byte	0x04, 0x17
        /*006e*/ 	.short	(.L_1036 - .L_1035)
.L_1035:
        /*0070*/ 	.word	0x00000000
        /*0074*/ 	.short	0x0002
        /*0076*/ 	.short	0x0010
        /*0078*/ 	.byte	0x00, 0xf0, 0x21, 0x00


	//----- nvinfo : EIATTR_KPARAM_INFO
	.align		4
.L_1036:
        /*007c*/ 	.byte	0x04, 0x17
        /*007e*/ 	.short	(.L_1038 - .L_1037)
.L_1037:
        /*0080*/ 	.word	0x00000000
        /*0084*/ 	.short	0x0001
        /*0086*/ 	.short	0x0008
        /*0088*/ 	.byte	0x00, 0xf0, 0x21, 0x00


	//----- nvinfo : EIATTR_KPARAM_INFO
	.align		4
.L_1038:
        /*008c*/ 	.byte	0x04, 0x17
        /*008e*/ 	.short	(.L_1040 - .L_1039)
.L_1039:
        /*0090*/ 	.word	0x00000000
        /*0094*/ 	.short	0x0000
        /*0096*/ 	.short	0x0000
        /*0098*/ 	.byte	0x00, 0xf0, 0x21, 0x00


	//----- nvinfo : EIATTR_MAXREG_COUNT
	.align		4
.L_1040:
        /*009c*/ 	.byte	0x03, 0x1b
        /*009e*/ 	.short	0x00ff


	//----- nvinfo : EIATTR_NUM_BARRIERS
	.align		4
        /*00a0*/ 	.byte	0x02, 0x4c
        /*00a2*/ 	.byte	0x01
	.zero		1


	//----- nvinfo : EIATTR_MERCURY_ISA_VERSION
	.align		4
        /*00a4*/ 	.byte	0x03, 0x5f
        /*00a6*/ 	.short	0x0000


	//----- nvinfo : EIATTR_UNUSED_LOAD_BYTE_OFFSET
	.align		4
        /*00a8*/ 	.byte	0x04, 0x44
        /*00aa*/ 	.short	(.L_1042 - .L_1041)


	//   ....[0]....
.L_1041:
        /*00ac*/ 	.word	0x00000620
        /*00b0*/ 	.word	0x0000f0ff


	//   ....[1]....
        /*00b4*/ 	.word	0x00000650
        /*00b8*/ 	.word	0x0000fff0


	//   ....[2]....
        /*00bc*/ 	.word	0x000007d0
        /*00c0*/ 	.word	0x0000f0ff


	//----- nvinfo : EIATTR_COOP_GROUP_MASK_REGIDS
	.align		4
.L_1042:
        /*00c4*/ 	.byte	0x04, 0x29
        /*00c6*/ 	.short	(.L_1044 - .L_1043)


	//   ....[0]....
.L_1043:
        /*00c8*/ 	.word	0xffffffff


	//   ....[1]....
        /*00cc*/ 	.word	0xffffffff


	//   ....[2]....
        /*00d0*/ 	.word	0xffffffff


	//   ....[3]....
        /*00d4*/ 	.word	0xffffffff


	//   ....[4]....
        /*00d8*/ 	.word	0xffffffff


	//----- nvinfo : EIATTR_COOP_GROUP_INSTR_OFFSETS
	.align		4
.L_1044:
        /*00dc*/ 	.byte	0x04, 0x28
        /*00de*/ 	.short	(.L_1046 - .L_1045)


	//   ....[0]....
.L_1045:
        /*00e0*/ 	.word	0x00000520


	//   ....[1]....
        /*00e4*/ 	.word	0x00000540


	//   ....[2]....
        /*00e8*/ 	.word	0x00000560


	//   ....[3]....
        /*00ec*/ 	.word	0x00000580


	//   ....[4]....
        /*00f0*/ 	.word	0x000005b0


	//----- nvinfo : EIATTR_EXIT_INSTR_OFFSETS
	.align		4
.L_1046:
        /*00f4*/ 	.byte	0x04, 0x1c
        /*00f6*/ 	.short	(.L_1048 - .L_1047)


	//   ....[0]....
.L_1047:
        /*00f8*/ 	.word	0x00000030


	//   ....[1]....
        /*00fc*/ 	.word	0x00000090


	//   ....[2]....
        /*0100*/ 	.word	0x00000c80


	//   ....[3]....
        /*0104*/ 	.word	0x00000d10


	//----- nvinfo : EIATTR_CRS_STACK_SIZE
	.align		4
.L_1048:
        /*0108*/ 	.byte	0x04, 0x1e
        /*010a*/ 	.short	(.L_1050 - .L_1049)
.L_1049:
        /*010c*/ 	.word	0x00000000
.L_1050:


//--------------------- .nv.info._ZN17fastertransformer19segmented_topp_impl15blockSortKernelI6__halfLi384ELi1EEEvPKT_PS3_PKiPiS8_iii --------------------------
	.section	.nv.info._ZN17fastertransformer19segmented_topp_impl15blockSortKernelI6__halfLi384ELi1EEEvPKT_PS3_PKiPiS8_iii,"",@"SHT_CUDA_INFO"
	.sectionflags	@""
	.align	4


	//----- nvinfo : EIATTR_CUDA_API_VERSION
	.align		4
        /*0000*/ 	.byte	0x04, 0x37
        /*0002*/ 	.short	(.L_1052 - .L_1051)
.L_1051:
        /*0004*/ 	.word	0x00000082


	//----- nvinfo : EIATTR_SW2861232_WAR
	.align		4
.L_1052:
        /*0008*/ 	.byte	0x01, 0x35
	.zero		2


	//----- nvinfo : EIATTR_PARAM_CBANK
	.align		4
        /*000c*/ 	.byte	0x04, 0x0a
        /*000e*/ 	.short	(.L_1054 - .L_1053)
	.align		4
.L_1053:
        /*0010*/ 	.word	index@(.nv.constant0._ZN17fastertransformer19segmented_topp_impl15blockSortKernelI6__halfLi384ELi1EEEvPKT_PS3_PKiPiS8_iii)
        /*0014*/ 	.short	0x0160
        /*0016*/ 	.short	0x0034


	//----- nvinfo : EIATTR_CBANK_PARAM_SIZE
	.align		4
.L_1054:
        /*0018*/ 	.byte	0x03, 0x19
        /*001a*/ 	.short	0x0034


	//----- nvinfo : EIATTR_KPARAM_INFO
	.align		4
        /*001c*/ 	.byte	0x04, 0x17
        /*001e*/ 	.short	(.L_1056 - .L_1055)
.L_1055:
        /*0020*/ 	.word	0x00000000
        /*0024*/ 	.short	0x0007
        /*0026*/ 	.short	0x0030
        /*0028*/ 	.byte	0x00, 0xf0, 0x11, 0x00


	//----- nvinfo : EIATTR_KPARAM_INFO
	.align		4
.L_1056:
        /*002c*/ 	.byte	0x04, 0x17
        /*002e*/ 	.short	(.L_1058 - .L_1057)
.L_1057:
        /*0030*/ 	.word	0x00000000
        /*0034*/ 	.short	0x0006
        /*0036*/ 	.short	0x002c
        /*0038*/ 	.byte	0x00, 0xf0, 0x11, 0x00


	//----- nvinfo : EIATTR_KPARAM_INFO
	.align		4
.L_1058:
        /*003c*/ 	.byte	0x04, 0x17
        /*003e*/ 	.short	(.L_1060 - .L_1059)
.L_1059:
        /*0040*/ 	.word	0x00000000
        /*0044*/ 	.short	0x0005
        /*0046*/ 	.short	0x0028
        /*0048*/ 	.byte	0x00, 0xf0, 0x11, 0x00


	//----- nvinfo : EIATTR_KPARAM_INFO
	.align		4
.L_1060:
        /*004c*/ 	.byte	0x04, 0x17
        /*004e*/ 	.short	(.L_1062 - .L_1061)
.L_1061:
        /*0050*/ 	.word	0x00000000
        /*0054*/ 	.short	0x0004
        /*0056*/ 	.short	0x0020
        /*0058*/ 	.byte	0x00, 0xf0, 0x21, 0x00


	//----- nvinfo : EIATTR_KPARAM_INFO
	.align		4
.L_1062:
        /*005c*/ 	.byte	0x04, 0x17
        /*005e*/ 	.short	(.L_1064 - .L_1063)
.L_1063:
        /*0060*/ 	.word	0x00000000
        /*0064*/ 	.short	0x0003
        /*0066*/ 	.short	0x0018
        /*0068*/ 	.byte	0x00, 0xf0, 0x21, 0x00


	//----- nvinfo : EIATTR_KPARAM_INFO
	.align		4
.L_1064:
        /*006c*/ 	.byte	0x04, 0x17
        /*006e*/ 	.short	(.L_1066 - .L_1065)
.L_1065:
        /*0070*/ 	.word	0x00000000
        /*0074*/ 	.short	0x0002
        /*0076*/ 	.short	0x0010
        /*0078*/ 	.byte	0x00, 0xf0, 0x21, 0x00


	//----- nvinfo : EIATTR_KPARAM_INFO
	.align		4
.L_1066:
        /*007c*/ 	.byte	0x04, 0x17
        /*007e*/ 	.short	(.L_1068 - .L_1067)
.L_1067:
        /*0080*/ 	.word	0x00000000
        /*0084*/ 	.short	0x0001
        /*0086*/ 	.short	0x0008
        /*0088*/ 	.byte	0x00, 0xf0, 0x21, 0x00


	//----- nvinfo : EIATTR_KPARAM_INFO
	.align		4
.L_1068:
        /*008c*/ 	.byte	0x04, 0x17
        /*008e*/ 	.short	(.L_1070 - .L_1069)
.L_1069:
        /*0090*/ 	.word	0x00000000
        /*0094*/ 	.short	0x0000
        /*0096*/ 	.short	0x0000
        /*0098*/ 	.byte	0x00, 0xf0, 0x21, 0x00


	//----- nvinfo : EIATTR_MAXREG_COUNT
	.align		4
.L_1070:
        /*009c*/ 	.byte	0x03, 0x1b
        /*009e*/ 	.short	0x00ff


	//----- nvinfo : EIATTR_NUM_BARRIERS
	.align		4
        /*00a0*/ 	.byte	0x02, 0x4c
        /*00a2*/ 	.byte	0x01
	.zero		1


	//----- nvinfo : EIATTR_MERCURY_ISA_VERSION
	.align		4
        /*00a4*/ 	.byte	0x03, 0x5f
        /*00a6*/ 	.short	0x0000


	//----- nvinfo : EIATTR_UNUSED_LOAD_BYTE_OFFSET
	.align		4
        /*00a8*/ 	.byte	0x04, 0x44
        /*00aa*/ 	.short	(.L_1072 - .L_1071)


	//   ....[0]....
.L_1071:
        /*00ac*/ 	.word	0x00000630
        /*00b0*/ 	.word	0x0000f0ff


	//   ....[1]....
        /*00b4*/ 	.word	0x00000660
        /*00b8*/ 	.word	0x0000fff0


	//----- nvinfo : EIATTR_COOP_GROUP_MASK_REGIDS
	.align		4
.L_1072:
        /*00bc*/ 	.byte	0x04, 0x29
        /*00be*/ 	.short	(.L_1074 - .L_1073)


	//   ....[0]....
.L_1073:
        /*00c0*/ 	.word	0xffffffff


	//   ....[1]....
        /*00c4*/ 	.word	0xffffffff


	//   ....[2]....
        /*00c8*/ 	.word	0xffffffff


	//   ....[3]....
        /*00cc*/ 	.word	0xffffffff


	//   ....[4]....
        /*00d0*/ 	.word	0xffffffff


	//----- nvinfo : EIATTR_COOP_GROUP_INSTR_OFFSETS
	.align		4
.L_1074:
        /*00d4*/ 	.byte	0x04, 0x28
        /*00d6*/ 	.short	(.L_1076 - .L_1075)


	//   ....[0]....
.L_1075:
        /*00d8*/ 	.word	0x00000530


	//   ....[1]....
        /*00dc*/ 	.word	0x00000550


	//   ....[2]....
        /*00e0*/ 	.word	0x00000570


	//   ....[3]....
        /*00e4*/ 	.word	0x00000590


	//   ....[4]....
        /*00e8*/ 	.word	0x000005c0


	//----- nvinfo : EIATTR_EXIT_INSTR_OFFSETS
	.align		4
.L_1076:
        /*00ec*/ 	.byte	0x04, 0x1c
        /*00ee*/ 	.short	(.L_1078 - .L_1077)


	//   ....[0]....
.L_1077:
        /*00f0*/ 	.word	0x00000030


	//   ....[1]....
        /*00f4*/ 	.word	0x00000090


	//   ....[2]....
        /*00f8*/ 	.word	0x00000bb0


	//   ....[3]....
        /*00fc*/ 	.word	0x00000c40


	//----- nvinfo : EIATTR_CRS_STACK_SIZE
	.align		4
.L_1078:
        /*0100*/ 	.byte	0x04, 0x1e
        /*0102*/ 	.short	(.L_1080 - .L_1079)
.L_1079:
        /*0104*/ 	.word	0x00000000
.L_1080:


//--------------------- .nv.info._ZN17fastertransformer19segmented_topp_impl15blockSortKernelI6__halfLi256ELi1EEEvPKT_PS3_PKiPiS8_iii --------------------------
	.section	.nv.info._ZN17fastertransformer19segmented_topp_impl15blockSortKernelI6__halfLi256ELi1EEEvPKT_PS3_PKiPiS8_iii,"",@"SHT_CUDA_INFO"
	.sectionflags	@""
	.align	4


	//----- nvinfo : EIATTR_CUDA_API_VERSION
	.align		4
        /*0000*/ 	.byte	0x04, 0x37
        /*0002*/ 	.short	(.L_1082 - .L_1081)
.L_1081:
        /*0004*/ 	.word	0x00000082


	//----- nvinfo : EIATTR_SW2861232_WAR
	.align		4
.L_1082:
        /*0008*/ 	.byte	0x01, 0x35
	.zero		2


	//----- nvinfo : EIATTR_PARAM_CBANK
	.align		4
        /*000c*/ 	.byte	0x04, 0x0a
        /*000e*/ 	.short	(.L_1084 - .L_1083)
	.align		4
.L_1083:
        /*0010*/ 	.word	index@(.nv.constant0._ZN17fastertransformer19segmented_topp_impl15blockSortKernelI6__halfLi256ELi1EEEvPKT_PS3_PKiPiS8_iii)
        /*0014*/ 	.short	0x0160
        /*0016*/ 	.short	0x0034


	//----- nvinfo : EIATTR_CBANK_PARAM_SIZE
	.align		4
.L_1084:
        /*0018*/ 	.byte	0x03, 0x19
        /*001a*/ 	.short	0x0034


	//----- nvinfo : EIATTR_KPARAM_INFO
	.align		4
        /*001c*/ 	.byte	0x04, 0x17
        /*001e*/ 	.short	(.L_1086 - .L_1085)
.L_1085:
        /*0020*/ 	.word	0x00000000
        /*0024*/ 	.short	0x0007
        /*0026*/ 	.short	0x0030
        /*0028*/ 	.byte	0x00, 0xf0, 0x11, 0x00


	//----- nvinfo : EIATTR_KPARAM_INFO
	.align		4
.L_1086:
        /*002c*/ 	.byte	0x04, 0x17
        /*002e*/ 	.short	(.L_1088 - .L_1087)
.L_1087:
        /*0030*/ 	.word	0x00000000
        /*0034*/ 	.short	0x0006
        /*0036*/ 	.short	0x002c
        /*0038*/ 	.byte	0x00, 0xf0, 0x11, 0x00


	//----- nvinfo : EIATTR_KPARAM_INFO
	.align		4
.L_1088:
        /*003c*/ 	.byte	0x04, 0x17
        /*003e*/ 	.short	(.L_1090 - .L_1089)
.L_1089:
        /*0040*/ 	.word	0x00000000
        /*0044*/ 	.short	0x0005
        /*0046*/ 	.short	0x0028
        /*0048*/ 	.byte	0x00, 0xf0, 0x11, 0x00


	//----- nvinfo : EIATTR_KPARAM_INFO
	.align		4
.L_1090:
        /*004c*/ 	.byte	0x04, 0x17
        /*004e*/ 	.short	(.L_1092 - .L_1091)
.L_1091:
        /*0050*/ 	.word	0x00000000
        /*0054*/ 	.short	0x0004
        /*0056*/ 	.short	0x0020
        /*0058*/ 	.byte	0x00, 0xf0, 0x21, 0x00


	//----- nvinfo : EIATTR_KPARAM_INFO
	.align		4
.L_1092:
        /*005c*/ 	.byte	0x04, 0x17
        /*005e*/ 	.short	(.L_1094 - .L_1093)
.L_1093:
        /*0060*/ 	.word	0x00000000
        /*0064*/ 	.short	0x0003
        /*0066*/ 	.short	0x0018
        /*0068*/ 	.byte	0x00, 0xf0, 0x21, 0x00


	//----- nvinfo : EIATTR_KPARAM_INFO
	.align		4
.L_1094:
        /*006c*/ 	.byte	0x04, 0x17
        /*006e*/ 	.short	(.L_1096 - .L_1095)
.L_1095:
        /*0070*/ 	.word	0x00000000
        /*0074*/ 	.short	0x0002
        /*0076*/ 	.short	0x0010
        /*0078*/ 	.byte	0x00, 0xf0, 0x21, 0x00


	//----- nvinfo : EIATTR_KPARAM_INFO
	.align		4
.L_1096:
        /*007c*/ 	.byte	0x04, 0x17
        /*007e*/ 	.short	(.L_1098 - .L_1097)
.L_1097:
        /*0080*/ 	.word	0x00000000
        /*0084*/ 	.short	0x0001
        /*0086*/ 	.short	0x0008
        /*0088*/ 	.byte	0x00, 0xf0, 0x21, 0x00


	//----- nvinfo : EIATTR_KPARAM_INFO
	.align		4
.L_1098:
        /*008c*/ 	.byte	0x04, 0x17
        /*008e*/ 	.short	(.L_1100 - .L_1099)
.L_1099:
        /*0090*/ 	.word	0x00000000
        /*0094*/ 	.short	0x0000
        /*0096*/ 	.short	0x0000
        /*0098*/ 	.byte	0x00, 0xf0, 0x21, 0x00


	//----- nvinfo : EIATTR_MAXREG_COUNT
	.align		4
.L_1100:
        /*009c*/ 	.byte	0x03, 0x1b
        /*009e*/ 	.short	0x00ff


	//----- nvinfo : EIATTR_NUM_BARRIERS
	.align		4
        /*00a0*/ 	.byte	0x02, 0x4c
        /*00a2*/ 	.byte	0x01
	.zero		1


	//----- nvinfo : EIATTR_MERCURY_ISA_VERSION
	.align		4
        /*00a4*/ 	.byte	0x03, 0x5f
        /*00a6*/ 	.short	0x0000


	//----- nvinfo : EIATTR_UNUSED_LOAD_BYTE_OFFSET
	.align		4
        /*00a8*/ 	.byte	0x04, 0x44
        /*00aa*/ 	.short	(.L_1102 - .L_1101)


	//   ....[0]....
.L_1101:
        /*00ac*/ 	.word	0x00000630
        /*00b0*/ 	.word	0x0000f0ff


	//   ....[1]....
        /*00b4*/ 	.word	0x00000660
        /*00b8*/ 	.word	0x0000fff0


	//----- nvinfo : EIATTR_COOP_GROUP_MASK_REGIDS
	.align		4
.L_1102:
        /*00bc*/ 	.byte	0x04, 0x29
        /*00be*/ 	.short	(.L_1104 - .L_1103)


	//   ....[0]....
.L_1103:
        /*00c0*/ 	.word	0xffffffff


	//   ....[1]....
        /*00c4*/ 	.word	0xffffffff


	//   ....[2]....
        /*00c8*/ 	.word	0xffffffff


	//   ....[3]....
        /*00cc*/ 	.word	0xffffffff


	//   ....[4]....
        /*00d0*/ 	.word	0xffffffff


	//----- nvinfo : EIATTR_COOP_GROUP_INSTR_OFFSETS
	.align		4
.L_1104:
        /*00d4*/ 	.byte	0x04, 0x28
        /*00d6*/ 	.short	(.L_1106 - .L_1105)


	//   ....[0]....
.L_1105:
        /*00d8*/ 	.word	0x00000530


	//   ....[1]....
        /*00dc*/ 	.word	0x00000550


	//   ....[2]....
        /*00e0*/ 	.word	0x00000570


	//   ....[3]....
        /*00e4*/ 	.word	0x00000590


	//   ....[4]....
        /*00e8*/ 	.word	0x000005c0


	//----- nvinfo : EIATTR_EXIT_INSTR_OFFSETS
	.align		4
.L_1106:
        /*00ec*/ 	.byte	0x04, 0x1c
        /*00ee*/ 	.short	(.L_1108 - .L_1107)


	//   ....[0]....
.L_1107:
        /*00f0*/ 	.word	0x00000030


	//   ....[1]....
        /*00f4*/ 	.word	0x00000090


	//   ....[2]....
        /*00f8*/ 	.word	0x00000ae0


	//   ....[3]....
        /*00fc*/ 	.word	0x00000b70


	//----- nvinfo : EIATTR_CRS_STACK_SIZE
	.align		4
.L_1108:
        /*0100*/ 	.byte	0x04, 0x1e
        /*0102*/ 	.short	(.L_1110 - .L_1109)
.L_1109:
        /*0104*/ 	.word	0x00000000
.L_1110:


//--------------------- .nv.info._ZN17fastertransformer19segmented_topp_impl15blockSortKernelI6__halfLi128ELi1EEEvPKT_PS3_PKiPiS8_iii --------------------------
	.section	.nv.info._ZN17fastertransformer19segmented_topp_impl15blockSortKernelI6__halfLi128ELi1EEEvPKT_PS3_PKiPiS8_iii,"",@"SHT_CUDA_INFO"
	.sectionflags	@""
	.align	4


	//----- nvinfo : EIATTR_CUDA_API_VERSION
	.align		4
        /*0000*/ 	.byte	0x04, 0x37
        /*0002*/ 	.short	(.L_1112 - .L_1111)
.L_1111:
        /*0004*/ 	.word	0x00000082


	//----- nvinfo : EIATTR_SW2861232_WAR
	.align		4
.L_1112:
        /*0008*/ 	.byte	0x01, 0x35
	.zero		2


	//----- nvinfo : EIATTR_PARAM_CBANK
	.align		4
        /*000c*/ 	.byte	0x04, 0x0a
        /*000e*/ 	.short	(.L_1114 - .L_1113)
	.align		4
.L_1113:
        /*0010*/ 	.word	index@(.nv.constant0._ZN17fastertransformer19segmented_topp_impl15blockSortKernelI6__halfLi128ELi1EEEvPKT_PS3_PKiPiS8_iii)
        /*0014*/ 	.short	0x0160
        /*0016*/ 	.short	0x0034


	//----- nvinfo : EIATTR_CBANK_PARAM_SIZE
	.align		4
.L_1114:
        /*0018*/ 	.byte	0x03, 0x19
        /*001a*/ 	.short	0x0034


	//----- nvinfo : EIATTR_KPARAM_INFO
	.align		4
        /*001c*/ 	.byte	0x04, 0x17
        /*001e*/ 	.short	(.L_1116 - .L_1115)
.L_1115:
        /*0020*/ 	.word	0x00000000
        /*0024*/ 	.short	0x0007
        /*0026*/ 	.short	0x0030
        /*0028*/ 	.byte	0x00, 0xf0, 0x11, 0x00


	//----- nvinfo : EIATTR_KPARAM_INFO
	.align		4
.L_1116:
        /*002c*/ 	.byte	0x04, 0x17
        /*002e*/ 	.short	(.L_1118 - .L_1117)
.L_1117:
        /*0030*/ 	.word	0x00000000
        /*0034*/ 	.short	0x0006
        /*0036*/ 	.short	0x002c
        /*0038*/ 	.byte	0x00, 0xf0, 0x11, 0x00


	//----- nvinfo : EIATTR_KPARAM_INFO
	.align		4
.L_1118:
        /*003c*/ 	.byte	0x04, 0x17
        /*003e*/ 	.short	(.L_1120 - .L_1119)
.L_1119:
        /*0040*/ 	.word	0x00000000
        /*0044*/ 	.short	0x0005
        /*0046*/ 	.short	0x0028
        /*0048*/ 	.byte	0x00, 0xf0, 0x11, 0x00


	//----- nvinfo : EIATTR_KPARAM_INFO
	.align		4
.L_1120:
        /*004c*/ 	.byte	0x04, 0x17
        /*004e*/ 	.short	(.L_1122 - .L_1121)
.L_1121:
        /*0050*/ 	.word	0x00000000
        /*0054*/ 	.short	0x0004
        /*0056*/ 	.short	0x0020
        /*0058*/ 	.byte	0x00, 0xf0, 0x21, 0x00


	//----- nvinfo : EIATTR_KPARAM_INFO
	.align		4
.L_1122:
        /*005c*/ 	.byte	0x04, 0x17
        /*005e*/ 	.short	(.L_1124 - .L_1123)
.L_1123:
        /*0060*/ 	.word	0x00000000
        /*0064*/ 	.short	0x0003
        /*0066*/ 	.short	0x0018
        /*0068*/ 	.byte	0x00, 0xf0, 0x21, 0x00


	//----- nvinfo : EIATTR_KPARAM_INFO
	.align		4
.L_1124:
        /*006c*/ 	.byte	0x04, 0x17
        /*006e*/ 	.short	(.L_1126 - .L_1125)
.L_1125:
        /*0070*/ 	.word	0x00000000
        /*0074*/ 	.short	0x0002
        /*0076*/ 	.short	0x0010
        /*0078*/ 	.byte	0x00, 0xf0, 0x21, 0x00


	//----- nvinfo : EIATTR_KPARAM_INFO
	.align		4
.L_1126:
        /*007c*/ 	.byte	0x04, 0x17
        /*007e*/ 	.short	(.L_1128 - .L_1127)
.L_1127:
        /*0080*/ 	.word	0x00000000
        /*0084*/ 	.short	0x0001
        /*0086*/ 	.short	0x0008
        /*0088*/ 	.byte	0x00, 0xf0, 0x21, 0x00


	//----- nvinfo : EIATTR_KPARAM_INFO
	.align		4
.L_1128:
        /*008c*/ 	.byte	0x04, 0x17
        /*008e*/ 	.short	(.L_1130 - .L_1129)
.L_1129:
        /*0090*/ 	.word	0x00000000
        /*0094*/ 	.short	0x0000
        /*0096*/ 	.short	0x0000
        /*0098*/ 	.byte	0x00, 0xf0, 0x21, 0x00


	//----- nvinfo : EIATTR_MAXREG_COUNT
	.align		4
.L_1130:
        /*009c*/ 	.byte	0x03, 0x1b
        /*009e*/ 	.short	0x00ff


	//----- nvinfo : EIATTR_NUM_BARRIERS
	.align		4
        /*00a0*/ 	.byte	0x02, 0x4c
        /*00a2*/ 	.byte	0x01
	.zero		1


	//----- nvinfo : EIATTR_MERCURY_ISA_VERSION
	.align		4
        /*00a4*/ 	.byte	0x03, 0x5f
        /*00a6*/ 	.short	0x0000


	//----- nvinfo : EIATTR_UNUSED_LOAD_BYTE_OFFSET
	.align		4
        /*00a8*/ 	.byte	0x04, 0x44
        /*00aa*/ 	.short	(.L_1132 - .L_1131)


	//   ....[0]....
.L_1131:
        /*00ac*/ 	.word	0x00000630
        /*00b0*/ 	.word	0x0000f0ff


	//----- nvinfo : EIATTR_COOP_GROUP_MASK_REGIDS
	.align		4
.L_1132:
        /*00b4*/ 	.byte	0x04, 0x29
        /*00b6*/ 	.short	(.L_1134 - .L_1133)


	//   ....[0]....
.L_1133:
        /*00b8*/ 	.word	0xffffffff


	//   ....[1]....
        /*00bc*/ 	.word	0xffffffff


	//   ....[2]....
        /*00c0*/ 	.word	0xffffffff


	//   ....[3]....
        /*00c4*/ 	.word	0xffffffff


	//   ....[4]....
        /*00c8*/ 	.word	0xffffffff


	//----- nvinfo : EIATTR_COOP_GROUP_INSTR_OFFSETS
	.align		4
.L_1134:
        /*00cc*/ 	.byte	0x04, 0x28
        /*00ce*/ 	.short	(.L_1136 - .L_1135)


	//   ....[0]....
.L_1135:
        /*00d0*/ 	.word	0x00000530


	//   ....[1]....
        /*00d4*/ 	.word	0x00000550


	//   ....[2]....
        /*00d8*/ 	.word	0x00000570


	//   ....[3]....
        /*00dc*/ 	.word	0x00000590


	//   ....[4]....
        /*00e0*/ 	.word	0x000005c0


	//----- nvinfo : EIATTR_EXIT_INSTR_OFFSETS
	.align		4
.L_1136:
        /*00e4*/ 	.byte	0x04, 0x1c
        /*00e6*/ 	.short	(.L_1138 - .L_1137)


	//   ....[0]....
.L_1137:
        /*00e8*/ 	.word	0x00000030


	//   ....[1]....
        /*00ec*/ 	.word	0x00000090


	//   ....[2]....
        /*00f0*/ 	.word	0x00000a00


	//   ....[3]....
        /*00f4*/ 	.word	0x00000a90


	//----- nvinfo : EIATTR_CRS_STACK_SIZE
	.align		4
.L_1138:
        /*00f8*/ 	.byte	0x04, 0x1e
        /*00fa*/ 	.short	(.L_1140 - .L_1139)
.L_1139:
        /*00fc*/ 	.word	0x00000000
.L_1140:


//--------------------- .nv.info._ZN17fastertransformer19segmented_topp_impl27segmented_top_p_single_passINS0_28Segmented_topk_kernel_paramsI6__halfiLi256ELi4EEELi256EEEvNS0_20TopKPerSegmentParamsE --------------------------
	.section	.nv.info._ZN17fastertransformer19segmented_topp_impl27segmented_top_p_single_passINS0_28Segmented_topk_kernel_paramsI6__halfiLi256ELi4EEELi256EEEvNS0_20TopKPerSegmentParamsE,"",@"SHT_CUDA_INFO"
	.sectionflags	@""
	.align	4


	//----- nvinfo : EIATTR_CUDA_API_VERSION
	.align		4
        /*0000*/ 	.byte	0x04, 0x37
        /*0002*/ 	.short	(.L_1142 - .L_1141)
.L_1141:
        /*0004*/ 	.word	0x00000082


	//----- nvinfo : EIATTR_SW2861232_WAR
	.align		4
.L_1142:
        /*0008*/ 	.byte	0x01, 0x35
	.zero		2


	//----- nvinfo : EIATTR_PARAM_CBANK
	.align		4
        /*000c*/ 	.byte	0x04, 0x0a
        /*000e*/ 	.short	(.L_1144 - .L_1143)
	.align		4
.L_1143:
        /*0010*/ 	.word	index@(.nv.constant0._ZN17fastertransformer19segmented_topp_impl27segmented_top_p_single_passINS0_28Segmented_topk_kernel_paramsI6__halfiLi256ELi4EEELi256EEEvNS0_20TopKPerSegmentParamsE)
        /*0014*/ 	.short	0x0160
        /*0016*/ 	.short	0x0060


	//----- nvinfo : EIATTR_CBANK_PARAM_SIZE
	.align		4
.L_1144:
        /*0018*/ 	.byte	0x03, 0x19
        /*001a*/ 	.short	0x0060


	//----- nvinfo : EIATTR_KPARAM_INFO
	.align		4
        /*001c*/ 	.byte	0x04, 0x17
        /*001e*/ 	.short	(.L_1146 - .L_1145)
.L_1145:
        /*0020*/ 	.word	0x00000000
        /*0024*/ 	.short	0x0000
        /*0026*/ 	.short	0x0000
        /*0028*/ 	.byte	0x00, 0xf0, 0x81, 0x01


	//----- nvinfo : EIATTR_MAXREG_COUNT
	.align		4
.L_1146:
        /*002c*/ 	.byte	0x03, 0x1b
        /*002e*/ 	.short	0x00ff


	//----- nvinfo : EIATTR_NUM_BARRIERS
	.align		4
        /*0030*/ 	.byte	0x02, 0x4c
        /*0032*/ 	.byte	0x01
	.zero		1


	//----- nvinfo : EIATTR_MERCURY_ISA_VERSION
	.align		4
        /*0034*/ 	.byte	0x03, 0x5f
        /*0036*/ 	.short	0x0000


	//----- nvinfo : EIATTR_UNUSED_LOAD_BYTE_OFFSET
	.align		4
        /*0038*/ 	.byte	0x04, 0x44
        /*003a*/ 	.short	(.L_1148 - .L_1147)


	//   ....[0]....
.L_1147:
        /*003c*/ 	.word	0x0000c5b0
        /*0040*/ 	.word	0x0000f0ff


	//----- nvinfo : EIATTR_INT_WARP_WIDE_INSTR_OFFSETS
	.align		4
.L_1148:
        /*0044*/ 	.byte	0x04, 0x31
        /*0046*/ 	.short	(.L_1150 - .L_1149)


	//   ....[0]....
.L_1149:
        /*0048*/ 	.word	0x0000e070


	//   ....[1]....
        /*004c*/ 	.word	0x0000e080


	//----- nvinfo : EIATTR_COOP_GROUP_MASK_REGIDS
	.align		4
.L_1150:
        /*0050*/ 	.byte	0x04, 0x29
        /*0052*/ 	.short	(.L_1152 - .L_1151)


	//   ....[0]....
.L_1151:
        /*0054*/ 	.word	0xffffffff


	//   ....[1]....
        /*0058*/ 	.word	0xffffffff


	//   ....[2]....
        /*005c*/ 	.word	0xffffffff


	//   ....[3]....
        /*0060*/ 	.word	0xffffffff


	//   ....[4]....
        /*0064*/ 	.word	0xffffffff


	//   ....[5]....
        /*0068*/ 	.word	0xffffffff


	//   ....[6]....
        /*006c*/ 	.word	0xffffffff


	//   ....[7]....
        /*0070*/ 	.word	0xffffffff


	//   ....[8]....
        /*0074*/ 	.word	0xffffffff


	//   ....[9]....
        /*0078*/ 	.word	0xffffffff


	//   ....[10]....
        /*007c*/ 	.word	0xffffffff


	//   ....[11]....
        /*0080*/ 	.word	0xffffffff


	//   ....[12]....
        /*0084*/ 	.word	0xffffffff


	//   ....[13]....
        /*0088*/ 	.word	0xffffffff


	//   ....[14]....
        /*008c*/ 	.word	0xffffffff


	//   ....[15]....
        /*0090*/ 	.word	0xffffffff


	//   ....[16]....
        /*0094*/ 	.word	0xffffffff


	//   ....[17]....
        /*0098*/ 	.word	0xffffffff


	//   ....[18]....
        /*009c*/ 	.word	0xffffffff


	//----- nvinfo : EIATTR_COOP_GROUP_INSTR_OFFSETS
	.align		4
.L_1152:
        /*00a0*/ 	.byte	0x04, 0x28
        /*00a2*/ 	.short	(.L_1154 - .L_1153)


	//   ....[0]....
.L_1153:
        /*00a4*/ 	.word	0x0000c440


	//   ....[1]....
        /*00a8*/ 	.word	0x0000c490


	//   ....[2]....
        /*00ac*/ 	.word	0x0000c4b0


	//   ....[3]....
        /*00b0*/ 	.word	0x0000c4e0


	//   ....[4]....
        /*00b4*/ 	.word	0x0000c530


	//   ....[5]....
        /*00b8*/ 	.word	0x0000c850


	//   ....[6]....
        /*00bc*/ 	.word	0x0000c890


	//   ....[7]....
        /*00c0*/ 	.word	0x0000c8a0


	//   ....[8]....
        /*00c4*/ 	.word	0x0000c8c0


	//   ....[9]....
        /*00c8*/ 	.word	0x0000c8e0


	//   ....[10]....
        /*00cc*/ 	.word	0x0000c900


	//   ....[11]....
        /*00d0*/ 	.word	0x0000c930


	//   ....[12]....
        /*00d4*/ 	.word	0x0000e320


	//   ....[13]....
        /*00d8*/ 	.word	0x0000e3a0


	//   ....[14]....
        /*00dc*/ 	.word	0x0000e420


	//   ....[15]....
        /*00e0*/ 	.word	0x0000e4a0


	//   ....[16]....
        /*00e4*/ 	.word	0x0000e520


	//   ....[17]....
        /*00e8*/ 	.word	0x0000e5a0


	//   ....[18]....
        /*00ec*/ 	.word	0x0000e620


	//----- nvinfo : EIATTR_EXIT_INSTR_OFFSETS
	.align		4
.L_1154:
        /*00f0*/ 	.byte	0x04, 0x1c
        /*00f2*/ 	.short	(.L_1156 - .L_1155)


	//   ....[0]....
.L_1155:
        /*00f4*/ 	.word	0x0000e160


	//   ....[1]....
        /*00f8*/ 	.word	0x0000e230


	//   ....[2]....
        /*00fc*/ 	.word	0x0000e260


	//   ....[3]....
        /*0100*/ 	.word	0x0000e2c0


	//----- nvinfo : EIATTR_MAX_THREADS
	.align		4
.L_1156:
        /*0104*/ 	.byte	0x04, 0x05
        /*0106*/ 	.short	(.L_1158 - .L_1157)
.L_1157:
        /*0108*/ 	.word	0x00000100
        /*010c*/ 	.word	0x00000001
        /*0110*/ 	.word	0x00000001


	//----- nvinfo : EIATTR_CRS_STACK_SIZE
	.align		4
.L_1158:
        /*0114*/ 	.byte	0x04, 0x1e
        /*0116*/ 	.short	(.L_1160 - .L_1159)
.L_1159:
        /*0118*/ 	.word	0x00000000
.L_1160:


//--------------------- .nv.info._ZN17fastertransformer19segmented_topp_impl27segmented_top_p_single_passINS0_28Segmented_topk_kernel_paramsI6__halfiLi256ELi4EEELi224EEEvNS0_20TopKPerSegmentParamsE --------------------------
	.section	.nv.info._ZN17fastertransformer19segmented_topp_impl27segmented_top_p_single_passINS0_28Segmented_topk_kernel_paramsI6__halfiLi256ELi4EEELi224EEEvNS0_20TopKPerSegmentParamsE,"",@"SHT_CUDA_INFO"
	.sectionflags	@""
	.align	4


	//----- nvinfo : EIATTR_CUDA_API_VERSION
	.align		4
        /*0000*/ 	.byte	0x04, 0x37
        /*0002*/ 	.short	(.L_1162 - .L_1161)
.L_1161:
        /*0004*/ 	.word	0x00000082


	//----- nvinfo : EIATTR_SW2861232_WAR
	.align		4
.L_1162:
        /*0008*/ 	.byte	0x01, 0x35
	.zero		2


	//----- nvinfo : EIATTR_PARAM_CBANK
	.align		4
        /*000c*/ 	.byte	0x04, 0x0a
        /*000e*/ 	.short	(.L_1164 - .L_1163)
	.align		4
.L_1163:
        /*0010*/ 	.word	index@(.nv.constant0._ZN17fastertransformer19segmented_topp_impl27segmented_top_p_single_passINS0_28Segmented_topk_kernel_paramsI6__halfiLi256ELi4EEELi224EEEvNS0_20TopKPerSegmentParamsE)
        /*0014*/ 	.short	0x0160
        /*0016*/ 	.short	0x0060


	//----- nvinfo : EIATTR_CBANK_PARAM_SIZE
	.align		4
.L_1164:
        /*0018*/ 	.byte	0x03, 0x19
        /*001a*/ 	.short	0x0060


	//----- nvinfo : EIATTR_KPARAM_INFO
	.align		4
        /*001c*/ 	.byte	0x04, 0x17
        /*001e*/ 	.short	(.L_1166 - .L_1165)
.L_1165:
        /*0020*/ 	.word	0x00000000
        /*0024*/ 	.short	0x0000
        /*0026*/ 	.short	0x0000
        /*0028*/ 	.byte	0x00, 0xf0, 0x81, 0x01


	//----- nvinfo : EIATTR_MAXREG_COUNT
	.align		4
.L_1166:
        /*002c*/ 	.byte	0x03, 0x1b
        /*002e*/ 	.short	0x00ff


	//----- nvinfo : EIATTR_NUM_BARRIERS
	.align		4
        /*0030*/ 	.byte	0x02, 0x4c
        /*0032*/ 	.byte	0x01
	.zero		1


	//----- nvinfo : EIATTR_MERCURY_ISA_VERSION
	.align		4
        /*0034*/ 	.byte	0x03, 0x5f
        /*0036*/ 	.short	0x0000


	//----- nvinfo : EIATTR_UNUSED_LOAD_BYTE_OFFSET
	.align		4
        /*0038*/ 	.byte	0x04, 0x44
        /*003a*/ 	.short	(.L_1168 - .L_1167)


	//   ....[0]....
.L_1167:
        /*003c*/ 	.word	0x00009c90
        /*0040*/ 	.word	0x0000f0ff


	//----- nvinfo : EIATTR_INT_WARP_WIDE_INSTR_OFFSETS
	.align		4
.L_1168:
        /*0044*/ 	.byte	0x04, 0x31
        /*0046*/ 	.short	(.L_1170 - .L_1169)


	//   ....[0]....
.L_1169:
        /*0048*/ 	.word	0x0000e0e0


	//   ....[1]....
        /*004c*/ 	.word	0x0000e0f0


	//----- nvinfo : EIATTR_COOP_GROUP_MASK_REGIDS
	.align		4
.L_1170:
        /*0050*/ 	.byte	0x04, 0x29
        /*0052*/ 	.short	(.L_1172 - .L_1171)


	//   ....[0]....
.L_1171:
        /*0054*/ 	.word	0xffffffff


	//   ....[1]....
        /*0058*/ 	.word	0xffffffff


	//   ....[2]....
        /*005c*/ 	.word	0xffffffff


	//   ....[3]....
        /*0060*/ 	.word	0xffffffff


	//   ....[4]....
        /*0064*/ 	.word	0xffffffff


	//   ....[5]....
        /*0068*/ 	.word	0xffffffff


	//   ....[6]....
        /*006c*/ 	.word	0xffffffff


	//   ....[7]....
        /*0070*/ 	.word	0xffffffff


	//   ....[8]....
        /*0074*/ 	.word	0xffffffff


	//   ....[9]....
        /*0078*/ 	.word	0xffffffff


	//   ....[10]....
        /*007c*/ 	.word	0xffffffff


	//   ....[11]....
        /*0080*/ 	.word	0xffffffff


	//   ....[12]....
        /*0084*/ 	.word	0xffffffff


	//   ....[13]....
        /*0088*/ 	.word	0xffffffff


	//   ....[14]....
        /*008c*/ 	.word	0xffffffff


	//   ....[15]....
        /*0090*/ 	.word	0xffffffff


	//   ....[16]....
        /*0094*/ 	.word	0xffffffff


	//   ....[17]....
        /*0098*/ 	.word	0xffffffff


	//   ....[18]....
        /*009c*/ 	.word	0xffffffff


	//----- nvinfo : EIATTR_COOP_GROUP_INSTR_OFFSETS
	.align		4
.L_1172:
        /*00a0*/ 	.byte	0x04, 0x28
        /*00a2*/ 	.short	(.L_1174 - .L_1173)


	//   ....[0]....
.L_1173:
        /*00a4*/ 	.word	0x00009b40


	//   ....[1]....
        /*00a8*/ 	.word	0x00009bb0


	//   ....[2]....
        /*00ac*/ 	.word	0x00009bd0


	//   ....[3]....
        /*00b0*/ 	.word	0x00009bf0


	//   ....[4]....
        /*00b4*/ 	.word	0x00009c10


	//   ....[5]....
        /*00b8*/ 	.word	0x00009fa0


	//   ....[6]....
        /*00bc*/ 	.word	0x00009fe0


	//   ....[7]....
        /*00c0*/ 	.word	0x00009ff0


	//   ....[8]....
        /*00c4*/ 	.word	0x0000a010


	//   ....[9]....
        /*00c8*/ 	.word	0x0000a030


	//   ....[10]....
        /*00cc*/ 	.word	0x0000a050


	//   ....[11]....
        /*00d0*/ 	.word	0x0000a080


	//   ....[12]....
        /*00d4*/ 	.word	0x0000e390


	//   ....[13]....
        /*00d8*/ 	.word	0x0000e410


	//   ....[14]....
        /*00dc*/ 	.word	0x0000e490


	//   ....[15]....
        /*00e0*/ 	.word	0x0000e510


	//   ....[16]....
        /*00e4*/ 	.word	0x0000e590


	//   ....[17]....
        /*00e8*/ 	.word	0x0000e610


	//   ....[18]....
        /*00ec*/ 	.word	0x0000e690


	//----- nvinfo : EIATTR_EXIT_INSTR_OFFSETS
	.align		4
.L_1174:
        /*00f0*/ 	.byte	0x04, 0x1c
        /*00f2*/ 	.short	(.L_1176 - .L_1175)


	//   ....[0]....
.L_1175:
        /*00f4*/ 	.word	0x0000e1d0


	//   ....[1]....
        /*00f8*/ 	.word	0x0000e2a0


	//   ....[2]....
        /*00fc*/ 	.word	0x0000e2d0


	//   ....[3]....
        /*0100*/ 	.word	0x0000e330


	//----- nvinfo : EIATTR_MAX_THREADS
	.align		4
.L_1176:
        /*0104*/ 	.byte	0x04, 0x05
        /*0106*/ 	.short	(.L_1178 - .L_1177)
.L_1177:
        /*0108*/ 	.word	0x00000100
        /*010c*/ 	.word	0x00000001
        /*0110*/ 	.word	0x00000001


	//----- nvinfo : EIATTR_CRS_STACK_SIZE
	.align		4
.L_1178:
        /*0114*/ 	.byte	0x04, 0x1e
        /*0116*/ 	.short	(.L_1180 - .L_1179)
.L_1179:
        /*0118*/ 	.word	0x00000000
.L_1180:


//--------------------- .nv.info._ZN17fastertransformer19segmented_topp_impl27segmented_top_p_single_passINS0_28Segmented_topk_kernel_paramsI6__halfiLi256ELi4EEELi192EEEvNS0_20TopKPerSegmentParamsE --------------------------
	.section	.nv.info._ZN17fastertransformer19segmented_topp_impl27segmented_top_p_single_passINS0_28Segmented_topk_kernel_paramsI6__halfiLi256ELi4EEELi192EEEvNS0_20TopKPerSegmentParamsE,"",@"SHT_CUDA_INFO"
	.sectionflags	@""
	.align	4


	//----- nvinfo : EIATTR_CUDA_API_VERSION
	.align		4
        /*0000*/ 	.byte	0x04, 0x37
        /*0002*/ 	.short	(.L_1182 - .L_1181)
.L_1181:
        /*0004*/ 	.word	0x00000082


	//----- nvinfo : EIATTR_SW2861232_WAR
	.align		4
.L_1182:
        /*0008*/ 	.byte	0x01, 0x35
	.zero		2


	//----- nvinfo : EIATTR_PARAM_CBANK
	.align		4
        /*000c*/ 	.byte	0x04, 0x0a
        /*000e*/ 	.short	(.L_1184 - .L_1183)
	.align		4
.L_1183:
        /*0010*/ 	.word	index@(.nv.constant0._ZN17fastertransformer19segmented_topp_impl27segmented_top_p_single_passINS0_28Segmented_topk_kernel_paramsI6__halfiLi256ELi4EEELi192EEEvNS0_20TopKPerSegmentParamsE)
        /*0014*/ 	.short	0x0160
        /*0016*/ 	.short	0x0060


	//----- nvinfo : EIATTR_CBANK_PARAM_SIZE
	.align		4
.L_1184:
        /*0018*/ 	.byte	0x03, 0x19
        /*001a*/ 	.short	0x0060


	//----- nvinfo : EIATTR_KPARAM_INFO
	.align		4
        /*001c*/ 	.byte	0x04, 0x17
        /*001e*/ 	.short	(.L_1186 - .L_1185)
.L_1185:
        /*0020*/ 	.word	0x00000000
        /*0024*/ 	.short	0x0000
        /*0026*/ 	.short	0x0000
        /*0028*/ 	.byte	0x00, 0xf0, 0x81, 0x01


	//----- nvinfo : EIATTR_MAXREG_COUNT
	.align		4
.L_1186:
        /*002c*/ 	.byte	0x03, 0x1b
        /*002e*/ 	.short	0x00ff


	//----- nvinfo : EIATTR_NUM_BARRIERS
	.align		4
        /*0030*/ 	.byte	0x02, 0x4c
        /*0032*/ 	.byte	0x01
	.zero		1


	//----- nvinfo : EIATTR_ANNOTATIONS
	.align		4
        /*0034*/ 	.byte	0x04, 0x55
        /*0036*/ 	.short	(.L_1188 - .L_1187)


	//   ....[0]....
.L_1187:
        /* <DEDUP_REMOVED lines=151> */


	//----- nvinfo : EIATTR_MERCURY_ISA_VERSION
	.align		4
.L_1188:
        /*0990*/ 	.byte	0x03, 0x5f
        /*0992*/ 	.short	0x0000


	//----- nvinfo : EIATTR_UNUSED_LOAD_BYTE_OFFSET
	.align		4
        /*0994*/ 	.byte	0x04, 0x44
        /*0996*/ 	.short	(.L_1190 - .L_1189)


	//   ....[0]....
.L_1189:
        /*0998*/ 	.word	0x00009e70
        /*099c*/ 	.word	0x0000f0ff


	//----- nvinfo : EIATTR_INT_WARP_WIDE_INSTR_OFFSETS
	.align		4
.L_1190:
        /*09a0*/ 	.byte	0x04, 0x31
        /*09a2*/ 	.short	(.L_1192 - .L_1191)


	//   ....[0]....
.L_1191:
        /*09a4*/ 	.word	0x00011150


	//   ....[1]....
        /*09a8*/ 	.word	0x00011180


	//----- nvinfo : EIATTR_COOP_GROUP_MASK_REGIDS
	.align		4
.L_1192:
        /*09ac*/ 	.byte	0x04, 0x29
        /*09ae*/ 	.short	(.L_1194 - .L_1193)


	//   ....[0]....
.L_1193:
        /*09b0*/ 	.word	0xffffffff


	//   ....[1]....
        /*09b4*/ 	.word	0xffffffff


	//   ....[2]....
        /*09b8*/ 	.word	0xffffffff


	//   ....[3]....
        /*09bc*/ 	.word	0xffffffff


	//   ....[4]....
        /*09c0*/ 	.word	0xffffffff


	//   ....[5]....
        /*09c4*/ 	.word	0xffffffff


	//   ....[6]....
        /*09c8*/ 	.word	0xffffffff


	//   ....[7]....
        /*09cc*/ 	.word	0xffffffff


	//   ....[8]....
        /*09d0*/ 	.word	0xffffffff


	//   ....[9]....
        /*09d4*/ 	.word	0xffffffff


	//   ....[10]....
        /*09d8*/ 	.word	0xffffffff


	//   ....[11]....
        /*09dc*/ 	.word	0xffffffff


	//   ....[12]....
        /*09e0*/ 	.word	0xffffffff


	//   ....[13]....
        /*09e4*/ 	.word	0xffffffff


	//   ....[14]....
        /*09e8*/ 	.word	0xffffffff


	//   ....[15]....
        /*09ec*/ 	.word	0xffffffff


	//   ....[16]....
        /*09f0*/ 	.word	0xffffffff


	//   ....[17]....
        /*09f4*/ 	.word	0xffffffff


	//   ....[18]....
        /*09f8*/ 	.word	0xffffffff


	//----- nvinfo : EIATTR_COOP_GROUP_INSTR_OFFSETS
	.align		4
.L_1194:
        /*09fc*/ 	.byte	0x04, 0x28
        /*09fe*/ 	.short	(.L_1196 - .L_1195)


	//   ....[0]....
.L_1195:
        /*0a00*/ 	.word	0x00007c30


	//   ....[1]....
        /*0a04*/ 	.word	0x00007cb0


	//   ....[2]....
        /*0a08*/ 	.word	0x00007cd0


	//   ....[3]....
        /*0a0c*/ 	.word	0x00007cf0


	//   ....[4]....
        /*0a10*/ 	.word	0x00007d30


	//   ....[5]....
        /*0a14*/ 	.word	0x0000a440


	//   ....[6]....
        /*0a18*/ 	.word	0x0000a480


	//   ....[7]....
        /*0a1c*/ 	.word	0x0000a4a0


	//   ....[8]....
        /*0a20*/ 	.word	0x0000a4c0


	//   ....[9]....
        /*0a24*/ 	.word	0x0000a4e0


	//   ....[10]....
        /*0a28*/ 	.word	0x0000a500


	//   ....[11]....
        /*0a2c*/ 	.word	0x0000a520


	//   ....[12]....
        /*0a30*/ 	.word	0x00011430


	//   ....[13]....
        /*0a34*/ 	.word	0x000114b0


	//   ....[14]....
        /*0a38*/ 	.word	0x00011540


	//   ....[15]....
        /*0a3c*/ 	.word	0x000115d0


	//   ....[16]....
        /*0a40*/ 	.word	0x00011660


	//   ....[17]....
        /*0a44*/ 	.word	0x000116f0


	//   ....[18]....
        /*0a48*/ 	.word	0x00011770


	//----- nvinfo : EIATTR_EXIT_INSTR_OFFSETS
	.align		4
.L_1196:
        /*0a4c*/ 	.byte	0x04, 0x1c
        /*0a4e*/ 	.short	(.L_1198 - .L_1197)


	//   ....[0]....
.L_1197:
        /*0a50*/ 	.word	0x00011250


	//   ....[1]....
        /*0a54*/ 	.word	0x00011320


	//   ....[2]....
        /*0a58*/ 	.word	0x00011350


	//   ....[3]....
        /*0a5c*/ 	.word	0x000113d0


	//----- nvinfo : EIATTR_MAX_THREADS
	.align		4
.L_1198:
        /*0a60*/ 	.byte	0x04, 0x05
        /*0a62*/ 	.short	(.L_1200 - .L_1199)
.L_1199:
        /*0a64*/ 	.word	0x00000100
        /*0a68*/ 	.word	0x00000001
        /*0a6c*/ 	.word	0x00000001


	//----- nvinfo : EIATTR_CRS_STACK_SIZE
	.align		4
.L_1200:
        /*0a70*/ 	.byte	0x04, 0x1e
        /*0a72*/ 	.short	(.L_1202 - .L_1201)
.L_1201:
        /*0a74*/ 	.word	0x00000000
.L_1202:


//--------------------- .nv.info._ZN17fastertransformer19segmented_topp_impl27segmented_top_p_single_passINS0_28Segmented_topk_kernel_paramsI6__halfiLi256ELi4EEELi160EEEvNS0_20TopKPerSegmentParamsE --------------------------
	.section	.nv.info._ZN17fastertransformer19segmented_topp_impl27segmented_top_p_single_passINS0_28Segmented_topk_kernel_paramsI6__halfiLi256ELi4EEELi160EEEvNS0_20TopKPerSegmentParamsE,"",@"SHT_CUDA_INFO"
	.sectionflags	@""
	.align	4


	//----- nvinfo : EIATTR_CUDA_API_VERSION
	.align		4
        /*0000*/ 	.byte	0x04, 0x37
        /*0002*/ 	.short	(.L_1204 - .L_1203)
.L_1203:
        /*0004*/ 	.word	0x00000082


	//----- nvinfo : EIATTR_SW2861232_WAR
	.align		4
.L_1204:
        /*0008*/ 	.byte	0x01, 0x35
	.zero		2


	//----- nvinfo : EIATTR_PARAM_CBANK
	.align		4
        /*000c*/ 	.byte	0x04, 0x0a
        /*000e*/ 	.short	(.L_1206 - .L_1205)
	.align		4
.L_1205:
        /*0010*/ 	.word	index@(.nv.constant0._ZN17fastertransformer19segmented_topp_impl27segmented_top_p_single_passINS0_28Segmented_topk_kernel_paramsI6__halfiLi256ELi4EEELi160EEEvNS0_20TopKPerSegmentParamsE)
        /*0014*/ 	.short	0x0160
        /*0016*/ 	.short	0x0060


	//----- nvinfo : EIATTR_CBANK_PARAM_SIZE
	.align		4
.L_1206:
        /*0018*/ 	.byte	0x03, 0x19
        /*001a*/ 	.short	0x0060


	//----- nvinfo : EIATTR_KPARAM_INFO
	.align		4
        /*001c*/ 	.byte	0x04, 0x17
        /*001e*/ 	.short	(.L_1208 - .L_1207)
.L_1207:
        /*0020*/ 	.word	0x00000000
        /*0024*/ 	.short	0x0000
        /*0026*/ 	.short	0x0000
        /*0028*/ 	.byte	0x00, 0xf0, 0x81, 0x01


	//----- nvinfo : EIATTR_MAXREG_COUNT
	.align		4
.L_1208:
        /*002c*/ 	.byte	0x03, 0x1b
        /*002e*/ 	.short	0x00ff


	//----- nvinfo : EIATTR_NUM_BARRIERS
	.align		4
        /*0030*/ 	.byte	0x02, 0x4c
        /*0032*/ 	.byte	0x01
	.zero		1


	//----- nvinfo : EIATTR_MERCURY_ISA_VERSION
	.align		4
        /*0034*/ 	.byte	0x03, 0x5f
        /*0036*/ 	.short	0x0000


	//----- nvinfo : EIATTR_UNUSED_LOAD_BYTE_OFFSET
	.align		4
        /*0038*/ 	.byte	0x04, 0x44
        /*003a*/ 	.short	(.L_1210 - .L_1209)


	//   ....[0]....
.L_1209:
        /*003c*/ 	.word	0x000077b0
        /*0040*/ 	.word	0x0000f0ff


	//----- nvinfo : EIATTR_INT_WARP_WIDE_INSTR_OFFSETS
	.align		4
.L_1210:
        /*0044*/ 	.byte	0x04, 0x31
        /*0046*/ 	.short	(.L_1212 - .L_1211)


	//   ....[0]....
.L_1211:
        /*0048*/ 	.word	0x0000cac0


	//   ....[1]....
        /*004c*/ 	.word	0x0000cad0


	//----- nvinfo : EIATTR_COOP_GROUP_MASK_REGIDS
	.align		4
.L_1212:
        /*0050*/ 	.byte	0x04, 0x29
        /*0052*/ 	.short	(.L_1214 - .L_1213)


	//   ....[0]....
.L_1213:
        /*0054*/ 	.word	0xffffffff


	//   ....[1]....
        /*0058*/ 	.word	0xffffffff


	//   ....[2]....
        /*005c*/ 	.word	0xffffffff


	//   ....[3]....
        /*0060*/ 	.word	0xffffffff


	//   ....[4]....
        /*0064*/ 	.word	0xffffffff


	//   ....[5]....
        /*0068*/ 	.word	0xffffffff


	//   ....[6]....
        /*006c*/ 	.word	0xffffffff


	//   ....[7]....
        /*0070*/ 	.word	0xffffffff


	//   ....[8]....
        /*0074*/ 	.word	0xffffffff


	//   ....[9]....
        /*0078*/ 	.word	0xffffffff


	//   ....[10]....
        /*007c*/ 	.word	0xffffffff


	//   ....[11]....
        /*0080*/ 	.word	0xffffffff


	//   ....[12]....
        /*0084*/ 	.word	0xffffffff


	//   ....[13]....
        /*0088*/ 	.word	0xffffffff


	//   ....[14]....
        /*008c*/ 	.word	0xffffffff


	//   ....[15]....
        /*0090*/ 	.word	0xffffffff


	//   ....[16]....
        /*0094*/ 	.word	0xffffffff


	//   ....[17]....
        /*0098*/ 	.word	0xffffffff


	//   ....[18]....
        /*009c*/ 	.word	0xffffffff


	//----- nvinfo : EIATTR_COOP_GROUP_INSTR_OFFSETS
	.align		4
.L_1214:
        /*00a0*/ 	.byte	0x04, 0x28
        /*00a2*/ 	.short	(.L_1216 - .L_1215)


	//   ....[0]....
.L_1215:
        /*00a4*/ 	.word	0x000076a0


	//   ....[1]....
        /*00a8*/ 	.word	0x000076d0


	//   ....[2]....
        /*00ac*/ 	.word	0x000076f0


	//   ....[3]....
        /*00b0*/ 	.word	0x00007720


	//   ....[4]....
        /*00b4*/ 	.word	0x00007750


	//   ....[5]....
        /*00b8*/ 	.word	0x00007ad0


	//   ....[6]....
        /*00bc*/ 	.word	0x00007b10


	//   ....[7]....
        /*00c0*/ 	.word	0x00007b20


	//   ....[8]....
        /*00c4*/ 	.word	0x00007b40


	//   ....[9]....
        /*00c8*/ 	.word	0x00007b60


	//   ....[10]....
        /*00cc*/ 	.word	0x00007b80


	//   ....[11]....
        /*00d0*/ 	.word	0x00007bb0


	//   ....[12]....
        /*00d4*/ 	.word	0x0000cd70


	//   ....[13]....
        /*00d8*/ 	.word	0x0000cde0


	//   ....[14]....
        /*00dc*/ 	.word	0x0000ce60


	//   ....[15]....
        /*00e0*/ 	.word	0x0000cee0


	//   ....[16]....
        /*00e4*/ 	.word	0x0000cf60


	//   ....[17]....
        /*00e8*/ 	.word	0x0000cfe0


	//   ....[18]....
        /*00ec*/ 	.word	0x0000d060


	//----- nvinfo : EIATTR_EXIT_INSTR_OFFSETS
	.align		4
.L_1216:
        /*00f0*/ 	.byte	0x04, 0x1c
        /*00f2*/ 	.short	(.L_1218 - .L_1217)


	//   ....[0]....
.L_1217:
        /*00f4*/ 	.word	0x0000cbb0


	//   ....[1]....
        /*00f8*/ 	.word	0x0000cc80


	//   ....[2]....
        /*00fc*/ 	.word	0x0000ccb0


	//   ....[3]....
        /*0100*/ 	.word	0x0000cd10


	//----- nvinfo : EIATTR_MAX_THREADS
	.align		4
.L_1218:
        /*0104*/ 	.byte	0x04, 0x05
        /*0106*/ 	.short	(.L_1220 - .L_1219)
.L_1219:
        /*0108*/ 	.word	0x00000100
        /*010c*/ 	.word	0x00000001
        /*0110*/ 	.word	0x00000001


	//----- nvinfo : EIATTR_CRS_STACK_SIZE
	.align		4
.L_1220:
        /*0114*/ 	.byte	0x04, 0x1e
        /*0116*/ 	.short	(.L_1222 - .L_1221)
.L_1221:
        /*0118*/ 	.word	0x00000000
.L_1222:


//--------------------- .nv.info._ZN17fastertransformer19segmented_topp_impl27segmented_top_p_single_passINS0_28Segmented_topk_kernel_paramsI6__halfiLi256ELi4EEELi128EEEvNS0_20TopKPerSegmentParamsE --------------------------
	.section	.nv.info._ZN17fastertransformer19segmented_topp_impl27segmented_top_p_single_passINS0_28Segmented_topk_kernel_paramsI6__halfiLi256ELi4EEELi128EEEvNS0_20TopKPerSegmentParamsE,"",@"SHT_CUDA_INFO"
	.sectionflags	@""
	.align	4


	//----- nvinfo : EIATTR_CUDA_API_VERSION
	.align		4
        /*0000*/ 	.byte	0x04, 0x37
        /*0002*/ 	.short	(.L_1224 - .L_1223)
.L_1223:
        /*0004*/ 	.word	0x00000082


	//----- nvinfo : EIATTR_SW2861232_WAR
	.align		4
.L_1224:
        /*0008*/ 	.byte	0x01, 0x35
	.zero		2


	//----- nvinfo : EIATTR_PARAM_CBANK
	.align		4
        /*000c*/ 	.byte	0x04, 0x0a
        /*000e*/ 	.short	(.L_1226 - .L_1225)
	.align		4
.L_1225:
        /*0010*/ 	.word	index@(.nv.constant0._ZN17fastertransformer19segmented_topp_impl27segmented_top_p_single_passINS0_28Segmented_topk_kernel_paramsI6__halfiLi256ELi4EEELi128EEEvNS0_20TopKPerSegmentParamsE)
        /*0014*/ 	.short	0x0160
        /*0016*/ 	.short	0x0060


	//----- nvinfo : EIATTR_CBANK_PARAM_SIZE
	.align		4
.L_1226:
        /*0018*/ 	.byte	0x03, 0x19
        /*001a*/ 	.short	0x0060


	//----- nvinfo : EIATTR_KPARAM_INFO
	.align		4
        /*001c*/ 	.byte	0x04, 0x17
        /*001e*/ 	.short	(.L_1228 - .L_1227)
.L_1227:
        /*0020*/ 	.word	0x00000000
        /*0024*/ 	.short	0x0000
        /*0026*/ 	.short	0x0000
        /*0028*/ 	.byte	0x00, 0xf0, 0x81, 0x01


	//----- nvinfo : EIATTR_MAXREG_COUNT
	.align		4
.L_1228:
        /*002c*/ 	.byte	0x03, 0x1b
        /*002e*/ 	.short	0x00ff


	//----- nvinfo : EIATTR_NUM_BARRIERS
	.align		4
        /*0030*/ 	.byte	0x02, 0x4c
        /*0032*/ 	.byte	0x01
	.zero		1


	//----- nvinfo : EIATTR_MERCURY_ISA_VERSION
	.align		4
        /*0034*/ 	.byte	0x03, 0x5f
        /*0036*/ 	.short	0x0000


	//----- nvinfo : EIATTR_UNUSED_LOAD_BYTE_OFFSET
	.align		4
        /*0038*/ 	.byte	0x04, 0x44
        /*003a*/ 	.short	(.L_1230 - .L_1229)


	//   ....[0]....
.L_1229:
        /*003c*/ 	.word	0x000063f0
        /*0040*/ 	.word	0x0000f0ff


	//----- nvinfo : EIATTR_INT_WARP_WIDE_INSTR_OFFSETS
	.align		4
.L_1230:
        /*0044*/ 	.byte	0x04, 0x31
        /*0046*/ 	.short	(.L_1232 - .L_1231)


	//   ....[0]....
.L_1231:
        /*0048*/ 	.word	0x0000a7f0


	//   ....[1]....
        /*004c*/ 	.word	0x0000a800


	//----- nvinfo : EIATTR_COOP_GROUP_MASK_REGIDS
	.align		4
.L_1232:
        /*0050*/ 	.byte	0x04, 0x29
        /*0052*/ 	.short	(.L_1234 - .L_1233)


	//   ....[0]....
.L_1233:
        /*0054*/ 	.word	0xffffffff


	//   ....[1]....
        /*0058*/ 	.word	0xffffffff


	//   ....[2]....
        /*005c*/ 	.word	0xffffffff


	//   ....[3]....
        /*0060*/ 	.word	0xffffffff


	//   ....[4]....
        /*0064*/ 	.word	0xffffffff


	//   ....[5]....
        /*0068*/ 	.word	0xffffffff


	//   ....[6]....
        /*006c*/ 	.word	0xffffffff


	//   ....[7]....
        /*0070*/ 	.word	0xffffffff


	//   ....[8]....
        /*0074*/ 	.word	0xffffffff


	//   ....[9]....
        /*0078*/ 	.word	0xffffffff


	//   ....[10]....
        /*007c*/ 	.word	0xffffffff


	//   ....[11]....
        /*0080*/ 	.word	0xffffffff


	//   ....[12]....
        /*0084*/ 	.word	0xffffffff


	//   ....[13]....
        /*0088*/ 	.word	0xffffffff


	//   ....[14]....
        /*008c*/ 	.word	0xffffffff


	//   ....[15]....
        /*0090*/ 	.word	0xffffffff


	//   ....[16]....
        /*0094*/ 	.word	0xffffffff


	//   ....[17]....
        /*0098*/ 	.word	0xffffffff


	//   ....[18]....
        /*009c*/ 	.word	0xffffffff


	//----- nvinfo : EIATTR_COOP_GROUP_INSTR_OFFSETS
	.align		4
.L_1234:
        /*00a0*/ 	.byte	0x04, 0x28
        /*00a2*/ 	.short	(.L_1236 - .L_1235)


	//   ....[0]....
.L_1235:
        /*00a4*/ 	.word	0x00005b80


	//   ....[1]....
        /*00a8*/ 	.word	0x00005c80


	//   ....[2]....
        /*00ac*/ 	.word	0x00005d90


	//   ....[3]....
        /*00b0*/ 	.word	0x00005ea0


	//   ....[4]....
        /*00b4*/ 	.word	0x00005fb0


	//   ....[5]....
        /*00b8*/ 	.word	0x000066b0


	//   ....[6]....
        /*00bc*/ 	.word	0x000066f0


	//   ....[7]....
        /*00c0*/ 	.word	0x00006700


	//   ....[8]....
        /*00c4*/ 	.word	0x00006720


	//   ....[9]....
        /*00c8*/ 	.word	0x00006740


	//   ....[10]....
        /*00cc*/ 	.word	0x00006760


	//   ....[11]....
        /*00d0*/ 	.word	0x00006790


	//   ....[12]....
        /*00d4*/ 	.word	0x0000aaa0


	//   ....[13]....
        /*00d8*/ 	.word	0x0000ab20


	//   ....[14]....
        /*00dc*/ 	.word	0x0000aba0


	//   ....[15]....
        /*00e0*/ 	.word	0x0000ac20


	//   ....[16]....
        /*00e4*/ 	.word	0x0000aca0


	//   ....[17]....
        /*00e8*/ 	.word	0x0000ad20


	//   ....[18]....
        /*00ec*/ 	.word	0x0000ada0


	//----- nvinfo : EIATTR_EXIT_INSTR_OFFSETS
	.align		4
.L_1236:
        /*00f0*/ 	.byte	0x04, 0x1c
        /*00f2*/ 	.short	(.L_1238 - .L_1237)


	//   ....[0]....
.L_1237:
        /*00f4*/ 	.word	0x0000a8e0


	//   ....[1]....
        /*00f8*/ 	.word	0x0000a9b0


	//   ....[2]....
        /*00fc*/ 	.word	0x0000a9e0


	//   ....[3]....
        /*0100*/ 	.word	0x0000aa40


	//----- nvinfo : EIATTR_MAX_THREADS
	.align		4
.L_1238:
        /*0104*/ 	.byte	0x04, 0x05
        /*0106*/ 	.short	(.L_1240 - .L_1239)
.L_1239:
        /*0108*/ 	.word	0x00000100
        /*010c*/ 	.word	0x00000001
        /*0110*/ 	.word	0x00000001


	//----- nvinfo : EIATTR_CRS_STACK_SIZE
	.align		4
.L_1240:
        /*0114*/ 	.byte	0x04, 0x1e
        /*0116*/ 	.short	(.L_1242 - .L_1241)
.L_1241:
        /*0118*/ 	.word	0x00000000
.L_1242:


//--------------------- .nv.info._ZN17fastertransformer19segmented_topp_impl27segmented_top_p_single_passINS0_28Segmented_topk_kernel_paramsI6__halfiLi256ELi4EEELi96EEEvNS0_20TopKPerSegmentParamsE --------------------------
	.section	.nv.info._ZN17fastertransformer19segmented_topp_impl27segmented_top_p_single_passINS0_28Segmented_topk_kernel_paramsI6__halfiLi256ELi4EEELi96EEEvNS0_20TopKPerSegmentParamsE,"",@"SHT_CUDA_INFO"
	.sectionflags	@""
	.align	4


	//----- nvinfo : EIATTR_CUDA_API_VERSION
	.align		4
        /*0000*/ 	.byte	0x04, 0x37
        /*0002*/ 	.short	(.L_1244 - .L_1243)
.L_1243:
        /*0004*/ 	.word	0x00000082


	//----- nvinfo : EIATTR_SW2861232_WAR
	.align		4
.L_1244:
        /*0008*/ 	.byte	0x01, 0x35
	.zero		2


	//----- nvinfo : EIATTR_PARAM_CBANK
	.align		4
        /*000c*/ 	.byte	0x04, 0x0a
        /*000e*/ 	.short	(.L_1246 - .L_1245)
	.align		4
.L_1245:
        /*0010*/ 	.word	index@(.nv.constant0._ZN17fastertransformer19segmented_topp_impl27segmented_top_p_single_passINS0_28Segmented_topk_kernel_paramsI6__halfiLi256ELi4EEELi96EEEvNS0_20TopKPerSegmentParamsE)
        /*0014*/ 	.short	0x0160
        /*0016*/ 	.short	0x0060


	//----- nvinfo : EIATTR_CBANK_PARAM_SIZE
	.align		4
.L_1246:
        /*0018*/ 	.byte	0x03, 0x19
        /*001a*/ 	.short	0x0060


	//----- nvinfo : EIATTR_KPARAM_INFO
	.align		4
        /*001c*/ 	.byte	0x04, 0x17
        /*001e*/ 	.short	(.L_1248 - .L_1247)
.L_1247:
        /*0020*/ 	.word	0x00000000
        /*0024*/ 	.short	0x0000
        /*0026*/ 	.short	0x0000
        /*0028*/ 	.byte	0x00, 0xf0, 0x81, 0x01


	//----- nvinfo : EIATTR_MAXREG_COUNT
	.align		4
.L_1248:
        /*002c*/ 	.byte	0x03, 0x1b
        /*002e*/ 	.short	0x00ff


	//----- nvinfo : EIATTR_NUM_BARRIERS
	.align		4
        /*0030*/ 	.byte	0x02, 0x4c
        /*0032*/ 	.byte	0x01
	.zero		1


	//----- nvinfo : EIATTR_MERCURY_ISA_VERSION
	.align		4
        /*0034*/ 	.byte	0x03, 0x5f
        /*0036*/ 	.short	0x0000


	//----- nvinfo : EIATTR_UNUSED_LOAD_BYTE_OFFSET
	.align		4
        /*0038*/ 	.byte	0x04, 0x44
        /*003a*/ 	.short	(.L_1250 - .L_1249)


	//   ....[0]....
.L_1249:
        /*003c*/ 	.word	0x00004c90
        /*0040*/ 	.word	0x0000f0ff


	//----- nvinfo : EIATTR_INT_WARP_WIDE_INSTR_OFFSETS
	.align		4
.L_1250:
        /*0044*/ 	.byte	0x04, 0x31
        /*0046*/ 	.short	(.L_1252 - .L_1251)


	//   ....[0]....
.L_1251:
        /*0048*/ 	.word	0x000081f0


	//   ....[1]....
        /*004c*/ 	.word	0x00008200


	//----- nvinfo : EIATTR_COOP_GROUP_MASK_REGIDS
	.align		4
.L_1252:
        /*0050*/ 	.byte	0x04, 0x29
        /*0052*/ 	.short	(.L_1254 - .L_1253)


	//   ....[0]....
.L_1253:
        /*0054*/ 	.word	0xffffffff


	//   ....[1]....
        /*0058*/ 	.word	0xffffffff


	//   ....[2]....
        /*005c*/ 	.word	0xffffffff


	//   ....[3]....
        /*0060*/ 	.word	0xffffffff


	//   ....[4]....
        /*0064*/ 	.word	0xffffffff


	//   ....[5]....
        /*0068*/ 	.word	0xffffffff


	//   ....[6]....
        /*006c*/ 	.word	0xffffffff


	//   ....[7]....
        /*0070*/ 	.word	0xffffffff


	//   ....[8]....
        /*0074*/ 	.word	0xffffffff


	//   ....[9]....
        /*0078*/ 	.word	0xffffffff


	//   ....[10]....
        /*007c*/ 	.word	0xffffffff


	//   ....[11]....
        /*0080*/ 	.word	0xffffffff


	//   ....[12]....
        /*0084*/ 	.word	0xffffffff


	//   ....[13]....
        /*0088*/ 	.word	0xffffffff


	//   ....[14]....
        /*008c*/ 	.word	0xffffffff


	//   ....[15]....
        /*0090*/ 	.word	0xffffffff


	//   ....[16]....
        /*0094*/ 	.word	0xffffffff


	//   ....[17]....
        /*0098*/ 	.word	0xffffffff


	//   ....[18]....
        /*009c*/ 	.word	0xffffffff


	//----- nvinfo : EIATTR_COOP_GROUP_INSTR_OFFSETS
	.align		4
.L_1254:
        /*00a0*/ 	.byte	0x04, 0x28
        /*00a2*/ 	.short	(.L_1256 - .L_1255)


	//   ....[0]....
.L_1255:
        /*00a4*/ 	.word	0x000045f0


	//   ....[1]....
        /*00a8*/ 	.word	0x000046d0


	//   ....[2]....
        /*00ac*/ 	.word	0x000047d0


	//   ....[3]....
        /*00b0*/ 	.word	0x000048e0


	//   ....[4]....
        /*00b4*/ 	.word	0x00004a10


	//   ....[5]....
        /*00b8*/ 	.word	0x00004f40


	//   ....[6]....
        /*00bc*/ 	.word	0x00004f80


	//   ....[7]....
        /*00c0*/ 	.word	0x00004f90


	//   ....[8]....
        /*00c4*/ 	.word	0x00004fb0


	//   ....[9]....
        /*00c8*/ 	.word	0x00004fd0


	//   ....[10]....
        /*00cc*/ 	.word	0x00004ff0


	//   ....[11]....
        /*00d0*/ 	.word	0x00005020


	//   ....[12]....
        /*00d4*/ 	.word	0x000084a0


	//   ....[13]....
        /*00d8*/ 	.word	0x00008520


	//   ....[14]....
        /*00dc*/ 	.word	0x000085a0


	//   ....[15]....
        /*00e0*/ 	.word	0x00008620


	//   ....[16]....
        /*00e4*/ 	.word	0x000086a0


	//   ....[17]....
        /*00e8*/ 	.word	0x00008720


	//   ....[18]....
        /*00ec*/ 	.word	0x000087a0


	//----- nvinfo : EIATTR_EXIT_INSTR_OFFSETS
	.align		4
.L_1256:
        /*00f0*/ 	.byte	0x04, 0x1c
        /*00f2*/ 	.short	(.L_1258 - .L_1257)


	//   ....[0]....
.L_1257:
        /*00f4*/ 	.word	0x000082e0


	//   ....[1]....
        /*00f8*/ 	.word	0x000083b0


	//   ....[2]....
        /*00fc*/ 	.word	0x000083e0


	//   ....[3]....
        /*0100*/ 	.word	0x00008440


	//----- nvinfo : EIATTR_MAX_THREADS
	.align		4
.L_1258:
        /*0104*/ 	.byte	0x04, 0x05
        /*0106*/ 	.short	(.L_1260 - .L_1259)
.L_1259:
        /*0108*/ 	.word	0x00000100
        /*010c*/ 	.word	0x00000001
        /*0110*/ 	.word	0x00000001


	//----- nvinfo : EIATTR_CRS_STACK_SIZE
	.align		4
.L_1260:
        /*0114*/ 	.byte	0x04, 0x1e
        /*0116*/ 	.short	(.L_1262 - .L_1261)
.L_1261:
        /*0118*/ 	.word	0x00000000
.L_1262:


//--------------------- .nv.info._ZN17fastertransformer19segmented_topp_impl27segmented_top_p_single_passINS0_28Segmented_topk_kernel_paramsI6__halfiLi256ELi4EEELi64EEEvNS0_20TopKPerSegmentParamsE --------------------------
	.section	.nv.info._ZN17fastertransformer19segmented_topp_impl27segmented_top_p_single_passINS0_28Segmented_topk_kernel_paramsI6__halfiLi256ELi4EEELi64EEEvNS0_20TopKPerSegmentParamsE,"",@"SHT_CUDA_INFO"
	.sectionflags	@""
	.align	4


	//----- nvinfo : EIATTR_CUDA_API_VERSION
	.align		4
        /*0000*/ 	.byte	0x04, 0x37
        /*0002*/ 	.short	(.L_1264 - .L_1263)
.L_1263:
        /*0004*/ 	.word	0x00000082


	//----- nvinfo : EIATTR_SW2861232_WAR
	.align		4
.L_1264:
        /*0008*/ 	.byte	0x01, 0x35
	.zero		2


	//----- nvinfo : EIATTR_PARAM_CBANK
	.align		4
        /*000c*/ 	.byte	0x04, 0x0a
        /*000e*/ 	.short	(.L_1266 - .L_1265)
	.align		4
.L_1265:
        /*0010*/ 	.word	index@(.nv.constant0._ZN17fastertransformer19segmented_topp_impl27segmented_top_p_single_passINS0_28Segmented_topk_kernel_paramsI6__halfiLi256ELi4EEELi64EEEvNS0_20TopKPerSegmentParamsE)
        /*0014*/ 	.short	0x0160
        /*0016*/ 	.short	0x0060


	//----- nvinfo : EIATTR_CBANK_PARAM_SIZE
	.align		4
.L_1266:
        /*0018*/ 	.byte	0x03, 0x19
        /*001a*/ 	.short	0x0060


	//----- nvinfo : EIATTR_KPARAM_INFO
	.align		4
        /*001c*/ 	.byte	0x04, 0x17
        /*001e*/ 	.short	(.L_1268 - .L_1267)
.L_1267:
        /*0020*/ 	.word	0x00000000
        /*0024*/ 	.short	0x0000
        /*0026*/ 	.short	0x0000
        /*0028*/ 	.byte	0x00, 0xf0, 0x81, 0x01


	//----- nvinfo : EIATTR_MAXREG_COUNT
	.align		4
.L_1268:
        /*002c*/ 	.byte	0x03, 0x1b
        /*002e*/ 	.short	0x00ff


	//----- nvinfo : EIATTR_NUM_BARRIERS
	.align		4
        /*0030*/ 	.byte	0x02, 0x4c
        /*0032*/ 	.byte	0x01
	.zero		1


	//----- nvinfo : EIATTR_MERCURY_ISA_VERSION
	.align		4
        /*0034*/ 	.byte	0x03, 0x5f
        /*0036*/ 	.short	0x0000


	//----- nvinfo : EIATTR_UNUSED_LOAD_BYTE_OFFSET
	.align		4
        /*0038*/ 	.byte	0x04, 0x44
        /*003a*/ 	.short	(.L_1270 - .L_1269)


	//   ....[0]....
.L_1269:
        /*003c*/ 	.word	0x00003820
        /*0040*/ 	.word	0x0000f0ff


	//----- nvinfo : EIATTR_INT_WARP_WIDE_INSTR_OFFSETS
	.align		4
.L_1270:
        /*0044*/ 	.byte	0x04, 0x31
        /*0046*/ 	.short	(.L_1272 - .L_1271)


	//   ....[0]....
.L_1271:
        /*0048*/ 	.word	0x00005ec0


	//   ....[1]....
        /*004c*/ 	.word	0x00005ed0


	//----- nvinfo : EIATTR_COOP_GROUP_MASK_REGIDS
	.align		4
.L_1272:
        /*0050*/ 	.byte	0x04, 0x29
        /*0052*/ 	.short	(.L_1274 - .L_1273)


	//   ....[0]....
.L_1273:
        /*0054*/ 	.word	0xffffffff


	//   ....[1]....
        /*0058*/ 	.word	0xffffffff


	//   ....[2]....
        /*005c*/ 	.word	0xffffffff


	//   ....[3]....
        /*0060*/ 	.word	0xffffffff


	//   ....[4]....
        /*0064*/ 	.word	0xffffffff


	//   ....[5]....
        /*0068*/ 	.word	0xffffffff


	//   ....[6]....
        /*006c*/ 	.word	0xffffffff


	//   ....[7]....
        /*0070*/ 	.word	0xffffffff


	//   ....[8]....
        /*0074*/ 	.word	0xffffffff


	//   ....[9]....
        /*0078*/ 	.word	0xffffffff


	//   ....[10]....
        /*007c*/ 	.word	0xffffffff


	//   ....[11]....
        /*0080*/ 	.word	0xffffffff


	//   ....[12]....
        /*0084*/ 	.word	0xffffffff


	//   ....[13]....
        /*0088*/ 	.word	0xffffffff


	//   ....[14]....
        /*008c*/ 	.word	0xffffffff


	//   ....[15]....
        /*0090*/ 	.word	0xffffffff


	//   ....[16]....
        /*0094*/ 	.word	0xffffffff


	//   ....[17]....
        /*0098*/ 	.word	0xffffffff


	//   ....[18]....
        /*009c*/ 	.word	0xffffffff


	//----- nvinfo : EIATTR_COOP_GROUP_INSTR_OFFSETS
	.align		4
.L_1274:
        /*00a0*/ 	.byte	0x04, 0x28
        /*00a2*/ 	.short	(.L_1276 - .L_1275)


	//   ....[0]....
.L_1275:
        /*00a4*/ 	.word	0x00003320


	//   ....[1]....
        /*00a8*/ 	.word	0x00003410


	//   ....[2]....
        /*00ac*/ 	.word	0x00003510


	//   ....[3]....
        /*00b0*/ 	.word	0x00003610


	//   ....[4]....
        /*00b4*/ 	.word	0x00003710


	//   ....[5]....
        /*00b8*/ 	.word	0x00003ad0


	//   ....[6]....
        /*00bc*/ 	.word	0x00003b10


	//   ....[7]....
        /*00c0*/ 	.word	0x00003b20


	//   ....[8]....
        /*00c4*/ 	.word	0x00003b40


	//   ....[9]....
        /*00c8*/ 	.word	0x00003b60


	//   ....[10]....
        /*00cc*/ 	.word	0x00003b80


	//   ....[11]....
        /*00d0*/ 	.word	0x00003bb0


	//   ....[12]....
        /*00d4*/ 	.word	0x00006170


	//   ....[13]....
        /*00d8*/ 	.word	0x000061f0


	//   ....[14]....
        /*00dc*/ 	.word	0x00006270


	//   ....[15]....
        /*00e0*/ 	.word	0x000062f0


	//   ....[16]....
        /*00e4*/ 	.word	0x00006370


	//   ....[17]....
        /*00e8*/ 	.word	0x000063f0


	//   ....[18]....
        /*00ec*/ 	.word	0x00006470


	//----- nvinfo : EIATTR_EXIT_INSTR_OFFSETS
	.align		4
.L_1276:
        /*00f0*/ 	.byte	0x04, 0x1c
        /*00f2*/ 	.short	(.L_1278 - .L_1277)


	//   ....[0]....
.L_1277:
        /*00f4*/ 	.word	0x00005fb0


	//   ....[1]....
        /*00f8*/ 	.word	0x00006080


	//   ....[2]....
        /*00fc*/ 	.word	0x000060b0


	//   ....[3]....
        /*0100*/ 	.word	0x00006110


	//----- nvinfo : EIATTR_MAX_THREADS
	.align		4
.L_1278:
        /*0104*/ 	.byte	0x04, 0x05
        /*0106*/ 	.short	(.L_1280 - .L_1279)
.L_1279:
        /*0108*/ 	.word	0x00000100
        /*010c*/ 	.word	0x00000001
        /*0110*/ 	.word	0x00000001


	//----- nvinfo : EIATTR_CRS_STACK_SIZE
	.align		4
.L_1280:
        /*0114*/ 	.byte	0x04, 0x1e
        /*0116*/ 	.short	(.L_1282 - .L_1281)
.L_1281:
        /*0118*/ 	.word	0x00000000
.L_1282:


//--------------------- .nv.info._ZN17fastertransformer19segmented_topp_impl27segmented_top_p_single_passINS0_28Segmented_topk_kernel_paramsI6__halfiLi256ELi4EEELi32EEEvNS0_20TopKPerSegmentParamsE --------------------------
	.section	.nv.info._ZN17fastertransformer19segmented_topp_impl27segmented_top_p_single_passINS0_28Segmented_topk_kernel_paramsI6__halfiLi256ELi4EEELi32EEEvNS0_20TopKPerSegmentParamsE,"",@"SHT_CUDA_INFO"
	.sectionflags	@""
	.align	4


	//----- nvinfo : EIATTR_CUDA_API_VERSION
	.align		4
        /*0000*/ 	.byte	0x04, 0x37
        /*0002*/ 	.short	(.L_1284 - .L_1283)
.L_1283:
        /*0004*/ 	.word	0x00000082


	//----- nvinfo : EIATTR_SW2861232_WAR
	.align		4
.L_1284:
        /*0008*/ 	.byte	0x01, 0x35
	.zero		2


	//----- nvinfo : EIATTR_PARAM_CBANK
	.align		4
        /*000c*/ 	.byte	0x04, 0x0a
        /*000e*/ 	.short	(.L_1286 - .L_1285)
	.align		4
.L_1285:
        /*0010*/ 	.word	index@(.nv.constant0._ZN17fastertransformer19segmented_topp_impl27segmented_top_p_single_passINS0_28Segmented_topk_kernel_paramsI6__halfiLi256ELi4EEELi32EEEvNS0_20TopKPerSegmentParamsE)
        /*0014*/ 	.short	0x0160
        /*0016*/ 	.short	0x0060


	//----- nvinfo : EIATTR_CBANK_PARAM_SIZE
	.align		4
.L_1286:
        /*0018*/ 	.byte	0x03, 0x19
        /*001a*/ 	.short	0x0060


	//----- nvinfo : EIATTR_KPARAM_INFO
	.align		4
        /*001c*/ 	.byte	0x04, 0x17
        /*001e*/ 	.short	(.L_1288 - .L_1287)
.L_1287:
        /*0020*/ 	.word	0x00000000
        /*0024*/ 	.short	0x0000
        /*0026*/ 	.short	0x0000
        /*0028*/ 	.byte	0x00, 0xf0, 0x81, 0x01


	//----- nvinfo : EIATTR_MAXREG_COUNT
	.align		4
.L_1288:
        /*002c*/ 	.byte	0x03, 0x1b
        /*002e*/ 	.short	0x00ff


	//----- nvinfo : EIATTR_NUM_BARRIERS
	.align		4
        /*0030*/ 	.byte	0x02, 0x4c
        /*0032*/ 	.byte	0x01
	.zero		1


	//----- nvinfo : EIATTR_MERCURY_ISA_VERSION
	.align		4
        /*0034*/ 	.byte	0x03, 0x5f
        /*0036*/ 	.short	0x0000


	//----- nvinfo : EIATTR_UNUSED_LOAD_BYTE_OFFSET
	.align		4
        /*0038*/ 	.byte	0x04, 0x44
        /*003a*/ 	.short	(.L_1290 - .L_1289)


	//   ....[0]....
.L_1289:
        /*003c*/ 	.word	0x000022c0
        /*0040*/ 	.word	0x0000f0ff


	//----- nvinfo : EIATTR_INT_WARP_WIDE_INSTR_OFFSETS
	.align		4
.L_1290:
        /*0044*/ 	.byte	0x04, 0x31
        /*0046*/ 	.short	(.L_1292 - .L_1291)


	//   ....[0]....
.L_1291:
        /*0048*/ 	.word	0x00003ae0


	//   ....[1]....
        /*004c*/ 	.word	0x00003af0


	//----- nvinfo : EIATTR_COOP_GROUP_MASK_REGIDS
	.align		4
.L_1292:
        /*0050*/ 	.byte	0x04, 0x29
        /*0052*/ 	.short	(.L_1294 - .L_1293)


	//   ....[0]....
.L_1293:
        /*0054*/ 	.word	0xffffffff


	//   ....[1]....
        /*0058*/ 	.word	0xffffffff


	//   ....[2]....
        /*005c*/ 	.word	0xffffffff


	//   ....[3]....
        /*0060*/ 	.word	0xffffffff


	//   ....[4]....
        /*0064*/ 	.word	0xffffffff


	//   ....[5]....
        /*0068*/ 	.word	0xffffffff


	//   ....[6]....
        /*006c*/ 	.word	0xffffffff


	//   ....[7]....
        /*0070*/ 	.word	0xffffffff


	//   ....[8]....
        /*0074*/ 	.word	0xffffffff


	//   ....[9]....
        /*0078*/ 	.word	0xffffffff


	//   ....[10]....
        /*007c*/ 	.word	0xffffffff


	//   ....[11]....
        /*0080*/ 	.word	0xffffffff


	//   ....[12]....
        /*0084*/ 	.word	0xffffffff


	//   ....[13]....
        /*0088*/ 	.word	0xffffffff


	//   ....[14]....
        /*008c*/ 	.word	0xffffffff


	//   ....[15]....
        /*0090*/ 	.word	0xffffffff


	//   ....[16]....
        /*0094*/ 	.word	0xffffffff


	//   ....[17]....
        /*0098*/ 	.word	0xffffffff


	//   ....[18]....
        /*009c*/ 	.word	0xffffffff


	//----- nvinfo : EIATTR_COOP_GROUP_INSTR_OFFSETS
	.align		4
.L_1294:
        /*00a0*/ 	.byte	0x04, 0x28
        /*00a2*/ 	.short	(.L_1296 - .L_1295)


	//   ....[0]....
.L_1295:
        /*00a4*/ 	.word	0x00001fe0


	//   ....[1]....
        /*00a8*/ 	.word	0x000020c0


	//   ....[2]....
        /*00ac*/ 	.word	0x00002150


	//   ....[3]....
        /*00b0*/ 	.word	0x000021e0


	//   ....[4]....
        /*00b4*/ 	.word	0x00002260


	//   ....[5]....
        /*00b8*/ 	.word	0x00002560


	//   ....[6]....
        /*00bc*/ 	.word	0x000025a0


	//   ....[7]....
        /*00c0*/ 	.word	0x000025b0


	//   ....[8]....
        /*00c4*/ 	.word	0x000025d0


	//   ....[9]....
        /*00c8*/ 	.word	0x000025f0


	//   ....[10]....
        /*00cc*/ 	.word	0x00002610


	//   ....[11]....
        /*00d0*/ 	.word	0x00002640


	//   ....[12]....
        /*00d4*/ 	.word	0x00003d90


	//   ....[13]....
        /*00d8*/ 	.word	0x00003e00


	//   ....[14]....
        /*00dc*/ 	.word	0x00003e80


	//   ....[15]....
        /*00e0*/ 	.word	0x00003f00


	//   ....[16]....
        /*00e4*/ 	.word	0x00003f80


	//   ....[17]....
        /*00e8*/ 	.word	0x00004000


	//   ....[18]....
        /*00ec*/ 	.word	0x00004080


	//----- nvinfo : EIATTR_EXIT_INSTR_OFFSETS
	.align		4
.L_1296:
        /*00f0*/ 	.byte	0x04, 0x1c
        /*00f2*/ 	.short	(.L_1298 - .L_1297)


	//   ....[0]....
.L_1297:
        /*00f4*/ 	.word	0x00003bd0


	//   ....[1]....
        /*00f8*/ 	.word	0x00003ca0


	//   ....[2]....
        /*00fc*/ 	.word	0x00003cd0


	//   ....[3]....
        /*0100*/ 	.word	0x00003d30


	//----- nvinfo : EIATTR_MAX_THREADS
	.align		4
.L_1298:
        /*0104*/ 	.byte	0x04, 0x05
        /*0106*/ 	.short	(.L_1300 - .L_1299)
.L_1299:
        /*0108*/ 	.word	0x00000100
        /*010c*/ 	.word	0x00000001
        /*0110*/ 	.word	0x00000001


	//----- nvinfo : EIATTR_CRS_STACK_SIZE
	.align		4
.L_1300:
        /*0114*/ 	.byte	0x04, 0x1e
        /*0116*/ 	.short	(.L_1302 - .L_1301)
.L_1301:
        /*0118*/ 	.word	0x00000000
.L_1302:


//--------------------- .nv.info._ZN17fastertransformer19segmented_topp_impl27segmented_top_p_single_passINS0_28Segmented_topk_kernel_paramsIfiLi256ELi1EEELi256EEEvNS0_20TopKPerSegmentParamsE --------------------------
	.section	.nv.info._ZN17fastertransformer19segmented_topp_impl27segmented_top_p_single_passINS0_28Segmented_topk_kernel_paramsIfiLi256ELi1EEELi256EEEvNS0_20TopKPerSegmentParamsE,"",@"SHT_CUDA_INFO"
	.sectionflags	@""
	.align	4


	//----- nvinfo : EIATTR_CUDA_API_VERSION
	.align		4
        /*0000*/ 	.byte	0x04, 0x37
        /*0002*/ 	.short	(.L_1304 - .L_1303)
.L_1303:
        /*0004*/ 	.word	0x00000082


	//----- nvinfo : EIATTR_SW2861232_WAR
	.align		4
.L_1304:
        /*0008*/ 	.byte	0x01, 0x35
	.zero		2


	//----- nvinfo : EIATTR_PARAM_CBANK
	.align		4
        /*000c*/ 	.byte	0x04, 0x0a
        /*000e*/ 	.short	(.L_1306 - .L_1305)
	.align		4
.L_1305:
        /*0010*/ 	.word	index@(.nv.constant0._ZN17fastertransformer19segmented_topp_impl27segmented_top_p_single_passINS0_28Segmented_topk_kernel_paramsIfiLi256ELi1EEELi256EEEvNS0_20TopKPerSegmentParamsE)
        /*0014*/ 	.short	0x0160
        /*0016*/ 	.short	0x0060


	//----- nvinfo : EIATTR_CBANK_PARAM_SIZE
	.align		4
.L_1306:
        /*0018*/ 	.byte	0x03, 0x19
        /*001a*/ 	.short	0x0060


	//----- nvinfo : EIATTR_KPARAM_INFO
	.align		4
        /*001c*/ 	.byte	0x04, 0x17
        /*001e*/ 	.short	(.L_1308 - .L_1307)
.L_1307:
        /*0020*/ 	.word	0x00000000
        /*0024*/ 	.short	0x0000
        /*0026*/ 	.short	0x0000
        /*0028*/ 	.byte	0x00, 0xf0, 0x81, 0x01


	//----- nvinfo : EIATTR_MAXREG_COUNT
	.align		4
.L_1308:
        /*002c*/ 	.byte	0x03, 0x1b
        /*002e*/ 	.short	0x00ff


	//----- nvinfo : EIATTR_NUM_BARRIERS
	.align		4
        /*0030*/ 	.byte	0x02, 0x4c
        /*0032*/ 	.byte	0x01
	.zero		1


	//----- nvinfo : EIATTR_MERCURY_ISA_VERSION
	.align		4
        /*0034*/ 	.byte	0x03, 0x5f
        /*0036*/ 	.short	0x0000


	//----- nvinfo : EIATTR_UNUSED_LOAD_BYTE_OFFSET
	.align		4
        /*0038*/ 	.byte	0x04, 0x44
        /*003a*/ 	.short	(.L_1310 - .L_1309)


	//   ....[0]....
.L_1309:
        /*003c*/ 	.word	0x00008040
        /*0040*/ 	.word	0x0000f0ff


	//----- nvinfo : EIATTR_INT_WARP_WIDE_INSTR_OFFSETS
	.align		4
.L_1310:
        /*0044*/ 	.byte	0x04, 0x31
        /*0046*/ 	.short	(.L_1312 - .L_1311)


	//   ....[0]....
.L_1311:
        /*0048*/ 	.word	0x00009590


	//   ....[1]....
        /*004c*/ 	.word	0x000095a0


	//----- nvinfo : EIATTR_COOP_GROUP_MASK_REGIDS
	.align		4
.L_1312:
        /*0050*/ 	.byte	0x04, 0x29
        /*0052*/ 	.short	(.L_1314 - .L_1313)


	//   ....[0]....
.L_1313:
        /*0054*/ 	.word	0xffffffff


	//   ....[1]....
        /*0058*/ 	.word	0xffffffff


	//   ....[2]....
        /*005c*/ 	.word	0xffffffff


	//   ....[3]....
        /*0060*/ 	.word	0xffffffff


	//   ....[4]....
        /*0064*/ 	.word	0xffffffff


	//   ....[5]....
        /*0068*/ 	.word	0xffffffff


	//   ....[6]....
        /*006c*/ 	.word	0xffffffff


	//   ....[7]....
        /*0070*/ 	.word	0xffffffff


	//   ....[8]....
        /*0074*/ 	.word	0xffffffff


	//   ....[9]....
        /*0078*/ 	.word	0xffffffff


	//   ....[10]....
        /*007c*/ 	.word	0xffffffff


	//   ....[11]....
        /*0080*/ 	.word	0xffffffff


	//   ....[12]....
        /*0084*/ 	.word	0xffffffff


	//   ....[13]....
        /*0088*/ 	.word	0xffffffff


	//   ....[14]....
        /*008c*/ 	.word	0xffffffff


	//   ....[15]....
        /*0090*/ 	.word	0xffffffff


	//   ....[16]....
        /*0094*/ 	.word	0xffffffff


	//   ....[17]....
        /*0098*/ 	.word	0xffffffff


	//   ....[18]....
        /*009c*/ 	.word	0xffffffff


	//----- nvinfo : EIATTR_COOP_GROUP_INSTR_OFFSETS
	.align		4
.L_1314:
        /*00a0*/ 	.byte	0x04, 0x28
        /*00a2*/ 	.short	(.L_1316 - .L_1315)


	//   ....[0]....
.L_1315:
        /*00a4*/ 	.word	0x00007d30


	//   ....[1]....
        /*00a8*/ 	.word	0x00007d60


	//   ....[2]....
        /*00ac*/ 	.word	0x00007d90


	//   ....[3]....
        /*00b0*/ 	.word	0x00007e90


	//   ....[4]....
        /*00b4*/ 	.word	0x00007fa0


	//   ....[5]....
        /*00b8*/ 	.word	0x000082e0


	//   ....[6]....
        /*00bc*/ 	.word	0x00008320


	//   ....[7]....
        /*00c0*/ 	.word	0x00008330


	//   ....[8]....
        /*00c4*/ 	.word	0x00008350


	//   ....[9]....
        /*00c8*/ 	.word	0x00008370


	//   ....[10]....
        /*00cc*/ 	.word	0x00008390


	//   ....[11]....
        /*00d0*/ 	.word	0x000083c0


	//   ....[12]....
        /*00d4*/ 	.word	0x00009860


	//   ....[13]....
        /*00d8*/ 	.word	0x000098e0


	//   ....[14]....
        /*00dc*/ 	.word	0x00009960


	//   ....[15]....
        /*00e0*/ 	.word	0x000099e0


	//   ....[16]....
        /*00e4*/ 	.word	0x00009a60


	//   ....[17]....
        /*00e8*/ 	.word	0x00009ae0


	//   ....[18]....
        /*00ec*/ 	.word	0x00009b60


	//----- nvinfo : EIATTR_EXIT_INSTR_OFFSETS
	.align		4
.L_1316:
        /*00f0*/ 	.byte	0x04, 0x1c
        /*00f2*/ 	.short	(.L_1318 - .L_1317)


	//   ....[0]....
.L_1317:
        /*00f4*/ 	.word	0x00009680


	//   ....[1]....
        /*00f8*/ 	.word	0x00009770


	//   ....[2]....
        /*00fc*/ 	.word	0x000097a0


	//   ....[3]....
        /*0100*/ 	.word	0x00009800


	//----- nvinfo : EIATTR_MAX_THREADS
	.align		4
.L_1318:
        /*0104*/ 	.byte	0x04, 0x05
        /*0106*/ 	.short	(.L_1320 - .L_1319)
.L_1319:
        /*0108*/ 	.word	0x00000100
        /*010c*/ 	.word	0x00000001
        /*0110*/ 	.word	0x00000001


	//----- nvinfo : EIATTR_CRS_STACK_SIZE
	.align		4
.L_1320:
        /*0114*/ 	.byte	0x04, 0x1e
        /*0116*/ 	.short	(.L_1322 - .L_1321)
.L_1321:
        /*0118*/ 	.word	0x00000000
.L_1322:


//--------------------- .nv.info._ZN17fastertransformer19segmented_topp_impl27segmented_top_p_single_passINS0_28Segmented_topk_kernel_paramsIfiLi256ELi1EEELi224EEEvNS0_20TopKPerSegmentParamsE --------------------------
	.section	.nv.info._ZN17fastertransformer19segmented_topp_impl27segmented_top_p_single_passINS0_28Segmented_topk_kernel_paramsIfiLi256ELi1EEELi224EEEvNS0_20TopKPerSegmentParamsE,"",@"SHT_CUDA_INFO"
	.sectionflags	@""
	.align	4


	//----- nvinfo : EIATTR_CUDA_API_VERSION
	.align		4
        /*0000*/ 	.byte	0x04, 0x37
        /*0002*/ 	.short	(.L_1324 - .L_1323)
.L_1323:
        /*0004*/ 	.word	0x00000082


	//----- nvinfo : EIATTR_SW2861232_WAR
	.align		4
.L_1324:
        /*0008*/ 	.byte	0x01, 0x35
	.zero		2


	//----- nvinfo : EIATTR_PARAM_CBANK
	.align		4
        /*000c*/ 	.byte	0x04, 0x0a
        /*000e*/ 	.short	(.L_1326 - .L_1325)
	.align		4
.L_1325:
        /*0010*/ 	.word	index@(.nv.constant0._ZN17fastertransformer19segmented_topp_impl27segmented_top_p_single_passINS0_28Segmented_topk_kernel_paramsIfiLi256ELi1EEELi224EEEvNS0_20TopKPerSegmentParamsE)
        /*0014*/ 	.short	0x0160
        /*0016*/ 	.short	0x0060


	//----- nvinfo : EIATTR_CBANK_PARAM_SIZE
	.align		4
.L_1326:
        /*0018*/ 	.byte	0x03, 0x19
        /*001a*/ 	.short	0x0060


	//----- nvinfo : EIATTR_KPARAM_INFO
	.align		4
        /*001c*/ 	.byte	0x04, 0x17
        /*001e*/ 	.short	(.L_1328 - .L_1327)
.L_1327:
        /*0020*/ 	.word	0x00000000
        /*0024*/ 	.short	0x0000
        /*0026*/ 	.short	0x0000
        /*0028*/ 	.byte	0x00, 0xf0, 0x81, 0x01


	//----- nvinfo : EIATTR_MAXREG_COUNT
	.align		4
.L_1328:
        /*002c*/ 	.byte	0x03, 0x1b
        /*002e*/ 	.short	0x00ff


	//----- nvinfo : EIATTR_NUM_BARRIERS
	.align		4
        /*0030*/ 	.byte	0x02, 0x4c
        /*0032*/ 	.byte	0x01
	.zero		1


	//----- nvinfo : EIATTR_MERCURY_ISA_VERSION
	.align		4
        /*0034*/ 	.byte	0x03, 0x5f
        /*0036*/ 	.short	0x0000


	//----- nvinfo : EIATTR_UNUSED_LOAD_BYTE_OFFSET
	.align		4
        /*0038*/ 	.byte	0x04, 0x44
        /*003a*/ 	.short	(.L_1330 - .L_1329)


	//   ....[0]....
.L_1329:
        /*003c*/ 	.word	0x00007020
        /*0040*/ 	.word	0x0000f0ff


	//----- nvinfo : EIATTR_INT_WARP_WIDE_INSTR_OFFSETS
	.align		4
.L_1330:
        /*0044*/ 	.byte	0x04, 0x31
        /*0046*/ 	.short	(.L_1332 - .L_1331)


	//   ....[0]....
.L_1331:
        /*0048*/ 	.word	0x0000a9f0


	//   ....[1]....
        /*004c*/ 	.word	0x0000aa00


	//----- nvinfo : EIATTR_COOP_GROUP_MASK_REGIDS
	.align		4
.L_1332:
        /*0050*/ 	.byte	0x04, 0x29
        /*0052*/ 	.short	(.L_1334 - .L_1333)


	//   ....[0]....
.L_1333:
        /*0054*/ 	.word	0xffffffff


	//   ....[1]....
        /*0058*/ 	.word	0xffffffff


	//   ....[2]....
        /*005c*/ 	.word	0xffffffff


	//   ....[3]....
        /*0060*/ 	.word	0xffffffff


	//   ....[4]....
        /*0064*/ 	.word	0xffffffff


	//   ....[5]....
        /*0068*/ 	.word	0xffffffff


	//   ....[6]....
        /*006c*/ 	.word	0xffffffff


	//   ....[7]....
        /*0070*/ 	.word	0xffffffff


	//   ....[8]....
        /*0074*/ 	.word	0xffffffff


	//   ....[9]....
        /*0078*/ 	.word	0xffffffff


	//   ....[10]....
        /*007c*/ 	.word	0xffffffff


	//   ....[11]....
        /*0080*/ 	.word	0xffffffff


	//   ....[12]....
        /*0084*/ 	.word	0xffffffff


	//   ....[13]....
        /*0088*/ 	.word	0xffffffff


	//   ....[14]....
        /*008c*/ 	.word	0xffffffff


	//   ....[15]....
        /*0090*/ 	.word	0xffffffff


	//   ....[16]....
        /*0094*/ 	.word	0xffffffff


	//   ....[17]....
        /*0098*/ 	.word	0xffffffff


	//   ....[18]....
        /*009c*/ 	.word	0xffffffff


	//----- nvinfo : EIATTR_COOP_GROUP_INSTR_OFFSETS
	.align		4
.L_1334:
        /*00a0*/ 	.byte	0x04, 0x28
        /*00a2*/ 	.short	(.L_1336 - .L_1335)


	//   ....[0]....
.L_1335:
        /*00a4*/ 	.word	0x00006ed0


	//   ....[1]....
        /*00a8*/ 	.word	0x00006f40


	//   ....[2]....
        /*00ac*/ 	.word	0x00006f60


	//   ....[3]....
        /*00b0*/ 	.word	0x00006f80


	//   ....[4]....
        /*00b4*/ 	.word	0x00006fa0


	//   ....[5]....
        /*00b8*/ 	.word	0x00007330


	//   ....[6]....
        /*00bc*/ 	.word	0x00007370


	//   ....[7]....
        /*00c0*/ 	.word	0x00007380


	//   ....[8]....
        /*00c4*/ 	.word	0x000073a0


	//   ....[9]....
        /*00c8*/ 	.word	0x000073c0


	//   ....[10]....
        /*00cc*/ 	.word	0x000073e0


	//   ....[11]....
        /*00d0*/ 	.word	0x00007410


	//   ....[12]....
        /*00d4*/ 	.word	0x0000acc0


	//   ....[13]....
        /*00d8*/ 	.word	0x0000ad40


	//   ....[14]....
        /*00dc*/ 	.word	0x0000adc0


	//   ....[15]....
        /*00e0*/ 	.word	0x0000ae40


	//   ....[16]....
        /*00e4*/ 	.word	0x0000aec0


	//   ....[17]....
        /*00e8*/ 	.word	0x0000af40


	//   ....[18]....
        /*00ec*/ 	.word	0x0000afc0


	//----- nvinfo : EIATTR_EXIT_INSTR_OFFSETS
	.align		4
.L_1336:
        /*00f0*/ 	.byte	0x04, 0x1c
        /*00f2*/ 	.short	(.L_1338 - .L_1337)


	//   ....[0]....
.L_1337:
        /*00f4*/ 	.word	0x0000aae0


	//   ....[1]....
        /*00f8*/ 	.word	0x0000abd0


	//   ....[2]....
        /*00fc*/ 	.word	0x0000ac00


	//   ....[3]....
        /*0100*/ 	.word	0x0000ac60


	//----- nvinfo : EIATTR_MAX_THREADS
	.align		4
.L_1338:
        /*0104*/ 	.byte	0x04, 0x05
        /*0106*/ 	.short	(.L_1340 - .L_1339)
.L_1339:
        /*0108*/ 	.word	0x00000100
        /*010c*/ 	.word	0x00000001
        /*0110*/ 	.word	0x00000001


	//----- nvinfo : EIATTR_CRS_STACK_SIZE
	.align		4
.L_1340:
        /*0114*/ 	.byte	0x04, 0x1e
        /*0116*/ 	.short	(.L_1342 - .L_1341)
.L_1341:
        /*0118*/ 	.word	0x00000000
.L_1342:


//--------------------- .nv.info._ZN17fastertransformer19segmented_topp_impl27segmented_top_p_single_passINS0_28Segmented_topk_kernel_paramsIfiLi256ELi1EEELi192EEEvNS0_20TopKPerSegmentParamsE --------------------------
	.section	.nv.info._ZN17fastertransformer19segmented_topp_impl27segmented_top_p_single_passINS0_28Segmented_topk_kernel_paramsIfiLi256ELi1EEELi192EEEvNS0_20TopKPerSegmentParamsE,"",@"SHT_CUDA_INFO"
	.sectionflags	@""
	.align	4


	//----- nvinfo : EIATTR_CUDA_API_VERSION
	.align		4
        /*0000*/ 	.byte	0x04, 0x37
        /*0002*/ 	.short	(.L_1344 - .L_1343)
.L_1343:
        /*0004*/ 	.word	0x00000082


	//----- nvinfo : EIATTR_SW2861232_WAR
	.align		4
.L_1344:
        /*0008*/ 	.byte	0x01, 0x35
	.zero		2


	//----- nvinfo : EIATTR_PARAM_CBANK
	.align		4
        /*000c*/ 	.byte	0x04, 0x0a
        /*000e*/ 	.short	(.L_1346 - .L_1345)
	.align		4
.L_1345:
        /*0010*/ 	.word	index@(.nv.constant0._ZN17fastertransformer19segmented_topp_impl27segmented_top_p_single_passINS0_28Segmented_topk_kernel_paramsIfiLi256ELi1EEELi192EEEvNS0_20TopKPerSegmentParamsE)
        /*0014*/ 	.short	0x0160
        /*0016*/ 	.short	0x0060


	//----- nvinfo : EIATTR_CBANK_PARAM_SIZE
	.align		4
.L_1346:
        /*0018*/ 	.byte	0x03, 0x19
        /*001a*/ 	.short	0x0060


	//----- nvinfo : EIATTR_KPARAM_INFO
	.align		4
        /*001c*/ 	.byte	0x04, 0x17
        /*001e*/ 	.short	(.L_1348 - .L_1347)
.L_1347:
        /*0020*/ 	.word	0x00000000
        /*0024*/ 	.short	0x0000
        /*0026*/ 	.short	0x0000
        /*0028*/ 	.byte	0x00, 0xf0, 0x81, 0x01


	//----- nvinfo : EIATTR_MAXREG_COUNT
	.align		4
.L_1348:
        /*002c*/ 	.byte	0x03, 0x1b
        /*002e*/ 	.short	0x00ff


	//----- nvinfo : EIATTR_NUM_BARRIERS
	.align		4
        /*0030*/ 	.byte	0x02, 0x4c
        /*0032*/ 	.byte	0x01
	.zero		1


	//----- nvinfo : EIATTR_ANNOTATIONS
	.align		4
        /*0034*/ 	.byte	0x04, 0x55
        /*0036*/ 	.short	(.L_1350 - .L_1349)


	//   ....[0]....
.L_1349:
        /* <DEDUP_REMOVED lines=76> */
        /*04ec*/ 	.byte	0x60, 0xed, 0x00, 0x00, 0x01, 0x00, 0x00, 0x00, 0x70, 0xed, 0x00, 0x00


	//----- nvinfo : EIATTR_MERCURY_ISA_VERSION
	.align		4
.L_1350:
        /*04f8*/ 	.byte	0x03, 0x5f
        /*04fa*/ 	.short	0x0000


	//----- nvinfo : EIATTR_UNUSED_LOAD_BYTE_OFFSET
	.align		4
        /*04fc*/ 	.byte	0x04, 0x44
        /*04fe*/ 	.short	(.L_1352 - .L_1351)


	//   ....[0]....
.L_1351:
        /*0500*/ 	.word	0x00008f10
        /*0504*/ 	.word	0x0000f0ff


	//----- nvinfo : EIATTR_INT_WARP_WIDE_INSTR_OFFSETS
	.align		4
.L_1352:
        /*0508*/ 	.byte	0x04, 0x31
        /*050a*/ 	.short	(.L_1354 - .L_1353)


	//   ....[0]....
.L_1353:
        /*050c*/ 	.word	0x0000eee0


	//   ....[1]....
        /*0510*/ 	.word	0x0000eef0


	//----- nvinfo : EIATTR_COOP_GROUP_MASK_REGIDS
	.align		4
.L_1354:
        /*0514*/ 	.byte	0x04, 0x29
        /*0516*/ 	.short	(.L_1356 - .L_1355)


	//   ....[0]....
.L_1355:
        /*0518*/ 	.word	0xffffffff


	//   ....[1]....
        /*051c*/ 	.word	0xffffffff


	//   ....[2]....
        /*0520*/ 	.word	0xffffffff


	//   ....[3]....
        /*0524*/ 	.word	0xffffffff


	//   ....[4]....
        /*0528*/ 	.word	0xffffffff


	//   ....[5]....
        /*052c*/ 	.word	0xffffffff


	//   ....[6]....
        /*0530*/ 	.word	0xffffffff


	//   ....[7]....
        /*0534*/ 	.word	0xffffffff


	//   ....[8]....
        /*0538*/ 	.word	0xffffffff


	//   ....[9]....
        /*053c*/ 	.word	0xffffffff


	//   ....[10]....
        /*0540*/ 	.word	0xffffffff


	//   ....[11]....
        /*0544*/ 	.word	0xffffffff


	//   ....[12]....
        /*0548*/ 	.word	0xffffffff


	//   ....[13]....
        /*054c*/ 	.word	0xffffffff


	//   ....[14]....
        /*0550*/ 	.word	0xffffffff


	//   ....[15]....
        /*0554*/ 	.word	0xffffffff


	//   ....[16]....
        /*0558*/ 	.word	0xffffffff


	//   ....[17]....
        /*055c*/ 	.word	0xffffffff


	//   ....[18]....
        /*0560*/ 	.word	0xffffffff


	//----- nvinfo : EIATTR_COOP_GROUP_INSTR_OFFSETS
	.align		4
.L_1356:
        /*0564*/ 	.byte	0x04, 0x28
        /*0566*/ 	.short	(.L_1358 - .L_1357)


	//   ....[0]....
.L_1357:
        /*0568*/ 	.word	0x00006200


	//   ....[1]....
        /*056c*/ 	.word	0x00006300


	//   ....[2]....
        /*0570*/ 	.word	0x00006430


	//   ....[3]....
        /*0574*/ 	.word	0x00006570


	//   ....[4]....
        /*0578*/ 	.word	0x00006670


	//   ....[5]....
        /*057c*/ 	.word	0x000096e0


	//   ....[6]....
        /*0580*/ 	.word	0x00009720


	//   ....[7]....
        /*0584*/ 	.word	0x00009740


	//   ....[8]....
        /*0588*/ 	.word	0x00009760


	//   ....[9]....
        /*058c*/ 	.word	0x00009780


	//   ....[10]....
        /*0590*/ 	.word	0x000097a0


	//   ....[11]....
        /*0594*/ 	.word	0x000097c0


	//   ....[12]....
        /*0598*/ 	.word	0x0000f1b0


	//   ....[13]....
        /*059c*/ 	.word	0x0000f230


	//   ....[14]....
        /*05a0*/ 	.word	0x0000f2c0


	//   ....[15]....
        /*05a4*/ 	.word	0x0000f350


	//   ....[16]....
        /*05a8*/ 	.word	0x0000f3e0


	//   ....[17]....
        /*05ac*/ 	.word	0x0000f470


	//   ....[18]....
        /*05b0*/ 	.word	0x0000f4f0


	//----- nvinfo : EIATTR_EXIT_INSTR_OFFSETS
	.align		4
.L_1358:
        /*05b4*/ 	.byte	0x04, 0x1c
        /*05b6*/ 	.short	(.L_1360 - .L_1359)


	//   ....[0]....
.L_1359:
        /*05b8*/ 	.word	0x0000efd0


	//   ....[1]....
        /*05bc*/ 	.word	0x0000f0c0


	//   ....[2]....
        /*05c0*/ 	.word	0x0000f0f0


	//   ....[3]....
        /*05c4*/ 	.word	0x0000f150


	//----- nvinfo : EIATTR_MAX_THREADS
	.align		4
.L_1360:
        /*05c8*/ 	.byte	0x04, 0x05
        /*05ca*/ 	.short	(.L_1362 - .L_1361)
.L_1361:
        /*05cc*/ 	.word	0x00000100
        /*05d0*/ 	.word	0x00000001
        /*05d4*/ 	.word	0x00000001


	//----- nvinfo : EIATTR_CRS_STACK_SIZE
	.align		4
.L_1362:
        /*05d8*/ 	.byte	0x04, 0x1e
        /*05da*/ 	.short	(.L_1364 - .L_1363)
.L_1363:
        /*05dc*/ 	.word	0x00000000
.L_1364:


//--------------------- .nv.info._ZN17fastertransformer19segmented_topp_impl27segmented_top_p_single_passINS0_28Segmented_topk_kernel_paramsIfiLi256ELi1EEELi160EEEvNS0_20TopKPerSegmentParamsE --------------------------
	.section	.nv.info._ZN17fastertransformer19segmented_topp_impl27segmented_top_p_single_passINS0_28Segmented_topk_kernel_paramsIfiLi256ELi1EEELi160EEEvNS0_20TopKPerSegmentParamsE,"",@"SHT_CUDA_INFO"
	.sectionflags	@""
	.align	4


	//----- nvinfo : EIATTR_CUDA_API_VERSION
	.align		4
        /*0000*/ 	.byte	0x04, 0x37
        /*0002*/ 	.short	(.L_1366 - .L_1365)
.L_1365:
        /*0004*/ 	.word	0x00000082


	//----- nvinfo : EIATTR_SW2861232_WAR
	.align		4
.L_1366:
        /*0008*/ 	.byte	0x01, 0x35
	.zero		2


	//----- nvinfo : EIATTR_PARAM_CBANK
	.align		4
        /*000c*/ 	.byte	0x04, 0x0a
        /*000e*/ 	.short	(.L_1368 - .L_1367)
	.align		4
.L_1367:
        /*0010*/ 	.word	index@(.nv.constant0._ZN17fastertransformer19segmented_topp_impl27segmented_top_p_single_passINS0_28Segmented_topk_kernel_paramsIfiLi256ELi1EEELi160EEEvNS0_20TopKPerSegmentParamsE)
        /*0014*/ 	.short	0x0160
        /*0016*/ 	.short	0x0060


	//----- nvinfo : EIATTR_CBANK_PARAM_SIZE
	.align		4
.L_1368:
        /*0018*/ 	.byte	0x03, 0x19
        /*001a*/ 	.short	0x0060


	//----- nvinfo : EIATTR_KPARAM_INFO
	.align		4
        /*001c*/ 	.byte	0x04, 0x17
        /*001e*/ 	.short	(.L_1370 - .L_1369)
.L_1369:
        /*0020*/ 	.word	0x00000000
        /*0024*/ 	.short	0x0000
        /*0026*/ 	.short	0x0000
        /*0028*/ 	.byte	0x00, 0xf0, 0x81, 0x01


	//----- nvinfo : EIATTR_MAXREG_COUNT
	.align		4
.L_1370:
        /*002c*/ 	.byte	0x03, 0x1b
        /*002e*/ 	.short	0x00ff


	//----- nvinfo : EIATTR_NUM_BARRIERS
	.align		4
        /*0030*/ 	.byte	0x02, 0x4c
        /*0032*/ 	.byte	0x01
	.zero		1


	//----- nvinfo : EIATTR_ANNOTATIONS
	.align		4
        /*0034*/ 	.byte	0x04, 0x55
        /*0036*/ 	.short	(.L_1372 - .L_1371)


	//   ....[0]....
.L_1371:
        /*0038*/ 	.word	0x00000001
        /*003c*/ 	.byte	0xf0, 0x1c, 0x00, 0x00, 0x01, 0x00, 0x00, 0x00, 0x60, 0x41, 0x00, 0x00, 0x01, 0x00, 0x00, 0x00
        /*004c*/ 	.byte	0xd0, 0x41, 0x00, 0x00, 0x01, 0x00, 0x00, 0x00, 0xb0, 0x42, 0x00, 0x00, 0x01, 0x00, 0x00, 0x00
        /*005c*/ 	.byte	0x50, 0x43, 0x00, 0x00, 0x01, 0x00, 0x00, 0x00, 0xa0, 0x43, 0x00, 0x00, 0x01, 0x00, 0x00, 0x00
        /*006c*/ 	.byte	0x70, 0x5c, 0x00, 0x00, 0x01, 0x00, 0x00, 0x00, 0x30, 0x5e, 0x00, 0x00, 0x01, 0x00, 0x00, 0x00
        /*007c*/ 	.byte	0xc0, 0x5e, 0x00, 0x00, 0x01, 0x00, 0x00, 0x00, 0x30, 0x5f, 0x00, 0x00


	//----- nvinfo : EIATTR_MERCURY_ISA_VERSION
	.align		4
.L_1372:
        /*0088*/ 	.byte	0x03, 0x5f
        /*008a*/ 	.short	0x0000


	//----- nvinfo : EIATTR_UNUSED_LOAD_BYTE_OFFSET
	.align		4
        /*008c*/ 	.byte	0x04, 0x44
        /*008e*/ 	.short	(.L_1374 - .L_1373)


	//   ....[0]....
.L_1373:
        /*0090*/ 	.word	0x000055e0
        /*0094*/ 	.word	0x0000f0ff


	//----- nvinfo : EIATTR_INT_WARP_WIDE_INSTR_OFFSETS
	.align		4
.L_1374:
        /*0098*/ 	.byte	0x04, 0x31
        /*009a*/ 	.short	(.L_1376 - .L_1375)


	//   ....[0]....
.L_1375:
        /*009c*/ 	.word	0x0000a0a0


	//   ....[1]....
        /*00a0*/ 	.word	0x0000a0b0


	//----- nvinfo : EIATTR_COOP_GROUP_MASK_REGIDS
	.align		4
.L_1376:
        /*00a4*/ 	.byte	0x04, 0x29
        /*00a6*/ 	.short	(.L_1378 - .L_1377)


	//   ....[0]....
.L_1377:
        /*00a8*/ 	.word	0xffffffff


	//   ....[1]....
        /*00ac*/ 	.word	0xffffffff


	//   ....[2]....
        /*00b0*/ 	.word	0xffffffff


	//   ....[3]....
        /*00b4*/ 	.word	0xffffffff


	//   ....[4]....
        /*00b8*/ 	.word	0xffffffff


	//   ....[5]....
        /*00bc*/ 	.word	0xffffffff


	//   ....[6]....
        /*00c0*/ 	.word	0xffffffff


	//   ....[7]....
        /*00c4*/ 	.word	0xffffffff


	//   ....[8]....
        /*00c8*/ 	.word	0xffffffff


	//   ....[9]....
        /*00cc*/ 	.word	0xffffffff


	//   ....[10]....
        /*00d0*/ 	.word	0xffffffff


	//   ....[11]....
        /*00d4*/ 	.word	0xffffffff


	//   ....[12]....
        /*00d8*/ 	.word	0xffffffff


	//   ....[13]....
        /*00dc*/ 	.word	0xffffffff


	//   ....[14]....
        /*00e0*/ 	.word	0xffffffff


	//   ....[15]....
        /*00e4*/ 	.word	0xffffffff


	//   ....[16]....
        /*00e8*/ 	.word	0xffffffff


	//   ....[17]....
        /*00ec*/ 	.word	0xffffffff


	//   ....[18]....
        /*00f0*/ 	.word	0xffffffff


	//----- nvinfo : EIATTR_COOP_GROUP_INSTR_OFFSETS
	.align		4
.L_1378:
        /*00f4*/ 	.byte	0x04, 0x28
        /*00f6*/ 	.short	(.L_1380 - .L_1379)


	//   ....[0]....
.L_1379:
        /*00f8*/ 	.word	0x000050a0


	//   ....[1]....
        /*00fc*/ 	.word	0x00005130


	//   ....[2]....
        /*0100*/ 	.word	0x00005200


	//   ....[3]....
        /*0104*/ 	.word	0x00005310


	//   ....[4]....
        /*0108*/ 	.word	0x00005420


	//   ....[5]....
        /*010c*/ 	.word	0x000058c0


	//   ....[6]....
        /*0110*/ 	.word	0x00005900


	//   ....[7]....
        /*0114*/ 	.word	0x00005910


	//   ....[8]....
        /*0118*/ 	.word	0x00005930


	//   ....[9]....
        /*011c*/ 	.word	0x00005950


	//   ....[10]....
        /*0120*/ 	.word	0x00005970


	//   ....[11]....
        /*0124*/ 	.word	0x000059a0


	//   ....[12]....
        /*0128*/ 	.word	0x0000a370


	//   ....[13]....
        /*012c*/ 	.word	0x0000a3e0


	//   ....[14]....
        /*0130*/ 	.word	0x0000a460


	//   ....[15]....
        /*0134*/ 	.word	0x0000a4e0


	//   ....[16]....
        /*0138*/ 	.word	0x0000a560


	//   ....[17]....
        /*013c*/ 	.word	0x0000a5e0


	//   ....[18]....
        /*0140*/ 	.word	0x0000a660


	//----- nvinfo : EIATTR_EXIT_INSTR_OFFSETS
	.align		4
.L_1380:
        /*0144*/ 	.byte	0x04, 0x1c
        /*0146*/ 	.short	(.L_1382 - .L_1381)


	//   ....[0]....
.L_1381:
        /*0148*/ 	.word	0x0000a190


	//   ....[1]....
        /*014c*/ 	.word	0x0000a280


	//   ....[2]....
        /*0150*/ 	.word	0x0000a2b0


	//   ....[3]....
        /*0154*/ 	.word	0x0000a310


	//----- nvinfo : EIATTR_MAX_THREADS
	.align		4
.L_1382:
        /*0158*/ 	.byte	0x04, 0x05
        /*015a*/ 	.short	(.L_1384 - .L_1383)
.L_1383:
        /*015c*/ 	.word	0x00000100
        /*0160*/ 	.word	0x00000001
        /*0164*/ 	.word	0x00000001


	//----- nvinfo : EIATTR_CRS_STACK_SIZE
	.align		4
.L_1384:
        /*0168*/ 	.byte	0x04, 0x1e
        /*016a*/ 	.short	(.L_1386 - .L_1385)
.L_1385:
        /*016c*/ 	.word	0x00000000
.L_1386:


//--------------------- .nv.info._ZN17fastertransformer19segmented_topp_impl27segmented_top_p_single_passINS0_28Segmented_topk_kernel_paramsIfiLi256ELi1EEELi128EEEvNS0_20TopKPerSegmentParamsE --------------------------
	.section	.nv.info._ZN17fastertransformer19segmented_topp_impl27segmented_top_p_single_passINS0_28Segmented_topk_kernel_paramsIfiLi256ELi1EEELi128EEEvNS0_20TopKPerSegmentParamsE,"",@"SHT_CUDA_INFO"
	.sectionflags	@""
	.align	4


	//----- nvinfo : EIATTR_CUDA_API_VERSION
	.align		4
        /*0000*/ 	.byte	0x04, 0x37
        /*0002*/ 	.short	(.L_1388 - .L_1387)
.L_1387:
        /*0004*/ 	.word	0x00000082


	//----- nvinfo : EIATTR_SW2861232_WAR
	.align		4
.L_1388:
        /*0008*/ 	.byte	0x01, 0x35
	.zero		2


	//----- nvinfo : EIATTR_PARAM_CBANK
	.align		4
        /*000c*/ 	.byte	0x04, 0x0a
        /*000e*/ 	.short	(.L_1390 - .L_1389)
	.align		4
.L_1389:
        /*0010*/ 	.word	index@(.nv.constant0._ZN17fastertransformer19segmented_topp_impl27segmented_top_p_single_passINS0_28Segmented_topk_kernel_paramsIfiLi256ELi1EEELi128EEEvNS0_20TopKPerSegmentParamsE)
        /*0014*/ 	.short	0x0160
        /*0016*/ 	.short	0x0060


	//----- nvinfo : EIATTR_CBANK_PARAM_SIZE
	.align		4
.L_1390:
        /*0018*/ 	.byte	0x03, 0x19
        /*001a*/ 	.short	0x0060


	//----- nvinfo : EIATTR_KPARAM_INFO
	.align		4
        /*001c*/ 	.byte	0x04, 0x17
        /*001e*/ 	.short	(.L_1392 - .L_1391)
.L_1391:
        /*0020*/ 	.word	0x00000000
        /*0024*/ 	.short	0x0000
        /*0026*/ 	.short	0x0000
        /*0028*/ 	.byte	0x00, 0xf0, 0x81, 0x01


	//----- nvinfo : EIATTR_MAXREG_COUNT
	.align		4
.L_1392:
        /*002c*/ 	.byte	0x03, 0x1b
        /*002e*/ 	.short	0x00ff


	//----- nvinfo : EIATTR_NUM_BARRIERS
	.align		4
        /*0030*/ 	.byte	0x02, 0x4c
        /*0032*/ 	.byte	0x01
	.zero		1


	//----- nvinfo : EIATTR_MERCURY_ISA_VERSION
	.align		4
        /*0034*/ 	.byte	0x03, 0x5f
        /*0036*/ 	.short	0x0000


	//----- nvinfo : EIATTR_UNUSED_LOAD_BYTE_OFFSET
	.align		4
        /*0038*/ 	.byte	0x04, 0x44
        /*003a*/ 	.short	(.L_1394 - .L_1393)


	//   ....[0]....
.L_1393:
        /*003c*/ 	.word	0x00004b70
        /*0040*/ 	.word	0x0000f0ff


	//----- nvinfo : EIATTR_INT_WARP_WIDE_INSTR_OFFSETS
	.align		4
.L_1394:
        /*0044*/ 	.byte	0x04, 0x31
        /*0046*/ 	.short	(.L_1396 - .L_1395)


	//   ....[0]....
.L_1395:
        /*0048*/ 	.word	0x000088c0


	//   ....[1]....
        /*004c*/ 	.word	0x000088d0


	//----- nvinfo : EIATTR_COOP_GROUP_MASK_REGIDS
	.align		4
.L_1396:
        /*0050*/ 	.byte	0x04, 0x29
        /*0052*/ 	.short	(.L_1398 - .L_1397)


	//   ....[0]....
.L_1397:
        /*0054*/ 	.word	0xffffffff


	//   ....[1]....
        /*0058*/ 	.word	0xffffffff


	//   ....[2]....
        /*005c*/ 	.word	0xffffffff


	//   ....[3]....
        /*0060*/ 	.word	0xffffffff


	//   ....[4]....
        /*0064*/ 	.word	0xffffffff


	//   ....[5]....
        /*0068*/ 	.word	0xffffffff


	//   ....[6]....
        /*006c*/ 	.word	0xffffffff


	//   ....[7]....
        /*0070*/ 	.word	0xffffffff


	//   ....[8]....
        /*0074*/ 	.word	0xffffffff


	//   ....[9]....
        /*0078*/ 	.word	0xffffffff


	//   ....[10]....
        /*007c*/ 	.word	0xffffffff


	//   ....[11]....
        /*0080*/ 	.word	0xffffffff


	//   ....[12]....
        /*0084*/ 	.word	0xffffffff


	//   ....[13]....
        /*0088*/ 	.word	0xffffffff


	//   ....[14]....
        /*008c*/ 	.word	0xffffffff


	//   ....[15]....
        /*0090*/ 	.word	0xffffffff


	//   ....[16]....
        /*0094*/ 	.word	0xffffffff


	//   ....[17]....
        /*0098*/ 	.word	0xffffffff


	//   ....[18]....
        /*009c*/ 	.word	0xffffffff


	//----- nvinfo : EIATTR_COOP_GROUP_INSTR_OFFSETS
	.align		4
.L_1398:
        /*00a0*/ 	.byte	0x04, 0x28
        /*00a2*/ 	.short	(.L_1400 - .L_1399)


	//   ....[0]....
.L_1399:
        /*00a4*/ 	.word	0x00004300


	//   ....[1]....
        /*00a8*/ 	.word	0x00004400


	//   ....[2]....
        /*00ac*/ 	.word	0x00004510


	//   ....[3]....
        /*00b0*/ 	.word	0x00004620


	//   ....[4]....
        /*00b4*/ 	.word	0x00004950


	//   ....[5]....
        /*00b8*/ 	.word	0x00004e30


	//   ....[6]....
        /*00bc*/ 	.word	0x00004e70


	//   ....[7]....
        /*00c0*/ 	.word	0x00004e80


	//   ....[8]....
        /*00c4*/ 	.word	0x00004ea0


	//   ....[9]....
        /*00c8*/ 	.word	0x00004ec0


	//   ....[10]....
        /*00cc*/ 	.word	0x00004ee0


	//   ....[11]....
        /*00d0*/ 	.word	0x00004f10


	//   ....[12]....
        /*00d4*/ 	.word	0x00008b90


	//   ....[13]....
        /*00d8*/ 	.word	0x00008c10


	//   ....[14]....
        /*00dc*/ 	.word	0x00008c90


	//   ....[15]....
        /*00e0*/ 	.word	0x00008d10


	//   ....[16]....
        /*00e4*/ 	.word	0x00008d90


	//   ....[17]....
        /*00e8*/ 	.word	0x00008e10


	//   ....[18]....
        /*00ec*/ 	.word	0x00008e90


	//----- nvinfo : EIATTR_EXIT_INSTR_OFFSETS
	.align		4
.L_1400:
        /*00f0*/ 	.byte	0x04, 0x1c
        /*00f2*/ 	.short	(.L_1402 - .L_1401)


	//   ....[0]....
.L_1401:
        /*00f4*/ 	.word	0x000089b0


	//   ....[1]....
        /*00f8*/ 	.word	0x00008aa0


	//   ....[2]....
        /*00fc*/ 	.word	0x00008ad0


	//   ....[3]....
        /*0100*/ 	.word	0x00008b30


	//----- nvinfo : EIATTR_MAX_THREADS
	.align		4
.L_1402:
        /*0104*/ 	.byte	0x04, 0x05
        /*0106*/ 	.short	(.L_1404 - .L_1403)
.L_1403:
        /*0108*/ 	.word	0x00000100
        /*010c*/ 	.word	0x00000001
        /*0110*/ 	.word	0x00000001


	//----- nvinfo : EIATTR_CRS_STACK_SIZE
	.align		4
.L_1404:
        /*0114*/ 	.byte	0x04, 0x1e
        /*0116*/ 	.short	(.L_1406 - .L_1405)
.L_1405:
        /*0118*/ 	.word	0x00000000
.L_1406:


//--------------------- .nv.info._ZN17fastertransformer19segmented_topp_impl27segmented_top_p_single_passINS0_28Segmented_topk_kernel_paramsIfiLi256ELi1EEELi96EEEvNS0_20TopKPerSegmentParamsE --------------------------
	.section	.nv.info._ZN17fastertransformer19segmented_topp_impl27segmented_top_p_single_passINS0_28Segmented_topk_kernel_paramsIfiLi256ELi1EEELi96EEEvNS0_20TopKPerSegmentParamsE,"",@"SHT_CUDA_INFO"
	.sectionflags	@""
	.align	4


	//----- nvinfo : EIATTR_CUDA_API_VERSION
	.align		4
        /*0000*/ 	.byte	0x04, 0x37
        /*0002*/ 	.short	(.L_1408 - .L_1407)
.L_1407:
        /*0004*/ 	.word	0x00000082


	//----- nvinfo : EIATTR_SW2861232_WAR
	.align		4
.L_1408:
        /*0008*/ 	.byte	0x01, 0x35
	.zero		2


	//----- nvinfo : EIATTR_PARAM_CBANK
	.align		4
        /*000c*/ 	.byte	0x04, 0x0a
        /*000e*/ 	.short	(.L_1410 - .L_1409)
	.align		4
.L_1409:
        /*0010*/ 	.word	index@(.nv.constant0._ZN17fastertransformer19segmented_topp_impl27segmented_top_p_single_passINS0_28Segmented_topk_kernel_paramsIfiLi256ELi1EEELi96EEEvNS0_20TopKPerSegmentParamsE)
        /*0014*/ 	.short	0x0160
        /*0016*/ 	.short	0x0060


	//----- nvinfo : EIATTR_CBANK_PARAM_SIZE
	.align		4
.L_1410:
        /*0018*/ 	.byte	0x03, 0x19
        /*001a*/ 	.short	0x0060


	//----- nvinfo : EIATTR_KPARAM_INFO
	.align		4
        /*001c*/ 	.byte	0x04, 0x17
        /*001e*/ 	.short	(.L_1412 - .L_1411)
.L_1411:
        /*0020*/ 	.word	0x00000000
        /*0024*/ 	.short	0x0000
        /*0026*/ 	.short	0x0000
        /*0028*/ 	.byte	0x00, 0xf0, 0x81, 0x01


	//----- nvinfo : EIATTR_MAXREG_COUNT
	.align		4
.L_1412:
        /*002c*/ 	.byte	0x03, 0x1b
        /*002e*/ 	.short	0x00ff


	//----- nvinfo : EIATTR_NUM_BARRIERS
	.align		4
        /*0030*/ 	.byte	0x02, 0x4c
        /*0032*/ 	.byte	0x01
	.zero		1


	//----- nvinfo : EIATTR_MERCURY_ISA_VERSION
	.align		4
        /*0034*/ 	.byte	0x03, 0x5f
        /*0036*/ 	.short	0x0000


	//----- nvinfo : EIATTR_UNUSED_LOAD_BYTE_OFFSET
	.align		4
        /*0038*/ 	.byte	0x04, 0x44
        /*003a*/ 	.short	(.L_1414 - .L_1413)


	//   ....[0]....
.L_1413:
        /*003c*/ 	.word	0x00003530
        /*0040*/ 	.word	0x0000f0ff


	//----- nvinfo : EIATTR_INT_WARP_WIDE_INSTR_OFFSETS
	.align		4
.L_1414:
        /*0044*/ 	.byte	0x04, 0x31
        /*0046*/ 	.short	(.L_1416 - .L_1415)


	//   ....[0]....
.L_1415:
        /*0048*/ 	.word	0x00006560


	//   ....[1]....
        /*004c*/ 	.word	0x00006570


	//----- nvinfo : EIATTR_COOP_GROUP_MASK_REGIDS
	.align		4
.L_1416:
        /*0050*/ 	.byte	0x04, 0x29
        /*0052*/ 	.short	(.L_1418 - .L_1417)


	//   ....[0]....
.L_1417:
        /*0054*/ 	.word	0xffffffff


	//   ....[1]....
        /*0058*/ 	.word	0xffffffff


	//   ....[2]....
        /*005c*/ 	.word	0xffffffff


	//   ....[3]....
        /*0060*/ 	.word	0xffffffff


	//   ....[4]....
        /*0064*/ 	.word	0xffffffff


	//   ....[5]....
        /*0068*/ 	.word	0xffffffff


	//   ....[6]....
        /*006c*/ 	.word	0xffffffff


	//   ....[7]....
        /*0070*/ 	.word	0xffffffff


	//   ....[8]....
        /*0074*/ 	.word	0xffffffff


	//   ....[9]....
        /*0078*/ 	.word	0xffffffff


	//   ....[10]....
        /*007c*/ 	.word	0xffffffff


	//   ....[11]....
        /*0080*/ 	.word	0xffffffff


	//   ....[12]....
        /*0084*/ 	.word	0xffffffff


	//   ....[13]....
        /*0088*/ 	.word	0xffffffff


	//   ....[14]....
        /*008c*/ 	.word	0xffffffff


	//   ....[15]....
        /*0090*/ 	.word	0xffffffff


	//   ....[16]....
        /*0094*/ 	.word	0xffffffff


	//   ....[17]....
        /*0098*/ 	.word	0xffffffff


	//   ....[18]....
        /*009c*/ 	.word	0xffffffff


	//----- nvinfo : EIATTR_COOP_GROUP_INSTR_OFFSETS
	.align		4
.L_1418:
        /*00a0*/ 	.byte	0x04, 0x28
        /*00a2*/ 	.short	(.L_1420 - .L_1419)


	//   ....[0]....
.L_1419:
        /*00a4*/ 	.word	0x00002ec0


	//   ....[1]....
        /*00a8*/ 	.word	0x00002fc0


	//   ....[2]....
        /*00ac*/ 	.word	0x000030c0


	//   ....[3]....
        /*00b0*/ 	.word	0x000031c0


	//   ....[4]....
        /*00b4*/ 	.word	0x000032d0


	//   ....[5]....
        /*00b8*/ 	.word	0x000037e0


	//   ....[6]....
        /*00bc*/ 	.word	0x00003820


	//   ....[7]....
        /*00c0*/ 	.word	0x00003830


	//   ....[8]....
        /*00c4*/ 	.word	0x00003850


	//   ....[9]....
        /*00c8*/ 	.word	0x00003870


	//   ....[10]....
        /*00cc*/ 	.word	0x00003890


	//   ....[11]....
        /*00d0*/ 	.word	0x000038c0


	//   ....[12]....
        /*00d4*/ 	.word	0x00006830


	//   ....[13]....
        /*00d8*/ 	.word	0x000068b0


	//   ....[14]....
        /*00dc*/ 	.word	0x00006930


	//   ....[15]....
        /*00e0*/ 	.word	0x000069b0


	//   ....[16]....
        /*00e4*/ 	.word	0x00006a30


	//   ....[17]....
        /*00e8*/ 	.word	0x00006ab0


	//   ....[18]....
        /*00ec*/ 	.word	0x00006b30


	//----- nvinfo : EIATTR_EXIT_INSTR_OFFSETS
	.align		4
.L_1420:
        /*00f0*/ 	.byte	0x04, 0x1c
        /*00f2*/ 	.short	(.L_1422 - .L_1421)


	//   ....[0]....
.L_1421:
        /*00f4*/ 	.word	0x00006650


	//   ....[1]....
        /*00f8*/ 	.word	0x00006740


	//   ....[2]....
        /*00fc*/ 	.word	0x00006770


	//   ....[3]....
        /*0100*/ 	.word	0x000067d0


	//----- nvinfo : EIATTR_MAX_THREADS
	.align		4
.L_1422:
        /*0104*/ 	.byte	0x04, 0x05
        /*0106*/ 	.short	(.L_1424 - .L_1423)
.L_1423:
        /*0108*/ 	.word	0x00000100
        /*010c*/ 	.word	0x00000001
        /*0110*/ 	.word	0x00000001


	//----- nvinfo : EIATTR_CRS_STACK_SIZE
	.align		4
.L_1424:
        /*0114*/ 	.byte	0x04, 0x1e
        /*0116*/ 	.short	(.L_1426 - .L_1425)
.L_1425:
        /*0118*/ 	.word	0x00000000
.L_1426:


//--------------------- .nv.info._ZN17fastertransformer19segmented_topp_impl27segmented_top_p_single_passINS0_28Segmented_topk_kernel_paramsIfiLi256ELi1EEELi64EEEvNS0_20TopKPerSegmentParamsE --------------------------
	.section	.nv.info._ZN17fastertransformer19segmented_topp_impl27segmented_top_p_single_passINS0_28Segmented_topk_kernel_paramsIfiLi256ELi1EEELi64EEEvNS0_20TopKPerSegmentParamsE,"",@"SHT_CUDA_INFO"
	.sectionflags	@""
	.align	4


	//----- nvinfo : EIATTR_CUDA_API_VERSION
	.align		4
        /*0000*/ 	.byte	0x04, 0x37
        /*0002*/ 	.short	(.L_1428 - .L_1427)
.L_1427:
        /*0004*/ 	.word	0x00000082


	//----- nvinfo : EIATTR_SW2861232_WAR
	.align		4
.L_1428:
        /*0008*/ 	.byte	0x01, 0x35
	.zero		2


	//----- nvinfo : EIATTR_PARAM_CBANK
	.align		4
        /*000c*/ 	.byte	0x04, 0x0a
        /*000e*/ 	.short	(.L_1430 - .L_1429)
	.align		4
.L_1429:
        /*0010*/ 	.word	index@(.nv.constant0._ZN17fastertransformer19segmented_topp_impl27segmented_top_p_single_passINS0_28Segmented_topk_kernel_paramsIfiLi256ELi1EEELi64EEEvNS0_20TopKPerSegmentParamsE)
        /*0014*/ 	.short	0x0160
        /*0016*/ 	.short	0x0060


	//----- nvinfo : EIATTR_CBANK_PARAM_SIZE
	.align		4
.L_1430:
        /*0018*/ 	.byte	0x03, 0x19
        /*001a*/ 	.short	0x0060


	//----- nvinfo : EIATTR_KPARAM_INFO
	.align		4
        /*001c*/ 	.byte	0x04, 0x17
        /*001e*/ 	.short	(.L_1432 - .L_1431)
.L_1431:
        /*0020*/ 	.word	0x00000000
        /*0024*/ 	.short	0x0000
        /*0026*/ 	.short	0x0000
        /*0028*/ 	.byte	0x00, 0xf0, 0x81, 0x01


	//----- nvinfo : EIATTR_MAXREG_COUNT
	.align		4
.L_1432:
        /*002c*/ 	.byte	0x03, 0x1b
        /*002e*/ 	.short	0x00ff


	//----- nvinfo : EIATTR_NUM_BARRIERS
	.align		4
        /*0030*/ 	.byte	0x02, 0x4c
        /*0032*/ 	.byte	0x01
	.zero		1


	//----- nvinfo : EIATTR_MERCURY_ISA_VERSION
	.align		4
        /*0034*/ 	.byte	0x03, 0x5f
        /*0036*/ 	.short	0x0000


	//----- nvinfo : EIATTR_UNUSED_LOAD_BYTE_OFFSET
	.align		4
        /*0038*/ 	.byte	0x04, 0x44
        /*003a*/ 	.short	(.L_1434 - .L_1433)


	//   ....[0]....
.L_1433:
        /*003c*/ 	.word	0x00003630
        /*0040*/ 	.word	0x0000f0ff


	//----- nvinfo : EIATTR_INT_WARP_WIDE_INSTR_OFFSETS
	.align		4
.L_1434:
        /*0044*/ 	.byte	0x04, 0x31
        /*0046*/ 	.short	(.L_1436 - .L_1435)


	//   ....[0]....
.L_1435:
        /*0048*/ 	.word	0x00005950


	//   ....[1]....
        /*004c*/ 	.word	0x00005960


	//----- nvinfo : EIATTR_COOP_GROUP_MASK_REGIDS
	.align		4
.L_1436:
        /*0050*/ 	.byte	0x04, 0x29
        /*0052*/ 	.short	(.L_1438 - .L_1437)


	//   ....[0]....
.L_1437:
        /*0054*/ 	.word	0xffffffff


	//   ....[1]....
        /*0058*/ 	.word	0xffffffff


	//   ....[2]....
        /*005c*/ 	.word	0xffffffff


	//   ....[3]....
        /*0060*/ 	.word	0xffffffff


	//   ....[4]....
        /*0064*/ 	.word	0xffffffff


	//   ....[5]....
        /*0068*/ 	.word	0xffffffff


	//   ....[6]....
        /*006c*/ 	.word	0xffffffff


	//   ....[7]....
        /*0070*/ 	.word	0xffffffff


	//   ....[8]....
        /*0074*/ 	.word	0xffffffff


	//   ....[9]....
        /*0078*/ 	.word	0xffffffff


	//   ....[10]....
        /*007c*/ 	.word	0xffffffff


	//   ....[11]....
        /*0080*/ 	.word	0xffffffff


	//   ....[12]....
        /*0084*/ 	.word	0xffffffff


	//   ....[13]....
        /*0088*/ 	.word	0xffffffff


	//   ....[14]....
        /*008c*/ 	.word	0xffffffff


	//   ....[15]....
        /*0090*/ 	.word	0xffffffff


	//   ....[16]....
        /*0094*/ 	.word	0xffffffff


	//   ....[17]....
        /*0098*/ 	.word	0xffffffff


	//   ....[18]....
        /*009c*/ 	.word	0xffffffff


	//----- nvinfo : EIATTR_COOP_GROUP_INSTR_OFFSETS
	.align		4
.L_1438:
        /*00a0*/ 	.byte	0x04, 0x28
        /*00a2*/ 	.short	(.L_1440 - .L_1439)


	//   ....[0]....
.L_1439:
        /*00a4*/ 	.word	0x00003180


	//   ....[1]....
        /*00a8*/ 	.word	0x00003280


	//   ....[2]....
        /*00ac*/ 	.word	0x00003380


	//   ....[3]....
        /*00b0*/ 	.word	0x00003480


	//   ....[4]....
        /*00b4*/ 	.word	0x00003590


	//   ....[5]....
        /*00b8*/ 	.word	0x000038e0


	//   ....[6]....
        /*00bc*/ 	.word	0x00003920


	//   ....[7]....
        /*00c0*/ 	.word	0x00003930


	//   ....[8]....
        /*00c4*/ 	.word	0x00003950


	//   ....[9]....
        /*00c8*/ 	.word	0x00003970


	//   ....[10]....
        /*00cc*/ 	.word	0x00003990


	//   ....[11]....
        /*00d0*/ 	.word	0x000039c0


	//   ....[12]....
        /*00d4*/ 	.word	0x00005c20


	//   ....[13]....
        /*00d8*/ 	.word	0x00005ca0


	//   ....[14]....
        /*00dc*/ 	.word	0x00005d20


	//   ....[15]....
        /*00e0*/ 	.word	0x00005da0


	//   ....[16]....
        /*00e4*/ 	.word	0x00005e20


	//   ....[17]....
        /*00e8*/ 	.word	0x00005ea0


	//   ....[18]....
        /*00ec*/ 	.word	0x00005f20


	//----- nvinfo : EIATTR_EXIT_INSTR_OFFSETS
	.align		4
.L_1440:
        /*00f0*/ 	.byte	0x04, 0x1c
        /*00f2*/ 	.short	(.L_1442 - .L_1441)


	//   ....[0]....
.L_1441:
        /*00f4*/ 	.word	0x00005a40


	//   ....[1]....
        /*00f8*/ 	.word	0x00005b30


	//   ....[2]....
        /*00fc*/ 	.word	0x00005b60


	//   ....[3]....
        /*0100*/ 	.word	0x00005bc0


	//----- nvinfo : EIATTR_MAX_THREADS
	.align		4
.L_1442:
        /*0104*/ 	.byte	0x04, 0x05
        /*0106*/ 	.short	(.L_1444 - .L_1443)
.L_1443:
        /*0108*/ 	.word	0x00000100
        /*010c*/ 	.word	0x00000001
        /*0110*/ 	.word	0x00000001


	//----- nvinfo : EIATTR_CRS_STACK_SIZE
	.align		4
.L_1444:
        /*0114*/ 	.byte	0x04, 0x1e
        /*0116*/ 	.short	(.L_1446 - .L_1445)
.L_1445:
        /*0118*/ 	.word	0x00000000
.L_1446:


//--------------------- .nv.info._ZN17fastertransformer19segmented_topp_impl27segmented_top_p_single_passINS0_28Segmented_topk_kernel_paramsIfiLi256ELi1EEELi32EEEvNS0_20TopKPerSegmentParamsE --------------------------
	.section	.nv.info._ZN17fastertransformer19segmented_topp_impl27segmented_top_p_single_passINS0_28Segmented_topk_kernel_paramsIfiLi256ELi1EEELi32EEEvNS0_20TopKPerSegmentParamsE,"",@"SHT_CUDA_INFO"
	.sectionflags	@""
	.align	4


	//----- nvinfo : EIATTR_CUDA_API_VERSION
	.align		4
        /*0000*/ 	.byte	0x04, 0x37
        /*0002*/ 	.short	(.L_1448 - .L_1447)
.L_1447:
        /*0004*/ 	.word	0x00000082


	//----- nvinfo : EIATTR_SW2861232_WAR
	.align		4
.L_1448:
        /*0008*/ 	.byte	0x01, 0x35
	.zero		2


	//----- nvinfo : EIATTR_PARAM_CBANK
	.align		4
        /*000c*/ 	.byte	0x04, 0x0a
        /*000e*/ 	.short	(.L_1450 - .L_1449)
	.align		4
.L_1449:
        /*0010*/ 	.word	index@(.nv.constant0._ZN17fastertransformer19segmented_topp_impl27segmented_top_p_single_passINS0_28Segmented_topk_kernel_paramsIfiLi256ELi1EEELi32EEEvNS0_20TopKPerSegmentParamsE)
        /*0014*/ 	.short	0x0160
        /*0016*/ 	.short	0x0060


	//----- nvinfo : EIATTR_CBANK_PARAM_SIZE
	.align		4
.L_1450:
        /*0018*/ 	.byte	0x03, 0x19
        /*001a*/ 	.short	0x0060


	//----- nvinfo : EIATTR_KPARAM_INFO
	.align		4
        /*001c*/ 	.byte	0x04, 0x17
        /*001e*/ 	.short	(.L_1452 - .L_1451)
.L_1451:
        /*0020*/ 	.word	0x00000000
        /*0024*/ 	.short	0x0000
        /*0026*/ 	.short	0x0000
        /*0028*/ 	.byte	0x00, 0xf0, 0x81, 0x01


	//----- nvinfo : EIATTR_MAXREG_COUNT
	.align		4
.L_1452:
        /*002c*/ 	.byte	0x03, 0x1b
        /*002e*/ 	.short	0x00ff


	//----- nvinfo : EIATTR_NUM_BARRIERS
	.align		4
        /*0030*/ 	.byte	0x02, 0x4c
        /*0032*/ 	.byte	0x01
	.zero		1


	//----- nvinfo : EIATTR_MERCURY_ISA_VERSION
	.align		4
        /*0034*/ 	.byte	0x03, 0x5f
        /*0036*/ 	.short	0x0000


	//----- nvinfo : EIATTR_UNUSED_LOAD_BYTE_OFFSET
	.align		4
        /*0038*/ 	.byte	0x04, 0x44
        /*003a*/ 	.short	(.L_1454 - .L_1453)


	//   ....[0]....
.L_1453:
        /*003c*/ 	.word	0x000019d0
        /*0040*/ 	.word	0x0000f0ff


	//----- nvinfo : EIATTR_INT_WARP_WIDE_INSTR_OFFSETS
	.align		4
.L_1454:
        /*0044*/ 	.byte	0x04, 0x31
        /*0046*/ 	.short	(.L_1456 - .L_1455)


	//   ....[0]....
.L_1455:
        /*0048*/ 	.word	0x00002fd0


	//   ....[1]....
        /*004c*/ 	.word	0x00002fe0


	//----- nvinfo : EIATTR_COOP_GROUP_MASK_REGIDS
	.align		4
.L_1456:
        /*0050*/ 	.byte	0x04, 0x29
        /*0052*/ 	.short	(.L_1458 - .L_1457)


	//   ....[0]....
.L_1457:
        /*0054*/ 	.word	0xffffffff


	//   ....[1]....
        /*0058*/ 	.word	0xffffffff


	//   ....[2]....
        /*005c*/ 	.word	0xffffffff


	//   ....[3]....
        /*0060*/ 	.word	0xffffffff


	//   ....[4]....
        /*0064*/ 	.word	0xffffffff


	//   ....[5]....
        /*0068*/ 	.word	0xffffffff


	//   ....[6]....
        /*006c*/ 	.word	0xffffffff


	//   ....[7]....
        /*0070*/ 	.word	0xffffffff


	//   ....[8]....
        /*0074*/ 	.word	0xffffffff


	//   ....[9]....
        /*0078*/ 	.word	0xffffffff


	//   ....[10]....
        /*007c*/ 	.word	0xffffffff


	//   ....[11]....
        /*0080*/ 	.word	0xffffffff


	//   ....[12]....
        /*0084*/ 	.word	0xffffffff


	//   ....[13]....
        /*0088*/ 	.word	0xffffffff


	//   ....[14]....
        /*008c*/ 	.word	0xffffffff


	//   ....[15]....
        /*0090*/ 	.word	0xffffffff


	//   ....[16]....
        /*0094*/ 	.word	0xffffffff


	//   ....[17]....
        /*0098*/ 	.word	0xffffffff


	//   ....[18]....
        /*009c*/ 	.word	0xffffffff


	//----- nvinfo : EIATTR_COOP_GROUP_INSTR_OFFSETS
	.align		4
.L_1458:
        /*00a0*/ 	.byte	0x04, 0x28
        /*00a2*/ 	.short	(.L_1460 - .L_1459)


	//   ....[0]....
.L_1459:
        /*00a4*/ 	.word	0x000016f0


	//   ....[1]....
        /*00a8*/ 	.word	0x00001780


	//   ....[2]....
        /*00ac*/ 	.word	0x00001840


	//   ....[3]....
        /*00b0*/ 	.word	0x000018d0


	//   ....[4]....
        /*00b4*/ 	.word	0x00001950


	//   ....[5]....
        /*00b8*/ 	.word	0x00001c70


	//   ....[6]....
        /*00bc*/ 	.word	0x00001cb0


	//   ....[7]....
        /*00c0*/ 	.word	0x00001cc0


	//   ....[8]....
        /*00c4*/ 	.word	0x00001ce0


	//   ....[9]....
        /*00c8*/ 	.word	0x00001d00


	//   ....[10]....
        /*00cc*/ 	.word	0x00001d20


	//   ....[11]....
        /*00d0*/ 	.word	0x00001d50


	//   ....[12]....
        /*00d4*/ 	.word	0x000032a0


	//   ....[13]....
        /*00d8*/ 	.word	0x00003310


	//   ....[14]....
        /*00dc*/ 	.word	0x00003390


	//   ....[15]....
        /*00e0*/ 	.word	0x00003410


	//   ....[16]....
        /*00e4*/ 	.word	0x00003490


	//   ....[17]....
        /*00e8*/ 	.word	0x00003510


	//   ....[18]....
        /*00ec*/ 	.word	0x00003590


	//----- nvinfo : EIATTR_EXIT_INSTR_OFFSETS
	.align		4
.L_1460:
        /*00f0*/ 	.byte	0x04, 0x1c
        /*00f2*/ 	.short	(.L_1462 - .L_1461)


	//   ....[0]....
.L_1461:
        /*00f4*/ 	.word	0x000030c0


	//   ....[1]....
        /*00f8*/ 	.word	0x000031b0


	//   ....[2]....
        /*00fc*/ 	.word	0x000031e0


	//   ....[3]....
        /*0100*/ 	.word	0x00003240


	//----- nvinfo : EIATTR_MAX_THREADS
	.align		4
.L_1462:
        /*0104*/ 	.byte	0x04, 0x05
        /*0106*/ 	.short	(.L_1464 - .L_1463)
.L_1463:
        /*0108*/ 	.word	0x00000100
        /*010c*/ 	.word	0x00000001
        /*0110*/ 	.word	0x00000001


	//----- nvinfo : EIATTR_CRS_STACK_SIZE
	.align		4
.L_1464:
        /*0114*/ 	.byte	0x04, 0x1e
        /*0116*/ 	.short	(.L_1466 - .L_1465)
.L_1465:
        /*0118*/ 	.word	0x00000000
.L_1466:


//--------------------- .nv.info._ZN17fastertransformer19segmented_topp_impl15blockSortKernelIfLi1024ELi4EEEvPKT_PS2_PKiPiS7_iii --------------------------
	.section	.nv.info._ZN17fastertransformer19segmented_topp_impl15blockSortKernelIfLi1024ELi4EEEvPKT_PS2_PKiPiS7_iii,"",@"SHT_CUDA_INFO"
	.sectionflags	@""
	.align	4


	//----- nvinfo : EIATTR_CUDA_API_VERSION
	.align		4
        /*0000*/ 	.byte	0x04, 0x37
        /*0002*/ 	.short	(.L_1468 - .L_1467)
.L_1467:
        /*0004*/ 	.word	0x00000082


	//----- nvinfo : EIATTR_SW2861232_WAR
	.align		4
.L_1468:
        /*0008*/ 	.byte	0x01, 0x35
	.zero		2


	//----- nvinfo : EIATTR_PARAM_CBANK
	.align		4
        /*000c*/ 	.byte	0x04, 0x0a
        /*000e*/ 	.short	(.L_1470 - .L_1469)
	.align		4
.L_1469:
        /*0010*/ 	.word	index@(.nv.constant0._ZN17fastertransformer19segmented_topp_impl15blockSortKernelIfLi1024ELi4EEEvPKT_PS2_PKiPiS7_iii)
        /*0014*/ 	.short	0x0160
        /*0016*/ 	.short	0x0034


	//----- nvinfo : EIATTR_CBANK_PARAM_SIZE
	.align		4
.L_1470:
        /*0018*/ 	.byte	0x03, 0x19
        /*001a*/ 	.short	0x0034


	//----- nvinfo : EIATTR_KPARAM_INFO
	.align		4
        /*001c*/ 	.byte	0x04, 0x17
        /*001e*/ 	.short	(.L_1472 - .L_1471)
.L_1471:
        /*0020*/ 	.word	0x00000000
        /*0024*/ 	.short	0x0007
        /*0026*/ 	.short	0x0030
        /*0028*/ 	.byte	0x00, 0xf0, 0x11, 0x00


	//----- nvinfo : EIATTR_KPARAM_INFO
	.align		4
.L_1472:
        /*002c*/ 	.byte	0x04, 0x17
        /*002e*/ 	.short	(.L_1474 - .L_1473)
.L_1473:
        /*0030*/ 	.word	0x00000000
        /*0034*/ 	.short	0x0006
        /*0036*/ 	.short	0x002c
        /*0038*/ 	.byte	0x00, 0xf0, 0x11, 0x00


	//----- nvinfo : EIATTR_KPARAM_INFO
	.align		4
.L_1474:
        /*003c*/ 	.byte	0x04, 0x17
        /*003e*/ 	.short	(.L_1476 - .L_1475)
.L_1475:
        /*0040*/ 	.word	0x00000000
        /*0044*/ 	.short	0x0005
        /*0046*/ 	.short	0x0028
        /*0048*/ 	.byte	0x00, 0xf0, 0x11, 0x00


	//----- nvinfo : EIATTR_KPARAM_INFO
	.align		4
.L_1476:
        /*004c*/ 	.byte	0x04, 0x17
        /*004e*/ 	.short	(.L_1478 - .L_1477)
.L_1477:
        /*0050*/ 	.word	0x00000000
        /*0054*/ 	.short	0x0004
        /*0056*/ 	.short	0x0020
        /*0058*/ 	.byte	0x00, 0xf0, 0x21, 0x00


	//----- nvinfo : EIATTR_KPARAM_INFO
	.align		4
.L_1478:
        /*005c*/ 	.byte	0x04, 0x17
        /*005e*/ 	.short	(.L_1480 - .L_1479)
.L_1479:
        /*0060*/ 	.word	0x00000000
        /*0064*/ 	.short	0x0003
        /*0066*/ 	.short	0x0018
        /*0068*/ 	.byte	0x00, 0xf0, 0x21, 0x00


	//----- nvinfo : EIATTR_KPARAM_INFO
	.align		4
.L_1480:
        /*006c*/ 	.byte	0x04, 0x17
        /*006e*/ 	.short	(.L_1482 - .L_1481)
.L_1481:
        /*0070*/ 	.word	0x00000000
        /*0074*/ 	.short	0x0002
        /*0076*/ 	.short	0x0010
        /*0078*/ 	.byte	0x00, 0xf0, 0x21, 0x00


	//----- nvinfo : EIATTR_KPARAM_INFO
	.align		4
.L_1482:
        /*007c*/ 	.byte	0x04, 0x17
        /*007e*/ 	.short	(.L_1484 - .L_1483)
.L_1483:
        /*0080*/ 	.word	0x00000000
        /*0084*/ 	.short	0x0001
        /*0086*/ 	.short	0x0008
        /*0088*/ 	.byte	0x00, 0xf0, 0x21, 0x00


	//----- nvinfo : EIATTR_KPARAM_INFO
	.align		4
.L_1484:
        /*008c*/ 	.byte	0x04, 0x17
        /*008e*/ 	.short	(.L_1486 - .L_1485)
.L_1485:
        /*0090*/ 	.word	0x00000000
        /*0094*/ 	.short	0x0000
        /*0096*/ 	.short	0x0000
        /*0098*/ 	.byte	0x00, 0xf0, 0x21, 0x00


	//----- nvinfo : EIATTR_MAXREG_COUNT
	.align		4
.L_1486:
        /*009c*/ 	.byte	0x03, 0x1b
        /*009e*/ 	.short	0x00ff


	//----- nvinfo : EIATTR_NUM_BARRIERS
	.align		4
        /*00a0*/ 	.byte	0x02, 0x4c
        /*00a2*/ 	.byte	0x01
	.zero		1


	//----- nvinfo : EIATTR_MERCURY_ISA_VERSION
	.align		4
        /*00a4*/ 	.byte	0x03, 0x5f
        /*00a6*/ 	.short	0x0000


	//----- nvinfo : EIATTR_UNUSED_LOAD_BYTE_OFFSET
	.align		4
        /*00a8*/ 	.byte	0x04, 0x44
        /*00aa*/ 	.short	(.L_1488 - .L_1487)


	//   ....[0]....
.L_1487:
        /*00ac*/ 	.word	0x000009e0
        /*00b0*/ 	.word	0x0000f0ff


	//   ....[1]....
        /*00b4*/ 	.word	0x00000a10
        /*00b8*/ 	.word	0x0000fff0


	//   ....[2]....
        /*00bc*/ 	.word	0x00000b10
        /*00c0*/ 	.word	0x0000f0ff


	//   ....[3]....
        /*00c4*/ 	.word	0x00000c20
        /*00c8*/ 	.word	0x0000fff0


	//   ....[4]....
        /*00cc*/ 	.word	0x00000da0
        /*00d0*/ 	.word	0x0000f0ff


	//   ....[5]....
        /*00d4*/ 	.word	0x00000eb0
        /*00d8*/ 	.word	0x0000fff0


	//----- nvinfo : EIATTR_COOP_GROUP_MASK_REGIDS
	.align		4
.L_1488:
        /*00dc*/ 	.byte	0x04, 0x29
        /*00de*/ 	.short	(.L_1490 - .L_1489)


	//   ....[0]....
.L_1489:
        /*00e0*/ 	.word	0xffffffff


	//   ....[1]....
        /*00e4*/ 	.word	0xffffffff


	//   ....[2]....
        /*00e8*/ 	.word	0xffffffff


	//   ....[3]....
        /*00ec*/ 	.word	0xffffffff


	//   ....[4]....
        /*00f0*/ 	.word	0xffffffff


	//----- nvinfo : EIATTR_COOP_GROUP_INSTR_OFFSETS
	.align		4
.L_1490:
        /*00f4*/ 	.byte	0x04, 0x28
        /*00f6*/ 	.short	(.L_1492 - .L_1491)


	//   ....[0]....
.L_1491:
        /*00f8*/ 	.word	0x000008e0


	//   ....[1]....
        /*00fc*/ 	.word	0x00000900


	//   ....[2]....
        /*0100*/ 	.word	0x00000920


	//   ....[3]....
        /*0104*/ 	.word	0x00000940


	//   ....[4]....
        /*0108*/ 	.word	0x00000970


	//----- nvinfo : EIATTR_EXIT_INSTR_OFFSETS
	.align		4
.L_1492:
        /*010c*/ 	.byte	0x04, 0x1c
        /*010e*/ 	.short	(.L_1494 - .L_1493)


	//   ....[0]....
.L_1493:
        /*0110*/ 	.word	0x00000030


	//   ....[1]....
        /*0114*/ 	.word	0x00000090


	//   ....[2]....
        /*0118*/ 	.word	0x000016a0


	//   ....[3]....
        /*011c*/ 	.word	0x000016d0


	//----- nvinfo : EIATTR_CRS_STACK_SIZE
	.align		4
.L_1494:
        /*0120*/ 	.byte	0x04, 0x1e
        /*0122*/ 	.short	(.L_1496 - .L_1495)
.L_1495:
        /*0124*/ 	.word	0x00000000
.L_1496:


//--------------------- .nv.info._ZN17fastertransformer19segmented_topp_impl15blockSortKernelIfLi1024ELi2EEEvPKT_PS2_PKiPiS7_iii --------------------------
	.section	.nv.info._ZN17fastertransformer19segmented_topp_impl15blockSortKernelIfLi1024ELi2EEEvPKT_PS2_PKiPiS7_iii,"",@"SHT_CUDA_INFO"
	.sectionflags	@""
	.align	4


	//----- nvinfo : EIATTR_CUDA_API_VERSION
	.align		4
        /*0000*/ 	.byte	0x04, 0x37
        /*0002*/ 	.short	(.L_1498 - .L_1497)
.L_1497:
        /*0004*/ 	.word	0x00000082


	//----- nvinfo : EIATTR_SW2861232_WAR
	.align		4
.L_1498:
        /*0008*/ 	.byte	0x01, 0x35
	.zero		2


	//----- nvinfo : EIATTR_PARAM_CBANK
	.align		4
        /*000c*/ 	.byte	0x04, 0x0a
        /*000e*/ 	.short	(.L_1500 - .L_1499)
	.align		4
.L_1499:
        /*0010*/ 	.word	index@(.nv.constant0._ZN17fastertransformer19segmented_topp_impl15blockSortKernelIfLi1024ELi2EEEvPKT_PS2_PKiPiS7_iii)
        /*0014*/ 	.short	0x0160
        /*0016*/ 	.short	0x0034


	//----- nvinfo : EIATTR_CBANK_PARAM_SIZE
	.align		4
.L_1500:
        /*0018*/ 	.byte	0x03, 0x19
        /*001a*/ 	.short	0x0034


	//----- nvinfo : EIATTR_KPARAM_INFO
	.align		4
        /*001c*/ 	.byte	0x04, 0x17
        /*001e*/ 	.short	(.L_1502 - .L_1501)
.L_1501:
        /*0020*/ 	.word	0x00000000
        /*0024*/ 	.short	0x0007
        /*0026*/ 	.short	0x0030
        /*0028*/ 	.byte	0x00, 0xf0, 0x11, 0x00


	//----- nvinfo : EIATTR_KPARAM_INFO
	.align		4
.L_1502:
        /*002c*/ 	.byte	0x04, 0x17
        /*002e*/ 	.short	(.L_1504 - .L_1503)
.L_1503:
        /*0030*/ 	.word	0x00000000
        /*0034*/ 	.short	0x0006
        /*0036*/ 	.short	0x002c
        /*0038*/ 	.byte	0x00, 0xf0, 0x11, 0x00


	//----- nvinfo : EIATTR_KPARAM_INFO
	.align		4
.L_1504:
        /*003c*/ 	.byte	0x04, 0x17
        /*003e*/ 	.short	(.L_1506 - .L_1505)
.L_1505:
        /*0040*/ 	.word	0x00000000
        /*0044*/ 	.short	0x0005
        /*0046*/ 	.short	0x0028
        /*0048*/ 	.byte	0x00, 0xf0, 0x11, 0x00


	//----- nvinfo : EIATTR_KPARAM_INFO
	.align		4
.L_1506:
        /*004c*/ 	.byte	0x04, 0x17
        /*004e*/ 	.short	(.L_1508 - .L_1507)
.L_1507:
        /*0050*/ 	.word	0x00000000
        /*0054*/ 	.short	0x0004
        /*0056*/ 	.short	0x0020
        /*0058*/ 	.byte	0x00, 0xf0, 0x21, 0x00


	//----- nvinfo : EIATTR_KPARAM_INFO
	.align		4
.L_1508:
        /*005c*/ 	.byte	0x04, 0x17
        /*005e*/ 	.short	(.L_1510 - .L_1509)
.L_1509:
        /*0060*/ 	.word	0x00000000
        /*0064*/ 	.short	0x0003
        /*0066*/ 	.short	0x0018
        /*0068*/ 	.byte	0x00, 0xf0, 0x21, 0x00


	//----- nvinfo : EIATTR_KPARAM_INFO
	.align		4
.L_1510:
        /*006c*/ 	.byte	0x04, 0x17
        /*006e*/ 	.short	(.L_1512 - .L_1511)
.L_1511:
        /*0070*/ 	.word	0x00000000
        /*0074*/ 	.short	0x0002
        /*0076*/ 	.short	0x0010
        /*0078*/ 	.byte	0x00, 0xf0, 0x21, 0x00


	//----- nvinfo : EIATTR_KPARAM_INFO
	.align		4
.L_1512:
        /*007c*/ 	.byte	0x04, 0x17
        /*007e*/ 	.short	(.L_1514 - .L_1513)
.L_1513:
        /*0080*/ 	.word	0x00000000
        /*0084*/ 	.short	0x0001
        /*0086*/ 	.short	0x0008
        /*0088*/ 	.byte	0x00, 0xf0, 0x21, 0x00


	//----- nvinfo : EIATTR_KPARAM_INFO
	.align		4
.L_1514:
        /*008c*/ 	.byte	0x04, 0x17
        /*008e*/ 	.short	(.L_1516 - .L_1515)
.L_1515:
        /*0090*/ 	.word	0x00000000
        /*0094*/ 	.short	0x0000
        /*0096*/ 	.short	0x0000
        /*0098*/ 	.byte	0x00, 0xf0, 0x21, 0x00


	//----- nvinfo : EIATTR_MAXREG_COUNT
	.align		4
.L_1516:
        /*009c*/ 	.byte	0x03, 0x1b
        /*009e*/ 	.short	0x00ff


	//----- nvinfo : EIATTR_NUM_BARRIERS
	.align		4
        /*00a0*/ 	.byte	0x02, 0x4c
        /*00a2*/ 	.byte	0x01
	.zero		1


	//----- nvinfo : EIATTR_MERCURY_ISA_VERSION
	.align		4
        /*00a4*/ 	.byte	0x03, 0x5f
        /*00a6*/ 	.short	0x0000


	//----- nvinfo : EIATTR_UNUSED_LOAD_BYTE_OFFSET
	.align		4
        /*00a8*/ 	.byte	0x04, 0x44
        /*00aa*/ 	.short	(.L_1518 - .L_1517)


	//   ....[0]....
.L_1517:
        /*00ac*/ 	.word	0x00000740
        /*00b0*/ 	.word	0x0000f0ff


	//   ....[1]....
        /*00b4*/ 	.word	0x00000770
        /*00b8*/ 	.word	0x0000fff0


	//   ....[2]....
        /*00bc*/ 	.word	0x00000870
        /*00c0*/ 	.word	0x0000f0ff


	//   ....[3]....
        /*00c4*/ 	.word	0x00000990
        /*00c8*/ 	.word	0x0000fff0


	//   ....[4]....
        /*00cc*/ 	.word	0x00000af0
        /*00d0*/ 	.word	0x0000f0ff


	//   ....[5]....
        /*00d4*/ 	.word	0x00000c10
        /*00d8*/ 	.word	0x0000fff0


	//----- nvinfo : EIATTR_COOP_GROUP_MASK_REGIDS
	.align		4
.L_1518:
        /*00dc*/ 	.byte	0x04, 0x29
        /*00de*/ 	.short	(.L_1520 - .L_1519)


	//   ....[0]....
.L_1519:
        /*00e0*/ 	.word	0xffffffff


	//   ....[1]....
        /*00e4*/ 	.word	0xffffffff


	//   ....[2]....
        /*00e8*/ 	.word	0xffffffff


	//   ....[3]....
        /*00ec*/ 	.word	0xffffffff


	//   ....[4]....
        /*00f0*/ 	.word	0xffffffff


	//----- nvinfo : EIATTR_COOP_GROUP_INSTR_OFFSETS
	.align		4
.L_1520:
        /*00f4*/ 	.byte	0x04, 0x28
        /*00f6*/ 	.short	(.L_1522 - .L_1521)


	//   ....[0]....
.L_1521:
        /*00f8*/ 	.word	0x00000640


	//   ....[1]....
        /*00fc*/ 	.word	0x00000660


	//   ....[2]....
        /*0100*/ 	.word	0x00000680


	//   ....[3]....
        /*0104*/ 	.word	0x000006a0


	//   ....[4]....
        /*0108*/ 	.word	0x000006d0


	//----- nvinfo : EIATTR_EXIT_INSTR_OFFSETS
	.align		4
.L_1522:
        /*010c*/ 	.byte	0x04, 0x1c
        /*010e*/ 	.short	(.L_1524 - .L_1523)


	//   ....[0]....
.L_1523:
        /*0110*/ 	.word	0x00000030


	//   ....[1]....
        /*0114*/ 	.word	0x00000090


	//   ....[2]....
        /*0118*/ 	.word	0x00001230


	//   ....[3]....
        /*011c*/ 	.word	0x00001260


	//----- nvinfo : EIATTR_CRS_STACK_SIZE
	.align		4
.L_1524:
        /*0120*/ 	.byte	0x04, 0x1e
        /*0122*/ 	.short	(.L_1526 - .L_1525)
.L_1525:
        /*0124*/ 	.word	0x00000000
.L_1526:


//--------------------- .nv.info._ZN17fastertransformer19segmented_topp_impl15blockSortKernelIfLi1024ELi1EEEvPKT_PS2_PKiPiS7_iii --------------------------
	.section	.nv.info._ZN17fastertransformer19segmented_topp_impl15blockSortKernelIfLi1024ELi1EEEvPKT_PS2_PKiPiS7_iii,"",@"SHT_CUDA_INFO"
	.sectionflags	@""
	.align	4


	//----- nvinfo : EIATTR_CUDA_API_VERSION
	.align		4
        /*0000*/ 	.byte	0x04, 0x37
        /*0002*/ 	.short	(.L_1528 - .L_1527)
.L_1527:
        /*0004*/ 	.word	0x00000082


	//----- nvinfo : EIATTR_SW2861232_WAR
	.align		4
.L_1528:
        /*0008*/ 	.byte	0x01, 0x35
	.zero		2


	//----- nvinfo : EIATTR_PARAM_CBANK
	.align		4
        /*000c*/ 	.byte	0x04, 0x0a
        /*000e*/ 	.short	(.L_1530 - .L_1529)
	.align		4
.L_1529:
        /*0010*/ 	.word	index@(.nv.constant0._ZN17fastertransformer19segmented_topp_impl15blockSortKernelIfLi1024ELi1EEEvPKT_PS2_PKiPiS7_iii)
        /*0014*/ 	.short	0x0160
        /*0016*/ 	.short	0x0034


	//----- nvinfo : EIATTR_CBANK_PARAM_SIZE
	.align		4
.L_1530:
        /*0018*/ 	.byte	0x03, 0x19
        /*001a*/ 	.short	0x0034


	//----- nvinfo : EIATTR_KPARAM_INFO
	.align		4
        /*001c*/ 	.byte	0x04, 0x17
        /*001e*/ 	.short	(.L_1532 - .L_1531)
.L_1531:
        /*0020*/ 	.word	0x00000000
        /*0024*/ 	.short	0x0007
        /*0026*/ 	.short	0x0030
        /*0028*/ 	.byte	0x00, 0xf0, 0x11, 0x00


	//----- nvinfo : EIATTR_KPARAM_INFO
	.align		4
.L_1532:
        /*002c*/ 	.byte	0x04, 0x17
        /*002e*/ 	.short	(.L_1534 - .L_1533)
.L_1533:
        /*0030*/ 	.word	0x00000000
        /*0034*/ 	.short	0x0006
        /*0036*/ 	.short	0x002c
        /*0038*/ 	.byte	0x00, 0xf0, 0x11, 0x00


	//----- nvinfo : EIATTR_KPARAM_INFO
	.align		4
.L_1534:
        /*003c*/ 	.byte	0x04, 0x17
        /*003e*/ 	.short	(.L_1536 - .L_1535)
.L_1535:
        /*0040*/ 	.word	0x00000000
        /*0044*/ 	.short	0x0005
        /*0046*/ 	.short	0x0028
        /*0048*/ 	.byte	0x00, 0xf0, 0x11, 0x00


	//----- nvinfo : EIATTR_KPARAM_INFO
	.align		4
.L_1536:
        /*004c*/ 	.byte	0x04, 0x17
        /*004e*/ 	.short	(.L_1538 - .L_1537)
.L_1537:
        /*0050*/ 	.word	0x00000000
        /*0054*/ 	.short	0x0004
        /*0056*/ 	.short	0x0020
        /*0058*/ 	.byte	0x00, 0xf0, 0x21, 0x00


	//----- nvinfo : EIATTR_KPARAM_INFO
	.align		4
.L_1538:
        /*005c*/ 	.byte	0x04, 0x17
        /*005e*/ 	.short	(.L_1540 - .L_1539)
.L_1539:
        /*0060*/ 	.word	0x00000000
        /*0064*/ 	.short	0x0003
        /*0066*/ 	.short	0x0018
        /*0068*/ 	.byte	0x00, 0xf0, 0x21, 0x00


	//----- nvinfo : EIATTR_KPARAM_INFO
	.align		4
.L_1540:
        /*006c*/ 	.byte	0x04, 0x17
        /*006e*/ 	.short	(.L_1542 - .L_1541)
.L_1541:
        /*0070*/ 	.word	0x00000000
        /*0074*/ 	.short	0x0002
        /*0076*/ 	.short	0x0010
        /*0078*/ 	.byte	0x00, 0xf0, 0x21, 0x00


	//----- nvinfo : EIATTR_KPARAM_INFO
	.align		4
.L_1542:
        /*007c*/ 	.byte	0x04, 0x17
        /*007e*/ 	.short	(.L_1544 - .L_1543)
.L_1543:
        /*0080*/ 	.word	0x00000000
        /*0084*/ 	.short	0x0001
        /*0086*/ 	.short	0x0008
        /*0088*/ 	.byte	0x00, 0xf0, 0x21, 0x00


	//----- nvinfo : EIATTR_KPARAM_INFO
	.align		4
.L_1544:
        /*008c*/ 	.byte	0x04, 0x17
        /*008e*/ 	.short	(.L_1546 - .L_1545)
.L_1545:
        /*0090*/ 	.word	0x00000000
        /*0094*/ 	.short	0x0000
        /*0096*/ 	.short	0x0000
        /*0098*/ 	.byte	0x00, 0xf0, 0x21, 0x00


	//----- nvinfo : EIATTR_MAXREG_COUNT
	.align		4
.L_1546:
        /*009c*/ 	.byte	0x03, 0x1b
        /*009e*/ 	.short	0x00ff


	//----- nvinfo : EIATTR_NUM_BARRIERS
	.align		4
        /*00a0*/ 	.byte	0x02, 0x4c
        /*00a2*/ 	.byte	0x01
	.zero		1


	//----- nvinfo : EIATTR_MERCURY_ISA_VERSION
	.align		4
        /*00a4*/ 	.byte	0x03, 0x5f
        /*00a6*/ 	.short	0x0000


	//----- nvinfo : EIATTR_UNUSED_LOAD_BYTE_OFFSET
	.align		4
        /*00a8*/ 	.byte	0x04, 0x44
        /*00aa*/ 	.short	(.L_1548 - .L_1547)


	//   ....[0]....
.L_1547:
        /*00ac*/ 	.word	0x00000600
        /*00b0*/ 	.word	0x0000f0ff


	//   ....[1]....
        /*00b4*/ 	.word	0x00000630
        /*00b8*/ 	.word	0x0000fff0


	//   ....[2]....
        /*00bc*/ 	.word	0x00000770
        /*00c0*/ 	.word	0x0000f0ff


	//   ....[3]....
        /*00c4*/ 	.word	0x000008a0
        /*00c8*/ 	.word	0x0000fff0


	//   ....[4]....
        /*00cc*/ 	.word	0x00000a10
        /*00d0*/ 	.word	0x0000f0ff


	//   ....[5]....
        /*00d4*/ 	.word	0x00000b30
        /*00d8*/ 	.word	0x0000fff0


	//----- nvinfo : EIATTR_COOP_GROUP_MASK_REGIDS
	.align		4
.L_1548:
        /*00dc*/ 	.byte	0x04, 0x29
        /*00de*/ 	.short	(.L_1550 - .L_1549)


	//   ....[0]....
.L_1549:
        /*00e0*/ 	.word	0xffffffff


	//   ....[1]....
        /*00e4*/ 	.word	0xffffffff


	//   ....[2]....
        /*00e8*/ 	.word	0xffffffff


	//   ....[3]....
        /*00ec*/ 	.word	0xffffffff


	//   ....[4]....
        /*00f0*/ 	.word	0xffffffff


	//----- nvinfo : EIATTR_COOP_GROUP_INSTR_OFFSETS
	.align		4
.L_1550:
        /*00f4*/ 	.byte	0x04, 0x28
        /*00f6*/ 	.short	(.L_1552 - .L_1551)


	//   ....[0]....
.L_1551:
        /*00f8*/ 	.word	0x000004f0


	//   ....[1]....
        /*00fc*/ 	.word	0x00000510


	//   ....[2]....
        /*0100*/ 	.word	0x00000530


	//   ....[3]....
        /*0104*/ 	.word	0x00000550


	//   ....[4]....
        /*0108*/ 	.word	0x00000580


	//----- nvinfo : EIATTR_EXIT_INSTR_OFFSETS
	.align		4
.L_1552:
        /*010c*/ 	.byte	0x04, 0x1c
        /*010e*/ 	.short	(.L_1554 - .L_1553)


	//   ....[0]....
.L_1553:
        /*0110*/ 	.word	0x00000030


	//   ....[1]....
        /*0114*/ 	.word	0x00000090


	//   ....[2]....
        /*0118*/ 	.word	0x00000fb0


	//   ....[3]....
        /*011c*/ 	.word	0x00001030


	//----- nvinfo : EIATTR_CRS_STACK_SIZE
	.align		4
.L_1554:
        /*0120*/ 	.byte	0x04, 0x1e
        /*0122*/ 	.short	(.L_1556 - .L_1555)
.L_1555:
        /*0124*/ 	.word	0x00000000
.L_1556:


//--------------------- .nv.info._ZN17fastertransformer19segmented_topp_impl15blockSortKernelIfLi896ELi1EEEvPKT_PS2_PKiPiS7_iii --------------------------
	.section	.nv.info._ZN17fastertransformer19segmented_topp_impl15blockSortKernelIfLi896ELi1EEEvPKT_PS2_PKiPiS7_iii,"",@"SHT_CUDA_INFO"
	.sectionflags	@""
	.align	4


	//----- nvinfo : EIATTR_CUDA_API_VERSION
	.align		4
        /*0000*/ 	.byte	0x04, 0x37
        /*0002*/ 	.short	(.L_1558 - .L_1557)
.L_1557:
        /*0004*/ 	.word	0x00000082


	//----- nvinfo : EIATTR_SW2861232_WAR
	.align		4
.L_1558:
        /*0008*/ 	.byte	0x01, 0x35
	.zero		2


	//----- nvinfo : EIATTR_PARAM_CBANK
	.align		4
        /*000c*/ 	.byte	0x04, 0x0a
        /*000e*/ 	.short	(.L_1560 - .L_1559)
	.align		4
.L_1559:
        /*0010*/ 	.word	index@(.nv.constant0._ZN17fastertransformer19segmented_topp_impl15blockSortKernelIfLi896ELi1EEEvPKT_PS2_PKiPiS7_iii)
        /*0014*/ 	.short	0x0160
        /*0016*/ 	.short	0x0034


	//----- nvinfo : EIATTR_CBANK_PARAM_SIZE
	.align		4
.L_1560:
        /*0018*/ 	.byte	0x03, 0x19
        /*001a*/ 	.short	0x0034


	//----- nvinfo : EIATTR_KPARAM_INFO
	.align		4
        /*001c*/ 	.byte	0x04, 0x17
        /*001e*/ 	.short	(.L_1562 - .L_1561)
.L_1561:
        /*0020*/ 	.word	0x00000000
        /*0024*/ 	.short	0x0007
        /*0026*/ 	.short	0x0030
        /*0028*/ 	.byte	0x00, 0xf0, 0x11, 0x00


	//----- nvinfo : EIATTR_KPARAM_INFO
	.align		4
.L_1562:
        /*002c*/ 	.byte	0x04, 0x17
        /*002e*/ 	.short	(.L_1564 - .L_1563)
.L_1563:
        /*0030*/ 	.word	0x00000000
        /*0034*/ 	.short	0x0006
        /*0036*/ 	.short	0x002c
        /*0038*/ 	.byte	0x00, 0xf0, 0x11, 0x00


	//----- nvinfo : EIATTR_KPARAM_INFO
	.align		4
.L_1564:
        /*003c*/ 	.byte	0x04, 0x17
        /*003e*/ 	.short	(.L_1566 - .L_1565)
.L_1565:
        /*0040*/ 	.word	0x00000000
        /*0044*/ 	.short	0x0005
        /*0046*/ 	.short	0x0028
        /*0048*/ 	.byte	0x00, 0xf0, 0x11, 0x00


	//----- nvinfo : EIATTR_KPARAM_INFO
	.align		4
.L_1566:
        /*004c*/ 	.byte	0x04, 0x17
        /*004e*/ 	.short	(.L_1568 - .L_1567)
.L_1567:
        /*0050*/ 	.word	0x00000000
        /*0054*/ 	.short	0x0004
        /*0056*/ 	.short	0x0020
        /*0058*/ 	.byte	0x00, 0xf0, 0x21, 0x00


	//----- nvinfo : EIATTR_KPARAM_INFO
	.align		4
.L_1568:
        /*005c*/ 	.byte	0x04, 0x17
        /*005e*/ 	.short	(.L_1570 - .L_1569)
.L_1569:
        /*0060*/ 	.word	0x00000000
        /*0064*/ 	.short	0x0003
        /*0066*/ 	.short	0x0018
        /*0068*/ 	.byte	0x00, 0xf0, 0x21, 0x00


	//----- nvinfo : EIATTR_KPARAM_INFO
	.align		4
.L_1570:
        /*006c*/ 	.byte	0x04, 0x17
        /*006e*/ 	.short	(.L_1572 - .L_1571)
.L_1571:
        /*0070*/ 	.word	0x00000000
        /*0074*/ 	.short	0x0002
        /*0076*/ 	.short	0x0010
        /*0078*/ 	.byte	0x00, 0xf0, 0x21, 0x00


	//----- nvinfo : EIATTR_KPARAM_INFO
	.align		4
.L_1572:
        /*007c*/ 	.byte	0x04, 0x17
        /*007e*/ 	.short	(.L_1574 - .L_1573)
.L_1573:
        /*0080*/ 	.word	0x00000000
        /*0084*/ 	.short	0x0001
        /*0086*/ 	.short	0x0008
        /*0088*/ 	.byte	0x00, 0xf0, 0x21, 0x00


	//----- nvinfo : EIATTR_KPARAM_INFO
	.align		4
.L_1574:
        /*008c*/ 	.byte	0x04, 0x17
        /*008e*/ 	.short	(.L_1576 - .L_1575)
.L_1575:
        /*0090*/ 	.word	0x00000000
        /*0094*/ 	.short	0x0000
        /*0096*/ 	.short	0x0000
        /*0098*/ 	.byte	0x00, 0xf0, 0x21, 0x00


	//----- nvinfo : EIATTR_MAXREG_COUNT
	.align		4
.L_1576:
        /*009c*/ 	.byte	0x03, 0x1b
        /*009e*/ 	.short	0x00ff


	//----- nvinfo : EIATTR_NUM_BARRIERS
	.align		4
        /*00a0*/ 	.byte	0x02, 0x4c
        /*00a2*/ 	.byte	0x01
	.zero		1


	//----- nvinfo : EIATTR_MERCURY_ISA_VERSION
	.align		4
        /*00a4*/ 	.byte	0x03, 0x5f
        /*00a6*/ 	.short	0x0000


	//----- nvinfo : EIATTR_UNUSED_LOAD_BYTE_OFFSET
	.align		4
        /*00a8*/ 	.byte	0x04, 0x44
        /*00aa*/ 	.short	(.L_1578 - .L_1577)


	//   ....[0]....
.L_1577:
        /*00ac*/ 	.word	0x000005e0
        /*00b0*/ 	.word	0x0000f0ff


	//   ....[1]....
        /*00b4*/ 	.word	0x00000610
        /*00b8*/ 	.word	0x0000fff0


	//   ....[2]....
        /*00bc*/ 	.word	0x00000750
        /*00c0*/ 	.word	0x0000f0ff


	//   ....[3]....
        /*00c4*/ 	.word	0x00000880
        /*00c8*/ 	.word	0x0000fff0


	//   ....[4]....
        /*00cc*/ 	.word	0x000009f0
        /*00d0*/ 	.word	0x0000f0ff


	//----- nvinfo : EIATTR_COOP_GROUP_MASK_REGIDS
	.align		4
.L_1578:
        /*00d4*/ 	.byte	0x04, 0x29
        /*00d6*/ 	.short	(.L_1580 - .L_1579)


	//   ....[0]....
.L_1579:
        /*00d8*/ 	.word	0xffffffff


	//   ....[1]....
        /*00dc*/ 	.word	0xffffffff


	//   ....[2]....
        /*00e0*/ 	.word	0xffffffff


	//   ....[3]....
        /*00e4*/ 	.word	0xffffffff


	//   ....[4]....
        /*00e8*/ 	.word	0xffffffff


	//----- nvinfo : EIATTR_COOP_GROUP_INSTR_OFFSETS
	.align		4
.L_1580:
        /*00ec*/ 	.byte	0x04, 0x28
        /*00ee*/ 	.short	(.L_1582 - .L_1581)


	//   ....[0]....
.L_1581:
        /*00f0*/ 	.word	0x000004e0


	//   ....[1]....
        /*00f4*/ 	.word	0x00000500


	//   ....[2]....
        /*00f8*/ 	.word	0x00000520


	//   ....[3]....
        /*00fc*/ 	.word	0x00000540


	//   ....[4]....
        /*0100*/ 	.word	0x00000570


	//----- nvinfo : EIATTR_EXIT_INSTR_OFFSETS
	.align		4
.L_1582:
        /*0104*/ 	.byte	0x04, 0x1c
        /*0106*/ 	.short	(.L_1584 - .L_1583)


	//   ....[0]....
.L_1583:
        /*0108*/ 	.word	0x00000030


	//   ....[1]....
        /*010c*/ 	.word	0x00000090


	//   ....[2]....
        /*0110*/ 	.word	0x00000ec0


	//   ....[3]....
        /*0114*/ 	.word	0x00000f40


	//----- nvinfo : EIATTR_CRS_STACK_SIZE
	.align		4
.L_1584:
        /*0118*/ 	.byte	0x04, 0x1e
        /*011a*/ 	.short	(.L_1586 - .L_1585)
.L_1585:
        /*011c*/ 	.word	0x00000000
.L_1586:


//--------------------- .nv.info._ZN17fastertransformer19segmented_topp_impl15blockSortKernelIfLi768ELi1EEEvPKT_PS2_PKiPiS7_iii --------------------------
	.section	.nv.info._ZN17fastertransformer19segmented_topp_impl15blockSortKernelIfLi768ELi1EEEvPKT_PS2_PKiPiS7_iii,"",@"SHT_CUDA_INFO"
	.sectionflags	@""
	.align	4


	//----- nvinfo : EIATTR_CUDA_API_VERSION
	.align		4
        /*0000*/ 	.byte	0x04, 0x37
        /*0002*/ 	.short	(.L_1588 - .L_1587)
.L_1587:
        /*0004*/ 	.word	0x00000082


	//----- nvinfo : EIATTR_SW2861232_WAR
	.align		4
.L_1588:
        /*0008*/ 	.byte	0x01, 0x35
	.zero		2


	//----- nvinfo : EIATTR_PARAM_CBANK
	.align		4
        /*000c*/ 	.byte	0x04, 0x0a
        /*000e*/ 	.short	(.L_1590 - .L_1589)
	.align		4
.L_1589:
        /*0010*/ 	.word	index@(.nv.constant0._ZN17fastertransformer19segmented_topp_impl15blockSortKernelIfLi768ELi1EEEvPKT_PS2_PKiPiS7_iii)
        /*0014*/ 	.short	0x0160
        /*0016*/ 	.short	0x0034


	//----- nvinfo : EIATTR_CBANK_PARAM_SIZE
	.align		4
.L_1590:
        /*0018*/ 	.byte	0x03, 0x19
        /*001a*/ 	.short	0x0034


	//----- nvinfo : EIATTR_KPARAM_INFO
	.align		4
        /*001c*/ 	.byte	0x04, 0x17
        /*001e*/ 	.short	(.L_1592 - .L_1591)
.L_1591:
        /*0020*/ 	.word	0x00000000
        /*0024*/ 	.short	0x0007
        /*0026*/ 	.short	0x0030
        /*0028*/ 	.byte	0x00, 0xf0, 0x11, 0x00


	//----- nvinfo : EIATTR_KPARAM_INFO
	.align		4
.L_1592:
        /*002c*/ 	.byte	0x04, 0x17
        /*002e*/ 	.short	(.L_1594 - .L_1593)
.L_1593:
        /*0030*/ 	.word	0x00000000
        /*0034*/ 	.short	0x0006
        /*0036*/ 	.short	0x002c
        /*0038*/ 	.byte	0x00, 0xf0, 0x11, 0x00


	//----- nvinfo : EIATTR_KPARAM_INFO
	.align		4
.L_1594:
        /*003c*/ 	.byte	0x04, 0x17
        /*003e*/ 	.short	(.L_1596 - .L_1595)
.L_1595:
        /*0040*/ 	.word	0x00000000
        /*0044*/ 	.short	0x0005
        /*0046*/ 	.short	0x0028
        /*0048*/ 	.byte	0x00, 0xf0, 0x11, 0x00


	//----- nvinfo : EIATTR_KPARAM_INFO
	.align		4
.L_1596:
        /*004c*/ 	.byte	0x04, 0x17
        /*004e*/ 	.short	(.L_1598 - .L_1597)
.L_1597:
        /*0050*/ 	.word	0x00000000
        /*0054*/ 	.short	0x0004
        /*0056*/ 	.short	0x0020
        /*0058*/ 	.byte	0x00, 0xf0, 0x21, 0x00


	//----- nvinfo : EIATTR_KPARAM_INFO
	.align		4
.L_1598:
        /*005c*/ 	.byte	0x04, 0x17
        /*005e*/ 	.short	(.L_1600 - .L_1599)
.L_1599:
        /*0060*/ 	.word	0x00000000
        /*0064*/ 	.short	0x0003
        /*0066*/ 	.short	0x0018
        /*0068*/ 	.byte	0x00, 0xf0, 0x21, 0x00


	//----- nvinfo : EIATTR_KPARAM_INFO
	.align		4
.L_1600:
        /*006c*/ 	.byte	0x04, 0x17
        /*006e*/ 	.short	(.L_1602 - .L_1601)
.L_1601:
        /*0070*/ 	.word	0x00000000
        /*0074*/ 	.short	0x0002
        /*0076*/ 	.short	0x0010
        /*0078*/ 	.byte	0x00, 0xf0, 0x21, 0x00


	//----- nvinfo : EIATTR_KPARAM_INFO
	.align		4
.L_1602:
        /*007c*/ 	.byte	0x04, 0x17
        /*007e*/ 	.short	(.L_1604 - .L_1603)
.L_1603:
        /*0080*/ 	.word	0x00000000
        /*0084*/ 	.short	0x0001
        /*0086*/ 	.short	0x0008
        /*0088*/ 	.byte	0x00, 0xf0, 0x21, 0x00


	//----- nvinfo : EIATTR_KPARAM_INFO
	.align		4
.L_1604:
        /*008c*/ 	.byte	0x04, 0x17
        /*008e*/ 	.short	(.L_1606 - .L_1605)
.L_1605:
        /*0090*/ 	.word	0x00000000
        /*0094*/ 	.short	0x0000
        /*0096*/ 	.short	0x0000
        /*0098*/ 	.byte	0x00, 0xf0, 0x21, 0x00


	//----- nvinfo : EIATTR_MAXREG_COUNT
	.align		4
.L_1606:
        /*009c*/ 	.byte	0x03, 0x1b
        /*009e*/ 	.short	0x00ff


	//----- nvinfo : EIATTR_NUM_BARRIERS
	.align		4
        /*00a0*/ 	.byte	0x02, 0x4c
        /*00a2*/ 	.byte	0x01
	.zero		1


	//----- nvinfo : EIATTR_MERCURY_ISA_VERSION
	.align		4
        /*00a4*/ 	.byte	0x03, 0x5f
        /*00a6*/ 	.short	0x0000


	//----- nvinfo : EIATTR_UNUSED_LOAD_BYTE_OFFSET
	.align		4
        /*00a8*/ 	.byte	0x04, 0x44
        /*00aa*/ 	.short	(.L_1608 - .L_1607)


	//   ....[0]....
.L_1607:
        /*00ac*/ 	.word	0x000005e0
        /*00b0*/ 	.word	0x0000f0ff


	//   ....[1]....
        /*00b4*/ 	.word	0x00000610
        /*00b8*/ 	.word	0x0000fff0


	//   ....[2]....
        /*00bc*/ 	.word	0x00000750
        /*00c0*/ 	.word	0x0000f0ff


	//   ....[3]....
        /*00c4*/ 	.word	0x00000880
        /*00c8*/ 	.word	0x0000fff0


	//----- nvinfo : EIATTR_COOP_GROUP_MASK_REGIDS
	.align		4
.L_1608:
        /*00cc*/ 	.byte	0x04, 0x29
        /*00ce*/ 	.short	(.L_1610 - .L_1609)


	//   ....[0]....
.L_1609:
        /*00d0*/ 	.word	0xffffffff


	//   ....[1]....
        /*00d4*/ 	.word	0xffffffff


	//   ....[2]....
        /*00d8*/ 	.word	0xffffffff


	//   ....[3]....
        /*00dc*/ 	.word	0xffffffff


	//   ....[4]....
        /*00e0*/ 	.word	0xffffffff


	//----- nvinfo : EIATTR_COOP_GROUP_INSTR_OFFSETS
	.align		4
.L_1610:
        /*00e4*/ 	.byte	0x04, 0x28
        /*00e6*/ 	.short	(.L_1612 - .L_1611)


	//   ....[0]....
.L_1611:
        /*00e8*/ 	.word	0x000004e0


	//   ....[1]....
        /*00ec*/ 	.word	0x00000500


	//   ....[2]....
        /*00f0*/ 	.word	0x00000520


	//   ....[3]....
        /*00f4*/ 	.word	0x00000540


	//   ....[4]....
        /*00f8*/ 	.word	0x00000570


	//----- nvinfo : EIATTR_EXIT_INSTR_OFFSETS
	.align		4
.L_1612:
        /*00fc*/ 	.byte	0x04, 0x1c
        /*00fe*/ 	.short	(.L_1614 - .L_1613)


	//   ....[0]....
.L_1613:
        /*0100*/ 	.word	0x00000030


	//   ....[1]....
        /*0104*/ 	.word	0x00000090


	//   ....[2]....
        /*0108*/ 	.word	0x00000de0


	//   ....[3]....
        /*010c*/ 	.word	0x00000e60


	//----- nvinfo : EIATTR_CRS_STACK_SIZE
	.align		4
.L_1614:
        /*0110*/ 	.byte	0x04, 0x1e
        /*0112*/ 	.short	(.L_1616 - .L_1615)
.L_1615:
        /*0114*/ 	.word	0x00000000
.L_1616:


//--------------------- .nv.info._ZN17fastertransformer19segmented_topp_impl15blockSortKernelIfLi640ELi1EEEvPKT_PS2_PKiPiS7_iii --------------------------
	.section	.nv.info._ZN17fastertransformer19segmented_topp_impl15blockSortKernelIfLi640ELi1EEEvPKT_PS2_PKiPiS7_iii,"",@"SHT_CUDA_INFO"
	.sectionflags	@""
	.align	4


	//----- nvinfo : EIATTR_CUDA_API_VERSION
	.align		4
        /*0000*/ 	.byte	0x04, 0x37
        /*0002*/ 	.short	(.L_1618 - .L_1617)
.L_1617:
        /*0004*/ 	.word	0x00000082


	//----- nvinfo : EIATTR_SW2861232_WAR
	.align		4
.L_1618:
        /*0008*/ 	.byte	0x01, 0x35
	.zero		2


	//----- nvinfo : EIATTR_PARAM_CBANK
	.align		4
        /*000c*/ 	.byte	0x04, 0x0a
        /*000e*/ 	.short	(.L_1620 - .L_1619)
	.align		4
.L_1619:
        /*0010*/ 	.word	index@(.nv.constant0._ZN17fastertransformer19segmented_topp_impl15blockSortKernelIfLi640ELi1EEEvPKT_PS2_PKiPiS7_iii)
        /*0014*/ 	.short	0x0160
        /*0016*/ 	.short	0x0034


	//----- nvinfo : EIATTR_CBANK_PARAM_SIZE
	.align		4
.L_1620:
        /*0018*/ 	.byte	0x03, 0x19
        /*001a*/ 	.short	0x0034


	//----- nvinfo : EIATTR_KPARAM_INFO
	.align		4
        /*001c*/ 	.byte	0x04, 0x17
        /*001e*/ 	.short	(.L_1622 - .L_1621)
.L_1621:
        /*0020*/ 	.word	0x00000000
        /*0024*/ 	.short	0x0007
        /*0026*/ 	.short	0x0030
        /*0028*/ 	.byte	0x00, 0xf0, 0x11, 0x00


	//----- nvinfo : EIATTR_KPARAM_INFO
	.align		4
.L_1622:
        /*002c*/ 	.byte	0x04, 0x17
        /*002e*/ 	.short	(.L_1624 - .L_1623)
.L_1623:
        /*0030*/ 	.word	0x00000000
        /*0034*/ 	.short	0x0006
        /*0036*/ 	.short	0x002c
        /*0038*/ 	.byte	0x00, 0xf0, 0x11, 0x00


	//----- nvinfo : EIATTR_KPARAM_INFO
	.align		4
.L_1624:
        /*003c*/ 	.byte	0x04, 0x17
        /*003e*/ 	.short	(.L_1626 - .L_1625)
.L_1625:
        /*0040*/ 	.word	0x00000000
        /*0044*/ 	.short	0x0005
        /*0046*/ 	.short	0x0028
        /*0048*/ 	.byte	0x00, 0xf0, 0x11, 0x00


	//----- nvinfo : EIATTR_KPARAM_INFO
	.align		4
.L_1626:
        /*004c*/ 	.byte	0x04, 0x17
        /*004e*/ 	.short	(.L_1628 - .L_1627)
.L_1627:
        /*0050*/ 	.word	0x00000000
        /*0054*/ 	.short	0x0004
        /*0056*/ 	.short	0x0020
        /*0058*/ 	.byte	0x00, 0xf0, 0x21, 0x00


	//----- nvinfo : EIATTR_KPARAM_INFO
	.align		4
.L_1628:
        /*005c*/ 	.byte	0x04, 0x17
        /*005e*/ 	.short	(.L_1630 - .L_1629)
.L_1629:
        /*0060*/ 	.word	0x00000000
        /*0064*/ 	.short	0x0003
        /*0066*/ 	.short	0x0018
        /*0068*/ 	.byte	0x00, 0xf0, 0x21, 0x00


	//----- nvinfo : EIATTR_KPARAM_INFO
	.align		4
.L_1630:
        /*006c*/ 	.byte	0x04, 0x17
        /*006e*/ 	.short	(.L_1632 - .L_1631)
.L_1631:
        /*0070*/ 	.word	0x00000000
        /*0074*/ 	.short	0x0002
        /*0076*/ 	.short	0x0010
        /*0078*/ 	.byte	0x00, 0xf0, 0x21, 0x00


	//----- nvinfo : EIATTR_KPARAM_INFO
	.align		4
.L_1632:
        /*007c*/ 	.byte	0x04, 0x17
        /*007e*/ 	.short	(.L_1634 - .L_1633)
.L_1633:
        /*0080*/ 	.word	0x00000000
        /*0084*/ 	.short	0x0001
        /*0086*/ 	.short	0x0008
        /*0088*/ 	.byte	0x00, 0xf0, 0x21, 0x00


	//----- nvinfo : EIATTR_KPARAM_INFO
	.align		4
.L_1634:
        /*008c*/ 	.byte	0x04, 0x17
        /*008e*/ 	.short	(.L_1636 - .L_1635)
.L_1635:
        /*0090*/ 	.word	0x00000000
        /*0094*/ 	.short	0x0000
        /*0096*/ 	.short	0x0000
        /*0098*/ 	.byte	0x00, 0xf0, 0x21, 0x00


	//----- nvinfo : EIATTR_MAXREG_COUNT
	.align		4
.L_1636:
        /*009c*/ 	.byte	0x03, 0x1b
        /*009e*/ 	.short	0x00ff


	//----- nvinfo : EIATTR_NUM_BARRIERS
	.align		4
        /*00a0*/ 	.byte	0x02, 0x4c
        /*00a2*/ 	.byte	0x01
	.zero		1


	//----- nvinfo : EIATTR_MERCURY_ISA_VERSION
	.align		4
        /*00a4*/ 	.byte	0x03, 0x5f
        /*00a6*/ 	.short	0x0000


	//----- nvinfo : EIATTR_UNUSED_LOAD_BYTE_OFFSET
	.align		4
        /*00a8*/ 	.byte	0x04, 0x44
        /*00aa*/ 	.short	(.L_1638 - .L_1637)


	//   ....[0]....
.L_1637:
        /*00ac*/ 	.word	0x000005e0
        /*00b0*/ 	.word	0x0000f0ff


	//   ....[1]....
        /*00b4*/ 	.word	0x00000610
        /*00b8*/ 	.word	0x0000fff0


	//   ....[2]....
        /*00bc*/ 	.word	0x00000750
        /*00c0*/ 	.word	0x0000f0ff


	//   ....[3]....
        /*00c4*/ 	.word	0x00000880
        /*00c8*/ 	.word	0x0000fff0


	//----- nvinfo : EIATTR_COOP_GROUP_MASK_REGIDS
	.align		4
.L_1638:
        /*00cc*/ 	.byte	0x04, 0x29
        /*00ce*/ 	.short	(.L_1640 - .L_1639)


	//   ....[0]....
.L_1639:
        /*00d0*/ 	.word	0xffffffff


	//   ....[1]....
        /*00d4*/ 	.word	0xffffffff


	//   ....[2]....
        /*00d8*/ 	.word	0xffffffff


	//   ....[3]....
        /*00dc*/ 	.word	0xffffffff


	//   ....[4]....
        /*00e0*/ 	.word	0xffffffff


	//----- nvinfo : EIATTR_COOP_GROUP_INSTR_OFFSETS
	.align		4
.L_1640:
        /*00e4*/ 	.byte	0x04, 0x28
        /*00e6*/ 	.short	(.L_1642 - .L_1641)


	//   ....[0]....
.L_1641:
        /*00e8*/ 	.word	0x000004e0


	//   ....[1]....
        /*00ec*/ 	.word	0x00000500


	//   ....[2]....
        /*00f0*/ 	.word	0x00000520


	//   ....[3]....
        /*00f4*/ 	.word	0x00000540


	//   ....[4]....
        /*00f8*/ 	.word	0x00000570


	//----- nvinfo : EIATTR_EXIT_INSTR_OFFSETS
	.align		4
.L_1642:
        /*00fc*/ 	.byte	0x04, 0x1c
        /*00fe*/ 	.short	(.L_1644 - .L_1643)


	//   ....[0]....
.L_1643:
        /*0100*/ 	.word	0x00000030


	//   ....[1]....
        /*0104*/ 	.word	0x00000090


	//   ....[2]....
        /*0108*/ 	.word	0x00000d10


	//   ....[3]....
        /*010c*/ 	.word	0x00000d90


	//----- nvinfo : EIATTR_CRS_STACK_SIZE
	.align		4
.L_1644:
        /*0110*/ 	.byte	0x04, 0x1e
        /*0112*/ 	.short	(.L_1646 - .L_1645)
.L_1645:
        /*0114*/ 	.word	0x00000000
.L_1646:


//--------------------- .nv.info._ZN17fastertransformer19segmented_topp_impl15blockSortKernelIfLi512ELi1EEEvPKT_PS2_PKiPiS7_iii --------------------------
	.section	.nv.info._ZN17fastertransformer19segmented_topp_impl15blockSortKernelIfLi512ELi1EEEvPKT_PS2_PKiPiS7_iii,"",@"SHT_CUDA_INFO"
	.sectionflags	@""
	.align	4


	//----- nvinfo : EIATTR_CUDA_API_VERSION
	.align		4
        /*0000*/ 	.byte	0x04, 0x37
        /*0002*/ 	.short	(.L_1648 - .L_1647)
.L_1647:
        /*0004*/ 	.word	0x00000082


	//----- nvinfo : EIATTR_SW2861232_WAR
	.align		4
.L_1648:
        /*0008*/ 	.byte	0x01, 0x35
	.zero		2


	//----- nvinfo : EIATTR_PARAM_CBANK
	.align		4
        /*000c*/ 	.byte	0x04, 0x0a
        /*000e*/ 	.short	(.L_1650 - .L_1649)
	.align		4
.L_1649:
        /*0010*/ 	.word	index@(.nv.constant0._ZN17fastertransformer19segmented_topp_impl15blockSortKernelIfLi512ELi1EEEvPKT_PS2_PKiPiS7_iii)
        /*0014*/ 	.short	0x0160
        /*0016*/ 	.short	0x0034


	//----- nvinfo : EIATTR_CBANK_PARAM_SIZE
	.align		4
.L_1650:
        /*0018*/ 	.byte	0x03, 0x19
        /*001a*/ 	.short	0x0034


	//----- nvinfo : EIATTR_KPARAM_INFO
	.align		4
        /*001c*/ 	.byte	0x04, 0x17
        /*001e*/ 	.short	(.L_1652 - .L_1651)
.L_1651:
        /*0020*/ 	.word	0x00000000
        /*0024*/ 	.short	0x0007
        /*0026*/ 	.short	0x0030
        /*0028*/ 	.byte	0x00, 0xf0, 0x11, 0x00


	//----- nvinfo : EIATTR_KPARAM_INFO
	.align		4
.L_1652:
        /*002c*/ 	.byte	0x04, 0x17
        /*002e*/ 	.short	(.L_1654 - .L_1653)
.L_1653:
        /*0030*/ 	.word	0x00000000
        /*0034*/ 	.short	0x0006
        /*0036*/ 	.short	0x002c
        /*0038*/ 	.byte	0x00, 0xf0, 0x11, 0x00


	//----- nvinfo : EIATTR_KPARAM_INFO
	.align		4
.L_1654:
        /*003c*/ 	.byte	0x04, 0x17
        /*003e*/ 	.short	(.L_1656 - .L_1655)
.L_1655:
        /*0040*/ 	.word	0x00000000
        /*0044*/ 	.short	0x0005
        /*0046*/ 	.short	0x0028
        /*0048*/ 	.byte	0x00, 0xf0, 0x11, 0x00


	//----- nvinfo : EIATTR_KPARAM_INFO
	.align		4
.L_1656:
        /*004c*/ 	.byte	0x04, 0x17
        /*004e*/ 	.short	(.L_1658 - .L_1657)
.L_1657:
        /*0050*/ 	.word	0x00000000
        /*0054*/ 	.short	0x0004
        /*0056*/ 	.short	0x0020
        /*0058*/ 	.byte	0x00, 0xf0, 0x21, 0x00


	//----- nvinfo : EIATTR_KPARAM_INFO
	.align		4
.L_1658:
        /*005c*/ 	.byte	0x04, 0x17
        /*005e*/ 	.short	(.L_1660 - .L_1659)
.L_1659:
        /*0060*/ 	.word	0x00000000
        /*0064*/ 	.short	0x0003
        /*0066*/ 	.short	0x0018
        /*0068*/ 	.byte	0x00, 0xf0, 0x21, 0x00


	//----- nvinfo : EIATTR_KPARAM_INFO
	.align		4
.L_1660:
        /*006c*/ 	.byte	0x04, 0x17
        /*006e*/ 	.short	(.L_1662 - .L_1661)
.L_1661:
        /*0070*/ 	.word	0x00000000
        /*0074*/ 	.short	0x0002
        /*0076*/ 	.short	0x0010
        /*0078*/ 	.byte	0x00, 0xf0, 0x21, 0x00


	//----- nvinfo : EIATTR_KPARAM_INFO
	.align		4
.L_1662:
        /*007c*/ 	.byte	0x04, 0x17
        /*007e*/ 	.short	(.L_1664 - .L_1663)
.L_1663:
        /*0080*/ 	.word	0x00000000
        /*0084*/ 	.short	0x0001
        /*0086*/ 	.short	0x0008
        /*0088*/ 	.byte	0x00, 0xf0, 0x21, 0x00


	//----- nvinfo : EIATTR_KPARAM_INFO
	.align		4
.L_1664:
        /*008c*/ 	.byte	0x04, 0x17
        /*008e*/ 	.short	(.L_1666 - .L_1665)
.L_1665:
        /*0090*/ 	.word	0x00000000
        /*0094*/ 	.short	0x0000
        /*0096*/ 	.short	0x0000
        /*0098*/ 	.byte	0x00, 0xf0, 0x21, 0x00


	//----- nvinfo : EIATTR_MAXREG_COUNT
	.align		4
.L_1666:
        /*009c*/ 	.byte	0x03, 0x1b
        /*009e*/ 	.short	0x00ff


	//----- nvinfo : EIATTR_NUM_BARRIERS
	.align		4
        /*00a0*/ 	.byte	0x02, 0x4c
        /*00a2*/ 	.byte	0x01
	.zero		1


	//----- nvinfo : EIATTR_MERCURY_ISA_VERSION
	.align		4
        /*00a4*/ 	.byte	0x03, 0x5f
        /*00a6*/ 	.short	0x0000


	//----- nvinfo : EIATTR_UNUSED_LOAD_BYTE_OFFSET
	.align		4
        /*00a8*/ 	.byte	0x04, 0x44
        /*00aa*/ 	.short	(.L_1668 - .L_1667)


	//   ....[0]....
.L_1667:
        /*00ac*/ 	.word	0x000005f0
        /*00b0*/ 	.word	0x0000f0ff


	//   ....[1]....
        /*00b4*/ 	.word	0x00000620
        /*00b8*/ 	.word	0x0000fff0


	//   ....[2]....
        /*00bc*/ 	.word	0x00000770
        /*00c0*/ 	.word	0x0000f0ff


	//----- nvinfo : EIATTR_COOP_GROUP_MASK_REGIDS
	.align		4
.L_1668:
        /*00c4*/ 	.byte	0x04, 0x29
        /*00c6*/ 	.short	(.L_1670 - .L_1669)


	//   ....[0]....
.L_1669:
        /*00c8*/ 	.word	0xffffffff


	//   ....[1]....
        /*00cc*/ 	.word	0xffffffff


	//   ....[2]....
        /*00d0*/ 	.word	0xffffffff


	//   ....[3]....
        /*00d4*/ 	.word	0xffffffff


	//   ....[4]....
        /*00d8*/ 	.word	0xffffffff


	//----- nvinfo : EIATTR_COOP_GROUP_INSTR_OFFSETS
	.align		4
.L_1670:
        /*00dc*/ 	.byte	0x04, 0x28
        /*00de*/ 	.short	(.L_1672 - .L_1671)


	//   ....[0]....
.L_1671:
        /*00e0*/ 	.word	0x000004f0


	//   ....[1]....
        /*00e4*/ 	.word	0x00000510


	//   ....[2]....
        /*00e8*/ 	.word	0x00000530


	//   ....[3]....
        /*00ec*/ 	.word	0x00000550


	//   ....[4]....
        /*00f0*/ 	.word	0x00000580


	//----- nvinfo : EIATTR_EXIT_INSTR_OFFSETS
	.align		4
.L_1672:
        /*00f4*/ 	.byte	0x04, 0x1c
        /*00f6*/ 	.short	(.L_1674 - .L_1673)


	//   ....[0]....
.L_1673:
        /*00f8*/ 	.word	0x00000030


	//   ....[1]....
        /*00fc*/ 	.word	0x00000090


	//   ....[2]....
        /*0100*/ 	.word	0x00000c40


	//   ....[3]....
        /*0104*/ 	.word	0x00000cc0


	//----- nvinfo : EIATTR_CRS_STACK_SIZE
	.align		4
.L_1674:
        /*0108*/ 	.byte	0x04, 0x1e
        /*010a*/ 	.short	(.L_1676 - .L_1675)
.L_1675:
        /*010c*/ 	.word	0x00000000
.L_1676:


//--------------------- .nv.info._ZN17fastertransformer19segmented_topp_impl15blockSortKernelIfLi384ELi1EEEvPKT_PS2_PKiPiS7_iii --------------------------
	.section	.nv.info._ZN17fastertransformer19segmented_topp_impl15blockSortKernelIfLi384ELi1EEEvPKT_PS2_PKiPiS7_iii,"",@"SHT_CUDA_INFO"
	.sectionflags	@""
	.align	4


	//----- nvinfo : EIATTR_CUDA_API_VERSION
	.align		4
        /*0000*/ 	.byte	0x04, 0x37
        /*0002*/ 	.short	(.L_1678 - .L_1677)
.L_1677:
        /*0004*/ 	.word	0x00000082


	//----- nvinfo : EIATTR_SW2861232_WAR
	.align		4
.L_1678:
        /*0008*/ 	.byte	0x01, 0x35
	.zero		2


	//----- nvinfo : EIATTR_PARAM_CBANK
	.align		4
        /*000c*/ 	.byte	0x04, 0x0a
        /*000e*/ 	.short	(.L_1680 - .L_1679)
	.align		4
.L_1679:
        /*0010*/ 	.word	index@(.nv.constant0._ZN17fastertransformer19segmented_topp_impl15blockSortKernelIfLi384ELi1EEEvPKT_PS2_PKiPiS7_iii)
        /*0014*/ 	.short	0x0160
        /*0016*/ 	.short	0x0034


	//----- nvinfo : EIATTR_CBANK_PARAM_SIZE
	.align		4
.L_1680:
        /*0018*/ 	.byte	0x03, 0x19
        /*001a*/ 	.short	0x0034


	//----- nvinfo : EIATTR_KPARAM_INFO
	.align		4
        /*001c*/ 	.byte	0x04, 0x17
        /*001e*/ 	.short	(.L_1682 - .L_1681)
.L_1681:
        /*0020*/ 	.word	0x00000000
        /*0024*/ 	.short	0x0007
        /*0026*/ 	.short	0x0030
        /*0028*/ 	.byte	0x00, 0xf0, 0x11, 0x00


	//----- nvinfo : EIATTR_KPARAM_INFO
	.align		4
.L_1682:
        /*002c*/ 	.byte	0x04, 0x17
        /*002e*/ 	.short	(.L_1684 - .L_1683)
.L_1683:
        /*0030*/ 	.word	0x00000000
        /*0034*/ 	.short	0x0006
        /*0036*/ 	.short	0x002c
        /*0038*/ 	.byte	0x00, 0xf0, 0x11, 0x00


	//----- nvinfo : EIATTR_KPARAM_INFO
	.align		4
.L_1684:
        /*003c*/ 	.byte	0x04, 0x17
        /*003e*/ 	.short	(.L_1686 - .L_1685)
.L_1685:
        /*0040*/ 	.word	0x00000000
        /*0044*/ 	.short	0x0005
        /*0046*/ 	.short	0x0028
        /*0048*/ 	.byte	0x00, 0xf0, 0x11, 0x00


	//----- nvinfo : EIATTR_KPARAM_INFO
	.align		4
.L_1686:
        /*004c*/ 	.byte	0x04, 0x17
        /*004e*/ 	.short	(.L_1688 - .L_1687)
.L_1687:
        /*0050*/ 	.word	0x00000000
        /*0054*/ 	.short	0x0004
        /*0056*/ 	.short	0x0020
        /*0058*/ 	.byte	0x00, 0xf0, 0x21, 0x00


	//----- nvinfo : EIATTR_KPARAM_INFO
	.align		4
.L_1688:
        /*005c*/ 	.byte	0x04, 0x17
        /*005e*/ 	.short	(.L_1690 - .L_1689)
.L_1689:
        /*0060*/ 	.word	0x00000000
        /*0064*/ 	.short	0x0003
        /*0066*/ 	.short	0x0018
        /*0068*/ 	.byte	0x00, 0xf0, 0x21, 0x00


	//----- nvinfo : EIATTR_KPARAM_INFO
	.align		4
.L_1690:
        /*006c*/ 	.byte	0x04, 0x17
        /*006e*/ 	.short	(.L_1692 - .L_1691)
.L_1691:
        /*0070*/ 	.word	0x00000000
        /*0074*/ 	.short	0x0002
        /*0076*/ 	.short	0x0010
        /*0078*/ 	.byte	0x00, 0xf0, 0x21, 0x00


	//----- nvinfo : EIATTR_KPARAM_INFO
	.align		4
.L_1692:
        /*007c*/ 	.byte	0x04, 0x17
        /*007e*/ 	.short	(.L_1694 - .L_1693)
.L_1693:
        /*0080*/ 	.word	0x00000000
        /*0084*/ 	.short	0x0001
        /*0086*/ 	.short	0x0008
        /*0088*/ 	.byte	0x00, 0xf0, 0x21, 0x00


	//----- nvinfo : EIATTR_KPARAM_INFO
	.align		4
.L_1694:
        /*008c*/ 	.byte	0x04, 0x17
        /*008e*/ 	.short	(.L_1696 - .L_1695)
.L_1695:
        /*0090*/ 	.word	0x00000000
        /*0094*/ 	.short	0x0000
        /*0096*/ 	.short	0x0000
        /*0098*/ 	.byte	0x00, 0xf0, 0x21, 0x00


	//----- nvinfo : EIATTR_MAXREG_COUNT
	.align		4
.L_1696:
        /*009c*/ 	.byte	0x03, 0x1b
        /*009e*/ 	.short	0x00ff


	//----- nvinfo : EIATTR_NUM_BARRIERS
	.align		4
        /*00a0*/ 	.byte	0x02, 0x4c
        /*00a2*/ 	.byte	0x01
	.zero		1


	//----- nvinfo : EIATTR_MERCURY_ISA_VERSION
	.align		4
        /*00a4*/ 	.byte	0x03, 0x5f
        /*00a6*/ 	.short	0x0000


	//----- nvinfo : EIATTR_UNUSED_LOAD_BYTE_OFFSET
	.align		4
        /*00a8*/ 	.byte	0x04, 0x44
        /*00aa*/ 	.short	(.L_1698 - .L_1697)


	//   ....[0]....
.L_1697:
        /*00ac*/ 	.word	0x000005d0
        /*00b0*/ 	.word	0x0000f0ff


	//   ....[1]....
        /*00b4*/ 	.word	0x00000600
        /*00b8*/ 	.word	0x0000fff0


	//----- nvinfo : EIATTR_COOP_GROUP_MASK_REGIDS
	.align		4
.L_1698:
        /*00bc*/ 	.byte	0x04, 0x29
        /*00be*/ 	.short	(.L_1700 - .L_1699)


	//   ....[0]....
.L_1699:
        /*00c0*/ 	.word	0xffffffff


	//   ....[1]....
        /*00c4*/ 	.word	0xffffffff


	//   ....[2]....
        /*00c8*/ 	.word	0xffffffff


	//   ....[3]....
        /*00cc*/ 	.word	0xffffffff


	//   ....[4]....
        /*00d0*/ 	.word	0xffffffff


	//----- nvinfo : EIATTR_COOP_GROUP_INSTR_OFFSETS
	.align		4
.L_1700:
        /*00d4*/ 	.byte	0x04, 0x28
        /*00d6*/ 	.short	(.L_1702 - .L_1701)


	//   ....[0]....
.L_1701:
        /*00d8*/ 	.word	0x000004d0


	//   ....[1]....
        /*00dc*/ 	.word	0x000004f0


	//   ....[2]....
        /*00e0*/ 	.word	0x00000510


	//   ....[3]....
        /*00e4*/ 	.word	0x00000530


	//   ....[4]....
        /*00e8*/ 	.word	0x00000560


	//----- nvinfo : EIATTR_EXIT_INSTR_OFFSETS
	.align		4
.L_1702:
        /*00ec*/ 	.byte	0x04, 0x1c
        /*00ee*/ 	.short	(.L_1704 - .L_1703)


	//   ....[0]....
.L_1703:
        /*00f0*/ 	.word	0x00000030


	//   ....[1]....
        /*00f4*/ 	.word	0x00000090


	//   ....[2]....
        /*00f8*/ 	.word	0x00000b40


	//   ....[3]....
        /*00fc*/ 	.word	0x00000bc0


	//----- nvinfo : EIATTR_CRS_STACK_SIZE
	.align		4
.L_1704:
        /*0100*/ 	.byte	0x04, 0x1e
        /*0102*/ 	.short	(.L_1706 - .L_1705)
.L_1705:
        /*0104*/ 	.word	0x00000000
.L_1706:


//--------------------- .nv.info._ZN17fastertransformer19segmented_topp_impl15blockSortKernelIfLi256ELi1EEEvPKT_PS2_PKiPiS7_iii --------------------------
	.section	.nv.info._ZN17fastertransformer19segmented_topp_impl15blockSortKernelIfLi256ELi1EEEvPKT_PS2_PKiPiS7_iii,"",@"SHT_CUDA_INFO"
	.sectionflags	@""
	.align	4


	//----- nvinfo : EIATTR_CUDA_API_VERSION
	.align		4
        /*0000*/ 	.byte	0x04, 0x37
        /*0002*/ 	.short	(.L_1708 - .L_1707)
.L_1707:
        /*0004*/ 	.word	0x00000082


	//----- nvinfo : EIATTR_SW2861232_WAR
	.align		4
.L_1708:
        /*0008*/ 	.byte	0x01, 0x35
	.zero		2


	//----- nvinfo : EIATTR_PARAM_CBANK
	.align		4
        /*000c*/ 	.byte	0x04, 0x0a
        /*000e*/ 	.short	(.L_1710 - .L_1709)
	.align		4
.L_1709:
        /*0010*/ 	.word	index@(.nv.constant0._ZN17fastertransformer19segmented_topp_impl15blockSortKernelIfLi256ELi1EEEvPKT_PS2_PKiPiS7_iii)
        /*0014*/ 	.short	0x0160
        /*0016*/ 	.short	0x0034


	//----- nvinfo : EIATTR_CBANK_PARAM_SIZE
	.align		4
.L_1710:
        /*0018*/ 	.byte	0x03, 0x19
        /*001a*/ 	.short	0x0034


	//----- nvinfo : EIATTR_KPARAM_INFO
	.align		4
        /*001c*/ 	.byte	0x04, 0x17
        /*001e*/ 	.short	(.L_1712 - .L_1711)
.L_1711:
        /*0020*/ 	.word	0x00000000
        /*0024*/ 	.short	0x0007
        /*0026*/ 	.short	0x0030
        /*0028*/ 	.byte	0x00, 0xf0, 0x11, 0x00


	//----- nvinfo : EIATTR_KPARAM_INFO
	.align		4
.L_1712:
        /*002c*/ 	.byte	0x04, 0x17
        /*002e*/ 	.short	(.L_1714 - .L_1713)
.L_1713:
        /*0030*/ 	.word	0x00000000
        /*0034*/ 	.short	0x0006
        /*0036*/ 	.short	0x002c
        /*0038*/ 	.byte	0x00, 0xf0, 0x11, 0x00


	//----- nvinfo : EIATTR_KPARAM_INFO
	.align		4
.L_1714:
        /*003c*/ 	.byte	0x04, 0x17
        /*003e*/ 	.short	(.L_1716 - .L_1715)
.L_1715:
        /*0040*/ 	.word	0x00000000
        /*0044*/ 	.short	0x0005
        /*0046*/ 	.short	0x0028
        /*0048*/ 	.byte	0x00, 0xf0, 0x11, 0x00


	//----- nvinfo : EIATTR_KPARAM_INFO
	.align		4
.L_1716:
        /*004c*/ 	.byte	0x04, 0x17
        /*004e*/ 	.short	(.L_1718 - .L_1717)
.L_1717:
        /*0050*/ 	.word	0x00000000
        /*0054*/ 	.short	0x0004
        /*0056*/ 	.short	0x0020
        /*0058*/ 	.byte	0x00, 0xf0, 0x21, 0x00


	//----- nvinfo : EIATTR_KPARAM_INFO
	.align		4
.L_1718:
        /*005c*/ 	.byte	0x04, 0x17
        /*005e*/ 	.short	(.L_1720 - .L_1719)
.L_1719:
        /*0060*/ 	.word	0x00000000
        /*0064*/ 	.short	0x0003
        /*0066*/ 	.short	0x0018
        /*0068*/ 	.byte	0x00, 0xf0, 0x21, 0x00


	//----- nvinfo : EIATTR_KPARAM_INFO
	.align		4
.L_1720:
        /*006c*/ 	.byte	0x04, 0x17
        /*006e*/ 	.short	(.L_1722 - .L_1721)
.L_1721:
        /*0070*/ 	.word	0x00000000
        /*0074*/ 	.short	0x0002
        /*0076*/ 	.short	0x0010
        /*0078*/ 	.byte	0x00, 0xf0, 0x21, 0x00


	//----- nvinfo : EIATTR_KPARAM_INFO
	.align		4
.L_1722:
        /*007c*/ 	.byte	0x04, 0x17
        /*007e*/ 	.short	(.L_1724 - .L_1723)
.L_1723:
        /*0080*/ 	.word	0x00000000
        /*0084*/ 	.short	0x0001
        /*0086*/ 	.short	0x0008
        /*0088*/ 	.byte	0x00, 0xf0, 0x21, 0x00


	//----- nvinfo : EIATTR_KPARAM_INFO
	.align		4
.L_1724:
        /*008c*/ 	.byte	0x04, 0x17
        /*008e*/ 	.short	(.L_1726 - .L_1725)
.L_1725:
        /*0090*/ 	.word	0x00000000
        /*0094*/ 	.short	0x0000
        /*0096*/ 	.short	0x0000
        /*0098*/ 	.byte	0x00, 0xf0, 0x21, 0x00


	//----- nvinfo : EIATTR_MAXREG_COUNT
	.align		4
.L_1726:
        /*009c*/ 	.byte	0x03, 0x1b
        /*009e*/ 	.short	0x00ff


	//----- nvinfo : EIATTR_NUM_BARRIERS
	.align		4
        /*00a0*/ 	.byte	0x02, 0x4c
        /*00a2*/ 	.byte	0x01
	.zero		1


	//----- nvinfo : EIATTR_MERCURY_ISA_VERSION
	.align		4
        /*00a4*/ 	.byte	0x03, 0x5f
        /*00a6*/ 	.short	0x0000


	//----- nvinfo : EIATTR_UNUSED_LOAD_BYTE_OFFSET
	.align		4
        /*00a8*/ 	.byte	0x04, 0x44
        /*00aa*/ 	.short	(.L_1728 - .L_1727)


	//   ....[0]....
.L_1727:
        /*00ac*/ 	.word	0x000005e0
        /*00b0*/ 	.word	0x0000f0ff


	//   ....[1]....
        /*00b4*/ 	.word	0x00000610
        /*00b8*/ 	.word	0x0000fff0


	//----- nvinfo : EIATTR_COOP_GROUP_MASK_REGIDS
	.align		4
.L_1728:
        /*00bc*/ 	.byte	0x04, 0x29
        /*00be*/ 	.short	(.L_1730 - .L_1729)


	//   ....[0]....
.L_1729:
        /*00c0*/ 	.word	0xffffffff


	//   ....[1]....
        /*00c4*/ 	.word	0xffffffff


	//   ....[2]....
        /*00c8*/ 	.word	0xffffffff


	//   ....[3]....
        /*00cc*/ 	.word	0xffffffff


	//   ....[4]....
        /*00d0*/ 	.word	0xffffffff


	//----- nvinfo : EIATTR_COOP_GROUP_INSTR_OFFSETS
	.align		4
.L_1730:
        /*00d4*/ 	.byte	0x04, 0x28
        /*00d6*/ 	.short	(.L_1732 - .L_1731)


	//   ....[0]....
.L_1731:
        /*00d8*/ 	.word	0x000004e0


	//   ....[1]....
        /*00dc*/ 	.word	0x00000500


	//   ....[2]....
        /*00e0*/ 	.word	0x00000520


	//   ....[3]....
        /*00e4*/ 	.word	0x00000540


	//   ....[4]....
        /*00e8*/ 	.word	0x00000570


	//----- nvinfo : EIATTR_EXIT_INSTR_OFFSETS
	.align		4
.L_1732:
        /*00ec*/ 	.byte	0x04, 0x1c
        /*00ee*/ 	.short	(.L_1734 - .L_1733)


	//   ....[0]....
.L_1733:
        /*00f0*/ 	.word	0x00000030


	//   ....[1]....
        /*00f4*/ 	.word	0x00000090


	//   ....[2]....
        /*00f8*/ 	.word	0x00000a80


	//   ....[3]....
        /*00fc*/ 	.word	0x00000b00


	//----- nvinfo : EIATTR_CRS_STACK_SIZE
	.align		4
.L_1734:
        /*0100*/ 	.byte	0x04, 0x1e
        /*0102*/ 	.short	(.L_1736 - .L_1735)
.L_1735:
        /*0104*/ 	.word	0x00000000
.L_1736:


//--------------------- .nv.info._ZN17fastertransformer19segmented_topp_impl15blockSortKernelIfLi128ELi1EEEvPKT_PS2_PKiPiS7_iii --------------------------
	.section	.nv.info._ZN17fastertransformer19segmented_topp_impl15blockSortKernelIfLi128ELi1EEEvPKT_PS2_PKiPiS7_iii,"",@"SHT_CUDA_INFO"
	.sectionflags	@""
	.align	4


	//----- nvinfo : EIATTR_CUDA_API_VERSION
	.align		4
        /*0000*/ 	.byte	0x04, 0x37
        /*0002*/ 	.short	(.L_1738 - .L_1737)
.L_1737:
        /*0004*/ 	.word	0x00000082


	//----- nvinfo : EIATTR_SW2861232_WAR
	.align		4
.L_1738:
        /*0008*/ 	.byte	0x01, 0x35
	.zero		2


	//----- nvinfo : EIATTR_PARAM_CBANK
	.align		4
        /*000c*/ 	.byte	0x04, 0x0a
        /*000e*/ 	.short	(.L_1740 - .L_1739)
	.align		4
.L_1739:
        /*0010*/ 	.word	index@(.nv.constant0._ZN17fastertransformer19segmented_topp_impl15blockSortKernelIfLi128ELi1EEEvPKT_PS2_PKiPiS7_iii)
        /*0014*/ 	.short	0x0160
        /*0016*/ 	.short	0x0034


	//----- nvinfo : EIATTR_CBANK_PARAM_SIZE
	.align		4
.L_1740:
        /*0018*/ 	.byte	0x03, 0x19
        /*001a*/ 	.short	0x0034


	//----- nvinfo : EIATTR_KPARAM_INFO
	.align		4
        /*001c*/ 	.byte	0x04, 0x17
        /*001e*/ 	.short	(.L_1742 - .L_1741)
.L_1741:
        /*0020*/ 	.word	0x00000000
        /*0024*/ 	.short	0x0007
        /*0026*/ 	.short	0x0030
        /*0028*/ 	.byte	0x00, 0xf0, 0x11, 0x00


	//----- nvinfo : EIATTR_KPARAM_INFO
	.align		4
.L_1742:
        /*002c*/ 	.byte	0x04, 0x17
        /*002e*/ 	.short	(.L_1744 - .L_1743)
.L_1743:
        /*0030*/ 	.word	0x00000000
        /*0034*/ 	.short	0x0006
        /*0036*/ 	.short	0x002c
        /*0038*/ 	.byte	0x00, 0xf0, 0x11, 0x00


	//----- nvinfo : EIATTR_KPARAM_INFO
	.align		4
.L_1744:
        /*003c*/ 	.byte	0x04, 0x17
        /*003e*/ 	.short	(.L_1746 - .L_1745)
.L_1745:
        /*0040*/ 	.word	0x00000000
        /*0044*/ 	.short	0x0005
        /*0046*/ 	.short	0x0028
        /*0048*/ 	.byte	0x00, 0xf0, 0x11, 0x00


	//----- nvinfo : EIATTR_KPARAM_INFO
	.align		4
.L_1746:
        /*004c*/ 	.byte	0x04, 0x17
        /*004e*/ 	.short	(.L_1748 - .L_1747)
.L_1747:
        /*0050*/ 	.word	0x00000000
        /*0054*/ 	.short	0x0004
        /*0056*/ 	.short	0x0020
        /*0058*/ 	.byte	0x00, 0xf0, 0x21, 0x00


	//----- nvinfo : EIATTR_KPARAM_INFO
	.align		4
.L_1748:
        /*005c*/ 	.byte	0x04, 0x17
        /*005e*/ 	.short	(.L_1750 - .L_1749)
.L_1749:
        /*0060*/ 	.word	0x00000000
        /*0064*/ 	.short	0x0003
        /*0066*/ 	.short	0x0018
        /*0068*/ 	.byte	0x00, 0xf0, 0x21, 0x00


	//----- nvinfo : EIATTR_KPARAM_INFO
	.align		4
.L_1750:
        /*006c*/ 	.byte	0x04, 0x17
        /*006e*/ 	.short	(.L_1752 - .L_1751)
.L_1751:
        /*0070*/ 	.word	0x00000000
        /*0074*/ 	.short	0x0002
        /*0076*/ 	.short	0x0010
        /*0078*/ 	.byte	0x00, 0xf0, 0x21, 0x00


	//----- nvinfo : EIATTR_KPARAM_INFO
	.align		4
.L_1752:
        /*007c*/ 	.byte	0x04, 0x17
        /*007e*/ 	.short	(.L_1754 - .L_1753)
.L_1753:
        /*0080*/ 	.word	0x00000000
        /*0084*/ 	.short	0x0001
        /*0086*/ 	.short	0x0008
        /*0088*/ 	.byte	0x00, 0xf0, 0x21, 0x00


	//----- nvinfo : EIATTR_KPARAM_INFO
	.align		4
.L_1754:
        /*008c*/ 	.byte	0x04, 0x17
        /*008e*/ 	.short	(.L_1756 - .L_1755)
.L_1755:
        /*0090*/ 	.word	0x00000000
        /*0094*/ 	.short	0x0000
        /*0096*/ 	.short	0x0000
        /*0098*/ 	.byte	0x00, 0xf0, 0x21, 0x00


	//----- nvinfo : EIATTR_MAXREG_COUNT
	.align		4
.L_1756:
        /*009c*/ 	.byte	0x03, 0x1b
        /*009e*/ 	.short	0x00ff


	//----- nvinfo : EIATTR_NUM_BARRIERS
	.align		4
        /*00a0*/ 	.byte	0x02, 0x4c
        /*00a2*/ 	.byte	0x01
	.zero		1


	//----- nvinfo : EIATTR_MERCURY_ISA_VERSION
	.align		4
        /*00a4*/ 	.byte	0x03, 0x5f
        /*00a6*/ 	.short	0x0000


	//----- nvinfo : EIATTR_UNUSED_LOAD_BYTE_OFFSET
	.align		4
        /*00a8*/ 	.byte	0x04, 0x44
        /*00aa*/ 	.short	(.L_1758 - .L_1757)


	//   ....[0]....
.L_1757:
        /*00ac*/ 	.word	0x000005d0
        /*00b0*/ 	.word	0x0000f0ff


	//----- nvinfo : EIATTR_COOP_GROUP_MASK_REGIDS
	.align		4
.L_1758:
        /*00b4*/ 	.byte	0x04, 0x29
        /*00b6*/ 	.short	(.L_1760 - .L_1759)


	//   ....[0]....
.L_1759:
        /*00b8*/ 	.word	0xffffffff


	//   ....[1]....
        /*00bc*/ 	.word	0xffffffff


	//   ....[2]....
        /*00c0*/ 	.word	0xffffffff


	//   ....[3]....
        /*00c4*/ 	.word	0xffffffff


	//   ....[4]....
        /*00c8*/ 	.word	0xffffffff


	//----- nvinfo : EIATTR_COOP_GROUP_INSTR_OFFSETS
	.align		4
.L_1760:
        /*00cc*/ 	.byte	0x04, 0x28
        /*00ce*/ 	.short	(.L_1762 - .L_1761)


	//   ....[0]....
.L_1761:
        /*00d0*/ 	.word	0x000004d0


	//   ....[1]....
        /*00d4*/ 	.word	0x000004f0


	//   ....[2]....
        /*00d8*/ 	.word	0x00000510


	//   ....[3]....
        /*00dc*/ 	.word	0x00000530


	//   ....[4]....
        /*00e0*/ 	.word	0x00000560


	//----- nvinfo : EIATTR_EXIT_INSTR_OFFSETS
	.align		4
.L_1762:
        /*00e4*/ 	.byte	0x04, 0x1c
        /*00e6*/ 	.short	(.L_1764 - .L_1763)


	//   ....[0]....
.L_1763:
        /*00e8*/ 	.word	0x00000030


	//   ....[1]....
        /*00ec*/ 	.word	0x00000090


	//   ....[2]....
        /*00f0*/ 	.word	0x000009a0


	//   ....[3]....
        /*00f4*/ 	.word	0x00000a20


	//----- nvinfo : EIATTR_CRS_STACK_SIZE
	.align		4
.L_1764:
        /*00f8*/ 	.byte	0x04, 0x1e
        /*00fa*/ 	.short	(.L_1766 - .L_1765)
.L_1765:
        /*00fc*/ 	.word	0x00000000
.L_1766:


//--------------------- .nv.info._ZN17fastertransformer19segmented_topp_impl27segmented_top_p_single_passINS0_28Segmented_topk_kernel_paramsIfiLi256ELi2EEELi256EEEvNS0_20TopKPerSegmentParamsE --------------------------
	.section	.nv.info._ZN17fastertransformer19segmented_topp_impl27segmented_top_p_single_passINS0_28Segmented_topk_kernel_paramsIfiLi256ELi2EEELi256EEEvNS0_20TopKPerSegmentParamsE,"",@"SHT_CUDA_INFO"
	.sectionflags	@""
	.align	4


	//----- nvinfo : EIATTR_CUDA_API_VERSION
	.align		4
        /*0000*/ 	.byte	0x04, 0x37
        /*0002*/ 	.short	(.L_1768 - .L_1767)
.L_1767:
        /*0004*/ 	.word	0x00000082


	//----- nvinfo : EIATTR_SW2861232_WAR
	.align		4
.L_1768:
        /*0008*/ 	.byte	0x01, 0x35
	.zero		2


	//----- nvinfo : EIATTR_PARAM_CBANK
	.align		4
        /*000c*/ 	.byte	0x04, 0x0a
        /*000e*/ 	.short	(.L_1770 - .L_1769)
	.align		4
.L_1769:
        /*0010*/ 	.word	index@(.nv.constant0._ZN17fastertransformer19segmented_topp_impl27segmented_top_p_single_passINS0_28Segmented_topk_kernel_paramsIfiLi256ELi2EEELi256EEEvNS0_20TopKPerSegmentParamsE)
        /*0014*/ 	.short	0x0160
        /*0016*/ 	.short	0x0060


	//----- nvinfo : EIATTR_CBANK_PARAM_SIZE
	.align		4
.L_1770:
        /*0018*/ 	.byte	0x03, 0x19
        /*001a*/ 	.short	0x0060


	//----- nvinfo : EIATTR_KPARAM_INFO
	.align		4
        /*001c*/ 	.byte	0x04, 0x17
        /*001e*/ 	.short	(.L_1772 - .L_1771)
.L_1771:
        /*0020*/ 	.word	0x00000000
        /*0024*/ 	.short	0x0000
        /*0026*/ 	.short	0x0000
        /*0028*/ 	.byte	0x00, 0xf0, 0x81, 0x01


	//----- nvinfo : EIATTR_MAXREG_COUNT
	.align		4
.L_1772:
        /*002c*/ 	.byte	0x03, 0x1b
        /*002e*/ 	.short	0x00ff


	//----- nvinfo : EIATTR_NUM_BARRIERS
	.align		4
        /*0030*/ 	.byte	0x02, 0x4c
        /*0032*/ 	.byte	0x01
	.zero		1


	//----- nvinfo : EIATTR_MERCURY_ISA_VERSION
	.align		4
        /*0034*/ 	.byte	0x03, 0x5f
        /*0036*/ 	.short	0x0000


	//----- nvinfo : EIATTR_UNUSED_LOAD_BYTE_OFFSET
	.align		4
        /*0038*/ 	.byte	0x04, 0x44
        /*003a*/ 	.short	(.L_1774 - .L_1773)


	//   ....[0]....
.L_1773:
        /*003c*/ 	.word	0x00008c60
        /*0040*/ 	.word	0x0000f0ff


	//----- nvinfo : EIATTR_INT_WARP_WIDE_INSTR_OFFSETS
	.align		4
.L_1774:
        /*0044*/ 	.byte	0x04, 0x31
        /*0046*/ 	.short	(.L_1776 - .L_1775)


	//   ....[0]....
.L_1775:
        /*0048*/ 	.word	0x0000a1b0


	//   ....[1]....
        /*004c*/ 	.word	0x0000a1c0


	//----- nvinfo : EIATTR_COOP_GROUP_MASK_REGIDS
	.align		4
.L_1776:
        /*0050*/ 	.byte	0x04, 0x29
        /*0052*/ 	.short	(.L_1778 - .L_1777)


	//   ....[0]....
.L_1777:
        /*0054*/ 	.word	0xffffffff


	//   ....[1]....
        /*0058*/ 	.word	0xffffffff


	//   ....[2]....
        /*005c*/ 	.word	0xffffffff


	//   ....[3]....
        /*0060*/ 	.word	0xffffffff


	//   ....[4]....
        /*0064*/ 	.word	0xffffffff


	//   ....[5]....
        /*0068*/ 	.word	0xffffffff


	//   ....[6]....
        /*006c*/ 	.word	0xffffffff


	//   ....[7]....
        /*0070*/ 	.word	0xffffffff


	//   ....[8]....
        /*0074*/ 	.word	0xffffffff


	//   ....[9]....
        /*0078*/ 	.word	0xffffffff


	//   ....[10]....
        /*007c*/ 	.word	0xffffffff


	//   ....[11]....
        /*0080*/ 	.word	0xffffffff


	//   ....[12]....
        /*0084*/ 	.word	0xffffffff


	//   ....[13]....
        /*0088*/ 	.word	0xffffffff


	//   ....[14]....
        /*008c*/ 	.word	0xffffffff


	//   ....[15]....
        /*0090*/ 	.word	0xffffffff


	//   ....[16]....
        /*0094*/ 	.word	0xffffffff


	//   ....[17]....
        /*0098*/ 	.word	0xffffffff


	//   ....[18]....
        /*009c*/ 	.word	0xffffffff


	//----- nvinfo : EIATTR_COOP_GROUP_INSTR_OFFSETS
	.align		4
.L_1778:
        /*00a0*/ 	.byte	0x04, 0x28
        /*00a2*/ 	.short	(.L_1780 - .L_1779)


	//   ....[0]....
.L_1779:
        /*00a4*/ 	.word	0x00008a30


	//   ....[1]....
        /*00a8*/ 	.word	0x00008a50


	//   ....[2]....
        /*00ac*/ 	.word	0x00008a80


	//   ....[3]....
        /*00b0*/ 	.word	0x00008b40


	//   ....[4]....
        /*00b4*/ 	.word	0x00008bd0


	//   ....[5]....
        /*00b8*/ 	.word	0x00008f00


	//   ....[6]....
        /*00bc*/ 	.word	0x00008f40


	//   ....[7]....
        /*00c0*/ 	.word	0x00008f50


	//   ....[8]....
        /*00c4*/ 	.word	0x00008f70


	//   ....[9]....
        /*00c8*/ 	.word	0x00008f90


	//   ....[10]....
        /*00cc*/ 	.word	0x00008fb0


	//   ....[11]....
        /*00d0*/ 	.word	0x00008fe0


	//   ....[12]....
        /*00d4*/ 	.word	0x0000a480


	//   ....[13]....
        /*00d8*/ 	.word	0x0000a500


	//   ....[14]....
        /*00dc*/ 	.word	0x0000a580


	//   ....[15]....
        /*00e0*/ 	.word	0x0000a600


	//   ....[16]....
        /*00e4*/ 	.word	0x0000a680


	//   ....[17]....
        /*00e8*/ 	.word	0x0000a700


	//   ....[18]....
        /*00ec*/ 	.word	0x0000a780


	//----- nvinfo : EIATTR_EXIT_INSTR_OFFSETS
	.align		4
.L_1780:
        /*00f0*/ 	.byte	0x04, 0x1c
        /*00f2*/ 	.short	(.L_1782 - .L_1781)


	//   ....[0]....
.L_1781:
        /*00f4*/ 	.word	0x0000a2a0


	//   ....[1]....
        /*00f8*/ 	.word	0x0000a390


	//   ....[2]....
        /*00fc*/ 	.word	0x0000a3c0


	//   ....[3]....
        /*0100*/ 	.word	0x0000a420


	//----- nvinfo : EIATTR_MAX_THREADS
	.align		4
.L_1782:
        /*0104*/ 	.byte	0x04, 0x05
        /*0106*/ 	.short	(.L_1784 - .L_1783)
.L_1783:
        /*0108*/ 	.word	0x00000100
        /*010c*/ 	.word	0x00000001
        /*0110*/ 	.word	0x00000001


	//----- nvinfo : EIATTR_CRS_STACK_SIZE
	.align		4
.L_1784:
        /*0114*/ 	.byte	0x04, 0x1e
        /*0116*/ 	.short	(.L_1786 - .L_1785)
.L_1785:
        /*0118*/ 	.word	0x00000000
.L_1786:


//--------------------- .nv.info._ZN17fastertransformer19segmented_topp_impl27segmented_top_p_single_passINS0_28Segmented_topk_kernel_paramsIfiLi256ELi2EEELi224EEEvNS0_20TopKPerSegmentParamsE --------------------------
	.section	.nv.info._ZN17fastertransformer19segmented_topp_impl27segmented_top_p_single_passINS0_28Segmented_topk_kernel_paramsIfiLi256ELi2EEELi224EEEvNS0_20TopKPerSegmentParamsE,"",@"SHT_CUDA_INFO"
	.sectionflags	@""
	.align	4


	//----- nvinfo : EIATTR_CUDA_API_VERSION
	.align		4
        /*0000*/ 	.byte	0x04, 0x37
        /*0002*/ 	.short	(.L_1788 - .L_1787)
.L_1787:
        /*0004*/ 	.word	0x00000082


	//----- nvinfo : EIATTR_SW2861232_WAR
	.align		4
.L_1788:
        /*0008*/ 	.byte	0x01, 0x35
	.zero		2


	//----- nvinfo : EIATTR_PARAM_CBANK
	.align		4
        /*000c*/ 	.byte	0x04, 0x0a
        /*000e*/ 	.short	(.L_1790 - .L_1789)
	.align		4
.L_1789:
        /*0010*/ 	.word	index@(.nv.constant0._ZN17fastertransformer19segmented_topp_impl27segmented_top_p_single_passINS0_28Segmented_topk_kernel_paramsIfiLi256ELi2EEELi224EEEvNS0_20TopKPerSegmentParamsE)
        /*0014*/ 	.short	0x0160
        /*0016*/ 	.short	0x0060


	//----- nvinfo : EIATTR_CBANK_PARAM_SIZE
	.align		4
.L_1790:
        /*0018*/ 	.byte	0x03, 0x19
        /*001a*/ 	.short	0x0060


	//----- nvinfo : EIATTR_KPARAM_INFO
	.align		4
        /*001c*/ 	.byte	0x04, 0x17
        /*001e*/ 	.short	(.L_1792 - .L_1791)
.L_1791:
        /*0020*/ 	.word	0x00000000
        /*0024*/ 	.short	0x0000
        /*0026*/ 	.short	0x0000
        /*0028*/ 	.byte	0x00, 0xf0, 0x81, 0x01


	//----- nvinfo : EIATTR_MAXREG_COUNT
	.align		4
.L_1792:
        /*002c*/ 	.byte	0x03, 0x1b
        /*002e*/ 	.short	0x00ff


	//----- nvinfo : EIATTR_NUM_BARRIERS
	.align		4
        /*0030*/ 	.byte	0x02, 0x4c
        /*0032*/ 	.byte	0x01
	.zero		1


	//----- nvinfo : EIATTR_MERCURY_ISA_VERSION
	.align		4
        /*0034*/ 	.byte	0x03, 0x5f
        /*0036*/ 	.short	0x0000


	//----- nvinfo : EIATTR_UNUSED_LOAD_BYTE_OFFSET
	.align		4
        /*0038*/ 	.byte	0x04, 0x44
        /*003a*/ 	.short	(.L_1794 - .L_1793)


	//   ....[0]....
.L_1793:
        /*003c*/ 	.word	0x00006dd0
        /*0040*/ 	.word	0x0000f0ff


	//----- nvinfo : EIATTR_INT_WARP_WIDE_INSTR_OFFSETS
	.align		4
.L_1794:
        /*0044*/ 	.byte	0x04, 0x31
        /*0046*/ 	.short	(.L_1796 - .L_1795)


	//   ....[0]....
.L_1795:
        /*0048*/ 	.word	0x0000a7a0


	//   ....[1]....
        /*004c*/ 	.word	0x0000a7b0


	//----- nvinfo : EIATTR_COOP_GROUP_MASK_REGIDS
	.align		4
.L_1796:
        /*0050*/ 	.byte	0x04, 0x29
        /*0052*/ 	.short	(.L_1798 - .L_1797)


	//   ....[0]....
.L_1797:
        /*0054*/ 	.word	0xffffffff


	//   ....[1]....
        /*0058*/ 	.word	0xffffffff


	//   ....[2]....
        /*005c*/ 	.word	0xffffffff


	//   ....[3]....
        /*0060*/ 	.word	0xffffffff


	//   ....[4]....
        /*0064*/ 	.word	0xffffffff


	//   ....[5]....
        /*0068*/ 	.word	0xffffffff


	//   ....[6]....
        /*006c*/ 	.word	0xffffffff


	//   ....[7]....
        /*0070*/ 	.word	0xffffffff


	//   ....[8]....
        /*0074*/ 	.word	0xffffffff


	//   ....[9]....
        /*0078*/ 	.word	0xffffffff


	//   ....[10]....
        /*007c*/ 	.word	0xffffffff


	//   ....[11]....
        /*0080*/ 	.word	0xffffffff


	//   ....[12]....
        /*0084*/ 	.word	0xffffffff


	//   ....[13]....
        /*0088*/ 	.word	0xffffffff


	//   ....[14]....
        /*008c*/ 	.word	0xffffffff


	//   ....[15]....
        /*0090*/ 	.word	0xffffffff


	//   ....[16]....
        /*0094*/ 	.word	0xffffffff


	//   ....[17]....
        /*0098*/ 	.word	0xffffffff


	//   ....[18]....
        /*009c*/ 	.word	0xffffffff


	//----- nvinfo : EIATTR_COOP_GROUP_INSTR_OFFSETS
	.align		4
.L_1798:
        /*00a0*/ 	.byte	0x04, 0x28
        /*00a2*/ 	.short	(.L_1800 - .L_1799)


	//   ....[0]....
.L_1799:
        /*00a4*/ 	.word	0x00006c80


	//   ....[1]....
        /*00a8*/ 	.word	0x00006cf0


	//   ....[2]....
        /*00ac*/ 	.word	0x00006d10


	//   ....[3]....
        /*00b0*/ 	.word	0x00006d30


	//   ....[4]....
        /*00b4*/ 	.word	0x00006d50


	//   ....[5]....
        /*00b8*/ 	.word	0x000070e0


	//   ....[6]....
        /*00bc*/ 	.word	0x00007120


	//   ....[7]....
        /*00c0*/ 	.word	0x00007130


	//   ....[8]....
        /*00c4*/ 	.word	0x00007150


	//   ....[9]....
        /*00c8*/ 	.word	0x00007170


	//   ....[10]....
        /*00cc*/ 	.word	0x00007190


	//   ....[11]....
        /*00d0*/ 	.word	0x000071c0


	//   ....[12]....
        /*00d4*/ 	.word	0x0000aa70


	//   ....[13]....
        /*00d8*/ 	.word	0x0000aaf0


	//   ....[14]....
        /*00dc*/ 	.word	0x0000ab70


	//   ....[15]....
        /*00e0*/ 	.word	0x0000abf0


	//   ....[16]....
        /*00e4*/ 	.word	0x0000ac70


	//   ....[17]....
        /*00e8*/ 	.word	0x0000acf0


	//   ....[18]....
        /*00ec*/ 	.word	0x0000ad70


	//----- nvinfo : EIATTR_EXIT_INSTR_OFFSETS
	.align		4
.L_1800:
        /*00f0*/ 	.byte	0x04, 0x1c
        /*00f2*/ 	.short	(.L_1802 - .L_1801)


	//   ....[0]....
.L_1801:
        /*00f4*/ 	.word	0x0000a890


	//   ....[1]....
        /*00f8*/ 	.word	0x0000a980


	//   ....[2]....
        /*00fc*/ 	.word	0x0000a9b0


	//   ....[3]....
        /*0100*/ 	.word	0x0000aa10


	//----- nvinfo : EIATTR_MAX_THREADS
	.align		4
.L_1802:
        /*0104*/ 	.byte	0x04, 0x05
        /*0106*/ 	.short	(.L_1804 - .L_1803)
.L_1803:
        /*0108*/ 	.word	0x00000100
        /*010c*/ 	.word	0x00000001
        /*0110*/ 	.word	0x00000001


	//----- nvinfo : EIATTR_CRS_STACK_SIZE
	.align		4
.L_1804:
        /*0114*/ 	.byte	0x04, 0x1e
        /*0116*/ 	.short	(.L_1806 - .L_1805)
.L_1805:
        /*0118*/ 	.word	0x00000000
.L_1806:


//--------------------- .nv.info._ZN17fastertransformer19segmented_topp_impl27segmented_top_p_single_passINS0_28Segmented_topk_kernel_paramsIfiLi256ELi2EEELi192EEEvNS0_20TopKPerSegmentParamsE --------------------------
	.section	.nv.info._ZN17fastertransformer19segmented_topp_impl27segmented_top_p_single_passINS0_28Segmented_topk_kernel_paramsIfiLi256ELi2EEELi192EEEvNS0_20TopKPerSegmentParamsE,"",@"SHT_CUDA_INFO"
	.sectionflags	@""
	.align	4


	//----- nvinfo : EIATTR_CUDA_API_VERSION
	.align		4
        /*0000*/ 	.byte	0x04, 0x37
        /*0002*/ 	.short	(.L_1808 - .L_1807)
.L_1807:
        /*0004*/ 	.word	0x00000082


	//----- nvinfo : EIATTR_SW2861232_WAR
	.align		4
.L_1808:
        /*0008*/ 	.byte	0x01, 0x35
	.zero		2


	//----- nvinfo : EIATTR_PARAM_CBANK
	.align		4
        /*000c*/ 	.byte	0x04, 0x0a
        /*000e*/ 	.short	(.L_1810 - .L_1809)
	.align		4
.L_1809:
        /*0010*/ 	.word	index@(.nv.constant0._ZN17fastertransformer19segmented_topp_impl27segmented_top_p_single_passINS0_28Segmented_topk_kernel_paramsIfiLi256ELi2EEELi192EEEvNS0_20TopKPerSegmentParamsE)
        /*0014*/ 	.short	0x0160
        /*0016*/ 	.short	0x0060


	//----- nvinfo : EIATTR_CBANK_PARAM_SIZE
	.align		4
.L_1810:
        /*0018*/ 	.byte	0x03, 0x19
        /*001a*/ 	.short	0x0060


	//----- nvinfo : EIATTR_KPARAM_INFO
	.align		4
        /*001c*/ 	.byte	0x04, 0x17
        /*001e*/ 	.short	(.L_1812 - .L_1811)
.L_1811:
        /*0020*/ 	.word	0x00000000
        /*0024*/ 	.short	0x0000
        /*0026*/ 	.short	0x0000
        /*0028*/ 	.byte	0x00, 0xf0, 0x81, 0x01


	//----- nvinfo : EIATTR_MAXREG_COUNT
	.align		4
.L_1812:
        /*002c*/ 	.byte	0x03, 0x1b
        /*002e*/ 	.short	0x00ff


	//----- nvinfo : EIATTR_NUM_BARRIERS
	.align		4
        /*0030*/ 	.byte	0x02, 0x4c
        /*0032*/ 	.byte	0x01
	.zero		1


	//----- nvinfo : EIATTR_ANNOTATIONS
	.align		4
        /*0034*/ 	.byte	0x04, 0x55
        /*0036*/ 	.short	(.L_1814 - .L_1813)


	//   ....[0]....
.L_1813:
        /* <DEDUP_REMOVED lines=75> */


	//----- nvinfo : EIATTR_MERCURY_ISA_VERSION
	.align		4
.L_1814:
        /*04d8*/ 	.byte	0x03, 0x5f
        /*04da*/ 	.short	0x0000


	//----- nvinfo : EIATTR_UNUSED_LOAD_BYTE_OFFSET
	.align		4
        /*04dc*/ 	.byte	0x04, 0x44
        /*04de*/ 	.short	(.L_1816 - .L_1815)


	//   ....[0]....
.L_1815:
        /*04e0*/ 	.word	0x000085e0
        /*04e4*/ 	.word	0x0000f0ff


	//----- nvinfo : EIATTR_INT_WARP_WIDE_INSTR_OFFSETS
	.align		4
.L_1816:
        /*04e8*/ 	.byte	0x04, 0x31
        /*04ea*/ 	.short	(.L_1818 - .L_1817)


	//   ....[0]....
.L_1817:
        /*04ec*/ 	.word	0x0000e550


	//   ....[1]....
        /*04f0*/ 	.word	0x0000e560


	//----- nvinfo : EIATTR_COOP_GROUP_MASK_REGIDS
	.align		4
.L_1818:
        /*04f4*/ 	.byte	0x04, 0x29
        /*04f6*/ 	.short	(.L_1820 - .L_1819)


	//   ....[0]....
.L_1819:
        /*04f8*/ 	.word	0xffffffff


	//   ....[1]....
        /*04fc*/ 	.word	0xffffffff


	//   ....[2]....
        /*0500*/ 	.word	0xffffffff


	//   ....[3]....
        /*0504*/ 	.word	0xffffffff


	//   ....[4]....
        /*0508*/ 	.word	0xffffffff


	//   ....[5]....
        /*050c*/ 	.word	0xffffffff


	//   ....[6]....
        /*0510*/ 	.word	0xffffffff


	//   ....[7]....
        /*0514*/ 	.word	0xffffffff


	//   ....[8]....
        /*0518*/ 	.word	0xffffffff


	//   ....[9]....
        /*051c*/ 	.word	0xffffffff


	//   ....[10]....
        /*0520*/ 	.word	0xffffffff


	//   ....[11]....
        /*0524*/ 	.word	0xffffffff


	//   ....[12]....
        /*0528*/ 	.word	0xffffffff


	//   ....[13]....
        /*052c*/ 	.word	0xffffffff


	//   ....[14]....
        /*0530*/ 	.word	0xffffffff


	//   ....[15]....
        /*0534*/ 	.word	0xffffffff


	//   ....[16]....
        /*0538*/ 	.word	0xffffffff


	//   ....[17]....
        /*053c*/ 	.word	0xffffffff


	//   ....[18]....
        /*0540*/ 	.word	0xffffffff


	//----- nvinfo : EIATTR_COOP_GROUP_INSTR_OFFSETS
	.align		4
.L_1820:
        /*0544*/ 	.byte	0x04, 0x28
        /*0546*/ 	.short	(.L_1822 - .L_1821)


	//   ....[0]....
.L_1821:
        /*0548*/ 	.word	0x000058e0


	//   ....[1]....
        /*054c*/ 	.word	0x000059e0


	//   ....[2]....
        /*0550*/ 	.word	0x00005ae0


	//   ....[3]....
        /*0554*/ 	.word	0x00005c20


	//   ....[4]....
        /*0558*/ 	.word	0x00005d30


	//   ....[5]....
        /*055c*/ 	.word	0x00008d70


	//   ....[6]....
        /*0560*/ 	.word	0x00008db0


	//   ....[7]....
        /*0564*/ 	.word	0x00008dd0


	//   ....[8]....
        /*0568*/ 	.word	0x00008df0


	//   ....[9]....
        /*056c*/ 	.word	0x00008e10


	//   ....[10]....
        /*0570*/ 	.word	0x00008e30


	//   ....[11]....
        /*0574*/ 	.word	0x00008e50


	//   ....[12]....
        /*0578*/ 	.word	0x0000e840


	//   ....[13]....
        /*057c*/ 	.word	0x0000e8c0


	//   ....[14]....
        /*0580*/ 	.word	0x0000e950


	//   ....[15]....
        /*0584*/ 	.word	0x0000e9e0


	//   ....[16]....
        /*0588*/ 	.word	0x0000ea70


	//   ....[17]....
        /*058c*/ 	.word	0x0000eb00


	//   ....[18]....
        /*0590*/ 	.word	0x0000eb80


	//----- nvinfo : EIATTR_EXIT_INSTR_OFFSETS
	.align		4
.L_1822:
        /*0594*/ 	.byte	0x04, 0x1c
        /*0596*/ 	.short	(.L_1824 - .L_1823)


	//   ....[0]....
.L_1823:
        /*0598*/ 	.word	0x0000e640


	//   ....[1]....
        /*059c*/ 	.word	0x0000e750


	//   ....[2]....
        /*05a0*/ 	.word	0x0000e780


	//   ....[3]....
        /*05a4*/ 	.word	0x0000e7e0


	//----- nvinfo : EIATTR_MAX_THREADS
	.align		4
.L_1824:
        /*05a8*/ 	.byte	0x04, 0x05
        /*05aa*/ 	.short	(.L_1826 - .L_1825)
.L_1825:
        /*05ac*/ 	.word	0x00000100
        /*05b0*/ 	.word	0x00000001
        /*05b4*/ 	.word	0x00000001


	//----- nvinfo : EIATTR_CRS_STACK_SIZE
	.align		4
.L_1826:
        /*05b8*/ 	.byte	0x04, 0x1e
        /*05ba*/ 	.short	(.L_1828 - .L_1827)
.L_1827:
        /*05bc*/ 	.word	0x00000000
.L_1828:


//--------------------- .nv.info._ZN17fastertransformer19segmented_topp_impl27segmented_top_p_single_passINS0_28Segmented_topk_kernel_paramsIfiLi256ELi2EEELi160EEEvNS0_20TopKPerSegmentParamsE --------------------------
	.section	.nv.info._ZN17fastertransformer19segmented_topp_impl27segmented_top_p_single_passINS0_28Segmented_topk_kernel_paramsIfiLi256ELi2EEELi160EEEvNS0_20TopKPerSegmentParamsE,"",@"SHT_CUDA_INFO"
	.sectionflags	@""
	.align	4


	//----- nvinfo : EIATTR_CUDA_API_VERSION
	.align		4
        /*0000*/ 	.byte	0x04, 0x37
        /*0002*/ 	.short	(.L_1830 - .L_1829)
.L_1829:
        /*0004*/ 	.word	0x00000082


	//----- nvinfo : EIATTR_SW2861232_WAR
	.align		4
.L_1830:
        /*0008*/ 	.byte	0x01, 0x35
	.zero		2


	//----- nvinfo : EIATTR_PARAM_CBANK
	.align		4
        /*000c*/ 	.byte	0x04, 0x0a
        /*000e*/ 	.short	(.L_1832 - .L_1831)
	.align		4
.L_1831:
        /*0010*/ 	.word	index@(.nv.constant0._ZN17fastertransformer19segmented_topp_impl27segmented_top_p_single_passINS0_28Segmented_topk_kernel_paramsIfiLi256ELi2EEELi160EEEvNS0_20TopKPerSegmentParamsE)
        /*0014*/ 	.short	0x0160
        /*0016*/ 	.short	0x0060


	//----- nvinfo : EIATTR_CBANK_PARAM_SIZE
	.align		4
.L_1832:
        /*0018*/ 	.byte	0x03, 0x19
        /*001a*/ 	.short	0x0060


	//----- nvinfo : EIATTR_KPARAM_INFO
	.align		4
        /*001c*/ 	.byte	0x04, 0x17
        /*001e*/ 	.short	(.L_1834 - .L_1833)
.L_1833:
        /*0020*/ 	.word	0x00000000
        /*0024*/ 	.short	0x0000
        /*0026*/ 	.short	0x0000
        /*0028*/ 	.byte	0x00, 0xf0, 0x81, 0x01


	//----- nvinfo : EIATTR_MAXREG_COUNT
	.align		4
.L_1834:
        /*002c*/ 	.byte	0x03, 0x1b
        /*002e*/ 	.short	0x00ff


	//----- nvinfo : EIATTR_NUM_BARRIERS
	.align		4
        /*0030*/ 	.byte	0x02, 0x4c
        /*0032*/ 	.byte	0x01
	.zero		1


	//----- nvinfo : EIATTR_ANNOTATIONS
	.align		4
        /*0034*/ 	.byte	0x04, 0x55
        /*0036*/ 	.short	(.L_1836 - .L_1835)


	//   ....[0]....
.L_1835:
        /*0038*/ 	.word	0x00000001
        /*003c*/ 	.byte	0x00, 0x1b, 0x00, 0x00, 0x01, 0x00, 0x00, 0x00, 0x60, 0x3f, 0x00, 0x00, 0x01, 0x00, 0x00, 0x00
        /*004c*/ 	.byte	0xe0, 0x3f, 0x00, 0x00, 0x01, 0x00, 0x00, 0x00, 0xd0, 0x40, 0x00, 0x00, 0x01, 0x00, 0x00, 0x00
        /*005c*/ 	.byte	0x70, 0x41, 0x00, 0x00, 0x01, 0x00, 0x00, 0x00, 0xc0, 0x41, 0x00, 0x00, 0x01, 0x00, 0x00, 0x00
        /*006c*/ 	.byte	0x80, 0x5a, 0x00, 0x00, 0x01, 0x00, 0x00, 0x00, 0x40, 0x5c, 0x00, 0x00, 0x01, 0x00, 0x00, 0x00
        /*007c*/ 	.byte	0xd0, 0x5c, 0x00, 0x00, 0x01, 0x00, 0x00, 0x00, 0x40, 0x5d, 0x00, 0x00


	//----- nvinfo : EIATTR_MERCURY_ISA_VERSION
	.align		4
.L_1836:
        /*0088*/ 	.byte	0x03, 0x5f
        /*008a*/ 	.short	0x0000


	//----- nvinfo : EIATTR_UNUSED_LOAD_BYTE_OFFSET
	.align		4
        /*008c*/ 	.byte	0x04, 0x44
        /*008e*/ 	.short	(.L_1838 - .L_1837)


	//   ....[0]....
.L_1837:
        /*0090*/ 	.word	0x000053f0
        /*0094*/ 	.word	0x0000f0ff


	//----- nvinfo : EIATTR_INT_WARP_WIDE_INSTR_OFFSETS
	.align		4
.L_1838:
        /*0098*/ 	.byte	0x04, 0x31
        /*009a*/ 	.short	(.L_1840 - .L_1839)


	//   ....[0]....
.L_1839:
        /*009c*/ 	.word	0x00009eb0


	//   ....[1]....
        /*00a0*/ 	.word	0x00009ec0


	//----- nvinfo : EIATTR_COOP_GROUP_MASK_REGIDS
	.align		4
.L_1840:
        /*00a4*/ 	.byte	0x04, 0x29
        /*00a6*/ 	.short	(.L_1842 - .L_1841)


	//   ....[0]....
.L_1841:
        /*00a8*/ 	.word	0xffffffff


	//   ....[1]....
        /*00ac*/ 	.word	0xffffffff


	//   ....[2]....
        /*00b0*/ 	.word	0xffffffff


	//   ....[3]....
        /*00b4*/ 	.word	0xffffffff


	//   ....[4]....
        /*00b8*/ 	.word	0xffffffff


	//   ....[5]....
        /*00bc*/ 	.word	0xffffffff


	//   ....[6]....
        /*00c0*/ 	.word	0xffffffff


	//   ....[7]....
        /*00c4*/ 	.word	0xffffffff


	//   ....[8]....
        /*00c8*/ 	.word	0xffffffff


	//   ....[9]....
        /*00cc*/ 	.word	0xffffffff


	//   ....[10]....
        /*00d0*/ 	.word	0xffffffff


	//   ....[11]....
        /*00d4*/ 	.word	0xffffffff


	//   ....[12]....
        /*00d8*/ 	.word	0xffffffff


	//   ....[13]....
        /*00dc*/ 	.word	0xffffffff


	//   ....[14]....
        /*00e0*/ 	.word	0xffffffff


	//   ....[15]....
        /*00e4*/ 	.word	0xffffffff


	//   ....[16]....
        /*00e8*/ 	.word	0xffffffff


	//   ....[17]....
        /*00ec*/ 	.word	0xffffffff


	//   ....[18]....
        /*00f0*/ 	.word	0xffffffff


	//----- nvinfo : EIATTR_COOP_GROUP_INSTR_OFFSETS
	.align		4
.L_1842:
        /*00f4*/ 	.byte	0x04, 0x28
        /*00f6*/ 	.short	(.L_1844 - .L_1843)


	//   ....[0]....
.L_1843:
        /*00f8*/ 	.word	0x00004eb0


	//   ....[1]....
        /*00fc*/ 	.word	0x00004f40


	//   ....[2]....
        /*0100*/ 	.word	0x00005000


	//   ....[3]....
        /*0104*/ 	.word	0x00005100


	//   ....[4]....
        /*0108*/ 	.word	0x00005210


	//   ....[5]....
        /*010c*/ 	.word	0x000056d0


	//   ....[6]....
        /*0110*/ 	.word	0x00005710


	//   ....[7]....
        /*0114*/ 	.word	0x00005720


	//   ....[8]....
        /*0118*/ 	.word	0x00005740


	//   ....[9]....
        /*011c*/ 	.word	0x00005760


	//   ....[10]....
        /*0120*/ 	.word	0x00005780


	//   ....[11]....
        /*0124*/ 	.word	0x000057b0


	//   ....[12]....
        /*0128*/ 	.word	0x0000a180


	//   ....[13]....
        /*012c*/ 	.word	0x0000a1f0


	//   ....[14]....
        /*0130*/ 	.word	0x0000a270


	//   ....[15]....
        /*0134*/ 	.word	0x0000a2f0


	//   ....[16]....
        /*0138*/ 	.word	0x0000a370


	//   ....[17]....
        /*013c*/ 	.word	0x0000a3f0


	//   ....[18]....
        /*0140*/ 	.word	0x0000a470


	//----- nvinfo : EIATTR_EXIT_INSTR_OFFSETS
	.align		4
.L_1844:
        /*0144*/ 	.byte	0x04, 0x1c
        /*0146*/ 	.short	(.L_1846 - .L_1845)


	//   ....[0]....
.L_1845:
        /*0148*/ 	.word	0x00009fa0


	//   ....[1]....
        /*014c*/ 	.word	0x0000a090


	//   ....[2]....
        /*0150*/ 	.word	0x0000a0c0


	//   ....[3]....
        /*0154*/ 	.word	0x0000a120


	//----- nvinfo : EIATTR_MAX_THREADS
	.align		4
.L_1846:
        /*0158*/ 	.byte	0x04, 0x05
        /*015a*/ 	.short	(.L_1848 - .L_1847)
.L_1847:
        /*015c*/ 	.word	0x00000100
        /*0160*/ 	.word	0x00000001
        /*0164*/ 	.word	0x00000001


	//----- nvinfo : EIATTR_CRS_STACK_SIZE
	.align		4
.L_1848:
        /*0168*/ 	.byte	0x04, 0x1e
        /*016a*/ 	.short	(.L_1850 - .L_1849)
.L_1849:
        /*016c*/ 	.word	0x00000000
.L_1850:


//--------------------- .nv.info._ZN17fastertransformer19segmented_topp_impl27segmented_top_p_single_passINS0_28Segmented_topk_kernel_paramsIfiLi256ELi2EEELi128EEEvNS0_20TopKPerSegmentParamsE --------------------------
	.section	.nv.info._ZN17fastertransformer19segmented_topp_impl27segmented_top_p_single_passINS0_28Segmented_topk_kernel_paramsIfiLi256ELi2EEELi128EEEvNS0_20TopKPerSegmentParamsE,"",@"SHT_CUDA_INFO"
	.sectionflags	@""
	.align	4


	//----- nvinfo : EIATTR_CUDA_API_VERSION
	.align		4
        /*0000*/ 	.byte	0x04, 0x37
        /*0002*/ 	.short	(.L_1852 - .L_1851)
.L_1851:
        /*0004*/ 	.word	0x00000082


	//----- nvinfo : EIATTR_SW2861232_WAR
	.align		4
.L_1852:
        /*0008*/ 	.byte	0x01, 0x35
	.zero		2


	//----- nvinfo : EIATTR_PARAM_CBANK
	.align		4
        /*000c*/ 	.byte	0x04, 0x0a
        /*000e*/ 	.short	(.L_1854 - .L_1853)
	.align		4
.L_1853:
        /*0010*/ 	.word	index@(.nv.constant0._ZN17fastertransformer19segmented_topp_impl27segmented_top_p_single_passINS0_28Segmented_topk_kernel_paramsIfiLi256ELi2EEELi128EEEvNS0_20TopKPerSegmentParamsE)
        /*0014*/ 	.short	0x0160
        /*0016*/ 	.short	0x0060


	//----- nvinfo : EIATTR_CBANK_PARAM_SIZE
	.align		4
.L_1854:
        /*0018*/ 	.byte	0x03, 0x19
        /*001a*/ 	.short	0x0060


	//----- nvinfo : EIATTR_KPARAM_INFO
	.align		4
        /*001c*/ 	.byte	0x04, 0x17
        /*001e*/ 	.short	(.L_1856 - .L_1855)
.L_1855:
        /*0020*/ 	.word	0x00000000
        /*0024*/ 	.short	0x0000
        /*0026*/ 	.short	0x0000
        /*0028*/ 	.byte	0x00, 0xf0, 0x81, 0x01


	//----- nvinfo : EIATTR_MAXREG_COUNT
	.align		4
.L_1856:
        /*002c*/ 	.byte	0x03, 0x1b
        /*002e*/ 	.short	0x00ff


	//----- nvinfo : EIATTR_NUM_BARRIERS
	.align		4
        /*0030*/ 	.byte	0x02, 0x4c
        /*0032*/ 	.byte	0x01
	.zero		1


	//----- nvinfo : EIATTR_MERCURY_ISA_VERSION
	.align		4
        /*0034*/ 	.byte	0x03, 0x5f
        /*0036*/ 	.short	0x0000


	//----- nvinfo : EIATTR_UNUSED_LOAD_BYTE_OFFSET
	.align		4
        /*0038*/ 	.byte	0x04, 0x44
        /*003a*/ 	.short	(.L_1858 - .L_1857)


	//   ....[0]....
.L_1857:
        /*003c*/ 	.word	0x000045e0
        /*0040*/ 	.word	0x0000f0ff


	//----- nvinfo : EIATTR_INT_WARP_WIDE_INSTR_OFFSETS
	.align		4
.L_1858:
        /*0044*/ 	.byte	0x04, 0x31
        /*0046*/ 	.short	(.L_1860 - .L_1859)


	//   ....[0]....
.L_1859:
        /*0048*/ 	.word	0x00008330


	//   ....[1]....
        /*004c*/ 	.word	0x00008340


	//----- nvinfo : EIATTR_COOP_GROUP_MASK_REGIDS
	.align		4
.L_1860:
        /*0050*/ 	.byte	0x04, 0x29
        /*0052*/ 	.short	(.L_1862 - .L_1861)


	//   ....[0]....
.L_1861:
        /*0054*/ 	.word	0xffffffff


	//   ....[1]....
        /*0058*/ 	.word	0xffffffff


	//   ....[2]....
        /*005c*/ 	.word	0xffffffff


	//   ....[3]....
        /*0060*/ 	.word	0xffffffff


	//   ....[4]....
        /*0064*/ 	.word	0xffffffff


	//   ....[5]....
        /*0068*/ 	.word	0xffffffff


	//   ....[6]....
        /*006c*/ 	.word	0xffffffff


	//   ....[7]....
        /*0070*/ 	.word	0xffffffff


	//   ....[8]....
        /*0074*/ 	.word	0xffffffff


	//   ....[9]....
        /*0078*/ 	.word	0xffffffff


	//   ....[10]....
        /*007c*/ 	.word	0xffffffff


	//   ....[11]....
        /*0080*/ 	.word	0xffffffff


	//   ....[12]....
        /*0084*/ 	.word	0xffffffff


	//   ....[13]....
        /*0088*/ 	.word	0xffffffff


	//   ....[14]....
        /*008c*/ 	.word	0xffffffff


	//   ....[15]....
        /*0090*/ 	.word	0xffffffff


	//   ....[16]....
        /*0094*/ 	.word	0xffffffff


	//   ....[17]....
        /*0098*/ 	.word	0xffffffff


	//   ....[18]....
        /*009c*/ 	.word	0xffffffff


	//----- nvinfo : EIATTR_COOP_GROUP_INSTR_OFFSETS
	.align		4
.L_1862:
        /*00a0*/ 	.byte	0x04, 0x28
        /*00a2*/ 	.short	(.L_1864 - .L_1863)


	//   ....[0]....
.L_1863:
        /*00a4*/ 	.word	0x00003d70


	//   ....[1]....
        /*00a8*/ 	.word	0x00003e70


	//   ....[2]....
        /*00ac*/ 	.word	0x00003f80


	//   ....[3]....
        /*00b0*/ 	.word	0x00004090


	//   ....[4]....
        /*00b4*/ 	.word	0x000043c0


	//   ....[5]....
        /*00b8*/ 	.word	0x000048a0


	//   ....[6]....
        /*00bc*/ 	.word	0x000048e0


	//   ....[7]....
        /*00c0*/ 	.word	0x000048f0


	//   ....[8]....
        /*00c4*/ 	.word	0x00004910


	//   ....[9]....
        /*00c8*/ 	.word	0x00004930


	//   ....[10]....
        /*00cc*/ 	.word	0x00004950


	//   ....[11]....
        /*00d0*/ 	.word	0x00004980


	//   ....[12]....
        /*00d4*/ 	.word	0x00008600


	//   ....[13]....
        /*00d8*/ 	.word	0x00008680


	//   ....[14]....
        /*00dc*/ 	.word	0x00008700


	//   ....[15]....
        /*00e0*/ 	.word	0x00008780


	//   ....[16]....
        /*00e4*/ 	.word	0x00008800


	//   ....[17]....
        /*00e8*/ 	.word	0x00008880


	//   ....[18]....
        /*00ec*/ 	.word	0x00008900


	//----- nvinfo : EIATTR_EXIT_INSTR_OFFSETS
	.align		4
.L_1864:
        /*00f0*/ 	.byte	0x04, 0x1c
        /*00f2*/ 	.short	(.L_1866 - .L_1865)


	//   ....[0]....
.L_1865:
        /*00f4*/ 	.word	0x00008420


	//   ....[1]....
        /*00f8*/ 	.word	0x00008510


	//   ....[2]....
        /*00fc*/ 	.word	0x00008540


	//   ....[3]....
        /*0100*/ 	.word	0x000085a0


	//----- nvinfo : EIATTR_MAX_THREADS
	.align		4
.L_1866:
        /*0104*/ 	.byte	0x04, 0x05
        /*0106*/ 	.short	(.L_1868 - .L_1867)
.L_1867:
        /*0108*/ 	.word	0x00000100
        /*010c*/ 	.word	0x00000001
        /*0110*/ 	.word	0x00000001


	//----- nvinfo : EIATTR_CRS_STACK_SIZE
	.align		4
.L_1868:
        /*0114*/ 	.byte	0x04, 0x1e
        /*0116*/ 	.short	(.L_1870 - .L_1869)
.L_1869:
        /*0118*/ 	.word	0x00000000
.L_1870:


//--------------------- .nv.info._ZN17fastertransformer19segmented_topp_impl27segmented_top_p_single_passINS0_28Segmented_topk_kernel_paramsIfiLi256ELi2EEELi96EEEvNS0_20TopKPerSegmentParamsE --------------------------
	.section	.nv.info._ZN17fastertransformer19segmented_topp_impl27segmented_top_p_single_passINS0_28Segmented_topk_kernel_paramsIfiLi256ELi2EEELi96EEEvNS0_20TopKPerSegmentParamsE,"",@"SHT_CUDA_INFO"
	.sectionflags	@""
	.align	4


	//----- nvinfo : EIATTR_CUDA_API_VERSION
	.align		4
        /*0000*/ 	.byte	0x04, 0x37
        /*0002*/ 	.short	(.L_1872 - .L_1871)
.L_1871:
        /*0004*/ 	.word	0x00000082


	//----- nvinfo : EIATTR_SW2861232_WAR
	.align		4
.L_1872:
        /*0008*/ 	.byte	0x01, 0x35
	.zero		2


	//----- nvinfo : EIATTR_PARAM_CBANK
	.align		4
        /*000c*/ 	.byte	0x04, 0x0a
        /*000e*/ 	.short	(.L_1874 - .L_1873)
	.align		4
.L_1873:
        /*0010*/ 	.word	index@(.nv.constant0._ZN17fastertransformer19segmented_topp_impl27segmented_top_p_single_passINS0_28Segmented_topk_kernel_paramsIfiLi256ELi2EEELi96EEEvNS0_20TopKPerSegmentParamsE)
        /*0014*/ 	.short	0x0160
        /*0016*/ 	.short	0x0060


	//----- nvinfo : EIATTR_CBANK_PARAM_SIZE
	.align		4
.L_1874:
        /*0018*/ 	.byte	0x03, 0x19
        /*001a*/ 	.short	0x0060


	//----- nvinfo : EIATTR_KPARAM_INFO
	.align		4
        /*001c*/ 	.byte	0x04, 0x17
        /*001e*/ 	.short	(.L_1876 - .L_1875)
.L_1875:
        /*0020*/ 	.word	0x00000000
        /*0024*/ 	.short	0x0000
        /*0026*/ 	.short	0x0000
        /*0028*/ 	.byte	0x00, 0xf0, 0x81, 0x01


	//----- nvinfo : EIATTR_MAXREG_COUNT
	.align		4
.L_1876:
        /*002c*/ 	.byte	0x03, 0x1b
        /*002e*/ 	.short	0x00ff


	//----- nvinfo : EIATTR_NUM_BARRIERS
	.align		4
        /*0030*/ 	.byte	0x02, 0x4c
        /*0032*/ 	.byte	0x01
	.zero		1


	//----- nvinfo : EIATTR_MERCURY_ISA_VERSION
	.align		4
        /*0034*/ 	.byte	0x03, 0x5f
        /*0036*/ 	.short	0x0000


	//----- nvinfo : EIATTR_UNUSED_LOAD_BYTE_OFFSET
	.align		4
        /*0038*/ 	.byte	0x04, 0x44
        /*003a*/ 	.short	(.L_1878 - .L_1877)


	//   ....[0]....
.L_1877:
        /*003c*/ 	.word	0x00003800
        /*0040*/ 	.word	0x0000f0ff


	//----- nvinfo : EIATTR_INT_WARP_WIDE_INSTR_OFFSETS
	.align		4
.L_1878:
        /*0044*/ 	.byte	0x04, 0x31
        /*0046*/ 	.short	(.L_1880 - .L_1879)


	//   ....[0]....
.L_1879:
        /*0048*/ 	.word	0x00006830


	//   ....[1]....
        /*004c*/ 	.word	0x00006840


	//----- nvinfo : EIATTR_COOP_GROUP_MASK_REGIDS
	.align		4
.L_1880:
        /*0050*/ 	.byte	0x04, 0x29
        /*0052*/ 	.short	(.L_1882 - .L_1881)


	//   ....[0]....
.L_1881:
        /*0054*/ 	.word	0xffffffff


	//   ....[1]....
        /*0058*/ 	.word	0xffffffff


	//   ....[2]....
        /*005c*/ 	.word	0xffffffff


	//   ....[3]....
        /*0060*/ 	.word	0xffffffff


	//   ....[4]....
        /*0064*/ 	.word	0xffffffff


	//   ....[5]....
        /*0068*/ 	.word	0xffffffff


	//   ....[6]....
        /*006c*/ 	.word	0xffffffff


	//   ....[7]....
        /*0070*/ 	.word	0xffffffff


	//   ....[8]....
        /*0074*/ 	.word	0xffffffff


	//   ....[9]....
        /*0078*/ 	.word	0xffffffff


	//   ....[10]....
        /*007c*/ 	.word	0xffffffff


	//   ....[11]....
        /*0080*/ 	.word	0xffffffff


	//   ....[12]....
        /*0084*/ 	.word	0xffffffff


	//   ....[13]....
        /*0088*/ 	.word	0xffffffff


	//   ....[14]....
        /*008c*/ 	.word	0xffffffff


	//   ....[15]....
        /*0090*/ 	.word	0xffffffff


	//   ....[16]....
        /*0094*/ 	.word	0xffffffff


	//   ....[17]....
        /*0098*/ 	.word	0xffffffff


	//   ....[18]....
        /*009c*/ 	.word	0xffffffff


	//----- nvinfo : EIATTR_COOP_GROUP_INSTR_OFFSETS
	.align		4
.L_1882:
        /*00a0*/ 	.byte	0x04, 0x28
        /*00a2*/ 	.short	(.L_1884 - .L_1883)


	//   ....[0]....
.L_1883:
        /*00a4*/ 	.word	0x00003190


	//   ....[1]....
        /*00a8*/ 	.word	0x00003290


	//   ....[2]....
        /*00ac*/ 	.word	0x00003390


	//   ....[3]....
        /*00b0*/ 	.word	0x00003490


	//   ....[4]....
        /*00b4*/ 	.word	0x000035a0


	//   ....[5]....
        /*00b8*/ 	.word	0x00003ab0


	//   ....[6]....
        /*00bc*/ 	.word	0x00003af0


	//   ....[7]....
        /*00c0*/ 	.word	0x00003b00


	//   ....[8]....
        /*00c4*/ 	.word	0x00003b20


	//   ....[9]....
        /*00c8*/ 	.word	0x00003b40


	//   ....[10]....
        /*00cc*/ 	.word	0x00003b60


	//   ....[11]....
        /*00d0*/ 	.word	0x00003b90


	//   ....[12]....
        /*00d4*/ 	.word	0x00006b00


	//   ....[13]....
        /*00d8*/ 	.word	0x00006b80


	//   ....[14]....
        /*00dc*/ 	.word	0x00006c00


	//   ....[15]....
        /*00e0*/ 	.word	0x00006c80


	//   ....[16]....
        /*00e4*/ 	.word	0x00006d00


	//   ....[17]....
        /*00e8*/ 	.word	0x00006d80


	//   ....[18]....
        /*00ec*/ 	.word	0x00006e00


	//----- nvinfo : EIATTR_EXIT_INSTR_OFFSETS
	.align		4
.L_1884:
        /*00f0*/ 	.byte	0x04, 0x1c
        /*00f2*/ 	.short	(.L_1886 - .L_1885)


	//   ....[0]....
.L_1885:
        /*00f4*/ 	.word	0x00006920


	//   ....[1]....
        /*00f8*/ 	.word	0x00006a10


	//   ....[2]....
        /*00fc*/ 	.word	0x00006a40


	//   ....[3]....
        /*0100*/ 	.word	0x00006aa0


	//----- nvinfo : EIATTR_MAX_THREADS
	.align		4
.L_1886:
        /*0104*/ 	.byte	0x04, 0x05
        /*0106*/ 	.short	(.L_1888 - .L_1887)
.L_1887:
        /*0108*/ 	.word	0x00000100
        /*010c*/ 	.word	0x00000001
        /*0110*/ 	.word	0x00000001


	//----- nvinfo : EIATTR_CRS_STACK_SIZE
	.align		4
.L_1888:
        /*0114*/ 	.byte	0x04, 0x1e
        /*0116*/ 	.short	(.L_1890 - .L_1889)
.L_1889:
        /*0118*/ 	.word	0x00000000
.L_1890:


//--------------------- .nv.info._ZN17fastertransformer19segmented_topp_impl27segmented_top_p_single_passINS0_28Segmented_topk_kernel_paramsIfiLi256ELi2EEELi64EEEvNS0_20TopKPerSegmentParamsE --------------------------
	.section	.nv.info._ZN17fastertransformer19segmented_topp_impl27segmented_top_p_single_passINS0_28Segmented_topk_kernel_paramsIfiLi256ELi2EEELi64EEEvNS0_20TopKPerSegmentParamsE,"",@"SHT_CUDA_INFO"
	.sectionflags	@""
	.align	4


	//----- nvinfo : EIATTR_CUDA_API_VERSION
	.align		4
        /*0000*/ 	.byte	0x04, 0x37
        /*0002*/ 	.short	(.L_1892 - .L_1891)
.L_1891:
        /*0004*/ 	.word	0x00000082


	//----- nvinfo : EIATTR_SW2861232_WAR
	.align		4
.L_1892:
        /*0008*/ 	.byte	0x01, 0x35
	.zero		2


	//----- nvinfo : EIATTR_PARAM_CBANK
	.align		4
        /*000c*/ 	.byte	0x04, 0x0a
        /*000e*/ 	.short	(.L_1894 - .L_1893)
	.align		4
.L_1893:
        /*0010*/ 	.word	index@(.nv.constant0._ZN17fastertransformer19segmented_topp_impl27segmented_top_p_single_passINS0_28Segmented_topk_kernel_paramsIfiLi256ELi2EEELi64EEEvNS0_20TopKPerSegmentParamsE)
        /*0014*/ 	.short	0x0160
        /*0016*/ 	.short	0x0060


	//----- nvinfo : EIATTR_CBANK_PARAM_SIZE
	.align		4
.L_1894:
        /*0018*/ 	.byte	0x03, 0x19
        /*001a*/ 	.short	0x0060


	//----- nvinfo : EIATTR_KPARAM_INFO
	.align		4
        /*001c*/ 	.byte	0x04, 0x17
        /*001e*/ 	.short	(.L_1896 - .L_1895)
.L_1895:
        /*0020*/ 	.word	0x00000000
        /*0024*/ 	.short	0x0000
        /*0026*/ 	.short	0x0000
        /*0028*/ 	.byte	0x00, 0xf0, 0x81, 0x01


	//----- nvinfo : EIATTR_MAXREG_COUNT
	.align		4
.L_1896:
        /*002c*/ 	.byte	0x03, 0x1b
        /*002e*/ 	.short	0x00ff


	//----- nvinfo : EIATTR_NUM_BARRIERS
	.align		4
        /*0030*/ 	.byte	0x02, 0x4c
        /*0032*/ 	.byte	0x01
	.zero		1


	//----- nvinfo : EIATTR_MERCURY_ISA_VERSION
	.align		4
        /*0034*/ 	.byte	0x03, 0x5f
        /*0036*/ 	.short	0x0000


	//----- nvinfo : EIATTR_UNUSED_LOAD_BYTE_OFFSET
	.align		4
        /*0038*/ 	.byte	0x04, 0x44
        /*003a*/ 	.short	(.L_1898 - .L_1897)


	//   ....[0]....
.L_1897:
        /*003c*/ 	.word	0x00002910
        /*0040*/ 	.word	0x0000f0ff


	//----- nvinfo : EIATTR_INT_WARP_WIDE_INSTR_OFFSETS
	.align		4
.L_1898:
        /*0044*/ 	.byte	0x04, 0x31
        /*0046*/ 	.short	(.L_1900 - .L_1899)


	//   ....[0]....
.L_1899:
        /*0048*/ 	.word	0x00004c30


	//   ....[1]....
        /*004c*/ 	.word	0x00004c40


	//----- nvinfo : EIATTR_COOP_GROUP_MASK_REGIDS
	.align		4
.L_1900:
        /*0050*/ 	.byte	0x04, 0x29
        /*0052*/ 	.short	(.L_1902 - .L_1901)


	//   ....[0]....
.L_1901:
        /*0054*/ 	.word	0xffffffff


	//   ....[1]....
        /*0058*/ 	.word	0xffffffff


	//   ....[2]....
        /*005c*/ 	.word	0xffffffff


	//   ....[3]....
        /*0060*/ 	.word	0xffffffff


	//   ....[4]....
        /*0064*/ 	.word	0xffffffff


	//   ....[5]....
        /*0068*/ 	.word	0xffffffff


	//   ....[6]....
        /*006c*/ 	.word	0xffffffff


	//   ....[7]....
        /*0070*/ 	.word	0xffffffff


	//   ....[8]....
        /*0074*/ 	.word	0xffffffff


	//   ....[9]....
        /*0078*/ 	.word	0xffffffff


	//   ....[10]....
        /*007c*/ 	.word	0xffffffff


	//   ....[11]....
        /*0080*/ 	.word	0xffffffff


	//   ....[12]....
        /*0084*/ 	.word	0xffffffff


	//   ....[13]....
        /*0088*/ 	.word	0xffffffff


	//   ....[14]....
        /*008c*/ 	.word	0xffffffff


	//   ....[15]....
        /*0090*/ 	.word	0xffffffff


	//   ....[16]....
        /*0094*/ 	.word	0xffffffff


	//   ....[17]....
        /*0098*/ 	.word	0xffffffff


	//   ....[18]....
        /*009c*/ 	.word	0xffffffff


	//----- nvinfo : EIATTR_COOP_GROUP_INSTR_OFFSETS
	.align		4
.L_1902:
        /*00a0*/ 	.byte	0x04, 0x28
        /*00a2*/ 	.short	(.L_1904 - .L_1903)


	//   ....[0]....
.L_1903:
        /*00a4*/ 	.word	0x00002460


	//   ....[1]....
        /*00a8*/ 	.word	0x00002560


	//   ....[2]....
        /*00ac*/ 	.word	0x00002660


	//   ....[3]....
        /*00b0*/ 	.word	0x00002760


	//   ....[4]....
        /*00b4*/ 	.word	0x00002870


	//   ....[5]....
        /*00b8*/ 	.word	0x00002bc0


	//   ....[6]....
        /*00bc*/ 	.word	0x00002c00


	//   ....[7]....
        /*00c0*/ 	.word	0x00002c10


	//   ....[8]....
        /*00c4*/ 	.word	0x00002c30


	//   ....[9]....
        /*00c8*/ 	.word	0x00002c50


	//   ....[10]....
        /*00cc*/ 	.word	0x00002c70


	//   ....[11]....
        /*00d0*/ 	.word	0x00002ca0


	//   ....[12]....
        /*00d4*/ 	.word	0x00004f00


	//   ....[13]....
        /*00d8*/ 	.word	0x00004f80


	//   ....[14]....
        /*00dc*/ 	.word	0x00005000


	//   ....[15]....
        /*00e0*/ 	.word	0x00005080


	//   ....[16]....
        /*00e4*/ 	.word	0x00005100


	//   ....[17]....
        /*00e8*/ 	.word	0x00005180


	//   ....[18]....
        /*00ec*/ 	.word	0x00005200


	//----- nvinfo : EIATTR_EXIT_INSTR_OFFSETS
	.align		4
.L_1904:
        /*00f0*/ 	.byte	0x04, 0x1c
        /*00f2*/ 	.short	(.L_1906 - .L_1905)


	//   ....[0]....
.L_1905:
        /*00f4*/ 	.word	0x00004d20


	//   ....[1]....
        /*00f8*/ 	.word	0x00004e10


	//   ....[2]....
        /*00fc*/ 	.word	0x00004e40


	//   ....[3]....
        /*0100*/ 	.word	0x00004ea0


	//----- nvinfo : EIATTR_MAX_THREADS
	.align		4
.L_1906:
        /*0104*/ 	.byte	0x04, 0x05
        /*0106*/ 	.short	(.L_1908 - .L_1907)
.L_1907:
        /*0108*/ 	.word	0x00000100
        /*010c*/ 	.word	0x00000001
        /*0110*/ 	.word	0x00000001


	//----- nvinfo : EIATTR_CRS_STACK_SIZE
	.align		4
.L_1908:
        /*0114*/ 	.byte	0x04, 0x1e
        /*0116*/ 	.short	(.L_1910 - .L_1909)
.L_1909:
        /*0118*/ 	.word	0x00000000
.L_1910:


//--------------------- .nv.info._ZN17fastertransformer19segmented_topp_impl27segmented_top_p_single_passINS0_28Segmented_topk_kernel_paramsIfiLi256ELi2EEELi32EEEvNS0_20TopKPerSegmentParamsE --------------------------
	.section	.nv.info._ZN17fastertransformer19segmented_topp_impl27segmented_top_p_single_passINS0_28Segmented_topk_kernel_paramsIfiLi256ELi2EEELi32EEEvNS0_20TopKPerSegmentParamsE,"",@"SHT_CUDA_INFO"
	.sectionflags	@""
	.align	4


	//----- nvinfo : EIATTR_CUDA_API_VERSION
	.align		4
        /*0000*/ 	.byte	0x04, 0x37
        /*0002*/ 	.short	(.L_1912 - .L_1911)
.L_1911:
        /*0004*/ 	.word	0x00000082


	//----- nvinfo : EIATTR_SW2861232_WAR
	.align		4
.L_1912:
        /*0008*/ 	.byte	0x01, 0x35
	.zero		2


	//----- nvinfo : EIATTR_PARAM_CBANK
	.align		4
        /*000c*/ 	.byte	0x04, 0x0a
        /*000e*/ 	.short	(.L_1914 - .L_1913)
	.align		4
.L_1913:
        /*0010*/ 	.word	index@(.nv.constant0._ZN17fastertransformer19segmented_topp_impl27segmented_top_p_single_passINS0_28Segmented_topk_kernel_paramsIfiLi256ELi2EEELi32EEEvNS0_20TopKPerSegmentParamsE)
        /*0014*/ 	.short	0x0160
        /*0016*/ 	.short	0x0060


	//----- nvinfo : EIATTR_CBANK_PARAM_SIZE
	.align		4
.L_1914:
        /*0018*/ 	.byte	0x03, 0x19
        /*001a*/ 	.short	0x0060


	//----- nvinfo : EIATTR_KPARAM_INFO
	.align		4
        /*001c*/ 	.byte	0x04, 0x17
        /*001e*/ 	.short	(.L_1916 - .L_1915)
.L_1915:
        /*0020*/ 	.word	0x00000000
        /*0024*/ 	.short	0x0000
        /*0026*/ 	.short	0x0000
        /*0028*/ 	.byte	0x00, 0xf0, 0x81, 0x01


	//----- nvinfo : EIATTR_MAXREG_COUNT
	.align		4
.L_1916:
        /*002c*/ 	.byte	0x03, 0x1b
        /*002e*/ 	.short	0x00ff


	//----- nvinfo : EIATTR_NUM_BARRIERS
	.align		4
        /*0030*/ 	.byte	0x02, 0x4c
        /*0032*/ 	.byte	0x01
	.zero		1


	//----- nvinfo : EIATTR_MERCURY_ISA_VERSION
	.align		4
        /*0034*/ 	.byte	0x03, 0x5f
        /*0036*/ 	.short	0x0000


	//----- nvinfo : EIATTR_UNUSED_LOAD_BYTE_OFFSET
	.align		4
        /*0038*/ 	.byte	0x04, 0x44
        /*003a*/ 	.short	(.L_1918 - .L_1917)


	//   ....[0]....
.L_1917:
        /*003c*/ 	.word	0x00001a30
        /*0040*/ 	.word	0x0000f0ff


	//----- nvinfo : EIATTR_INT_WARP_WIDE_INSTR_OFFSETS
	.align		4
.L_1918:
        /*0044*/ 	.byte	0x04, 0x31
        /*0046*/ 	.short	(.L_1920 - .L_1919)


	//   ....[0]....
.L_1919:
        /*0048*/ 	.word	0x00003030


	//   ....[1]....
        /*004c*/ 	.word	0x00003040


	//----- nvinfo : EIATTR_COOP_GROUP_MASK_REGIDS
	.align		4
.L_1920:
        /*0050*/ 	.byte	0x04, 0x29
        /*0052*/ 	.short	(.L_1922 - .L_1921)


	//   ....[0]....
.L_1921:
        /*0054*/ 	.word	0xffffffff


	//   ....[1]....
        /*0058*/ 	.word	0xffffffff


	//   ....[2]....
        /*005c*/ 	.word	0xffffffff


	//   ....[3]....
        /*0060*/ 	.word	0xffffffff


	//   ....[4]....
        /*0064*/ 	.word	0xffffffff


	//   ....[5]....
        /*0068*/ 	.word	0xffffffff


	//   ....[6]....
        /*006c*/ 	.word	0xffffffff


	//   ....[7]....
        /*0070*/ 	.word	0xffffffff


	//   ....[8]....
        /*0074*/ 	.word	0xffffffff


	//   ....[9]....
        /*0078*/ 	.word	0xffffffff


	//   ....[10]....
        /*007c*/ 	.word	0xffffffff


	//   ....[11]....
        /*0080*/ 	.word	0xffffffff


	//   ....[12]....
        /*0084*/ 	.word	0xffffffff


	//   ....[13]....
        /*0088*/ 	.word	0xffffffff


	//   ....[14]....
        /*008c*/ 	.word	0xffffffff


	//   ....[15]....
        /*0090*/ 	.word	0xffffffff


	//   ....[16]....
        /*0094*/ 	.word	0xffffffff


	//   ....[17]....
        /*0098*/ 	.word	0xffffffff


	//   ....[18]....
        /*009c*/ 	.word	0xffffffff


	//----- nvinfo : EIATTR_COOP_GROUP_INSTR_OFFSETS
	.align		4
.L_1922:
        /*00a0*/ 	.byte	0x04, 0x28
        /*00a2*/ 	.short	(.L_1924 - .L_1923)


	//   ....[0]....
.L_1923:
        /*00a4*/ 	.word	0x00001750


	//   ....[1]....
        /*00a8*/ 	.word	0x000017e0


	//   ....[2]....
        /*00ac*/ 	.word	0x000018a0


	//   ....[3]....
        /*00b0*/ 	.word	0x00001930


	//   ....[4]....
        /*00b4*/ 	.word	0x000019b0


	//   ....[5]....
        /*00b8*/ 	.word	0x00001cd0


	//   ....[6]....
        /*00bc*/ 	.word	0x00001d10


	//   ....[7]....
        /*00c0*/ 	.word	0x00001d20


	//   ....[8]....
        /*00c4*/ 	.word	0x00001d40


	//   ....[9]....
        /*00c8*/ 	.word	0x00001d60


	//   ....[10]....
        /*00cc*/ 	.word	0x00001d80


	//   ....[11]....
        /*00d0*/ 	.word	0x00001db0


	//   ....[12]....
        /*00d4*/ 	.word	0x00003300


	//   ....[13]....
        /*00d8*/ 	.word	0x00003370


	//   ....[14]....
        /*00dc*/ 	.word	0x000033f0


	//   ....[15]....
        /*00e0*/ 	.word	0x00003470


	//   ....[16]....
        /*00e4*/ 	.word	0x000034f0


	//   ....[17]....
        /*00e8*/ 	.word	0x00003570


	//   ....[18]....
        /*00ec*/ 	.word	0x000035f0


	//----- nvinfo : EIATTR_EXIT_INSTR_OFFSETS
	.align		4
.L_1924:
        /*00f0*/ 	.byte	0x04, 0x1c
        /*00f2*/ 	.short	(.L_1926 - .L_1925)


	//   ....[0]....
.L_1925:
        /*00f4*/ 	.word	0x00003120


	//   ....[1]....
        /*00f8*/ 	.word	0x00003210


	//   ....[2]....
        /*00fc*/ 	.word	0x00003240


	//   ....[3]....
        /*0100*/ 	.word	0x000032a0


	//----- nvinfo : EIATTR_MAX_THREADS
	.align		4
.L_1926:
        /*0104*/ 	.byte	0x04, 0x05
        /*0106*/ 	.short	(.L_1928 - .L_1927)
.L_1927:
        /*0108*/ 	.word	0x00000100
        /*010c*/ 	.word	0x00000001
        /*0110*/ 	.word	0x00000001


	//----- nvinfo : EIATTR_CRS_STACK_SIZE
	.align		4
.L_1928:
        /*0114*/ 	.byte	0x04, 0x1e
        /*0116*/ 	.short	(.L_1930 - .L_1929)
.L_1929:
        /*0118*/ 	.word	0x00000000
.L_1930:


//--------------------- .nv.info._ZN17fastertransformer14addBiasSoftMaxI6__halfEEvPT_PKS2_PKiPKbii --------------------------
	.section	.nv.info._ZN17fastertransformer14addBiasSoftMaxI6__halfEEvPT_PKS2_PKiPKbii,"",@"SHT_CUDA_INFO"
	.sectionflags	@""
	.align	4


	//----- nvinfo : EIATTR_CUDA_API_VERSION
	.align		4
        /*0000*/ 	.byte	0x04, 0x37
        /*0002*/ 	.short	(.L_1932 - .L_1931)
.L_1931:
        /*0004*/ 	.word	0x00000082


	//----- nvinfo : EIATTR_SW2861232_WAR
	.align		4
.L_1932:
        /*0008*/ 	.byte	0x01, 0x35
	.zero		2


	//----- nvinfo : EIATTR_PARAM_CBANK
	.align		4
        /*000c*/ 	.byte	0x04, 0x0a
        /*000e*/ 	.short	(.L_1934 - .L_1933)
	.align		4
.L_1933:
        /*0010*/ 	.word	index@(.nv.constant0._ZN17fastertransformer14addBiasSoftMaxI6__halfEEvPT_PKS2_PKiPKbii)
        /*0014*/ 	.short	0x0160
        /*0016*/ 	.short	0x0028


	//----- nvinfo : EIATTR_CBANK_PARAM_SIZE
	.align		4
.L_1934:
        /*0018*/ 	.byte	0x03, 0x19
        /*001a*/ 	.short	0x0028


	//----- nvinfo : EIATTR_KPARAM_INFO
	.align		4
        /*001c*/ 	.byte	0x04, 0x17
        /*001e*/ 	.short	(.L_1936 - .L_1935)
.L_1935:
        /*0020*/ 	.word	0x00000000
        /*0024*/ 	.short	0x0005
        /*0026*/ 	.short	0x0024
        /*0028*/ 	.byte	0x00, 0xf0, 0x11, 0x00


	//----- nvinfo : EIATTR_KPARAM_INFO
	.align		4
.L_1936:
        /*002c*/ 	.byte	0x04, 0x17
        /*002e*/ 	.short	(.L_1938 - .L_1937)
.L_1937:
        /*0030*/ 	.word	0x00000000
        /*0034*/ 	.short	0x0004
        /*0036*/ 	.short	0x0020
        /*0038*/ 	.byte	0x00, 0xf0, 0x11, 0x00


	//----- nvinfo : EIATTR_KPARAM_INFO
	.align		4
.L_1938:
        /*003c*/ 	.byte	0x04, 0x17
        /*003e*/ 	.short	(.L_1940 - .L_1939)
.L_1939:
        /*0040*/ 	.word	0x00000000
        /*0044*/ 	.short	0x0003
        /*0046*/ 	.short	0x0018
        /*0048*/ 	.byte	0x00, 0xf0, 0x21, 0x00


	//----- nvinfo : EIATTR_KPARAM_INFO
	.align		4
.L_1940:
        /*004c*/ 	.byte	0x04, 0x17
        /*004e*/ 	.short	(.L_1942 - .L_1941)
.L_1941:
        /*0050*/ 	.word	0x00000000
        /*0054*/ 	.short	0x0002
        /*0056*/ 	.short	0x0010
        /*0058*/ 	.byte	0x00, 0xf0, 0x21, 0x00


	//----- nvinfo : EIATTR_KPARAM_INFO
	.align		4
.L_1942:
        /*005c*/ 	.byte	0x04, 0x17
        /*005e*/ 	.short	(.L_1944 - .L_1943)
.L_1943:
        /*0060*/ 	.word	0x00000000
        /*0064*/ 	.short	0x0001
        /*0066*/ 	.short	0x0008
        /*0068*/ 	.byte	0x00, 0xf0, 0x21, 0x00


	//----- nvinfo : EIATTR_KPARAM_INFO
	.align		4
.L_1944:
        /*006c*/ 	.byte	0x04, 0x17
        /*006e*/ 	.short	(.L_1946 - .L_1945)
.L_1945:
        /*0070*/ 	.word	0x00000000
        /*0074*/ 	.short	0x0000
        /*0076*/ 	.short	0x0000
        /*0078*/ 	.byte	0x00, 0xf0, 0x21, 0x00


	//----- nvinfo : EIATTR_MAXREG_COUNT
	.align		4
.L_1946:
        /*007c*/ 	.byte	0x03, 0x1b
        /*007e*/ 	.short	0x00ff


	//----- nvinfo : EIATTR_NUM_BARRIERS
	.align		4
        /*0080*/ 	.byte	0x02, 0x4c
        /*0082*/ 	.byte	0x01
	.zero		1


	//----- nvinfo : EIATTR_MERCURY_ISA_VERSION
	.align		4
        /*0084*/ 	.byte	0x03, 0x5f
        /*0086*/ 	.short	0x0000


	//----- nvinfo : EIATTR_COOP_GROUP_MASK_REGIDS
	.align		4
        /*0088*/ 	.byte	0x04, 0x29
        /*008a*/ 	.short	(.L_1948 - .L_1947)


	//   ....[0]....
.L_1947:
        /*008c*/ 	.word	0xffffffff


	//   ....[1]....
        /*0090*/ 	.word	0xffffffff


	//   ....[2]....
        /*0094*/ 	.word	0xffffffff


	//   ....[3]....
        /*0098*/ 	.word	0xffffffff


	//   ....[4]....
        /*009c*/ 	.word	0xffffffff


	//   ....[5]....
        /*00a0*/ 	.word	0xffffffff


	//   ....[6]....
        /*00a4*/ 	.word	0xffffffff


	//   ....[7]....
        /*00a8*/ 	.word	0xffffffff


	//   ....[8]....
        /*00ac*/ 	.word	0xffffffff


	//   ....[9]....
        /*00b0*/ 	.word	0xffffffff


	//   ....[10]....
        /*00b4*/ 	.word	0xffffffff


	//   ....[11]....
        /*00b8*/ 	.word	0xffffffff


	//   ....[12]....
        /*00bc*/ 	.word	0xffffffff


	//   ....[13]....
        /*00c0*/ 	.word	0xffffffff


	//   ....[14]....
        /*00c4*/ 	.word	0xffffffff


	//   ....[15]....
        /*00c8*/ 	.word	0xffffffff


	//   ....[16]....
        /*00cc*/ 	.word	0xffffffff


	//   ....[17]....
        /*00d0*/ 	.word	0xffffffff


	//   ....[18]....
        /*00d4*/ 	.word	0xffffffff


	//   ....[19]....
        /*00d8*/ 	.word	0xffffffff


	//----- nvinfo : EIATTR_COOP_GROUP_INSTR_OFFSETS
	.align		4
.L_1948:
        /*00dc*/ 	.byte	0x04, 0x28
        /*00de*/ 	.short	(.L_1950 - .L_1949)


	//   ....[0]....
.L_1949:
        /*00e0*/ 	.word	0x00000560


	//   ....[1]....
        /*00e4*/ 	.word	0x000005f0


	//   ....[2]....
        /*00e8*/ 	.word	0x00000620


	//   ....[3]....
        /*00ec*/ 	.word	0x00000660


	//   ....[4]....
        /*00f0*/ 	.word	0x00000680


	//   ....[5]....
        /*00f4*/ 	.word	0x000006e0


	//   ....[6]....
        /*00f8*/ 	.word	0x00000700


	//   ....[7]....
        /*00fc*/ 	.word	0x00000720


	//   ....[8]....
        /*0100*/ 	.word	0x00000740


	//   ....[9]....
        /*0104*/ 	.word	0x00000760


	//   ....[10]....
        /*0108*/ 	.word	0x000008f0


	//   ....[11]....
        /*010c*/ 	.word	0x00000940


	//   ....[12]....
        /*0110*/ 	.word	0x00000960


	//   ....[13]....
        /*0114*/ 	.word	0x00000980


	//   ....[14]....
        /*0118*/ 	.word	0x000009a0


	//   ....[15]....
        /*011c*/ 	.word	0x000009f0


	//   ....[16]....
        /*0120*/ 	.word	0x00000a10


	//   ....[17]....
        /*0124*/ 	.word	0x00000a30


	//   ....[18]....
        /*0128*/ 	.word	0x00000a50


	//   ....[19]....
        /*012c*/ 	.word	0x00000a70


	//----- nvinfo : EIATTR_EXIT_INSTR_OFFSETS
	.align		4
.L_1950:
        /*0130*/ 	.byte	0x04, 0x1c
        /*0132*/ 	.short	(.L_1952 - .L_1951)


	//   ....[0]....
.L_1951:
        /*0134*/ 	.word	0x00000ab0


	//   ....[1]....
        /*0138*/ 	.word	0x00000ba0


	//----- nvinfo : EIATTR_CRS_STACK_SIZE
	.align		4
.L_1952:
        /*013c*/ 	.byte	0x04, 0x1e
        /*013e*/ 	.short	(.L_1954 - .L_1953)
.L_1953:
        /*0140*/ 	.word	0x00000000
.L_1954:


//--------------------- .nv.info._ZN17fastertransformer14addBiasSoftMaxIfEEvPT_PKS1_PKiPKbii --------------------------
	.section	.nv.info._ZN17fastertransformer14addBiasSoftMaxIfEEvPT_PKS1_PKiPKbii,"",@"SHT_CUDA_INFO"
	.sectionflags	@""
	.align	4


	//----- nvinfo : EIATTR_CUDA_API_VERSION
	.align		4
        /*0000*/ 	.byte	0x04, 0x37
        /*0002*/ 	.short	(.L_1956 - .L_1955)
.L_1955:
        /*0004*/ 	.word	0x00000082


	//----- nvinfo : EIATTR_SW2861232_WAR
	.align		4
.L_1956:
        /*0008*/ 	.byte	0x01, 0x35
	.zero		2


	//----- nvinfo : EIATTR_PARAM_CBANK
	.align		4
        /*000c*/ 	.byte	0x04, 0x0a
        /*000e*/ 	.short	(.L_1958 - .L_1957)
	.align		4
.L_1957:
        /*0010*/ 	.word	index@(.nv.constant0._ZN17fastertransformer14addBiasSoftMaxIfEEvPT_PKS1_PKiPKbii)
        /*0014*/ 	.short	0x0160
        /*0016*/ 	.short	0x0028


	//----- nvinfo : EIATTR_CBANK_PARAM_SIZE
	.align		4
.L_1958:
        /*0018*/ 	.byte	0x03, 0x19
        /*001a*/ 	.short	0x0028


	//----- nvinfo : EIATTR_KPARAM_INFO
	.align		4
        /*001c*/ 	.byte	0x04, 0x17
        /*001e*/ 	.short	(.L_1960 - .L_1959)
.L_1959:
        /*0020*/ 	.word	0x00000000
        /*0024*/ 	.short	0x0005
        /*0026*/ 	.short	0x0024
        /*0028*/ 	.byte	0x00, 0xf0, 0x11, 0x00


	//----- nvinfo : EIATTR_KPARAM_INFO
	.align		4
.L_1960:
        /*002c*/ 	.byte	0x04, 0x17
        /*002e*/ 	.short	(.L_1962 - .L_1961)
.L_1961:
        /*0030*/ 	.word	0x00000000
        /*0034*/ 	.short	0x0004
        /*0036*/ 	.short	0x0020
        /*0038*/ 	.byte	0x00, 0xf0, 0x11, 0x00


	//----- nvinfo : EIATTR_KPARAM_INFO
	.align		4
.L_1962:
        /*003c*/ 	.byte	0x04, 0x17
        /*003e*/ 	.short	(.L_1964 - .L_1963)
.L_1963:
        /*0040*/ 	.word	0x00000000
        /*0044*/ 	.short	0x0003
        /*0046*/ 	.short	0x0018
        /*0048*/ 	.byte	0x00, 0xf0, 0x21, 0x00


	//----- nvinfo : EIATTR_KPARAM_INFO
	.align		4
.L_1964:
        /*004c*/ 	.byte	0x04, 0x17
        /*004e*/ 	.short	(.L_1966 - .L_1965)
.L_1965:
        /*0050*/ 	.word	0x00000000
        /*0054*/ 	.short	0x0002
        /*0056*/ 	.short	0x0010
        /*0058*/ 	.byte	0x00, 0xf0, 0x21, 0x00


	//----- nvinfo : EIATTR_KPARAM_INFO
	.align		4
.L_1966:
        /*005c*/ 	.byte	0x04, 0x17
        /*005e*/ 	.short	(.L_1968 - .L_1967)
.L_1967:
        /*0060*/ 	.word	0x00000000
        /*0064*/ 	.short	0x0001
        /*0066*/ 	.short	0x0008
        /*0068*/ 	.byte	0x00, 0xf0, 0x21, 0x00


	//----- nvinfo : EIATTR_KPARAM_INFO
	.align		4
.L_1968:
        /*006c*/ 	.byte	0x04, 0x17
        /*006e*/ 	.short	(.L_1970 - .L_1969)
.L_1969:
        /*0070*/ 	.word	0x00000000
        /*0074*/ 	.short	0x0000
        /*0076*/ 	.short	0x0000
        /*0078*/ 	.byte	0x00, 0xf0, 0x21, 0x00


	//----- nvinfo : EIATTR_MAXREG_COUNT
	.align		4
.L_1970:
        /*007c*/ 	.byte	0x03, 0x1b
        /*007e*/ 	.short	0x00ff


	//----- nvinfo : EIATTR_NUM_BARRIERS
	.align		4
        /*0080*/ 	.byte	0x02, 0x4c
        /*0082*/ 	.byte	0x01
	.zero		1


	//----- nvinfo : EIATTR_MERCURY_ISA_VERSION
	.align		4
        /*0084*/ 	.byte	0x03, 0x5f
        /*0086*/ 	.short	0x0000


	//----- nvinfo : EIATTR_COOP_GROUP_MASK_REGIDS
	.align		4
        /*0088*/ 	.byte	0x04, 0x29
        /*008a*/ 	.short	(.L_1972 - .L_1971)


	//   ....[0]....
.L_1971:
        /*008c*/ 	.word	0xffffffff


	//   ....[1]....
        /*0090*/ 	.word	0xffffffff


	//   ....[2]....
        /*0094*/ 	.word	0xffffffff


	//   ....[3]....
        /*0098*/ 	.word	0xffffffff


	//   ....[4]....
        /*009c*/ 	.word	0xffffffff


	//   ....[5]....
        /*00a0*/ 	.word	0xffffffff


	//   ....[6]....
        /*00a4*/ 	.word	0xffffffff


	//   ....[7]....
        /*00a8*/ 	.word	0xffffffff


	//   ....[8]....
        /*00ac*/ 	.word	0xffffffff


	//   ....[9]....
        /*00b0*/ 	.word	0xffffffff


	//   ....[10]....
        /*00b4*/ 	.word	0xffffffff


	//   ....[11]....
        /*00b8*/ 	.word	0xffffffff


	//   ....[12]....
        /*00bc*/ 	.word	0xffffffff


	//   ....[13]....
        /*00c0*/ 	.word	0xffffffff


	//   ....[14]....
        /*00c4*/ 	.word	0xffffffff


	//   ....[15]....
        /*00c8*/ 	.word	0xffffffff


	//   ....[16]....
        /*00cc*/ 	.word	0xffffffff


	//   ....[17]....
        /*00d0*/ 	.word	0xffffffff


	//   ....[18]....
        /*00d4*/ 	.word	0xffffffff


	//   ....[19]....
        /*00d8*/ 	.word	0xffffffff


	//----- nvinfo : EIATTR_COOP_GROUP_INSTR_OFFSETS
	.align		4
.L_1972:
        /*00dc*/ 	.byte	0x04, 0x28
        /*00de*/ 	.short	(.L_1974 - .L_1973)


	//   ....[0]....
.L_1973:
        /*00e0*/ 	.word	0x000004b0


	//   ....[1]....
        /*00e4*/ 	.word	0x00000540


	//   ....[2]....
        /*00e8*/ 	.word	0x00000570


	//   ....[3]....
        /*00ec*/ 	.word	0x000005b0


	//   ....[4]....
        /*00f0*/ 	.word	0x000005d0


	//   ....[5]....
        /*00f4*/ 	.word	0x00000630


	//   ....[6]....
        /*00f8*/ 	.word	0x00000650


	//   ....[7]....
        /*00fc*/ 	.word	0x00000670


	//   ....[8]....
        /*0100*/ 	.word	0x00000690


	//   ....[9]....
        /*0104*/ 	.word	0x000006b0


	//   ....[10]....
        /*0108*/ 	.word	0x00000800


	//   ....[11]....
        /*010c*/ 	.word	0x00000850


	//   ....[12]....
        /*0110*/ 	.word	0x00000870


	//   ....[13]....
        /*0114*/ 	.word	0x00000890


	//   ....[14]....
        /*0118*/ 	.word	0x000008b0


	//   ....[15]....
        /*011c*/ 	.word	0x00000900


	//   ....[16]....
        /*0120*/ 	.word	0x00000920


	//   ....[17]....
        /*0124*/ 	.word	0x00000940


	//   ....[18]....
        /*0128*/ 	.word	0x00000960


	//   ....[19]....
        /*012c*/ 	.word	0x00000980


	//----- nvinfo : EIATTR_EXIT_INSTR_OFFSETS
	.align		4
.L_1974:
        /*0130*/ 	.byte	0x04, 0x1c
        /*0132*/ 	.short	(.L_1976 - .L_1975)


	//   ....[0]....
.L_1975:
        /*0134*/ 	.word	0x000009c0


	//   ....[1]....
        /*0138*/ 	.word	0x00000a90


	//----- nvinfo : EIATTR_CRS_STACK_SIZE
	.align		4
.L_1976:
        /*013c*/ 	.byte	0x04, 0x1e
        /*013e*/ 	.short	(.L_1978 - .L_1977)
.L_1977:
        /*0140*/ 	.word	0x00000000
.L_1978:


//--------------------- .nv.info._ZN17fastertransformer13topp_samplingI6__halfLi256EEEvPT_PiS4_S4_PbPfS6_PKiS8_iP17curandStateXORWOWfPKfS8_iPKb --------------------------
	.section	.nv.info._ZN17fastertransformer13topp_samplingI6__halfLi256EEEvPT_PiS4_S4_PbPfS6_PKiS8_iP17curandStateXORWOWfPKfS8_iPKb,"",@"SHT_CUDA_INFO"
	.sectionflags	@""
	.align	4


	//----- nvinfo : EIATTR_CUDA_API_VERSION
	.align		4
        /*0000*/ 	.byte	0x04, 0x37
        /*0002*/ 	.short	(.L_1980 - .L_1979)
.L_1979:
        /*0004*/ 	.word	0x00000082


	//----- nvinfo : EIATTR_SW2861232_WAR
	.align		4
.L_1980:
        /*0008*/ 	.byte	0x01, 0x35
	.zero		2


	//----- nvinfo : EIATTR_PARAM_CBANK
	.align		4
        /*000c*/ 	.byte	0x04, 0x0a
        /*000e*/ 	.short	(.L_1982 - .L_1981)
	.align		4
.L_1981:
        /*0010*/ 	.word	index@(.nv.constant0._ZN17fastertransformer13topp_samplingI6__halfLi256EEEvPT_PiS4_S4_PbPfS6_PKiS8_iP17curandStateXORWOWfPKfS8_iPKb)
        /*0014*/ 	.short	0x0160
        /*0016*/ 	.short	0x0080


	//----- nvinfo : EIATTR_CBANK_PARAM_SIZE
	.align		4
.L_1982:
        /*0018*/ 	.byte	0x03, 0x19
        /*001a*/ 	.short	0x0080


	//----- nvinfo : EIATTR_KPARAM_INFO
	.align		4
        /*001c*/ 	.byte	0x04, 0x17
        /*001e*/ 	.short	(.L_1984 - .L_1983)
.L_1983:
        /*0020*/ 	.word	0x00000000
        /*0024*/ 	.short	0x000f
        /*0026*/ 	.short	0x0078
        /*0028*/ 	.byte	0x00, 0xf0, 0x21, 0x00


	//----- nvinfo : EIATTR_KPARAM_INFO
	.align		4
.L_1984:
        /*002c*/ 	.byte	0x04, 0x17
        /*002e*/ 	.short	(.L_1986 - .L_1985)
.L_1985:
        /*0030*/ 	.word	0x00000000
        /*0034*/ 	.short	0x000e
        /*0036*/ 	.short	0x0070
        /*0038*/ 	.byte	0x00, 0xf0, 0x11, 0x00


	//----- nvinfo : EIATTR_KPARAM_INFO
	.align		4
.L_1986:
        /*003c*/ 	.byte	0x04, 0x17
        /*003e*/ 	.short	(.L_1988 - .L_1987)
.L_1987:
        /*0040*/ 	.word	0x00000000
        /*0044*/ 	.short	0x000d
        /*0046*/ 	.short	0x0068
        /*0048*/ 	.byte	0x00, 0xf0, 0x21, 0x00


	//----- nvinfo : EIATTR_KPARAM_INFO
	.align		4
.L_1988:
        /*004c*/ 	.byte	0x04, 0x17
        /*004e*/ 	.short	(.L_1990 - .L_1989)
.L_1989:
        /*0050*/ 	.word	0x00000000
        /*0054*/ 	.short	0x000c
        /*0056*/ 	.short	0x0060
        /*0058*/ 	.byte	0x00, 0xf0, 0x21, 0x00


	//----- nvinfo : EIATTR_KPARAM_INFO
	.align		4
.L_1990:
        /*005c*/ 	.byte	0x04, 0x17
        /*005e*/ 	.short	(.L_1992 - .L_1991)
.L_1991:
        /*0060*/ 	.word	0x00000000
        /*0064*/ 	.short	0x000b
        /*0066*/ 	.short	0x0058
        /*0068*/ 	.byte	0x00, 0xf0, 0x11, 0x00


	//----- nvinfo : EIATTR_KPARAM_INFO
	.align		4
.L_1992:
        /*006c*/ 	.byte	0x04, 0x17
        /*006e*/ 	.short	(.L_1994 - .L_1993)
.L_1993:
        /*0070*/ 	.word	0x00000000
        /*0074*/ 	.short	0x000a
        /*0076*/ 	.short	0x0050
        /*0078*/ 	.byte	0x00, 0xf0, 0x21, 0x00


	//----- nvinfo : EIATTR_KPARAM_INFO
	.align		4
.L_1994:
        /*007c*/ 	.byte	0x04, 0x17
        /*007e*/ 	.short	(.L_1996 - .L_1995)
.L_1995:
        /*0080*/ 	.word	0x00000000
        /*0084*/ 	.short	0x0009
        /*0086*/ 	.short	0x0048
        /*0088*/ 	.byte	0x00, 0xf0, 0x11, 0x00


	//----- nvinfo : EIATTR_KPARAM_INFO
	.align		4
.L_1996:
        /*008c*/ 	.byte	0x04, 0x17
        /*008e*/ 	.short	(.L_1998 - .L_1997)
.L_1997:
        /*0090*/ 	.word	0x00000000
        /*0094*/ 	.short	0x0008
        /*0096*/ 	.short	0x0040
        /*0098*/ 	.byte	0x00, 0xf0, 0x21, 0x00


	//----- nvinfo : EIATTR_KPARAM_INFO
	.align		4
.L_1998:
        /*009c*/ 	.byte	0x04, 0x17
        /*009e*/ 	.short	(.L_2000 - .L_1999)
.L_1999:
        /*00a0*/ 	.word	0x00000000
        /*00a4*/ 	.short	0x0007
        /*00a6*/ 	.short	0x0038
        /*00a8*/ 	.byte	0x00, 0xf0, 0x21, 0x00


	//----- nvinfo : EIATTR_KPARAM_INFO
	.align		4
.L_2000:
        /*00ac*/ 	.byte	0x04, 0x17
        /*00ae*/ 	.short	(.L_2002 - .L_2001)
.L_2001:
        /*00b0*/ 	.word	0x00000000
        /*00b4*/ 	.short	0x0006
        /*00b6*/ 	.short	0x0030
        /*00b8*/ 	.byte	0x00, 0xf0, 0x21, 0x00


	//----- nvinfo : EIATTR_KPARAM_INFO
	.align		4
.L_2002:
        /*00bc*/ 	.byte	0x04, 0x17
        /*00be*/ 	.short	(.L_2004 - .L_2003)
.L_2003:
        /*00c0*/ 	.word	0x00000000
        /*00c4*/ 	.short	0x0005
        /*00c6*/ 	.short	0x0028
        /*00c8*/ 	.byte	0x00, 0xf0, 0x21, 0x00


	//----- nvinfo : EIATTR_KPARAM_INFO
	.align		4
.L_2004:
        /*00cc*/ 	.byte	0x04, 0x17
        /*00ce*/ 	.short	(.L_2006 - .L_2005)
.L_2005:
        /*00d0*/ 	.word	0x00000000
        /*00d4*/ 	.short	0x0004
        /*00d6*/ 	.short	0x0020
        /*00d8*/ 	.byte	0x00, 0xf0, 0x21, 0x00


	//----- nvinfo : EIATTR_KPARAM_INFO
	.align		4
.L_2006:
        /*00dc*/ 	.byte	0x04, 0x17
        /*00de*/ 	.short	(.L_2008 - .L_2007)
.L_2007:
        /*00e0*/ 	.word	0x00000000
        /*00e4*/ 	.short	0x0003
        /*00e6*/ 	.short	0x0018
        /*00e8*/ 	.byte	0x00, 0xf0, 0x21, 0x00


	//----- nvinfo : EIATTR_KPARAM_INFO
	.align		4
.L_2008:
        /*00ec*/ 	.byte	0x04, 0x17
        /*00ee*/ 	.short	(.L_2010 - .L_2009)
.L_2009:
        /*00f0*/ 	.word	0x00000000
        /*00f4*/ 	.short	0x0002
        /*00f6*/ 	.short	0x0010
        /*00f8*/ 	.byte	0x00, 0xf0, 0x21, 0x00


	//----- nvinfo : EIATTR_KPARAM_INFO
	.align		4
.L_2010:
        /*00fc*/ 	.byte	0x04, 0x17
        /*00fe*/ 	.short	(.L_2012 - .L_2011)
.L_2011:
        /*0100*/ 	.word	0x00000000
        /*0104*/ 	.short	0x0001
        /*0106*/ 	.short	0x0008
        /*0108*/ 	.byte	0x00, 0xf0, 0x21, 0x00


	//----- nvinfo : EIATTR_KPARAM_INFO
	.align		4
.L_2012:
        /*010c*/ 	.byte	0x04, 0x17
        /*010e*/ 	.short	(.L_2014 - .L_2013)
.L_2013:
        /*0110*/ 	.word	0x00000000
        /*0114*/ 	.short	0x0000
        /*0116*/ 	.short	0x0000
        /*0118*/ 	.byte	0x00, 0xf0, 0x21, 0x00


	//----- nvinfo : EIATTR_MAXREG_COUNT
	.align		4
.L_2014:
        /*011c*/ 	.byte	0x03, 0x1b
        /*011e*/ 	.short	0x00ff


	//----- nvinfo : EIATTR_NUM_BARRIERS
	.align		4
        /*0120*/ 	.byte	0x02, 0x4c
        /*0122*/ 	.byte	0x01
	.zero		1


	//----- nvinfo : EIATTR_MERCURY_ISA_VERSION
	.align		4
        /*0124*/ 	.byte	0x03, 0x5f
        /*0126*/ 	.short	0x0000


	//----- nvinfo : EIATTR_COOP_GROUP_MASK_REGIDS
	.align		4
        /*0128*/ 	.byte	0x04, 0x29
        /*012a*/ 	.short	(.L_2016 - .L_2015)


	//   ....[0]....
.L_2015:
        /*012c*/ 	.word	0xffffffff


	//   ....[1]....
        /*0130*/ 	.word	0xffffffff


	//   ....[2]....
        /*0134*/ 	.word	0xffffffff


	//   ....[3]....
        /*0138*/ 	.word	0xffffffff


	//   ....[4]....
        /*013c*/ 	.word	0xffffffff


	//   ....[5]....
        /*0140*/ 	.word	0xffffffff


	//   ....[6]....
        /*0144*/ 	.word	0xffffffff


	//   ....[7]....
        /*0148*/ 	.word	0xffffffff


	//   ....[8]....
        /*014c*/ 	.word	0xffffffff


	//   ....[9]....
        /*0150*/ 	.word	0xffffffff


	//   ....[10]....
        /*0154*/ 	.word	0xffffffff


	//   ....[11]....
        /*0158*/ 	.word	0xffffffff


	//   ....[12]....
        /*015c*/ 	.word	0xffffffff


	//   ....[13]....
        /*0160*/ 	.word	0xffffffff


	//   ....[14]....
        /*0164*/ 	.word	0xffffffff


	//   ....[15]....
        /*0168*/ 	.word	0xffffffff


	//   ....[16]....
        /*016c*/ 	.word	0xffffffff


	//   ....[17]....
        /*0170*/ 	.word	0xffffffff


	//----- nvinfo : EIATTR_COOP_GROUP_INSTR_OFFSETS
	.align		4
.L_2016:
        /*0174*/ 	.byte	0x04, 0x28
        /*0176*/ 	.short	(.L_2018 - .L_2017)


	//   ....[0]....
.L_2017:
        /*0178*/ 	.word	0x00000720


	//   ....[1]....
        /*017c*/ 	.word	0x00000760


	//   ....[2]....
        /*0180*/ 	.word	0x00000770


	//   ....[3]....
        /*0184*/ 	.word	0x00000790


	//   ....[4]....
        /*0188*/ 	.word	0x000007b0


	//   ....[5]....
        /*018c*/ 	.word	0x000007d0


	//   ....[6]....
        /*0190*/ 	.word	0x000007f0


	//   ....[7]....
        /*0194*/ 	.word	0x00000800


	//   ....[8]....
        /*0198*/ 	.word	0x00000a10


	//   ....[9]....
        /*019c*/ 	.word	0x00001730


	//   ....[10]....
        /*01a0*/ 	.word	0x000017c0


	//   ....[11]....
        /*01a4*/ 	.word	0x00001840


	//   ....[12]....
        /*01a8*/ 	.word	0x000018c0


	//   ....[13]....
        /*01ac*/ 	.word	0x00001940


	//   ....[14]....
        /*01b0*/ 	.word	0x000019c0


	//   ....[15]....
        /*01b4*/ 	.word	0x000019f0


	//   ....[16]....
        /*01b8*/ 	.word	0x00001a50


	//   ....[17]....
        /*01bc*/ 	.word	0x00001a90


	//----- nvinfo : EIATTR_EXIT_INSTR_OFFSETS
	.align		4
.L_2018:
        /*01c0*/ 	.byte	0x04, 0x1c
        /*01c2*/ 	.short	(.L_2020 - .L_2019)


	//   ....[0]....
.L_2019:
        /*01c4*/ 	.word	0x000000c0


	//   ....[1]....
        /*01c8*/ 	.word	0x00001020


	//   ....[2]....
        /*01cc*/ 	.word	0x00001070


	//   ....[3]....
        /*01d0*/ 	.word	0x00001270


	//   ....[4]....
        /*01d4*/ 	.word	0x000013b0


	//   ....[5]....
        /*01d8*/ 	.word	0x000013c0


	//   ....[6]....
        /*01dc*/ 	.word	0x000015a0


	//   ....[7]....
        /*01e0*/ 	.word	0x000016e0


	//----- nvinfo : EIATTR_CRS_STACK_SIZE
	.align		4
.L_2020:
        /*01e4*/ 	.byte	0x04, 0x1e
        /*01e6*/ 	.short	(.L_2022 - .L_2021)
.L_2021:
        /*01e8*/ 	.word	0x00000000
.L_2022:


//--------------------- .nv.info._ZN17fastertransformer21topp_beam_topk_kernelI6__halfLi1ELi256EEEvPKT_PiPS2_iS5_S5_fPKfPKb --------------------------
	.section	.nv.info._ZN17fastertransformer21topp_beam_topk_kernelI6__halfLi1ELi256EEEvPKT_PiPS2_iS5_S5_fPKfPKb,"",@"SHT_CUDA_INFO"
	.sectionflags	@""
	.align	4


	//----- nvinfo : EIATTR_CUDA_API_VERSION
	.align		4
        /*0000*/ 	.byte	0x04, 0x37
        /*0002*/ 	.short	(.L_2024 - .L_2023)
.L_2023:
        /*0004*/ 	.word	0x00000082


	//----- nvinfo : EIATTR_SW2861232_WAR
	.align		4
.L_2024:
        /*0008*/ 	.byte	0x01, 0x35
	.zero		2


	//----- nvinfo : EIATTR_PARAM_CBANK
	.align		4
        /*000c*/ 	.byte	0x04, 0x0a
        /*000e*/ 	.short	(.L_2026 - .L_2025)
	.align		4
.L_2025:
        /*0010*/ 	.word	index@(.nv.constant0._ZN17fastertransformer21topp_beam_topk_kernelI6__halfLi1ELi256EEEvPKT_PiPS2_iS5_S5_fPKfPKb)
        /*0014*/ 	.short	0x0160
        /*0016*/ 	.short	0x0048


	//----- nvinfo : EIATTR_CBANK_PARAM_SIZE
	.align		4
.L_2026:
        /*0018*/ 	.byte	0x03, 0x19
        /*001a*/ 	.short	0x0048


	//----- nvinfo : EIATTR_KPARAM_INFO
	.align		4
        /*001c*/ 	.byte	0x04, 0x17
        /*001e*/ 	.short	(.L_2028 - .L_2027)
.L_2027:
        /*0020*/ 	.word	0x00000000
        /*0024*/ 	.short	0x0008
        /*0026*/ 	.short	0x0040
        /*0028*/ 	.byte	0x00, 0xf0, 0x21, 0x00


	//----- nvinfo : EIATTR_KPARAM_INFO
	.align		4
.L_2028:
        /*002c*/ 	.byte	0x04, 0x17
        /*002e*/ 	.short	(.L_2030 - .L_2029)
.L_2029:
        /*0030*/ 	.word	0x00000000
        /*0034*/ 	.short	0x0007
        /*0036*/ 	.short	0x0038
        /*0038*/ 	.byte	0x00, 0xf0, 0x21, 0x00


	//----- nvinfo : EIATTR_KPARAM_INFO
	.align		4
.L_2030:
        /*003c*/ 	.byte	0x04, 0x17
        /*003e*/ 	.short	(.L_2032 - .L_2031)
.L_2031:
        /*0040*/ 	.word	0x00000000
        /*0044*/ 	.short	0x0006
        /*0046*/ 	.short	0x0030
        /*0048*/ 	.byte	0x00, 0xf0, 0x11, 0x00


	//----- nvinfo : EIATTR_KPARAM_INFO
	.align		4
.L_2032:
        /*004c*/ 	.byte	0x04, 0x17
        /*004e*/ 	.short	(.L_2034 - .L_2033)
.L_2033:
        /*0050*/ 	.word	0x00000000
        /*0054*/ 	.short	0x0005
        /*0056*/ 	.short	0x0028
        /*0058*/ 	.byte	0x00, 0xf0, 0x21, 0x00


	//----- nvinfo : EIATTR_KPARAM_INFO
	.align		4
.L_2034:
        /*005c*/ 	.byte	0x04, 0x17
        /*005e*/ 	.short	(.L_2036 - .L_2035)
.L_2035:
        /*0060*/ 	.word	0x00000000
        /*0064*/ 	.short	0x0004
        /*0066*/ 	.short	0x0020
        /*0068*/ 	.byte	0x00, 0xf0, 0x21, 0x00


	//----- nvinfo : EIATTR_KPARAM_INFO
	.align		4
.L_2036:
        /*006c*/ 	.byte	0x04, 0x17
        /*006e*/ 	.short	(.L_2038 - .L_2037)
.L_2037:
        /*0070*/ 	.word	0x00000000
        /*0074*/ 	.short	0x0003
        /*0076*/ 	.short	0x0018
        /*0078*/ 	.byte	0x00, 0xf0, 0x11, 0x00


	//----- nvinfo : EIATTR_KPARAM_INFO
	.align		4
.L_2038:
        /*007c*/ 	.byte	0x04, 0x17
        /*007e*/ 	.short	(.L_2040 - .L_2039)
.L_2039:
        /*0080*/ 	.word	0x00000000
        /*0084*/ 	.short	0x0002
        /*0086*/ 	.short	0x0010
        /*0088*/ 	.byte	0x00, 0xf0, 0x21, 0x00


	//----- nvinfo : EIATTR_KPARAM_INFO
	.align		4
.L_2040:
        /*008c*/ 	.byte	0x04, 0x17
        /*008e*/ 	.short	(.L_2042 - .L_2041)
.L_2041:
        /*0090*/ 	.word	0x00000000
        /*0094*/ 	.short	0x0001
        /*0096*/ 	.short	0x0008
        /*0098*/ 	.byte	0x00, 0xf0, 0x21, 0x00


	//----- nvinfo : EIATTR_KPARAM_INFO
	.align		4
.L_2042:
        /*009c*/ 	.byte	0x04, 0x17
        /*009e*/ 	.short	(.L_2044 - .L_2043)
.L_2043:
        /*00a0*/ 	.word	0x00000000
        /*00a4*/ 	.short	0x0000
        /*00a6*/ 	.short	0x0000
        /*00a8*/ 	.byte	0x00, 0xf0, 0x21, 0x00


	//----- nvinfo : EIATTR_MAXREG_COUNT
	.align		4
.L_2044:
        /*00ac*/ 	.byte	0x03, 0x1b
        /*00ae*/ 	.short	0x00ff


	//----- nvinfo : EIATTR_NUM_BARRIERS
	.align		4
        /*00b0*/ 	.byte	0x02, 0x4c
        /*00b2*/ 	.byte	0x01
	.zero		1


	//----- nvinfo : EIATTR_MERCURY_ISA_VERSION
	.align		4
        /*00b4*/ 	.byte	0x03, 0x5f
        /*00b6*/ 	.short	0x0000


	//----- nvinfo : EIATTR_COOP_GROUP_MASK_REGIDS
	.align		4
        /*00b8*/ 	.byte	0x04, 0x29
        /*00ba*/ 	.short	(.L_2046 - .L_2045)


	//   ....[0]....
.L_2045:
        /*00bc*/ 	.word	0xffffffff


	//   ....[1]....
        /*00c0*/ 	.word	0xffffffff


	//   ....[2]....
        /*00c4*/ 	.word	0xffffffff


	//   ....[3]....
        /*00c8*/ 	.word	0xffffffff


	//   ....[4]....
        /*00cc*/ 	.word	0xffffffff


	//   ....[5]....
        /*00d0*/ 	.word	0xffffffff


	//   ....[6]....
        /*00d4*/ 	.word	0xffffffff


	//   ....[7]....
        /*00d8*/ 	.word	0xffffffff


	//   ....[8]....
        /*00dc*/ 	.word	0xffffffff


	//   ....[9]....
        /*00e0*/ 	.word	0xffffffff


	//----- nvinfo : EIATTR_COOP_GROUP_INSTR_OFFSETS
	.align		4
.L_2046:
        /*00e4*/ 	.byte	0x04, 0x28
        /*00e6*/ 	.short	(.L_2048 - .L_2047)


	//   ....[0]....
.L_2047:
        /*00e8*/ 	.word	0x000006f0


	//   ....[1]....
        /*00ec*/ 	.word	0x00000770


	//   ....[2]....
        /*00f0*/ 	.word	0x00000830


	//   ....[3]....
        /*00f4*/ 	.word	0x00000860


	//   ....[4]....
        /*00f8*/ 	.word	0x00000920


	//   ....[5]....
        /*00fc*/ 	.word	0x00000940


	//   ....[6]....
        /*0100*/ 	.word	0x000009f0


	//   ....[7]....
        /*0104*/ 	.word	0x00000a10


	//   ....[8]....
        /*0108*/ 	.word	0x00000ac0


	//   ....[9]....
        /*010c*/ 	.word	0x00000af0


	//----- nvinfo : EIATTR_EXIT_INSTR_OFFSETS
	.align		4
.L_2048:
        /*0110*/ 	.byte	0x04, 0x1c
        /*0112*/ 	.short	(.L_2050 - .L_2049)


	//   ....[0]....
.L_2049:
        /*0114*/ 	.word	0x000000c0


	//   ....[1]....
        /*0118*/ 	.word	0x00000fe0


	//   ....[2]....
        /*011c*/ 	.word	0x00001070


	//   ....[3]....
        /*0120*/ 	.word	0x00001250


	//----- nvinfo : EIATTR_MAX_THREADS
	.align		4
.L_2050:
        /*0124*/ 	.byte	0x04, 0x05
        /*0126*/ 	.short	(.L_2052 - .L_2051)
.L_2051:
        /*0128*/ 	.word	0x00000100
        /*012c*/ 	.word	0x00000001
        /*0130*/ 	.word	0x00000001


	//----- nvinfo : EIATTR_CRS_STACK_SIZE
	.align		4
.L_2052:
        /*0134*/ 	.byte	0x04, 0x1e
        /*0136*/ 	.short	(.L_2054 - .L_2053)
.L_2053:
        /*0138*/ 	.word	0x00000000
.L_2054:


//--------------------- .nv.info._ZN17fastertransformer13topp_samplingIfLi256EEEvPT_PiS3_S3_PbPfS5_PKiS7_iP17curandStateXORWOWfPKfS7_iPKb --------------------------
	.section	.nv.info._ZN17fastertransformer13topp_samplingIfLi256EEEvPT_PiS3_S3_PbPfS5_PKiS7_iP17curandStateXORWOWfPKfS7_iPKb,"",@"SHT_CUDA_INFO"
	.sectionflags	@""
	.align	4


	//----- nvinfo : EIATTR_CUDA_API_VERSION
	.align		4
        /*0000*/ 	.byte	0x04, 0x37
        /*0002*/ 	.short	(.L_2056 - .L_2055)
.L_2055:
        /*0004*/ 	.word	0x00000082


	//----- nvinfo : EIATTR_SW2861232_WAR
	.align		4
.L_2056:
        /*0008*/ 	.byte	0x01, 0x35
	.zero		2


	//----- nvinfo : EIATTR_PARAM_CBANK
	.align		4
        /*000c*/ 	.byte	0x04, 0x0a
        /*000e*/ 	.short	(.L_2058 - .L_2057)
	.align		4
.L_2057:
        /*0010*/ 	.word	index@(.nv.constant0._ZN17fastertransformer13topp_samplingIfLi256EEEvPT_PiS3_S3_PbPfS5_PKiS7_iP17curandStateXORWOWfPKfS7_iPKb)
        /*0014*/ 	.short	0x0160
        /*0016*/ 	.short	0x0080


	//----- nvinfo : EIATTR_CBANK_PARAM_SIZE
	.align		4
.L_2058:
        /*0018*/ 	.byte	0x03, 0x19
        /*001a*/ 	.short	0x0080


	//----- nvinfo : EIATTR_KPARAM_INFO
	.align		4
        /*001c*/ 	.byte	0x04, 0x17
        /*001e*/ 	.short	(.L_2060 - .L_2059)
.L_2059:
        /*0020*/ 	.word	0x00000000
        /*0024*/ 	.short	0x000f
        /*0026*/ 	.short	0x0078
        /*0028*/ 	.byte	0x00, 0xf0, 0x21, 0x00


	//----- nvinfo : EIATTR_KPARAM_INFO
	.align		4
.L_2060:
        /*002c*/ 	.byte	0x04, 0x17
        /*002e*/ 	.short	(.L_2062 - .L_2061)
.L_2061:
        /*0030*/ 	.word	0x00000000
        /*0034*/ 	.short	0x000e
        /*0036*/ 	.short	0x0070
        /*0038*/ 	.byte	0x00, 0xf0, 0x11, 0x00


	//----- nvinfo : EIATTR_KPARAM_INFO
	.align		4
.L_2062:
        /*003c*/ 	.byte	0x04, 0x17
        /*003e*/ 	.short	(.L_2064 - .L_2063)
.L_2063:
        /*0040*/ 	.word	0x00000000
        /*0044*/ 	.short	0x000d
        /*0046*/ 	.short	0x0068
        /*0048*/ 	.byte	0x00, 0xf0, 0x21, 0x00


	//----- nvinfo : EIATTR_KPARAM_INFO
	.align		4
.L_2064:
        /*004c*/ 	.byte	0x04, 0x17
        /*004e*/ 	.short	(.L_2066 - .L_2065)
.L_2065:
        /*0050*/ 	.word	0x00000000
        /*0054*/ 	.short	0x000c
        /*0056*/ 	.short	0x0060
        /*0058*/ 	.byte	0x00, 0xf0, 0x21, 0x00


	//----- nvinfo : EIATTR_KPARAM_INFO
	.align		4
.L_2066:
        /*005c*/ 	.byte	0x04, 0x17
        /*005e*/ 	.short	(.L_2068 - .L_2067)
.L_2067:
        /*0060*/ 	.word	0x00000000
        /*0064*/ 	.short	0x000b
        /*0066*/ 	.short	0x0058
        /*0068*/ 	.byte	0x00, 0xf0, 0x11, 0x00


	//----- nvinfo : EIATTR_KPARAM_INFO
	.align		4
.L_2068:
        /*006c*/ 	.byte	0x04, 0x17
        /*006e*/ 	.short	(.L_2070 - .L_2069)
.L_2069:
        /*0070*/ 	.word	0x00000000
        /*0074*/ 	.short	0x000a
        /*0076*/ 	.short	0x0050
        /*0078*/ 	.byte	0x00, 0xf0, 0x21, 0x00


	//----- nvinfo : EIATTR_KPARAM_INFO
	.align		4
.L_2070:
        /*007c*/ 	.byte	0x04, 0x17
        /*007e*/ 	.short	(.L_2072 - .L_2071)
.L_2071:
        /*0080*/ 	.word	0x00000000
        /*0084*/ 	.short	0x0009
        /*0086*/ 	.short	0x0048
        /*0088*/ 	.byte	0x00, 0xf0, 0x11, 0x00


	//----- nvinfo : EIATTR_KPARAM_INFO
	.align		4
.L_2072:
        /*008c*/ 	.byte	0x04, 0x17
        /*008e*/ 	.short	(.L_2074 - .L_2073)
.L_2073:
        /*0090*/ 	.word	0x00000000
        /*0094*/ 	.short	0x0008
        /*0096*/ 	.short	0x0040
        /*0098*/ 	.byte	0x00, 0xf0, 0x21, 0x00


	//----- nvinfo : EIATTR_KPARAM_INFO
	.align		4
.L_2074:
        /*009c*/ 	.byte	0x04, 0x17
        /*009e*/ 	.short	(.L_2076 - .L_2075)
.L_2075:
        /*00a0*/ 	.word	0x00000000
        /*00a4*/ 	.short	0x0007
        /*00a6*/ 	.short	0x0038
        /*00a8*/ 	.byte	0x00, 0xf0, 0x21, 0x00


	//----- nvinfo : EIATTR_KPARAM_INFO
	.align		4
.L_2076:
        /*00ac*/ 	.byte	0x04, 0x17
        /*00ae*/ 	.short	(.L_2078 - .L_2077)
.L_2077:
        /*00b0*/ 	.word	0x00000000
        /*00b4*/ 	.short	0x0006
        /*00b6*/ 	.short	0x0030
        /*00b8*/ 	.byte	0x00, 0xf0, 0x21, 0x00


	//----- nvinfo : EIATTR_KPARAM_INFO
	.align		4
.L_2078:
        /*00bc*/ 	.byte	0x04, 0x17
        /*00be*/ 	.short	(.L_2080 - .L_2079)
.L_2079:
        /*00c0*/ 	.word	0x00000000
        /*00c4*/ 	.short	0x0005
        /*00c6*/ 	.short	0x0028
        /*00c8*/ 	.byte	0x00, 0xf0, 0x21, 0x00


	//----- nvinfo : EIATTR_KPARAM_INFO
	.align		4
.L_2080:
        /*00cc*/ 	.byte	0x04, 0x17
        /*00ce*/ 	.short	(.L_2082 - .L_2081)
.L_2081:
        /*00d0*/ 	.word	0x00000000
        /*00d4*/ 	.short	0x0004
        /*00d6*/ 	.short	0x0020
        /*00d8*/ 	.byte	0x00, 0xf0, 0x21, 0x00


	//----- nvinfo : EIATTR_KPARAM_INFO
	.align		4
.L_2082:
        /*00dc*/ 	.byte	0x04, 0x17
        /*00de*/ 	.short	(.L_2084 - .L_2083)
.L_2083:
        /*00e0*/ 	.word	0x00000000
        /*00e4*/ 	.short	0x0003
        /*00e6*/ 	.short	0x0018
        /*00e8*/ 	.byte	0x00, 0xf0, 0x21, 0x00


	//----- nvinfo : EIATTR_KPARAM_INFO
	.align		4
.L_2084:
        /*00ec*/ 	.byte	0x04, 0x17
        /*00ee*/ 	.short	(.L_2086 - .L_2085)
.L_2085:
        /*00f0*/ 	.word	0x00000000
        /*00f4*/ 	.short	0x0002
        /*00f6*/ 	.short	0x0010
        /*00f8*/ 	.byte	0x00, 0xf0, 0x21, 0x00


	//----- nvinfo : EIATTR_KPARAM_INFO
	.align		4
.L_2086:
        /*00fc*/ 	.byte	0x04, 0x17
        /*00fe*/ 	.short	(.L_2088 - .L_2087)
.L_2087:
        /*0100*/ 	.word	0x00000000
        /*0104*/ 	.short	0x0001
        /*0106*/ 	.short	0x0008
        /*0108*/ 	.byte	0x00, 0xf0, 0x21, 0x00


	//----- nvinfo : EIATTR_KPARAM_INFO
	.align		4
.L_2088:
        /*010c*/ 	.byte	0x04, 0x17
        /*010e*/ 	.short	(.L_2090 - .L_2089)
.L_2089:
        /*0110*/ 	.word	0x00000000
        /*0114*/ 	.short	0x0000
        /*0116*/ 	.short	0x0000
        /*0118*/ 	.byte	0x00, 0xf0, 0x21, 0x00


	//----- nvinfo : EIATTR_MAXREG_COUNT
	.align		4
.L_2090:
        /*011c*/ 	.byte	0x03, 0x1b
        /*011e*/ 	.short	0x00ff


	//----- nvinfo : EIATTR_NUM_BARRIERS
	.align		4
        /*0120*/ 	.byte	0x02, 0x4c
        /*0122*/ 	.byte	0x01
	.zero		1


	//----- nvinfo : EIATTR_MERCURY_ISA_VERSION
	.align		4
        /*0124*/ 	.byte	0x03, 0x5f
        /*0126*/ 	.short	0x0000


	//----- nvinfo : EIATTR_COOP_GROUP_MASK_REGIDS
	.align		4
        /*0128*/ 	.byte	0x04, 0x29
        /*012a*/ 	.short	(.L_2092 - .L_2091)


	//   ....[0]....
.L_2091:
        /*012c*/ 	.word	0xffffffff


	//   ....[1]....
        /*0130*/ 	.word	0xffffffff


	//   ....[2]....
        /*0134*/ 	.word	0xffffffff


	//   ....[3]....
        /*0138*/ 	.word	0xffffffff


	//   ....[4]....
        /*013c*/ 	.word	0xffffffff


	//   ....[5]....
        /*0140*/ 	.word	0xffffffff


	//   ....[6]....
        /*0144*/ 	.word	0xffffffff


	//   ....[7]....
        /*0148*/ 	.word	0xffffffff


	//   ....[8]....
        /*014c*/ 	.word	0xffffffff


	//   ....[9]....
        /*0150*/ 	.word	0xffffffff


	//   ....[10]....
        /*0154*/ 	.word	0xffffffff


	//   ....[11]....
        /*0158*/ 	.word	0xffffffff


	//   ....[12]....
        /*015c*/ 	.word	0xffffffff


	//   ....[13]....
        /*0160*/ 	.word	0xffffffff


	//   ....[14]....
        /*0164*/ 	.word	0xffffffff


	//   ....[15]....
        /*0168*/ 	.word	0xffffffff


	//   ....[16]....
        /*016c*/ 	.word	0xffffffff


	//   ....[17]....
        /*0170*/ 	.word	0xffffffff


	//----- nvinfo : EIATTR_COOP_GROUP_INSTR_OFFSETS
	.align		4
.L_2092:
        /*0174*/ 	.byte	0x04, 0x28
        /*0176*/ 	.short	(.L_2094 - .L_2093)


	//   ....[0]....
.L_2093:
        /*0178*/ 	.word	0x00000710


	//   ....[1]....
        /*017c*/ 	.word	0x00000750


	//   ....[2]....
        /*0180*/ 	.word	0x00000760


	//   ....[3]....
        /*0184*/ 	.word	0x00000780


	//   ....[4]....
        /*0188*/ 	.word	0x000007a0


	//   ....[5]....
        /*018c*/ 	.word	0x000007c0


	//   ....[6]....
        /*0190*/ 	.word	0x000007e0


	//   ....[7]....
        /*0194*/ 	.word	0x000007f0


	//   ....[8]....
        /*0198*/ 	.word	0x00000a00


	//   ....[9]....
        /*019c*/ 	.word	0x00001700


	//   ....[10]....
        /*01a0*/ 	.word	0x00001790


	//   ....[11]....
        /*01a4*/ 	.word	0x00001810


	//   ....[12]....
        /*01a8*/ 	.word	0x00001890


	//   ....[13]....
        /*01ac*/ 	.word	0x00001910


	//   ....[14]....
        /*01b0*/ 	.word	0x00001990


	//   ....[15]....
        /*01b4*/ 	.word	0x000019c0


	//   ....[16]....
        /*01b8*/ 	.word	0x00001a20


	//   ....[17]....
        /*01bc*/ 	.word	0x00001a60


	//----- nvinfo : EIATTR_EXIT_INSTR_OFFSETS
	.align		4
.L_2094:
        /*01c0*/ 	.byte	0x04, 0x1c
        /*01c2*/ 	.short	(.L_2096 - .L_2095)


	//   ....[0]....
.L_2095:
        /*01c4*/ 	.word	0x000000c0


	//   ....[1]....
        /*01c8*/ 	.word	0x00001010


	//   ....[2]....
        /*01cc*/ 	.word	0x00001060


	//   ....[3]....
        /*01d0*/ 	.word	0x00001250


	//   ....[4]....
        /*01d4*/ 	.word	0x00001390


	//   ....[5]....
        /*01d8*/ 	.word	0x000013a0


	//   ....[6]....
        /*01dc*/ 	.word	0x00001570


	//   ....[7]....
        /*01e0*/ 	.word	0x000016b0


	//----- nvinfo : EIATTR_CRS_STACK_SIZE
	.align		4
.L_2096:
        /*01e4*/ 	.byte	0x04, 0x1e
        /*01e6*/ 	.short	(.L_2098 - .L_2097)
.L_2097:
        /*01e8*/ 	.word	0x00000000
.L_2098:


//--------------------- .nv.info._ZN17fastertransformer21topp_beam_topk_kernelIfLi1ELi256EEEvPKT_PiPS1_iS4_S4_fPKfPKb --------------------------
	.section	.nv.info._ZN17fastertransformer21topp_beam_topk_kernelIfLi1ELi256EEEvPKT_PiPS1_iS4_S4_fPKfPKb,"",@"SHT_CUDA_INFO"
	.sectionflags	@""
	.align	4


	//----- nvinfo : EIATTR_CUDA_API_VERSION
	.align		4
        /*0000*/ 	.byte	0x04, 0x37
        /*0002*/ 	.short	(.L_2100 - .L_2099)
.L_2099:
        /*0004*/ 	.word	0x00000082


	//----- nvinfo : EIATTR_SW2861232_WAR
	.align		4
.L_2100:
        /*0008*/ 	.byte	0x01, 0x35
	.zero		2


	//----- nvinfo : EIATTR_PARAM_CBANK
	.align		4
        /*000c*/ 	.byte	0x04, 0x0a
        /*000e*/ 	.short	(.L_2102 - .L_2101)
	.align		4
.L_2101:
        /*0010*/ 	.word	index@(.nv.constant0._ZN17fastertransformer21topp_beam_topk_kernelIfLi1ELi256EEEvPKT_PiPS1_iS4_S4_fPKfPKb)
        /*0014*/ 	.short	0x0160
        /*0016*/ 	.short	0x0048


	//----- nvinfo : EIATTR_CBANK_PARAM_SIZE
	.align		4
.L_2102:
        /*0018*/ 	.byte	0x03, 0x19
        /*001a*/ 	.short	0x0048


	//----- nvinfo : EIATTR_KPARAM_INFO
	.align		4
        /*001c*/ 	.byte	0x04, 0x17
        /*001e*/ 	.short	(.L_2104 - .L_2103)
.L_2103:
        /*0020*/ 	.word	0x00000000
        /*0024*/ 	.short	0x0008
        /*0026*/ 	.short	0x0040
        /*0028*/ 	.byte	0x00, 0xf0, 0x21, 0x00


	//----- nvinfo : EIATTR_KPARAM_INFO
	.align		4
.L_2104:
        /*002c*/ 	.byte	0x04, 0x17
        /*002e*/ 	.short	(.L_2106 - .L_2105)
.L_2105:
        /*0030*/ 	.word	0x00000000
        /*0034*/ 	.short	0x0007
        /*0036*/ 	.short	0x0038
        /*0038*/ 	.byte	0x00, 0xf0, 0x21, 0x00


	//----- nvinfo : EIATTR_KPARAM_INFO
	.align		4
.L_2106:
        /*003c*/ 	.byte	0x04, 0x17
        /*003e*/ 	.short	(.L_2108 - .L_2107)
.L_2107:
        /*0040*/ 	.word	0x00000000
        /*0044*/ 	.short	0x0006
        /*0046*/ 	.short	0x0030
        /*0048*/ 	.byte	0x00, 0xf0, 0x11, 0x00


	//----- nvinfo : EIATTR_KPARAM_INFO
	.align		4
.L_2108:
        /*004c*/ 	.byte	0x04, 0x17
        /*004e*/ 	.short	(.L_2110 - .L_2109)
.L_2109:
        /*0050*/ 	.word	0x00000000
        /*0054*/ 	.short	0x0005
        /*0056*/ 	.short	0x0028
        /*0058*/ 	.byte	0x00, 0xf0, 0x21, 0x00


	//----- nvinfo : EIATTR_KPARAM_INFO
	.align		4
.L_2110:
        /*005c*/ 	.byte	0x04, 0x17
        /*005e*/ 	.short	(.L_2112 - .L_2111)
.L_2111:
        /*0060*/ 	.word	0x00000000
        /*0064*/ 	.short	0x0004
        /*0066*/ 	.short	0x0020
        /*0068*/ 	.byte	0x00, 0xf0, 0x21, 0x00


	//----- nvinfo : EIATTR_KPARAM_INFO
	.align		4
.L_2112:
        /*006c*/ 	.byte	0x04, 0x17
        /*006e*/ 	.short	(.L_2114 - .L_2113)
.L_2113:
        /*0070*/ 	.word	0x00000000
        /*0074*/ 	.short	0x0003
        /*0076*/ 	.short	0x0018
        /*0078*/ 	.byte	0x00, 0xf0, 0x11, 0x00


	//----- nvinfo : EIATTR_KPARAM_INFO
	.align		4
.L_2114:
        /*007c*/ 	.byte	0x04, 0x17
        /*007e*/ 	.short	(.L_2116 - .L_2115)
.L_2115:
        /*0080*/ 	.word	0x00000000
        /*0084*/ 	.short	0x0002
        /*0086*/ 	.short	0x0010
        /*0088*/ 	.byte	0x00, 0xf0, 0x21, 0x00


	//----- nvinfo : EIATTR_KPARAM_INFO
	.align		4
.L_2116:
        /*008c*/ 	.byte	0x04, 0x17
        /*008e*/ 	.short	(.L_2118 - .L_2117)
.L_2117:
        /*0090*/ 	.word	0x00000000
        /*0094*/ 	.short	0x0001
        /*0096*/ 	.short	0x0008
        /*0098*/ 	.byte	0x00, 0xf0, 0x21, 0x00


	//----- nvinfo : EIATTR_KPARAM_INFO
	.align		4
.L_2118:
        /*009c*/ 	.byte	0x04, 0x17
        /*009e*/ 	.short	(.L_2120 - .L_2119)
.L_2119:
        /*00a0*/ 	.word	0x00000000
        /*00a4*/ 	.short	0x0000
        /*00a6*/ 	.short	0x0000
        /*00a8*/ 	.byte	0x00, 0xf0, 0x21, 0x00


	//----- nvinfo : EIATTR_MAXREG_COUNT
	.align		4
.L_2120:
        /*00ac*/ 	.byte	0x03, 0x1b
        /*00ae*/ 	.short	0x00ff


	//----- nvinfo : EIATTR_NUM_BARRIERS
	.align		4
        /*00b0*/ 	.byte	0x02, 0x4c
        /*00b2*/ 	.byte	0x01
	.zero		1


	//----- nvinfo : EIATTR_MERCURY_ISA_VERSION
	.align		4
        /*00b4*/ 	.byte	0x03, 0x5f
        /*00b6*/ 	.short	0x0000


	//----- nvinfo : EIATTR_COOP_GROUP_MASK_REGIDS
	.align		4
        /*00b8*/ 	.byte	0x04, 0x29
        /*00ba*/ 	.short	(.L_2122 - .L_2121)


	//   ....[0]....
.L_2121:
        /*00bc*/ 	.word	0xffffffff


	//   ....[1]....
        /*00c0*/ 	.word	0xffffffff


	//   ....[2]....
        /*00c4*/ 	.word	0xffffffff


	//   ....[3]....
        /*00c8*/ 	.word	0xffffffff


	//   ....[4]....
        /*00cc*/ 	.word	0xffffffff


	//   ....[5]....
        /*00d0*/ 	.word	0xffffffff


	//   ....[6]....
        /*00d4*/ 	.word	0xffffffff


	//   ....[7]....
        /*00d8*/ 	.word	0xffffffff


	//   ....[8]....
        /*00dc*/ 	.word	0xffffffff


	//   ....[9]....
        /*00e0*/ 	.word	0xffffffff


	//----- nvinfo : EIATTR_COOP_GROUP_INSTR_OFFSETS
	.align		4
.L_2122:
        /*00e4*/ 	.byte	0x04, 0x28
        /*00e6*/ 	.short	(.L_2124 - .L_2123)


	//   ....[0]....
.L_2123:
        /*00e8*/ 	.word	0x000006f0


	//   ....[1]....
        /*00ec*/ 	.word	0x00000760


	//   ....[2]....
        /*00f0*/ 	.word	0x00000810


	//   ....[3]....
        /*00f4*/ 	.word	0x00000850


	//   ....[4]....
        /*00f8*/ 	.word	0x000008f0


	//   ....[5]....
        /*00fc*/ 	.word	0x00000910


	//   ....[6]....
        /*0100*/ 	.word	0x000009b0


	//   ....[7]....
        /*0104*/ 	.word	0x000009d0


	//   ....[8]....
        /*0108*/ 	.word	0x00000a70


	//   ....[9]....
        /*010c*/ 	.word	0x00000aa0


	//----- nvinfo : EIATTR_EXIT_INSTR_OFFSETS
	.align		4
.L_2124:
        /*0110*/ 	.byte	0x04, 0x1c
        /*0112*/ 	.short	(.L_2126 - .L_2125)


	//   ....[0]....
.L_2125:
        /*0114*/ 	.word	0x000000b0


	//   ....[1]....
        /*0118*/ 	.word	0x00000ee0


	//   ....[2]....
        /*011c*/ 	.word	0x00000f60


	//   ....[3]....
        /*0120*/ 	.word	0x00001140


	//----- nvinfo : EIATTR_MAX_THREADS
	.align		4
.L_2126:
        /*0124*/ 	.byte	0x04, 0x05
        /*0126*/ 	.short	(.L_2128 - .L_2127)
.L_2127:
        /*0128*/ 	.word	0x00000100
        /*012c*/ 	.word	0x00000001
        /*0130*/ 	.word	0x00000001


	//----- nvinfo : EIATTR_CRS_STACK_SIZE
	.align		4
.L_2128:
        /*0134*/ 	.byte	0x04, 0x1e
        /*0136*/ 	.short	(.L_2130 - .L_2129)
.L_2129:
        /*0138*/ 	.word	0x00000000
.L_2130:


//--------------------- .nv.info._ZN17fastertransformer16computeToppDecayEPfPKfPKiS2_S2_S4_i --------------------------
	.section	.nv.info._ZN17fastertransformer16computeToppDecayEPfPKfPKiS2_S2_S4_i,"",@"SHT_CUDA_INFO"
	.sectionflags	@""
	.align	4


	//----- nvinfo : EIATTR_CUDA_API_VERSION
	.align		4
        /*0000*/ 	.byte	0x04, 0x37
        /*0002*/ 	.short	(.L_2132 - .L_2131)
.L_2131:
        /*0004*/ 	.word	0x00000082


	//----- nvinfo : EIATTR_SW2861232_WAR
	.align		4
.L_2132:
        /*0008*/ 	.byte	0x01, 0x35
	.zero		2


	//----- nvinfo : EIATTR_PARAM_CBANK
	.align		4
        /*000c*/ 	.byte	0x04, 0x0a
        /*000e*/ 	.short	(.L_2134 - .L_2133)
	.align		4
.L_2133:
        /*0010*/ 	.word	index@(.nv.constant0._ZN17fastertransformer16computeToppDecayEPfPKfPKiS2_S2_S4_i)
        /*0014*/ 	.short	0x0160
        /*0016*/ 	.short	0x0034


	//----- nvinfo : EIATTR_CBANK_PARAM_SIZE
	.align		4
.L_2134:
        /*0018*/ 	.byte	0x03, 0x19
        /*001a*/ 	.short	0x0034


	//----- nvinfo : EIATTR_KPARAM_INFO
	.align		4
        /*001c*/ 	.byte	0x04, 0x17
        /*001e*/ 	.short	(.L_2136 - .L_2135)
.L_2135:
        /*0020*/ 	.word	0x00000000
        /*0024*/ 	.short	0x0006
        /*0026*/ 	.short	0x0030
        /*0028*/ 	.byte	0x00, 0xf0, 0x11, 0x00


	//----- nvinfo : EIATTR_KPARAM_INFO
	.align		4
.L_2136:
        /*002c*/ 	.byte	0x04, 0x17
        /*002e*/ 	.short	(.L_2138 - .L_2137)
.L_2137:
        /*0030*/ 	.word	0x00000000
        /*0034*/ 	.short	0x0005
        /*0036*/ 	.short	0x0028
        /*0038*/ 	.byte	0x00, 0xf0, 0x21, 0x00


	//----- nvinfo : EIATTR_KPARAM_INFO
	.align		4
.L_2138:
        /*003c*/ 	.byte	0x04, 0x17
        /*003e*/ 	.short	(.L_2140 - .L_2139)
.L_2139:
        /*0040*/ 	.word	0x00000000
        /*0044*/ 	.short	0x0004
        /*0046*/ 	.short	0x0020
        /*0048*/ 	.byte	0x00, 0xf0, 0x21, 0x00


	//----- nvinfo : EIATTR_KPARAM_INFO
	.align		4
.L_2140:
        /*004c*/ 	.byte	0x04, 0x17
        /*004e*/ 	.short	(.L_2142 - .L_2141)
.L_2141:
        /*0050*/ 	.word	0x00000000
        /*0054*/ 	.short	0x0003
        /*0056*/ 	.short	0x0018
        /*0058*/ 	.byte	0x00, 0xf0, 0x21, 0x00


	//----- nvinfo : EIATTR_KPARAM_INFO
	.align		4
.L_2142:
        /*005c*/ 	.byte	0x04, 0x17
        /*005e*/ 	.short	(.L_2144 - .L_2143)
.L_2143:
        /*0060*/ 	.word	0x00000000
        /*0064*/ 	.short	0x0002
        /*0066*/ 	.short	0x0010
        /*0068*/ 	.byte	0x00, 0xf0, 0x21, 0x00


	//----- nvinfo : EIATTR_KPARAM_INFO
	.align		4
.L_2144:
        /*006c*/ 	.byte	0x04, 0x17
        /*006e*/ 	.short	(.L_2146 - .L_2145)
.L_2145:
        /*0070*/ 	.word	0x00000000
        /*0074*/ 	.short	0x0001
        /*0076*/ 	.short	0x0008
        /*0078*/ 	.byte	0x00, 0xf0, 0x21, 0x00


	//----- nvinfo : EIATTR_KPARAM_INFO
	.align		4
.L_2146:
        /*007c*/ 	.byte	0x04, 0x17
        /*007e*/ 	.short	(.L_2148 - .L_2147)
.L_2147:
        /*0080*/ 	.word	0x00000000
        /*0084*/ 	.short	0x0000
        /*0086*/ 	.short	0x0000
        /*0088*/ 	.byte	0x00, 0xf0, 0x21, 0x00


	//----- nvinfo : EIATTR_MAXREG_COUNT
	.align		4
.L_2148:
        /*008c*/ 	.byte	0x03, 0x1b
        /*008e*/ 	.short	0x00ff


	//----- nvinfo : EIATTR_MERCURY_ISA_VERSION
	.align		4
        /*0090*/ 	.byte	0x03, 0x5f
        /*0092*/ 	.short	0x0000


	//----- nvinfo : EIATTR_EXIT_INSTR_OFFSETS
	.align		4
        /*0094*/ 	.byte	0x04, 0x1c
        /*0096*/ 	.short	(.L_2150 - .L_2149)


	//   ....[0]....
.L_2149:
        /*0098*/ 	.word	0x000001a0


	//   ....[1]....
        /*009c*/ 	.word	0x000001f0


	//----- nvinfo : EIATTR_CRS_STACK_SIZE
	.align		4
.L_2150:
        /*00a0*/ 	.byte	0x04, 0x1e
        /*00a2*/ 	.short	(.L_2152 - .L_2151)
.L_2151:
        /*00a4*/ 	.word	0x00000000
.L_2152:


//--------------------- .nv.info._ZN17fastertransformer14topPInitializeEPiS0_S0_ii --------------------------
	.section	.nv.info._ZN17fastertransformer14topPInitializeEPiS0_S0_ii,"",@"SHT_CUDA_INFO"
	.sectionflags	@""
	.align	4


	//----- nvinfo : EIATTR_CUDA_API_VERSION
	.align		4
        /*0000*/ 	.byte	0x04, 0x37
        /*0002*/ 	.short	(.L_2154 - .L_2153)
.L_2153:
        /*0004*/ 	.word	0x00000082


	//----- nvinfo : EIATTR_SW2861232_WAR
	.align		4
.L_2154:
        /*0008*/ 	.byte	0x01, 0x35
	.zero		2


	//----- nvinfo : EIATTR_PARAM_CBANK
	.align		4
        /*000c*/ 	.byte	0x04, 0x0a
        /*000e*/ 	.short	(.L_2156 - .L_2155)
	.align		4
.L_2155:
        /*0010*/ 	.word	index@(.nv.constant0._ZN17fastertransformer14topPInitializeEPiS0_S0_ii)
        /*0014*/ 	.short	0x0160
        /*0016*/ 	.short	0x0020


	//----- nvinfo : EIATTR_CBANK_PARAM_SIZE
	.align		4
.L_2156:
        /*0018*/ 	.byte	0x03, 0x19
        /*001a*/ 	.short	0x0020


	//----- nvinfo : EIATTR_KPARAM_INFO
	.align		4
        /*001c*/ 	.byte	0x04, 0x17
        /*001e*/ 	.short	(.L_2158 - .L_2157)
.L_2157:
        /*0020*/ 	.word	0x00000000
        /*0024*/ 	.short	0x0004
        /*0026*/ 	.short	0x001c
        /*0028*/ 	.byte	0x00, 0xf0, 0x11, 0x00


	//----- nvinfo : EIATTR_KPARAM_INFO
	.align		4
.L_2158:
        /*002c*/ 	.byte	0x04, 0x17
        /*002e*/ 	.short	(.L_2160 - .L_2159)
.L_2159:
        /*0030*/ 	.word	0x00000000
        /*0034*/ 	.short	0x0003
        /*0036*/ 	.short	0x0018
        /*0038*/ 	.byte	0x00, 0xf0, 0x11, 0x00


	//----- nvinfo : EIATTR_KPARAM_INFO
	.align		4
.L_2160:
        /*003c*/ 	.byte	0x04, 0x17
        /*003e*/ 	.short	(.L_2162 - .L_2161)
.L_2161:
        /*0040*/ 	.word	0x00000000
        /*0044*/ 	.short	0x0002
        /*0046*/ 	.short	0x0010
        /*0048*/ 	.byte	0x00, 0xf0, 0x21, 0x00


	//----- nvinfo : EIATTR_KPARAM_INFO
	.align		4
.L_2162:
        /*004c*/ 	.byte	0x04, 0x17
        /*004e*/ 	.short	(.L_2164 - .L_2163)
.L_2163:
        /*0050*/ 	.word	0x00000000
        /*0054*/ 	.short	0x0001
        /*0056*/ 	.short	0x0008
        /*0058*/ 	.byte	0x00, 0xf0, 0x21, 0x00


	//----- nvinfo : EIATTR_KPARAM_INFO
	.align		4
.L_2164:
        /*005c*/ 	.byte	0x04, 0x17
        /*005e*/ 	.short	(.L_2166 - .L_2165)
.L_2165:
        /*0060*/ 	.word	0x00000000
        /*0064*/ 	.short	0x0000
        /*0066*/ 	.short	0x0000
        /*0068*/ 	.byte	0x00, 0xf0, 0x21, 0x00


	//----- nvinfo : EIATTR_MAXREG_COUNT
	.align		4
.L_2166:
        /*006c*/ 	.byte	0x03, 0x1b
        /*006e*/ 	.short	0x00ff


	//----- nvinfo : EIATTR_MERCURY_ISA_VERSION
	.align		4
        /*0070*/ 	.byte	0x03, 0x5f
        /*0072*/ 	.short	0x0000


	//----- nvinfo : EIATTR_EXIT_INSTR_OFFSETS
	.align		4
        /*0074*/ 	.byte	0x04, 0x1c
        /*0076*/ 	.short	(.L_2168 - .L_2167)


	//   ....[0]....
.L_2167:
        /*0078*/ 	.word	0x00000170


	//   ....[1]....
        /*007c*/ 	.word	0x00000370


	//----- nvinfo : EIATTR_CRS_STACK_SIZE
	.align		4
.L_2168:
        /*0080*/ 	.byte	0x04, 0x1e
        /*0082*/ 	.short	(.L_2170 - .L_2169)
.L_2169:
        /*0084*/ 	.word	0x00000000
.L_2170:


//--------------------- .nv.info._ZN3cub17CUB_300001_SM_8006detail10radix_sort30DeviceRadixSortDownsweepKernelINS1_5radix10policy_hubI6__halfijE10Policy1000ELb1ELNS0_9SortOrderE1ES6_ijNS1_21identity_decomposer_tEEEvPKT2_PSB_PKT3_PSF_PT4_SJ_iiNS0_13GridEvenShareISJ_EET5_ --------------------------
	.section	.nv.info._ZN3cub17CUB_300001_SM_8006detail10radix_sort30DeviceRadixSortDownsweepKernelINS1_5radix10policy_hubI6__halfijE10Policy1000ELb1ELNS0_9SortOrderE1ES6_ijNS1_21identity_decomposer_tEEEvPKT2_PSB_PKT3_PSF_PT4_SJ_iiNS0_13GridEvenShareISJ_EET5_,"",@"SHT_CUDA_INFO"
	.sectionflags	@""
	.align	4


	//----- nvinfo : EIATTR_CUDA_API_VERSION
	.align		4
        /*0000*/ 	.byte	0x04, 0x37
        /*0002*/ 	.short	(.L_2172 - .L_2171)
.L_2171:
        /*0004*/ 	.word	0x00000082


	//----- nvinfo : EIATTR_SW2861232_WAR
	.align		4
.L_2172:
        /*0008*/ 	.byte	0x01, 0x35
	.zero		2


	//----- nvinfo : EIATTR_PARAM_CBANK
	.align		4
        /*000c*/ 	.byte	0x04, 0x0a
        /*000e*/ 	.short	(.L_2174 - .L_2173)
	.align		4
.L_2173:
        /*0010*/ 	.word	index@(.nv.constant0._ZN3cub17CUB_300001_SM_8006detail10radix_sort30DeviceRadixSortDownsweepKernelINS1_5radix10policy_hubI6__halfijE10Policy1000ELb1ELNS0_9SortOrderE1ES6_ijNS1_21identity_decomposer_tEEEvPKT2_PSB_PKT3_PSF_PT4_SJ_iiNS0_13GridEvenShareISJ_EET5_)
        /*0014*/ 	.short	0x0160
        /*0016*/ 	.short	0x005d


	//----- nvinfo : EIATTR_CBANK_PARAM_SIZE
	.align		4
.L_2174:
        /*0018*/ 	.byte	0x03, 0x19
        /*001a*/ 	.short	0x005d


	//----- nvinfo : EIATTR_KPARAM_INFO
	.align		4
        /*001c*/ 	.byte	0x04, 0x17
        /*001e*/ 	.short	(.L_2176 - .L_2175)
.L_2175:
        /*0020*/ 	.word	0x00000000
        /*0024*/ 	.short	0x0009
        /*0026*/ 	.short	0x005c
        /*0028*/ 	.byte	0x00, 0xf0, 0x05, 0x00


	//----- nvinfo : EIATTR_KPARAM_INFO
	.align		4
.L_2176:
        /*002c*/ 	.byte	0x04, 0x17
        /*002e*/ 	.short	(.L_2178 - .L_2177)
.L_2177:
        /*0030*/ 	.word	0x00000000
        /*0034*/ 	.short	0x0008
        /*0036*/ 	.short	0x0034
        /*0038*/ 	.byte	0x00, 0xf0, 0xa1, 0x00


	//----- nvinfo : EIATTR_KPARAM_INFO
	.align		4
.L_2178:
        /*003c*/ 	.byte	0x04, 0x17
        /*003e*/ 	.short	(.L_2180 - .L_2179)
.L_2179:
        /*0040*/ 	.word	0x00000000
        /*0044*/ 	.short	0x0007
        /*0046*/ 	.short	0x0030
        /*0048*/ 	.byte	0x00, 0xf0, 0x11, 0x00


	//----- nvinfo : EIATTR_KPARAM_INFO
	.align		4
.L_2180:
        /*004c*/ 	.byte	0x04, 0x17
        /*004e*/ 	.short	(.L_2182 - .L_2181)
.L_2181:
        /*0050*/ 	.word	0x00000000
        /*0054*/ 	.short	0x0006
        /*0056*/ 	.short	0x002c
        /*0058*/ 	.byte	0x00, 0xf0, 0x11, 0x00


	//----- nvinfo : EIATTR_KPARAM_INFO
	.align		4
.L_2182:
        /*005c*/ 	.byte	0x04, 0x17
        /*005e*/ 	.short	(.L_2184 - .L_2183)
.L_2183:
        /*0060*/ 	.word	0x00000000
        /*0064*/ 	.short	0x0005
        /*0066*/ 	.short	0x0028
        /*0068*/ 	.byte	0x00, 0xf0, 0x11, 0x00


	//----- nvinfo : EIATTR_KPARAM_INFO
	.align		4
.L_2184:
        /*006c*/ 	.byte	0x04, 0x17
        /*006e*/ 	.short	(.L_2186 - .L_2185)
.L_2185:
        /*0070*/ 	.word	0x00000000
        /*0074*/ 	.short	0x0004
        /*0076*/ 	.short	0x0020
        /*0078*/ 	.byte	0x00, 0xf0, 0x21, 0x00


	//----- nvinfo : EIATTR_KPARAM_INFO
	.align		4
.L_2186:
        /*007c*/ 	.byte	0x04, 0x17
        /*007e*/ 	.short	(.L_2188 - .L_2187)
.L_2187:
        /*0080*/ 	.word	0x00000000
        /*0084*/ 	.short	0x0003
        /*0086*/ 	.short	0x0018
        /*0088*/ 	.byte	0x00, 0xf0, 0x21, 0x00


	//----- nvinfo : EIATTR_KPARAM_INFO
	.align		4
.L_2188:
        /*008c*/ 	.byte	0x04, 0x17
        /*008e*/ 	.short	(.L_2190 - .L_2189)
.L_2189:
        /*0090*/ 	.word	0x00000000
        /*0094*/ 	.short	0x0002
        /*0096*/ 	.short	0x0010
        /*0098*/ 	.byte	0x00, 0xf0, 0x21, 0x00


	//----- nvinfo : EIATTR_KPARAM_INFO
	.align		4
.L_2190:
        /*009c*/ 	.byte	0x04, 0x17
        /*009e*/ 	.short	(.L_2192 - .L_2191)
.L_2191:
        /*00a0*/ 	.word	0x00000000
        /*00a4*/ 	.short	0x0001
        /*00a6*/ 	.short	0x0008
        /*00a8*/ 	.byte	0x00, 0xf0, 0x21, 0x00


	//----- nvinfo : EIATTR_KPARAM_INFO
	.align		4
.L_2192:
        /*00ac*/ 	.byte	0x04, 0x17
        /*00ae*/ 	.short	(.L_2194 - .L_2193)
.L_2193:
        /*00b0*/ 	.word	0x00000000
        /*00b4*/ 	.short	0x0000
        /*00b6*/ 	.short	0x0000
        /*00b8*/ 	.byte	0x00, 0xf0, 0x21, 0x00


	//----- nvinfo : EIATTR_MAXREG_COUNT
	.align		4
.L_2194:
        /*00bc*/ 	.byte	0x03, 0x1b
        /*00be*/ 	.short	0x00ff


	//----- nvinfo : EIATTR_NUM_BARRIERS
	.align		4
        /*00c0*/ 	.byte	0x02, 0x4c
        /*00c2*/ 	.byte	0x01
	.zero		1


	//----- nvinfo : EIATTR_MERCURY_ISA_VERSION
	.align		4
        /*00c4*/ 	.byte	0x03, 0x5f
        /*00c6*/ 	.short	0x0000


	//----- nvinfo : EIATTR_UNUSED_LOAD_BYTE_OFFSET
	.align		4
        /*00c8*/ 	.byte	0x04, 0x44
        /*00ca*/ 	.short	(.L_2196 - .L_2195)


	//   ....[0]....
.L_2195:
        /*00cc*/ 	.word	0x000084c0
        /*00d0*/ 	.word	0x0000f0ff


	//   ....[1]....
        /*00d4*/ 	.word	0x000084f0
        /*00d8*/ 	.word	0x0000fff0


	//   ....[2]....
        /*00dc*/ 	.word	0x00012ed0
        /*00e0*/ 	.word	0x0000f0ff


	//   ....[3]....
        /*00e4*/ 	.word	0x00012f00
        /*00e8*/ 	.word	0x0000fff0


	//----- nvinfo : EIATTR_COOP_GROUP_MASK_REGIDS
	.align		4
.L_2196:
        /*00ec*/ 	.byte	0x04, 0x29
        /*00ee*/ 	.short	(.L_2198 - .L_2197)


	//   ....[0]....
.L_2197:
        /*00f0*/ 	.word	0xffffffff


	//   ....[1]....
        /*00f4*/ 	.word	0xffffffff


	//   ....[2]....
        /*00f8*/ 	.word	0xffffffff


	//   ....[3]....
        /*00fc*/ 	.word	0xffffffff


	//   ....[4]....
        /*0100*/ 	.word	0xffffffff


	//   ....[5]....
        /*0104*/ 	.word	0xffffffff


	//   ....[6]....
        /*0108*/ 	.word	0xffffffff


	//   ....[7]....
        /*010c*/ 	.word	0xffffffff


	//   ....[8]....
        /*0110*/ 	.word	0xffffffff


	//   ....[9]....
        /*0114*/ 	.word	0xffffffff


	//   ....[10]....
        /*0118*/ 	.word	0xffffffff


	//   ....[11]....
        /*011c*/ 	.word	0xffffffff


	//   ....[12]....
        /*0120*/ 	.word	0xffffffff


	//   ....[13]....
        /*0124*/ 	.word	0xffffffff


	//   ....[14]....
        /*0128*/ 	.word	0xffffffff


	//----- nvinfo : EIATTR_COOP_GROUP_INSTR_OFFSETS
	.align		4
.L_2198:
        /*012c*/ 	.byte	0x04, 0x28
        /*012e*/ 	.short	(.L_2200 - .L_2199)


	//   ....[0]....
.L_2199:
        /*0130*/ 	.word	0x00008370


	//   ....[1]....
        /*0134*/ 	.word	0x000083a0


	//   ....[2]....
        /*0138*/ 	.word	0x000083c0


	//   ....[3]....
        /*013c*/ 	.word	0x000083e0


	//   ....[4]....
        /*0140*/ 	.word	0x00008410


	//   ....[5]....
        /*0144*/ 	.word	0x0000dc50


	//   ....[6]....
        /*0148*/ 	.word	0x00012d40


	//   ....[7]....
        /*014c*/ 	.word	0x00012da0


	//   ....[8]....
        /*0150*/ 	.word	0x00012df0


	//   ....[9]....
        /*0154*/ 	.word	0x00012e30


	//   ....[10]....
        /*0158*/ 	.word	0x00012e50


	//   ....[11]....
        /*015c*/ 	.word	0x000180b0


	//   ....[12]....
        /*0160*/ 	.word	0x0001a490


	//   ....[13]....
        /*0164*/ 	.word	0x0001a4d0


	//   ....[14]....
        /*0168*/ 	.word	0x0001a540


	//----- nvinfo : EIATTR_EXIT_INSTR_OFFSETS
	.align		4
.L_2200:
        /*016c*/ 	.byte	0x04, 0x1c
        /*016e*/ 	.short	(.L_2202 - .L_2201)


	//   ....[0]....
.L_2201:
        /*0170*/ 	.word	0x000025b0


	//   ....[1]....
        /*0174*/ 	.word	0x00003b10


	//   ....[2]....
        /*0178*/ 	.word	0x00003b30


	//   ....[3]....
        /*017c*/ 	.word	0x0000dc30


	//   ....[4]....
        /*0180*/ 	.word	0x0001a3d0


	//   ....[5]....
        /*0184*/ 	.word	0x0001a430


	//----- nvinfo : EIATTR_MAX_THREADS
	.align		4
.L_2202:
        /*0188*/ 	.byte	0x04, 0x05
        /*018a*/ 	.short	(.L_2204 - .L_2203)
.L_2203:
        /*018c*/ 	.word	0x00000100
        /*0190*/ 	.word	0x00000001
        /*0194*/ 	.word	0x00000001


	//----- nvinfo : EIATTR_CRS_STACK_SIZE
	.align		4
.L_2204:
        /*0198*/ 	.byte	0x04, 0x1e
        /*019a*/ 	.short	(.L_2206 - .L_2205)
.L_2205:
        /*019c*/ 	.word	0x00000000
.L_2206:


//--------------------- .nv.info._ZN3cub17CUB_300001_SM_8006detail10radix_sort30DeviceRadixSortDownsweepKernelINS1_5radix10policy_hubI6__halfijE10Policy1000ELb0ELNS0_9SortOrderE1ES6_ijNS1_21identity_decomposer_tEEEvPKT2_PSB_PKT3_PSF_PT4_SJ_iiNS0_13GridEvenShareISJ_EET5_ --------------------------
	.section	.nv.info._ZN3cub17CUB_300001_SM_8006detail10radix_sort30DeviceRadixSortDownsweepKernelINS1_5radix10policy_hubI6__halfijE10Policy1000ELb0ELNS0_9SortOrderE1ES6_ijNS1_21identity_decomposer_tEEEvPKT2_PSB_PKT3_PSF_PT4_SJ_iiNS0_13GridEvenShareISJ_EET5_,"",@"SHT_CUDA_INFO"
	.sectionflags	@""
	.align	4


	//----- nvinfo : EIATTR_CUDA_API_VERSION
	.align		4
        /*0000*/ 	.byte	0x04, 0x37
        /*0002*/ 	.short	(.L_2208 - .L_2207)
.L_2207:
        /*0004*/ 	.word	0x00000082


	//----- nvinfo : EIATTR_SW2861232_WAR
	.align		4
.L_2208:
        /*0008*/ 	.byte	0x01, 0x35
	.zero		2


	//----- nvinfo : EIATTR_PARAM_CBANK
	.align		4
        /*000c*/ 	.byte	0x04, 0x0a
        /*000e*/ 	.short	(.L_2210 - .L_2209)
	.align		4
.L_2209:
        /*0010*/ 	.word	index@(.nv.constant0._ZN3cub17CUB_300001_SM_8006detail10radix_sort30DeviceRadixSortDownsweepKernelINS1_5radix10policy_hubI6__halfijE10Policy1000ELb0ELNS0_9SortOrderE1ES6_ijNS1_21identity_decomposer_tEEEvPKT2_PSB_PKT3_PSF_PT4_SJ_iiNS0_13GridEvenShareISJ_EET5_)
        /*0014*/ 	.short	0x0160
        /*0016*/ 	.short	0x005d


	//----- nvinfo : EIATTR_CBANK_PARAM_SIZE
	.align		4
.L_2210:
        /*0018*/ 	.byte	0x03, 0x19
        /*001a*/ 	.short	0x005d


	//----- nvinfo : EIATTR_KPARAM_INFO
	.align		4
        /*001c*/ 	.byte	0x04, 0x17
        /*001e*/ 	.short	(.L_2212 - .L_2211)
.L_2211:
        /*0020*/ 	.word	0x00000000
        /*0024*/ 	.short	0x0009
        /*0026*/ 	.short	0x005c
        /*0028*/ 	.byte	0x00, 0xf0, 0x05, 0x00


	//----- nvinfo : EIATTR_KPARAM_INFO
	.align		4
.L_2212:
        /*002c*/ 	.byte	0x04, 0x17
        /*002e*/ 	.short	(.L_2214 - .L_2213)
.L_2213:
        /*0030*/ 	.word	0x00000000
        /*0034*/ 	.short	0x0008
        /*0036*/ 	.short	0x0034
        /*0038*/ 	.byte	0x00, 0xf0, 0xa1, 0x00


	//----- nvinfo : EIATTR_KPARAM_INFO
	.align		4
.L_2214:
        /*003c*/ 	.byte	0x04, 0x17
        /*003e*/ 	.short	(.L_2216 - .L_2215)
.L_2215:
        /*0040*/ 	.word	0x00000000
        /*0044*/ 	.short	0x0007
        /*0046*/ 	.short	0x0030
        /*0048*/ 	.byte	0x00, 0xf0, 0x11, 0x00


	//----- nvinfo : EIATTR_KPARAM_INFO
	.align		4
.L_2216:
        /*004c*/ 	.byte	0x04, 0x17
        /*004e*/ 	.short	(.L_2218 - .L_2217)
.L_2217:
        /*0050*/ 	.word	0x00000000
        /*0054*/ 	.short	0x0006
        /*0056*/ 	.short	0x002c
        /*0058*/ 	.byte	0x00, 0xf0, 0x11, 0x00


	//----- nvinfo : EIATTR_KPARAM_INFO
	.align		4
.L_2218:
        /*005c*/ 	.byte	0x04, 0x17
        /*005e*/ 	.short	(.L_2220 - .L_2219)
.L_2219:
        /*0060*/ 	.word	0x00000000
        /*0064*/ 	.short	0x0005
        /*0066*/ 	.short	0x0028
        /*0068*/ 	.byte	0x00, 0xf0, 0x11, 0x00


	//----- nvinfo : EIATTR_KPARAM_INFO
	.align		4
.L_2220:
        /*006c*/ 	.byte	0x04, 0x17
        /*006e*/ 	.short	(.L_2222 - .L_2221)
.L_2221:
        /*0070*/ 	.word	0x00000000
        /*0074*/ 	.short	0x0004
        /*0076*/ 	.short	0x0020
        /*0078*/ 	.byte	0x00, 0xf0, 0x21, 0x00


	//----- nvinfo : EIATTR_KPARAM_INFO
	.align		4
.L_2222:
        /*007c*/ 	.byte	0x04, 0x17
        /*007e*/ 	.short	(.L_2224 - .L_2223)
.L_2223:
        /*0080*/ 	.word	0x00000000
        /*0084*/ 	.short	0x0003
        /*0086*/ 	.short	0x0018
        /*0088*/ 	.byte	0x00, 0xf0, 0x21, 0x00


	//----- nvinfo : EIATTR_KPARAM_INFO
	.align		4
.L_2224:
        /*008c*/ 	.byte	0x04, 0x17
        /*008e*/ 	.short	(.L_2226 - .L_2225)
.L_2225:
        /*0090*/ 	.word	0x00000000
        /*0094*/ 	.short	0x0002
        /*0096*/ 	.short	0x0010
        /*0098*/ 	.byte	0x00, 0xf0, 0x21, 0x00


	//----- nvinfo : EIATTR_KPARAM_INFO
	.align		4
.L_2226:
        /*009c*/ 	.byte	0x04, 0x17
        /*009e*/ 	.short	(.L_2228 - .L_2227)
.L_2227:
        /*00a0*/ 	.word	0x00000000
        /*00a4*/ 	.short	0x0001
        /*00a6*/ 	.short	0x0008
        /*00a8*/ 	.byte	0x00, 0xf0, 0x21, 0x00


	//----- nvinfo : EIATTR_KPARAM_INFO
	.align		4
.L_2228:
        /*00ac*/ 	.byte	0x04, 0x17
        /*00ae*/ 	.short	(.L_2230 - .L_2229)
.L_2229:
        /*00b0*/ 	.word	0x00000000
        /*00b4*/ 	.short	0x0000
        /*00b6*/ 	.short	0x0000
        /*00b8*/ 	.byte	0x00, 0xf0, 0x21, 0x00


	//----- nvinfo : EIATTR_MAXREG_COUNT
	.align		4
.L_2230:
        /*00bc*/ 	.byte	0x03, 0x1b
        /*00be*/ 	.short	0x0080


	//----- nvinfo : EIATTR_NUM_BARRIERS
	.align		4
        /*00c0*/ 	.byte	0x02, 0x4c
        /*00c2*/ 	.byte	0x01
	.zero		1


	//----- nvinfo : EIATTR_ANNOTATIONS
	.align		4
        /*00c4*/ 	.byte	0x04, 0x55
        /*00c6*/ 	.short	(.L_2232 - .L_2231)


	//   ....[0]....
.L_2231:
        /*00c8*/ 	.word	0x00000001
        /*00cc*/ 	.byte	0xb0, 0x9a, 0x00, 0x00, 0x01, 0x00, 0x00, 0x00, 0xe0, 0x9a, 0x00, 0x00, 0x01, 0x00, 0x00, 0x00
        /*00dc*/ 	.byte	0x00, 0x9b, 0x00, 0x00, 0x01, 0x00, 0x00, 0x00, 0x30, 0x9b, 0x00, 0x00, 0x01, 0x00, 0x00, 0x00
        /*00ec*/ 	.byte	0x50, 0x9b, 0x00, 0x00, 0x01, 0x00, 0x00, 0x00, 0x90, 0x9b, 0x00, 0x00, 0x01, 0x00, 0x00, 0x00
        /*00fc*/ 	.byte	0xf0, 0x9b, 0x00, 0x00, 0x01, 0x00, 0x00, 0x00, 0x10, 0xd2, 0x00, 0x00, 0x01, 0x00, 0x00, 0x00
        /*010c*/ 	.byte	0x30, 0xd4, 0x00, 0x00, 0x01, 0x00, 0x00, 0x00, 0x10, 0xd8, 0x00, 0x00, 0x01, 0x00, 0x00, 0x00
        /*011c*/ 	.byte	0xa0, 0xd9, 0x00, 0x00, 0x01, 0x00, 0x00, 0x00, 0xe0, 0xdc, 0x00, 0x00, 0x01, 0x00, 0x00, 0x00
        /*012c*/ 	.byte	0xd0, 0xe0, 0x00, 0x00, 0x01, 0x00, 0x00, 0x00, 0x00, 0xe1, 0x00, 0x00


	//----- nvinfo : EIATTR_MERCURY_ISA_VERSION
	.align		4
.L_2232:
        /*0138*/ 	.byte	0x03, 0x5f
        /*013a*/ 	.short	0x0000


	//----- nvinfo : EIATTR_UNUSED_LOAD_BYTE_OFFSET
	.align		4
        /*013c*/ 	.byte	0x04, 0x44
        /*013e*/ 	.short	(.L_2234 - .L_2233)


	//   ....[0]....
.L_2233:
        /*0140*/ 	.word	0x000061b0
        /*0144*/ 	.word	0x0000f0ff


	//   ....[1]....
        /*0148*/ 	.word	0x000061e0
        /*014c*/ 	.word	0x0000fff0


	//   ....[2]....
        /*0150*/ 	.word	0x00006300
        /*0154*/ 	.word	0x00000fff


	//   ....[3]....
        /*0158*/ 	.word	0x0000d080
        /*015c*/ 	.word	0x0000f0ff


	//   ....[4]....
        /*0160*/ 	.word	0x0000d140
        /*0164*/ 	.word	0x0000fff0


	//   ....[5]....
        /*0168*/ 	.word	0x0000d380
        /*016c*/ 	.word	0x00000fff


	//----- nvinfo : EIATTR_COOP_GROUP_MASK_REGIDS
	.align		4
.L_2234:
        /*0170*/ 	.byte	0x04, 0x29
        /*0172*/ 	.short	(.L_2236 - .L_2235)


	//   ....[0]....
.L_2235:
        /*0174*/ 	.word	0xffffffff


	//   ....[1]....
        /*0178*/ 	.word	0xffffffff


	//   ....[2]....
        /*017c*/ 	.word	0xffffffff


	//   ....[3]....
        /*0180*/ 	.word	0xffffffff


	//   ....[4]....
        /*0184*/ 	.word	0xffffffff


	//   ....[5]....
        /*0188*/ 	.word	0xffffffff


	//   ....[6]....
        /*018c*/ 	.word	0xffffffff


	//   ....[7]....
        /*0190*/ 	.word	0xffffffff


	//   ....[8]....
        /*0194*/ 	.word	0xffffffff


	//   ....[9]....
        /*0198*/ 	.word	0xffffffff


	//   ....[10]....
        /*019c*/ 	.word	0xffffffff


	//   ....[11]....
        /*01a0*/ 	.word	0xffffffff


	//   ....[12]....
        /*01a4*/ 	.word	0xffffffff


	//   ....[13]....
        /*01a8*/ 	.word	0xffffffff


	//   ....[14]....
        /*01ac*/ 	.word	0xffffffff


	//   ....[15]....
        /*01b0*/ 	.word	0xffffffff


	//   ....[16]....
        /*01b4*/ 	.word	0xffffffff


	//   ....[17]....
        /*01b8*/ 	.word	0xffffffff


	//   ....[18]....
        /*01bc*/ 	.word	0xffffffff


	//   ....[19]....
        /*01c0*/ 	.word	0xffffffff


	//   ....[20]....
        /*01c4*/ 	.word	0xffffffff


	//   ....[21]....
        /*01c8*/ 	.word	0xffffffff


	//   ....[22]....
        /*01cc*/ 	.word	0xffffffff


	//   ....[23]....
        /*01d0*/ 	.word	0xffffffff


	//   ....[24]....
        /*01d4*/ 	.word	0xffffffff


	//   ....[25]....
        /*01d8*/ 	.word	0xffffffff


	//   ....[26]....
        /*01dc*/ 	.word	0xffffffff


	//   ....[27]....
        /*01e0*/ 	.word	0xffffffff


	//   ....[28]....
        /*01e4*/ 	.word	0xffffffff


	//   ....[29]....
        /*01e8*/ 	.word	0xffffffff


	//   ....[30]....
        /*01ec*/ 	.word	0xffffffff


	//   ....[31]....
        /*01f0*/ 	.word	0xffffffff


	//   ....[32]....
        /*01f4*/ 	.word	0xffffffff


	//   ....[33]....
        /*01f8*/ 	.word	0xffffffff


	//   ....[34]....
        /*01fc*/ 	.word	0xffffffff


	//   ....[35]....
        /*0200*/ 	.word	0xffffffff


	//   ....[36]....
        /*0204*/ 	.word	0xffffffff


	//   ....[37]....
        /*0208*/ 	.word	0xffffffff


	//   ....[38]....
        /*020c*/ 	.word	0xffffffff


	//   ....[39]....
        /*0210*/ 	.word	0xffffffff


	//   ....[40]....
        /*0214*/ 	.word	0xffffffff


	//   ....[41]....
        /*0218*/ 	.word	0xffffffff


	//   ....[42]....
        /*021c*/ 	.word	0xffffffff


	//   ....[43]....
        /*0220*/ 	.word	0xffffffff


	//   ....[44]....
        /*0224*/ 	.word	0xffffffff


	//   ....[45]....
        /*0228*/ 	.word	0xffffffff


	//   ....[46]....
        /*022c*/ 	.word	0xffffffff


	//   ....[47]....
        /*0230*/ 	.word	0xffffffff


	//   ....[48]....
        /*0234*/ 	.word	0xffffffff


	//   ....[49]....
        /*0238*/ 	.word	0xffffffff


	//   ....[50]....
        /*023c*/ 	.word	0xffffffff


	//   ....[51]....
        /*0240*/ 	.word	0xffffffff


	//   ....[52]....
        /*0244*/ 	.word	0xffffffff


	//   ....[53]....
        /*0248*/ 	.word	0xffffffff


	//   ....[54]....
        /*024c*/ 	.word	0xffffffff


	//   ....[55]....
        /*0250*/ 	.word	0xffffffff


	//   ....[56]....
        /*0254*/ 	.word	0xffffffff


	//   ....[57]....
        /*0258*/ 	.word	0xffffffff


	//   ....[58]....
        /*025c*/ 	.word	0xffffffff


	//   ....[59]....
        /*0260*/ 	.word	0xffffffff


	//   ....[60]....
        /*0264*/ 	.word	0xffffffff


	//   ....[61]....
        /*0268*/ 	.word	0xffffffff


	//   ....[62]....
        /*026c*/ 	.word	0xffffffff


	//   ....[63]....
        /*0270*/ 	.word	0xffffffff


	//   ....[64]....
        /*0274*/ 	.word	0xffffffff


	//   ....[65]....
        /*0278*/ 	.word	0xffffffff


	//   ....[66]....
        /*027c*/ 	.word	0xffffffff


	//   ....[67]....
        /*0280*/ 	.word	0xffffffff


	//   ....[68]....
        /*0284*/ 	.word	0xffffffff


	//   ....[69]....
        /*0288*/ 	.word	0xffffffff


	//   ....[70]....
        /*028c*/ 	.word	0xffffffff


	//   ....[71]....
        /*0290*/ 	.word	0xffffffff


	//   ....[72]....
        /*0294*/ 	.word	0xffffffff


	//   ....[73]....
        /*0298*/ 	.word	0xffffffff


	//   ....[74]....
        /*029c*/ 	.word	0xffffffff


	//   ....[75]....
        /*02a0*/ 	.word	0xffffffff


	//   ....[76]....
        /*02a4*/ 	.word	0xffffffff


	//   ....[77]....
        /*02a8*/ 	.word	0xffffffff


	//   ....[78]....
        /*02ac*/ 	.word	0xffffffff


	//   ....[79]....
        /*02b0*/ 	.word	0xffffffff


	//   ....[80]....
        /*02b4*/ 	.word	0xffffffff


	//   ....[81]....
        /*02b8*/ 	.word	0xffffffff


	//   ....[82]....
        /*02bc*/ 	.word	0xffffffff


	//   ....[83]....
        /*02c0*/ 	.word	0xffffffff


	//   ....[84]....
        /*02c4*/ 	.word	0xffffffff


	//   ....[85]....
        /*02c8*/ 	.word	0xffffffff


	//   ....[86]....
        /*02cc*/ 	.word	0xffffffff


	//   ....[87]....
        /*02d0*/ 	.word	0xffffffff


	//   ....[88]....
        /*02d4*/ 	.word	0xffffffff


	//   ....[89]....
        /*02d8*/ 	.word	0xffffffff


	//   ....[90]....
        /*02dc*/ 	.word	0xffffffff


	//   ....[91]....
        /*02e0*/ 	.word	0xffffffff


	//   ....[92]....
        /*02e4*/ 	.word	0xffffffff


	//   ....[93]....
        /*02e8*/ 	.word	0xffffffff


	//   ....[94]....
        /*02ec*/ 	.word	0xffffffff


	//   ....[95]....
        /*02f0*/ 	.word	0xffffffff


	//   ....[96]....
        /*02f4*/ 	.word	0xffffffff


	//   ....[97]....
        /*02f8*/ 	.word	0xffffffff


	//   ....[98]....
        /*02fc*/ 	.word	0xffffffff


	//   ....[99]....
        /*0300*/ 	.word	0xffffffff


	//   ....[100]....
        /*0304*/ 	.word	0xffffffff


	//   ....[101]....
        /*0308*/ 	.word	0xffffffff


	//   ....[102]....
        /*030c*/ 	.word	0xffffffff


	//   ....[103]....
        /*0310*/ 	.word	0xffffffff


	//   ....[104]....
        /*0314*/ 	.word	0xffffffff


	//   ....[105]....
        /*0318*/ 	.word	0xffffffff


	//   ....[106]....
        /*031c*/ 	.word	0xffffffff


	//   ....[107]....
        /*0320*/ 	.word	0xffffffff


	//   ....[108]....
        /*0324*/ 	.word	0xffffffff


	//   ....[109]....
        /*0328*/ 	.word	0xffffffff


	//   ....[110]....
        /*032c*/ 	.word	0xffffffff


	//   ....[111]....
        /*0330*/ 	.word	0xffffffff


	//   ....[112]....
        /*0334*/ 	.word	0xffffffff


	//   ....[113]....
        /*0338*/ 	.word	0xffffffff


	//   ....[114]....
        /*033c*/ 	.word	0xffffffff


	//   ....[115]....
        /*0340*/ 	.word	0xffffffff


	//   ....[116]....
        /*0344*/ 	.word	0xffffffff


	//   ....[117]....
        /*0348*/ 	.word	0xffffffff


	//   ....[118]....
        /*034c*/ 	.word	0xffffffff


	//   ....[119]....
        /*0350*/ 	.word	0xffffffff


	//   ....[120]....
        /*0354*/ 	.word	0xffffffff


	//   ....[121]....
        /*0358*/ 	.word	0xffffffff


	//   ....[122]....
        /*035c*/ 	.word	0xffffffff


	//   ....[123]....
        /*0360*/ 	.word	0xffffffff


	//   ....[124]....
        /*0364*/ 	.word	0xffffffff


	//   ....[125]....
        /*0368*/ 	.word	0xffffffff


	//   ....[126]....
        /*036c*/ 	.word	0xffffffff


	//   ....[127]....
        /*0370*/ 	.word	0xffffffff


	//   ....[128]....
        /*0374*/ 	.word	0xffffffff


	//   ....[129]....
        /*0378*/ 	.word	0xffffffff


	//   ....[130]....
        /*037c*/ 	.word	0xffffffff


	//   ....[131]....
        /*0380*/ 	.word	0xffffffff


	//   ....[132]....
        /*0384*/ 	.word	0xffffffff


	//   ....[133]....
        /*0388*/ 	.word	0xffffffff


	//   ....[134]....
        /*038c*/ 	.word	0xffffffff


	//   ....[135]....
        /*0390*/ 	.word	0xffffffff


	//   ....[136]....
        /*0394*/ 	.word	0xffffffff


	//   ....[137]....
        /*0398*/ 	.word	0xffffffff


	//   ....[138]....
        /*039c*/ 	.word	0xffffffff


	//   ....[139]....
        /*03a0*/ 	.word	0xffffffff


	//   ....[140]....
        /*03a4*/ 	.word	0xffffffff


	//   ....[141]....
        /*03a8*/ 	.word	0xffffffff


	//   ....[142]....
        /*03ac*/ 	.word	0xffffffff


	//   ....[143]....
        /*03b0*/ 	.word	0xffffffff


	//   ....[144]....
        /*03b4*/ 	.word	0xffffffff


	//   ....[145]....
        /*03b8*/ 	.word	0xffffffff


	//   ....[146]....
        /*03bc*/ 	.word	0xffffffff


	//   ....[147]....
        /*03c0*/ 	.word	0xffffffff


	//   ....[148]....
        /*03c4*/ 	.word	0xffffffff


	//   ....[149]....
        /*03c8*/ 	.word	0xffffffff


	//   ....[150]....
        /*03cc*/ 	.word	0xffffffff


	//   ....[151]....
        /*03d0*/ 	.word	0xffffffff


	//   ....[152]....
        /*03d4*/ 	.word	0xffffffff


	//   ....[153]....
        /*03d8*/ 	.word	0xffffffff


	//   ....[154]....
        /*03dc*/ 	.word	0xffffffff


	//   ....[155]....
        /*03e0*/ 	.word	0xffffffff


	//   ....[156]....
        /*03e4*/ 	.word	0xffffffff


	//   ....[157]....
        /*03e8*/ 	.word	0xffffffff


	//   ....[158]....
        /*03ec*/ 	.word	0xffffffff


	//   ....[159]....
        /*03f0*/ 	.word	0xffffffff


	//   ....[160]....
        /*03f4*/ 	.word	0xffffffff


	//   ....[161]....
        /*03f8*/ 	.word	0xffffffff


	//   ....[162]....
        /*03fc*/ 	.word	0xffffffff


	//   ....[163]....
        /*0400*/ 	.word	0xffffffff


	//   ....[164]....
        /*0404*/ 	.word	0xffffffff


	//   ....[165]....
        /*0408*/ 	.word	0xffffffff


	//   ....[166]....
        /*040c*/ 	.word	0xffffffff


	//   ....[167]....
        /*0410*/ 	.word	0xffffffff


	//   ....[168]....
        /*0414*/ 	.word	0xffffffff


	//   ....[169]....
        /*0418*/ 	.word	0xffffffff


	//   ....[170]....
        /*041c*/ 	.word	0xffffffff


	//   ....[171]....
        /*0420*/ 	.word	0xffffffff


	//   ....[172]....
        /*0424*/ 	.word	0xffffffff


	//   ....[173]....
        /*0428*/ 	.word	0xffffffff


	//   ....[174]....
        /*042c*/ 	.word	0xffffffff


	//   ....[175]....
        /*0430*/ 	.word	0xffffffff


	//   ....[176]....
        /*0434*/ 	.word	0xffffffff


	//   ....[177]....
        /*0438*/ 	.word	0xffffffff


	//   ....[178]....
        /*043c*/ 	.word	0xffffffff


	//   ....[179]....
        /*0440*/ 	.word	0xffffffff


	//   ....[180]....
        /*0444*/ 	.word	0xffffffff


	//   ....[181]....
        /*0448*/ 	.word	0xffffffff


	//   ....[182]....
        /*044c*/ 	.word	0xffffffff


	//   ....[183]....
        /*0450*/ 	.word	0xffffffff


	//   ....[184]....
        /*0454*/ 	.word	0xffffffff


	//   ....[185]....
        /*0458*/ 	.word	0xffffffff


	//   ....[186]....
        /*045c*/ 	.word	0xffffffff


	//   ....[187]....
        /*0460*/ 	.word	0xffffffff


	//   ....[188]....
        /*0464*/ 	.word	0xffffffff


	//   ....[189]....
        /*0468*/ 	.word	0xffffffff


	//   ....[190]....
        /*046c*/ 	.word	0xffffffff


	//   ....[191]....
        /*0470*/ 	.word	0xffffffff


	//   ....[192]....
        /*0474*/ 	.word	0xffffffff


	//   ....[193]....
        /*0478*/ 	.word	0xffffffff


	//   ....[194]....
        /*047c*/ 	.word	0xffffffff


	//   ....[195]....
        /*0480*/ 	.word	0xffffffff


	//   ....[196]....
        /*0484*/ 	.word	0xffffffff


	//   ....[197]....
        /*0488*/ 	.word	0xffffffff


	//   ....[198]....
        /*048c*/ 	.word	0xffffffff


	//   ....[199]....
        /*0490*/ 	.word	0xffffffff


	//   ....[200]....
        /*0494*/ 	.word	0xffffffff


	//   ....[201]....
        /*0498*/ 	.word	0xffffffff


	//   ....[202]....
        /*049c*/ 	.word	0xffffffff


	//   ....[203]....
        /*04a0*/ 	.word	0xffffffff


	//   ....[204]....
        /*04a4*/ 	.word	0xffffffff


	//   ....[205]....
        /*04a8*/ 	.word	0xffffffff


	//   ....[206]....
        /*04ac*/ 	.word	0xffffffff


	//   ....[207]....
        /*04b0*/ 	.word	0xffffffff


	//   ....[208]....
        /*04b4*/ 	.word	0xffffffff


	//   ....[209]....
        /*04b8*/ 	.word	0xffffffff


	//   ....[210]....
        /*04bc*/ 	.word	0xffffffff


	//   ....[211]....
        /*04c0*/ 	.word	0xffffffff


	//   ....[212]....
        /*04c4*/ 	.word	0xffffffff


	//   ....[213]....
        /*04c8*/ 	.word	0xffffffff


	//   ....[214]....
        /*04cc*/ 	.word	0xffffffff


	//   ....[215]....
        /*04d0*/ 	.word	0xffffffff


	//   ....[216]....
        /*04d4*/ 	.word	0xffffffff


	//   ....[217]....
        /*04d8*/ 	.word	0xffffffff


	//   ....[218]....
        /*04dc*/ 	.word	0xffffffff


	//   ....[219]....
        /*04e0*/ 	.word	0xffffffff


	//   ....[220]....
        /*04e4*/ 	.word	0xffffffff


	//   ....[221]....
        /*04e8*/ 	.word	0xffffffff


	//   ....[222]....
        /*04ec*/ 	.word	0xffffffff


	//   ....[223]....
        /*04f0*/ 	.word	0xffffffff


	//   ....[224]....
        /*04f4*/ 	.word	0xffffffff


	//   ....[225]....
        /*04f8*/ 	.word	0xffffffff


	//   ....[226]....
        /*04fc*/ 	.word	0xffffffff


	//   ....[227]....
        /*0500*/ 	.word	0xffffffff


	//   ....[228]....
        /*0504*/ 	.word	0xffffffff


	//   ....[229]....
        /*0508*/ 	.word	0xffffffff


	//   ....[230]....
        /*050c*/ 	.word	0xffffffff


	//   ....[231]....
        /*0510*/ 	.word	0xffffffff


	//   ....[232]....
        /*0514*/ 	.word	0xffffffff


	//   ....[233]....
        /*0518*/ 	.word	0xffffffff


	//   ....[234]....
        /*051c*/ 	.word	0xffffffff


	//   ....[235]....
        /*0520*/ 	.word	0xffffffff


	//   ....[236]....
        /*0524*/ 	.word	0xffffffff


	//   ....[237]....
        /*0528*/ 	.word	0xffffffff


	//   ....[238]....
        /*052c*/ 	.word	0xffffffff


	//   ....[239]....
        /*0530*/ 	.word	0xffffffff


	//   ....[240]....
        /*0534*/ 	.word	0xffffffff


	//   ....[241]....
        /*0538*/ 	.word	0xffffffff


	//   ....[242]....
        /*053c*/ 	.word	0xffffffff


	//   ....[243]....
        /*0540*/ 	.word	0xffffffff


	//   ....[244]....
        /*0544*/ 	.word	0xffffffff


	//   ....[245]....
        /*0548*/ 	.word	0xffffffff


	//   ....[246]....
        /*054c*/ 	.word	0xffffffff


	//   ....[247]....
        /*0550*/ 	.word	0xffffffff


	//   ....[248]....
        /*0554*/ 	.word	0xffffffff


	//   ....[249]....
        /*0558*/ 	.word	0xffffffff


	//   ....[250]....
        /*055c*/ 	.word	0xffffffff


	//   ....[251]....
        /*0560*/ 	.word	0xffffffff


	//   ....[252]....
        /*0564*/ 	.word	0xffffffff


	//   ....[253]....
        /*0568*/ 	.word	0xffffffff


	//   ....[254]....
        /*056c*/ 	.word	0xffffffff


	//   ....[255]....
        /*0570*/ 	.word	0xffffffff


	//   ....[0]....
        /*0574*/ 	.word	0xffffffff


	//   ....[1]....
        /*0578*/ 	.word	0xffffffff


	//   ....[2]....
        /*057c*/ 	.word	0xffffffff


	//   ....[3]....
        /*0580*/ 	.word	0xffffffff


	//   ....[4]....
        /*0584*/ 	.word	0xffffffff


	//   ....[5]....
        /*0588*/ 	.word	0xffffffff


	//   ....[6]....
        /*058c*/ 	.word	0xffffffff


	//   ....[7]....
        /*0590*/ 	.word	0xffffffff


	//   ....[8]....
        /*0594*/ 	.word	0xffffffff


	//   ....[9]....
        /*0598*/ 	.word	0xffffffff


	//   ....[10]....
        /*059c*/ 	.word	0xffffffff


	//   ....[11]....
        /*05a0*/ 	.word	0xffffffff


	//   ....[12]....
        /*05a4*/ 	.word	0xffffffff


	//   ....[13]....
        /*05a8*/ 	.word	0xffffffff


	//   ....[14]....
        /*05ac*/ 	.word	0xffffffff


	//   ....[15]....
        /*05b0*/ 	.word	0xffffffff


	//   ....[16]....
        /*05b4*/ 	.word	0xffffffff


	//   ....[17]....
        /*05b8*/ 	.word	0xffffffff


	//   ....[18]....
        /*05bc*/ 	.word	0xffffffff


	//   ....[19]....
        /*05c0*/ 	.word	0xffffffff


	//   ....[20]....
        /*05c4*/ 	.word	0xffffffff


	//   ....[21]....
        /*05c8*/ 	.word	0xffffffff


	//   ....[22]....
        /*05cc*/ 	.word	0xffffffff


	//   ....[23]....
        /*05d0*/ 	.word	0xffffffff


	//   ....[24]....
        /*05d4*/ 	.word	0xffffffff


	//   ....[25]....
        /*05d8*/ 	.word	0xffffffff


	//   ....[26]....
        /*05dc*/ 	.word	0xffffffff


	//   ....[27]....
        /*05e0*/ 	.word	0xffffffff


	//   ....[28]....
        /*05e4*/ 	.word	0xffffffff


	//   ....[29]....
        /*05e8*/ 	.word	0xffffffff


	//   ....[30]....
        /*05ec*/ 	.word	0xffffffff


	//   ....[31]....
        /*05f0*/ 	.word	0xffffffff


	//   ....[32]....
        /*05f4*/ 	.word	0xffffffff


	//   ....[33]....
        /*05f8*/ 	.word	0xffffffff


	//   ....[34]....
        /*05fc*/ 	.word	0xffffffff


	//   ....[35]....
        /*0600*/ 	.word	0xffffffff


	//   ....[36]....
        /*0604*/ 	.word	0xffffffff


	//   ....[37]....
        /*0608*/ 	.word	0xffffffff


	//   ....[38]....
        /*060c*/ 	.word	0xffffffff


	//   ....[39]....
        /*0610*/ 	.word	0xffffffff


	//   ....[40]....
        /*0614*/ 	.word	0xffffffff


	//   ....[41]....
        /*0618*/ 	.word	0xffffffff


	//   ....[42]....
        /*061c*/ 	.word	0xffffffff


	//   ....[43]....
        /*0620*/ 	.word	0xffffffff


	//   ....[44]....
        /*0624*/ 	.word	0xffffffff


	//   ....[45]....
        /*0628*/ 	.word	0xffffffff


	//   ....[46]....
        /*062c*/ 	.word	0xffffffff


	//   ....[47]....
        /*0630*/ 	.word	0xffffffff


	//   ....[48]....
        /*0634*/ 	.word	0xffffffff


	//   ....[49]....
        /*0638*/ 	.word	0xffffffff


	//   ....[50]....
        /*063c*/ 	.word	0xffffffff


	//   ....[51]....
        /*0640*/ 	.word	0xffffffff


	//   ....[52]....
        /*0644*/ 	.word	0xffffffff


	//   ....[53]....
        /*0648*/ 	.word	0xffffffff


	//   ....[54]....
        /*064c*/ 	.word	0xffffffff


	//   ....[55]....
        /*0650*/ 	.word	0xffffffff


	//   ....[56]....
        /*0654*/ 	.word	0xffffffff


	//   ....[57]....
        /*0658*/ 	.word	0xffffffff


	//   ....[58]....
        /*065c*/ 	.word	0xffffffff


	//   ....[59]....
        /*0660*/ 	.word	0xffffffff


	//   ....[60]....
        /*0664*/ 	.word	0xffffffff


	//   ....[61]....
        /*0668*/ 	.word	0xffffffff


	//   ....[62]....
        /*066c*/ 	.word	0xffffffff


	//   ....[63]....
        /*0670*/ 	.word	0xffffffff


	//   ....[64]....
        /*0674*/ 	.word	0xffffffff


	//   ....[65]....
        /*0678*/ 	.word	0xffffffff


	//   ....[66]....
        /*067c*/ 	.word	0xffffffff


	//   ....[67]....
        /*0680*/ 	.word	0xffffffff


	//   ....[68]....
        /*0684*/ 	.word	0xffffffff


	//   ....[69]....
        /*0688*/ 	.word	0xffffffff


	//   ....[70]....
        /*068c*/ 	.word	0xffffffff


	//   ....[71]....
        /*0690*/ 	.word	0xffffffff


	//   ....[72]....
        /*0694*/ 	.word	0xffffffff


	//   ....[73]....
        /*0698*/ 	.word	0xffffffff


	//   ....[74]....
        /*069c*/ 	.word	0xffffffff


	//   ....[75]....
        /*06a0*/ 	.word	0xffffffff


	//   ....[76]....
        /*06a4*/ 	.word	0xffffffff


	//   ....[77]....
        /*06a8*/ 	.word	0xffffffff


	//   ....[78]....
        /*06ac*/ 	.word	0xffffffff


	//   ....[79]....
        /*06b0*/ 	.word	0xffffffff


	//   ....[80]....
        /*06b4*/ 	.word	0xffffffff


	//   ....[81]....
        /*06b8*/ 	.word	0xffffffff


	//   ....[82]....
        /*06bc*/ 	.word	0xffffffff


	//   ....[83]....
        /*06c0*/ 	.word	0xffffffff


	//   ....[84]....
        /*06c4*/ 	.word	0xffffffff


	//   ....[85]....
        /*06c8*/ 	.word	0xffffffff


	//   ....[86]....
        /*06cc*/ 	.word	0xffffffff


	//   ....[87]....
        /*06d0*/ 	.word	0xffffffff


	//   ....[88]....
        /*06d4*/ 	.word	0xffffffff


	//   ....[89]....
        /*06d8*/ 	.word	0xffffffff


	//   ....[90]....
        /*06dc*/ 	.word	0xffffffff


	//   ....[91]....
        /*06e0*/ 	.word	0xffffffff


	//   ....[92]....
        /*06e4*/ 	.word	0xffffffff


	//   ....[93]....
        /*06e8*/ 	.word	0xffffffff


	//   ....[94]....
        /*06ec*/ 	.word	0xffffffff


	//   ....[95]....
        /*06f0*/ 	.word	0xffffffff


	//   ....[96]....
        /*06f4*/ 	.word	0xffffffff


	//   ....[97]....
        /*06f8*/ 	.word	0xffffffff


	//   ....[98]....
        /*06fc*/ 	.word	0xffffffff


	//   ....[99]....
        /*0700*/ 	.word	0xffffffff


	//   ....[100]....
        /*0704*/ 	.word	0xffffffff


	//   ....[101]....
        /*0708*/ 	.word	0xffffffff


	//   ....[102]....
        /*070c*/ 	.word	0xffffffff


	//   ....[103]....
        /*0710*/ 	.word	0xffffffff


	//   ....[104]....
        /*0714*/ 	.word	0xffffffff


	//   ....[105]....
        /*0718*/ 	.word	0xffffffff


	//   ....[106]....
        /*071c*/ 	.word	0xffffffff


	//   ....[107]....
        /*0720*/ 	.word	0xffffffff


	//   ....[108]....
        /*0724*/ 	.word	0xffffffff


	//   ....[109]....
        /*0728*/ 	.word	0xffffffff


	//   ....[110]....
        /*072c*/ 	.word	0xffffffff


	//   ....[111]....
        /*0730*/ 	.word	0xffffffff


	//   ....[112]....
        /*0734*/ 	.word	0xffffffff


	//   ....[113]....
        /*0738*/ 	.word	0xffffffff


	//   ....[114]....
        /*073c*/ 	.word	0xffffffff


	//   ....[115]....
        /*0740*/ 	.word	0xffffffff


	//   ....[116]....
        /*0744*/ 	.word	0xffffffff


	//   ....[117]....
        /*0748*/ 	.word	0xffffffff


	//   ....[118]....
        /*074c*/ 	.word	0xffffffff


	//   ....[119]....
        /*0750*/ 	.word	0xffffffff


	//   ....[120]....
        /*0754*/ 	.word	0xffffffff


	//   ....[121]....
        /*0758*/ 	.word	0xffffffff


	//   ....[122]....
        /*075c*/ 	.word	0xffffffff


	//   ....[123]....
        /*0760*/ 	.word	0xffffffff


	//   ....[124]....
        /*0764*/ 	.word	0xffffffff


	//   ....[125]....
        /*0768*/ 	.word	0xffffffff


	//   ....[126]....
        /*076c*/ 	.word	0xffffffff


	//   ....[127]....
        /*0770*/ 	.word	0xffffffff


	//   ....[128]....
        /*0774*/ 	.word	0xffffffff


	//   ....[129]....
        /*0778*/ 	.word	0xffffffff


	//   ....[130]....
        /*077c*/ 	.word	0xffffffff


	//   ....[131]....
        /*0780*/ 	.word	0xffffffff


	//   ....[132]....
        /*0784*/ 	.word	0xffffffff


	//   ....[133]....
        /*0788*/ 	.word	0xffffffff


	//   ....[134]....
        /*078c*/ 	.word	0xffffffff


	//   ....[135]....
        /*0790*/ 	.word	0xffffffff


	//   ....[136]....
        /*0794*/ 	.word	0xffffffff


	//   ....[137]....
        /*0798*/ 	.word	0xffffffff


	//   ....[138]....
        /*079c*/ 	.word	0xffffffff


	//   ....[139]....
        /*07a0*/ 	.word	0xffffffff


	//   ....[140]....
        /*07a4*/ 	.word	0xffffffff


	//   ....[141]....
        /*07a8*/ 	.word	0xffffffff


	//   ....[142]....
        /*07ac*/ 	.word	0xffffffff


	//   ....[143]....
        /*07b0*/ 	.word	0xffffffff


	//   ....[144]....
        /*07b4*/ 	.word	0xffffffff


	//   ....[145]....
        /*07b8*/ 	.word	0xffffffff


	//   ....[146]....
        /*07bc*/ 	.word	0xffffffff


	//   ....[147]....
        /*07c0*/ 	.word	0xffffffff


	//   ....[148]....
        /*07c4*/ 	.word	0xffffffff


	//   ....[149]....
        /*07c8*/ 	.word	0xffffffff


	//   ....[150]....
        /*07cc*/ 	.word	0xffffffff


	//   ....[151]....
        /*07d0*/ 	.word	0xffffffff


	//   ....[152]....
        /*07d4*/ 	.word	0xffffffff


	//   ....[153]....
        /*07d8*/ 	.word	0xffffffff


	//   ....[154]....
        /*07dc*/ 	.word	0xffffffff


	//   ....[155]....
        /*07e0*/ 	.word	0xffffffff


	//   ....[156]....
        /*07e4*/ 	.word	0xffffffff


	//   ....[157]....
        /*07e8*/ 	.word	0xffffffff


	//   ....[158]....
        /*07ec*/ 	.word	0xffffffff


	//   ....[159]....
        /*07f0*/ 	.word	0xffffffff


	//   ....[160]....
        /*07f4*/ 	.word	0xffffffff


	//   ....[161]....
        /*07f8*/ 	.word	0xffffffff


	//   ....[162]....
        /*07fc*/ 	.word	0xffffffff


	//   ....[163]....
        /*0800*/ 	.word	0xffffffff


	//   ....[164]....
        /*0804*/ 	.word	0xffffffff


	//   ....[165]....
        /*0808*/ 	.word	0xffffffff


	//   ....[166]....
        /*080c*/ 	.word	0xffffffff


	//   ....[167]....
        /*0810*/ 	.word	0xffffffff


	//   ....[168]....
        /*0814*/ 	.word	0xffffffff


	//   ....[169]....
        /*0818*/ 	.word	0xffffffff


	//   ....[170]....
        /*081c*/ 	.word	0xffffffff


	//   ....[171]....
        /*0820*/ 	.word	0xffffffff


	//   ....[172]....
        /*0824*/ 	.word	0xffffffff


	//   ....[173]....
        /*0828*/ 	.word	0xffffffff


	//   ....[174]....
        /*082c*/ 	.word	0xffffffff


	//   ....[175]....
        /*0830*/ 	.word	0xffffffff


	//   ....[176]....
        /*0834*/ 	.word	0xffffffff


	//   ....[177]....
        /*0838*/ 	.word	0xffffffff


	//   ....[178]....
        /*083c*/ 	.word	0xffffffff


	//   ....[179]....
        /*0840*/ 	.word	0xffffffff


	//   ....[180]....
        /*0844*/ 	.word	0xffffffff


	//   ....[181]....
        /*0848*/ 	.word	0xffffffff


	//   ....[182]....
        /*084c*/ 	.word	0xffffffff


	//   ....[183]....
        /*0850*/ 	.word	0xffffffff


	//   ....[184]....
        /*0854*/ 	.word	0xffffffff


	//----- nvinfo : EIATTR_COOP_GROUP_INSTR_OFFSETS
	.align		4
.L_2236:
        /*0858*/ 	.byte	0x04, 0x28
        /*085a*/ 	.short	(.L_2238 - .L_2237)


	//   ....[0]....
.L_2237:
        /*085c*/ 	.word	0x00002b00


	//   ....[1]....
        /*0860*/ 	.word	0x00002b40


	//   ....[2]....
        /*0864*/ 	.word	0x00002b50


	//   ....[3]....
        /*0868*/ 	.word	0x00002ba0


	//   ....[4]....
        /*086c*/ 	.word	0x00002bd0


	//   ....[5]....
        /*0870*/ 	.word	0x00002bf0


	//   ....[6]....
        /*0874*/ 	.word	0x00002c30


	//   ....[7]....
        /*0878*/ 	.word	0x00002de0


	//   ....[8]....
        /*087c*/ 	.word	0x00002e30


	//   ....[9]....
        /*0880*/ 	.word	0x00002e40


	//   ....[10]....
        /*0884*/ 	.word	0x00002e70


	//   ....[11]....
        /*0888*/ 	.word	0x00002e80


	//   ....[12]....
        /*088c*/ 	.word	0x00002e90


	//   ....[13]....
        /*0890*/ 	.word	0x00002ea0


	//   ....[14]....
        /*0894*/ 	.word	0x00002eb0


	//   ....[15]....
        /*0898*/ 	.word	0x00002fa0


	//   ....[16]....
        /*089c*/ 	.word	0x00002fb0


	//   ....[17]....
        /*08a0*/ 	.word	0x00002fe0


	//   ....[18]....
        /*08a4*/ 	.word	0x00002ff0


	//   ....[19]....
        /*08a8*/ 	.word	0x00003000


	//   ....[20]....
        /*08ac*/ 	.word	0x00003010


	//   ....[21]....
        /*08b0*/ 	.word	0x00003020


	//   ....[22]....
        /*08b4*/ 	.word	0x00003120


	//   ....[23]....
        /*08b8*/ 	.word	0x00003130


	//   ....[24]....
        /*08bc*/ 	.word	0x00003150


	//   ....[25]....
        /*08c0*/ 	.word	0x00003190


	//   ....[26]....
        /*08c4*/ 	.word	0x000031a0


	//   ....[27]....
        /*08c8*/ 	.word	0x000031b0


	//   ....[28]....
        /*08cc*/ 	.word	0x000031c0


	//   ....[29]....
        /*08d0*/ 	.word	0x000031d0


	//   ....[30]....
        /*08d4*/ 	.word	0x000032d0


	//   ....[31]....
        /*08d8*/ 	.word	0x000032f0


	//   ....[32]....
        /*08dc*/ 	.word	0x00003320


	//   ....[33]....
        /*08e0*/ 	.word	0x00003330


	//   ....[34]....
        /*08e4*/ 	.word	0x00003340


	//   ....[35]....
        /*08e8*/ 	.word	0x00003440


	//   ....[36]....
        /*08ec*/ 	.word	0x00003470


	//   ....[37]....
        /*08f0*/ 	.word	0x00003480


	//   ....[38]....
        /*08f4*/ 	.word	0x000034a0


	//   ....[39]....
        /*08f8*/ 	.word	0x00003560


	//   ....[40]....
        /*08fc*/ 	.word	0x00003570


	//   ....[41]....
        /*0900*/ 	.word	0x000035a0


	//   ....[42]....
        /*0904*/ 	.word	0x000035b0


	//   ....[43]....
        /*0908*/ 	.word	0x000035c0


	//   ....[44]....
        /*090c*/ 	.word	0x000036c0


	//   ....[45]....
        /*0910*/ 	.word	0x00003700


	//   ....[46]....
        /*0914*/ 	.word	0x00003740


	//   ....[47]....
        /*0918*/ 	.word	0x000037d0


	//   ....[48]....
        /*091c*/ 	.word	0x000037f0


	//   ....[49]....
        /*0920*/ 	.word	0x00003800


	//   ....[50]....
        /*0924*/ 	.word	0x00003830


	//   ....[51]....
        /*0928*/ 	.word	0x00003840


	//   ....[52]....
        /*092c*/ 	.word	0x00003850


	//   ....[53]....
        /*0930*/ 	.word	0x00003870


	//   ....[54]....
        /*0934*/ 	.word	0x00003960


	//   ....[55]....
        /*0938*/ 	.word	0x000039a0


	//   ....[56]....
        /*093c*/ 	.word	0x000039b0


	//   ....[57]....
        /*0940*/ 	.word	0x00003a50


	//   ....[58]....
        /*0944*/ 	.word	0x00003a60


	//   ....[59]....
        /*0948*/ 	.word	0x00003aa0


	//   ....[60]....
        /*094c*/ 	.word	0x00003ab0


	//   ....[61]....
        /*0950*/ 	.word	0x00003ac0


	//   ....[62]....
        /*0954*/ 	.word	0x00003ad0


	//   ....[63]....
        /*0958*/ 	.word	0x00003ae0


	//   ....[64]....
        /*095c*/ 	.word	0x00003bd0


	//   ....[65]....
        /*0960*/ 	.word	0x00003be0


	//   ....[66]....
        /*0964*/ 	.word	0x00003c20


	//   ....[67]....
        /*0968*/ 	.word	0x00003c30


	//   ....[68]....
        /*096c*/ 	.word	0x00003c40


	//   ....[69]....
        /*0970*/ 	.word	0x00003d20


	//   ....[70]....
        /*0974*/ 	.word	0x00003d70


	//   ....[71]....
        /*0978*/ 	.word	0x00003da0


	//   ....[72]....
        /*097c*/ 	.word	0x00003dd0


	//   ....[73]....
        /*0980*/ 	.word	0x00003e60


	//   ....[74]....
        /*0984*/ 	.word	0x00003e70


	//   ....[75]....
        /*0988*/ 	.word	0x00003ea0


	//   ....[76]....
        /*098c*/ 	.word	0x00003f10


	//   ....[77]....
        /*0990*/ 	.word	0x00003f50


	//   ....[78]....
        /*0994*/ 	.word	0x00003f90


	//   ....[79]....
        /*0998*/ 	.word	0x00003fa0


	//   ....[80]....
        /*099c*/ 	.word	0x00003fc0


	//   ....[81]....
        /*09a0*/ 	.word	0x00003fd0


	//   ....[82]....
        /*09a4*/ 	.word	0x000040b0


	//   ....[83]....
        /*09a8*/ 	.word	0x000040c0


	//   ....[84]....
        /*09ac*/ 	.word	0x000040f0


	//   ....[85]....
        /*09b0*/ 	.word	0x00004100


	//   ....[86]....
        /*09b4*/ 	.word	0x00004110


	//   ....[87]....
        /*09b8*/ 	.word	0x00004130


	//   ....[88]....
        /*09bc*/ 	.word	0x00004250


	//   ....[89]....
        /*09c0*/ 	.word	0x00004280


	//   ....[90]....
        /*09c4*/ 	.word	0x00004290


	//   ....[91]....
        /*09c8*/ 	.word	0x00004330


	//   ....[92]....
        /*09cc*/ 	.word	0x00004340


	//   ....[93]....
        /*09d0*/ 	.word	0x00004370


	//   ....[94]....
        /*09d4*/ 	.word	0x00004380


	//   ....[95]....
        /*09d8*/ 	.word	0x00004390


	//   ....[96]....
        /*09dc*/ 	.word	0x000043a0


	//   ....[97]....
        /*09e0*/ 	.word	0x000043b0


	//   ....[98]....
        /*09e4*/ 	.word	0x000044c0


	//   ....[99]....
        /*09e8*/ 	.word	0x000044d0


	//   ....[100]....
        /*09ec*/ 	.word	0x00004500


	//   ....[101]....
        /*09f0*/ 	.word	0x00004510


	//   ....[102]....
        /*09f4*/ 	.word	0x00004520


	//   ....[103]....
        /*09f8*/ 	.word	0x00004540


	//   ....[104]....
        /*09fc*/ 	.word	0x00004650


	//   ....[105]....
        /*0a00*/ 	.word	0x00004680


	//   ....[106]....
        /*0a04*/ 	.word	0x000046b0


	//   ....[107]....
        /*0a08*/ 	.word	0x00004730


	//   ....[108]....
        /*0a0c*/ 	.word	0x00004740


	//   ....[109]....
        /*0a10*/ 	.word	0x00004770


	//   ....[110]....
        /*0a14*/ 	.word	0x00004780


	//   ....[111]....
        /*0a18*/ 	.word	0x00004790


	//   ....[112]....
        /*0a1c*/ 	.word	0x00004830


	//   ....[113]....
        /*0a20*/ 	.word	0x00004870


	//   ....[114]....
        /*0a24*/ 	.word	0x000048a0


	//   ....[115]....
        /*0a28*/ 	.word	0x000048d0


	//   ....[116]....
        /*0a2c*/ 	.word	0x00004980


	//   ....[117]....
        /*0a30*/ 	.word	0x00004990


	//   ....[118]....
        /*0a34*/ 	.word	0x000049c0


	//   ....[119]....
        /*0a38*/ 	.word	0x000049d0


	//   ....[120]....
        /*0a3c*/ 	.word	0x00004a60


	//   ....[121]....
        /*0a40*/ 	.word	0x00004aa0


	//   ....[122]....
        /*0a44*/ 	.word	0x00004ad0


	//   ....[123]....
        /*0a48*/ 	.word	0x00004ae0


	//   ....[124]....
        /*0a4c*/ 	.word	0x00004b00


	//   ....[125]....
        /*0a50*/ 	.word	0x00004ba0


	//   ....[126]....
        /*0a54*/ 	.word	0x00004bb0


	//   ....[127]....
        /*0a58*/ 	.word	0x00004be0


	//   ....[128]....
        /*0a5c*/ 	.word	0x00004bf0


	//   ....[129]....
        /*0a60*/ 	.word	0x00004c00


	//   ....[130]....
        /*0a64*/ 	.word	0x00004c20


	//   ....[131]....
        /*0a68*/ 	.word	0x00004d20


	//   ....[132]....
        /*0a6c*/ 	.word	0x00004d50


	//   ....[133]....
        /*0a70*/ 	.word	0x00004d80


	//   ....[134]....
        /*0a74*/ 	.word	0x00004e00


	//   ....[135]....
        /*0a78*/ 	.word	0x00004e10


	//   ....[136]....
        /*0a7c*/ 	.word	0x00004e40


	//   ....[137]....
        /*0a80*/ 	.word	0x00004e50


	//   ....[138]....
        /*0a84*/ 	.word	0x00004e60


	//   ....[139]....
        /*0a88*/ 	.word	0x00004e80


	//   ....[140]....
        /*0a8c*/ 	.word	0x00004f10


	//   ....[141]....
        /*0a90*/ 	.word	0x00004f40


	//   ....[142]....
        /*0a94*/ 	.word	0x00004f50


	//   ....[143]....
        /*0a98*/ 	.word	0x00005000


	//   ....[144]....
        /*0a9c*/ 	.word	0x00005010


	//   ....[145]....
        /*0aa0*/ 	.word	0x00005040


	//   ....[146]....
        /*0aa4*/ 	.word	0x00005070


	//   ....[147]....
        /*0aa8*/ 	.word	0x00005160


	//   ....[148]....
        /*0aac*/ 	.word	0x00005180


	//   ....[149]....
        /*0ab0*/ 	.word	0x000051b0


	//   ....[150]....
        /*0ab4*/ 	.word	0x000051c0


	//   ....[151]....
        /*0ab8*/ 	.word	0x00005230


	//   ....[152]....
        /*0abc*/ 	.word	0x00005260


	//   ....[153]....
        /*0ac0*/ 	.word	0x000052e0


	//   ....[154]....
        /*0ac4*/ 	.word	0x000052f0


	//   ....[155]....
        /*0ac8*/ 	.word	0x00005330


	//   ....[156]....
        /*0acc*/ 	.word	0x00005380


	//   ....[157]....
        /*0ad0*/ 	.word	0x00005390


	//   ....[158]....
        /*0ad4*/ 	.word	0x000053b0


	//   ....[159]....
        /*0ad8*/ 	.word	0x00005450


	//   ....[160]....
        /*0adc*/ 	.word	0x000054d0


	//   ....[161]....
        /*0ae0*/ 	.word	0x000054f0


	//   ....[162]....
        /*0ae4*/ 	.word	0x00005500


	//   ....[163]....
        /*0ae8*/ 	.word	0x00005580


	//   ....[164]....
        /*0aec*/ 	.word	0x00005590


	//   ....[165]....
        /*0af0*/ 	.word	0x000055c0


	//   ....[166]....
        /*0af4*/ 	.word	0x00005600


	//   ....[167]....
        /*0af8*/ 	.word	0x00005630


	//   ....[168]....
        /*0afc*/ 	.word	0x000056b0


	//   ....[169]....
        /*0b00*/ 	.word	0x000056d0


	//   ....[170]....
        /*0b04*/ 	.word	0x00005700


	//   ....[171]....
        /*0b08*/ 	.word	0x00005710


	//   ....[172]....
        /*0b0c*/ 	.word	0x000057f0


	//   ....[173]....
        /*0b10*/ 	.word	0x00005820


	//   ....[174]....
        /*0b14*/ 	.word	0x00005840


	//   ....[175]....
        /*0b18*/ 	.word	0x00005850


	//   ....[176]....
        /*0b1c*/ 	.word	0x00005880


	//   ....[177]....
        /*0b20*/ 	.word	0x000058c0


	//   ....[178]....
        /*0b24*/ 	.word	0x000058f0


	//   ....[179]....
        /*0b28*/ 	.word	0x00005980


	//   ....[180]....
        /*0b2c*/ 	.word	0x000059a0


	//   ....[181]....
        /*0b30*/ 	.word	0x000059f0


	//   ....[182]....
        /*0b34*/ 	.word	0x00005a40


	//   ....[183]....
        /*0b38*/ 	.word	0x00005a70


	//   ....[184]....
        /*0b3c*/ 	.word	0x00005aa0


	//   ....[185]....
        /*0b40*/ 	.word	0x00005b10


	//   ....[186]....
        /*0b44*/ 	.word	0x00005b20


	//   ....[187]....
        /*0b48*/ 	.word	0x00005b50


	//   ....[188]....
        /*0b4c*/ 	.word	0x00005b60


	//   ....[189]....
        /*0b50*/ 	.word	0x00005b70


	//   ....[190]....
        /*0b54*/ 	.word	0x00005b90


	//   ....[191]....
        /*0b58*/ 	.word	0x00005c70


	//   ....[192]....
        /*0b5c*/ 	.word	0x00005ca0


	//   ....[193]....
        /*0b60*/ 	.word	0x00005cb0


	//   ....[194]....
        /*0b64*/ 	.word	0x00005d60


	//   ....[195]....
        /*0b68*/ 	.word	0x00005d70


	//   ....[196]....
        /*0b6c*/ 	.word	0x00005db0


	//   ....[197]....
        /*0b70*/ 	.word	0x00005de0


	//   ....[198]....
        /*0b74*/ 	.word	0x00005e50


	//   ....[199]....
        /*0b78*/ 	.word	0x00005e70


	//   ....[200]....
        /*0b7c*/ 	.word	0x00005ea0


	//   ....[201]....
        /*0b80*/ 	.word	0x00005ee0


	//   ....[202]....
        /*0b84*/ 	.word	0x00005f40


	//   ....[203]....
        /*0b88*/ 	.word	0x00005f80


	//   ....[204]....
        /*0b8c*/ 	.word	0x00005fa0


	//   ....[205]....
        /*0b90*/ 	.word	0x00006000


	//   ....[206]....
        /*0b94*/ 	.word	0x00006020


	//   ....[207]....
        /*0b98*/ 	.word	0x000060b0


	//   ....[208]....
        /*0b9c*/ 	.word	0x000060d0


	//   ....[209]....
        /*0ba0*/ 	.word	0x000060f0


	//   ....[210]....
        /*0ba4*/ 	.word	0x00006110


	//   ....[211]....
        /*0ba8*/ 	.word	0x00006140


	//   ....[212]....
        /*0bac*/ 	.word	0x00008bb0


	//   ....[213]....
        /*0bb0*/ 	.word	0x00009920


	//   ....[214]....
        /*0bb4*/ 	.word	0x00009960


	//   ....[215]....
        /*0bb8*/ 	.word	0x00009970


	//   ....[216]....
        /*0bbc*/ 	.word	0x000099c0


	//   ....[217]....
        /*0bc0*/ 	.word	0x000099f0


	//   ....[218]....
        /*0bc4*/ 	.word	0x00009a10


	//   ....[219]....
        /*0bc8*/ 	.word	0x00009a50


	//   ....[220]....
        /*0bcc*/ 	.word	0x00009ca0


	//   ....[221]....
        /*0bd0*/ 	.word	0x00009cd0


	//   ....[222]....
        /*0bd4*/ 	.word	0x00009ce0


	//   ....[223]....
        /*0bd8*/ 	.word	0x00009d10


	//   ....[224]....
        /*0bdc*/ 	.word	0x00009d20


	//   ....[225]....
        /*0be0*/ 	.word	0x00009d30


	//   ....[226]....
        /*0be4*/ 	.word	0x00009d40


	//   ....[227]....
        /*0be8*/ 	.word	0x00009d50


	//   ....[228]....
        /*0bec*/ 	.word	0x00009e50


	//   ....[229]....
        /*0bf0*/ 	.word	0x00009e60


	//   ....[230]....
        /*0bf4*/ 	.word	0x00009e90


	//   ....[231]....
        /*0bf8*/ 	.word	0x00009ea0


	//   ....[232]....
        /*0bfc*/ 	.word	0x00009eb0


	//   ....[233]....
        /*0c00*/ 	.word	0x00009ec0


	//   ....[234]....
        /*0c04*/ 	.word	0x00009ed0


	//   ....[235]....
        /*0c08*/ 	.word	0x00009fd0


	//   ....[236]....
        /*0c0c*/ 	.word	0x00009fe0


	//   ....[237]....
        /*0c10*/ 	.word	0x0000a000


	//   ....[238]....
        /*0c14*/ 	.word	0x0000a030


	//   ....[239]....
        /*0c18*/ 	.word	0x0000a040


	//   ....[240]....
        /*0c1c*/ 	.word	0x0000a050


	//   ....[241]....
        /*0c20*/ 	.word	0x0000a060


	//   ....[242]....
        /*0c24*/ 	.word	0x0000a070


	//   ....[243]....
        /*0c28*/ 	.word	0x0000a170


	//   ....[244]....
        /*0c2c*/ 	.word	0x0000a180


	//   ....[245]....
        /*0c30*/ 	.word	0x0000a1b0


	//   ....[246]....
        /*0c34*/ 	.word	0x0000a1c0


	//   ....[247]....
        /*0c38*/ 	.word	0x0000a1d0


	//   ....[248]....
        /*0c3c*/ 	.word	0x0000a1e0


	//   ....[249]....
        /*0c40*/ 	.word	0x0000a2c0


	//   ....[250]....
        /*0c44*/ 	.word	0x0000a310


	//   ....[251]....
        /*0c48*/ 	.word	0x0000a390


	//   ....[252]....
        /*0c4c*/ 	.word	0x0000a3c0


	//   ....[253]....
        /*0c50*/ 	.word	0x0000a410


	//   ....[254]....
        /*0c54*/ 	.word	0x0000a420


	//   ....[255]....
        /*0c58*/ 	.word	0x0000a430


	//   ....[0]....
        /*0c5c*/ 	.word	0x0000a440


	//   ....[1]....
        /*0c60*/ 	.word	0x0000a450


	//   ....[2]....
        /*0c64*/ 	.word	0x0000a540


	//   ....[3]....
        /*0c68*/ 	.word	0x0000a580


	//   ....[4]....
        /*0c6c*/ 	.word	0x0000a590


	//   ....[5]....
        /*0c70*/ 	.word	0x0000a660


	//   ....[6]....
        /*0c74*/ 	.word	0x0000a670


	//   ....[7]....
        /*0c78*/ 	.word	0x0000a6a0


	//   ....[8]....
        /*0c7c*/ 	.word	0x0000a6b0


	//   ....[9]....
        /*0c80*/ 	.word	0x0000a6c0


	//   ....[10]....
        /*0c84*/ 	.word	0x0000a6d0


	//   ....[11]....
        /*0c88*/ 	.word	0x0000a6e0


	//   ....[12]....
        /*0c8c*/ 	.word	0x0000a7b0


	//   ....[13]....
        /*0c90*/ 	.word	0x0000a7e0


	//   ....[14]....
        /*0c94*/ 	.word	0x0000a8a0


	//   ....[15]....
        /*0c98*/ 	.word	0x0000a8b0


	//   ....[16]....
        /*0c9c*/ 	.word	0x0000a8f0


	//   ....[17]....
        /*0ca0*/ 	.word	0x0000a900


	//   ....[18]....
        /*0ca4*/ 	.word	0x0000a910


	//   ....[19]....
        /*0ca8*/ 	.word	0x0000a920


	//   ....[20]....
        /*0cac*/ 	.word	0x0000a930


	//   ....[21]....
        /*0cb0*/ 	.word	0x0000aa40


	//   ....[22]....
        /*0cb4*/ 	.word	0x0000aa50


	//   ....[23]....
        /*0cb8*/ 	.word	0x0000aa80


	//   ....[24]....
        /*0cbc*/ 	.word	0x0000aa90


	//   ....[25]....
        /*0cc0*/ 	.word	0x0000aba0


	//   ....[26]....
        /*0cc4*/ 	.word	0x0000abe0


	//   ....[27]....
        /*0cc8*/ 	.word	0x0000ac10


	//   ....[28]....
        /*0ccc*/ 	.word	0x0000ac20


	//   ....[29]....
        /*0cd0*/ 	.word	0x0000ac30


	//   ....[30]....
        /*0cd4*/ 	.word	0x0000ad20


	//   ....[31]....
        /*0cd8*/ 	.word	0x0000ad30


	//   ....[32]....
        /*0cdc*/ 	.word	0x0000ad60


	//   ....[33]....
        /*0ce0*/ 	.word	0x0000ad70


	//   ....[34]....
        /*0ce4*/ 	.word	0x0000ad80


	//   ....[35]....
        /*0ce8*/ 	.word	0x0000ad90


	//   ....[36]....
        /*0cec*/ 	.word	0x0000ada0


	//   ....[37]....
        /*0cf0*/ 	.word	0x0000ae70


	//   ....[38]....
        /*0cf4*/ 	.word	0x0000aea0


	//   ....[39]....
        /*0cf8*/ 	.word	0x0000af90


	//   ....[40]....
        /*0cfc*/ 	.word	0x0000afa0


	//   ....[41]....
        /*0d00*/ 	.word	0x0000afd0


	//   ....[42]....
        /*0d04*/ 	.word	0x0000afe0


	//   ....[43]....
        /*0d08*/ 	.word	0x0000aff0


	//   ....[44]....
        /*0d0c*/ 	.word	0x0000b000


	//   ....[45]....
        /*0d10*/ 	.word	0x0000b010


	//   ....[46]....
        /*0d14*/ 	.word	0x0000b0e0


	//   ....[47]....
        /*0d18*/ 	.word	0x0000b110


	//   ....[48]....
        /*0d1c*/ 	.word	0x0000b1e0


	//   ....[49]....
        /*0d20*/ 	.word	0x0000b1f0


	//   ....[50]....
        /*0d24*/ 	.word	0x0000b220


	//   ....[51]....
        /*0d28*/ 	.word	0x0000b230


	//   ....[52]....
        /*0d2c*/ 	.word	0x0000b240


	//   ....[53]....
        /*0d30*/ 	.word	0x0000b250


	//   ....[54]....
        /*0d34*/ 	.word	0x0000b260


	//   ....[55]....
        /*0d38*/ 	.word	0x0000b380


	//   ....[56]....
        /*0d3c*/ 	.word	0x0000b390


	//   ....[57]....
        /*0d40*/ 	.word	0x0000b3c0


	//   ....[58]....
        /*0d44*/ 	.word	0x0000b3d0


	//   ....[59]....
        /*0d48*/ 	.word	0x0000b3e0


	//   ....[60]....
        /*0d4c*/ 	.word	0x0000b3f0


	//   ....[61]....
        /*0d50*/ 	.word	0x0000b400


	//   ....[62]....
        /*0d54*/ 	.word	0x0000b4d0


	//   ....[63]....
        /*0d58*/ 	.word	0x0000b500


	//   ....[64]....
        /*0d5c*/ 	.word	0x0000b5a0


	//   ....[65]....
        /*0d60*/ 	.word	0x0000b5b0


	//   ....[66]....
        /*0d64*/ 	.word	0x0000b5e0


	//   ....[67]....
        /*0d68*/ 	.word	0x0000b5f0


	//   ....[68]....
        /*0d6c*/ 	.word	0x0000b600


	//   ....[69]....
        /*0d70*/ 	.word	0x0000b610


	//   ....[70]....
        /*0d74*/ 	.word	0x0000b6e0


	//   ....[71]....
        /*0d78*/ 	.word	0x0000b700


	//   ....[72]....
        /*0d7c*/ 	.word	0x0000b730


	//   ....[73]....
        /*0d80*/ 	.word	0x0000b7d0


	//   ....[74]....
        /*0d84*/ 	.word	0x0000b7e0


	//   ....[75]....
        /*0d88*/ 	.word	0x0000b810


	//   ....[76]....
        /*0d8c*/ 	.word	0x0000b850


	//   ....[77]....
        /*0d90*/ 	.word	0x0000b870


	//   ....[78]....
        /*0d94*/ 	.word	0x0000b970


	//   ....[79]....
        /*0d98*/ 	.word	0x0000b990


	//   ....[80]....
        /*0d9c*/ 	.word	0x0000b9d0


	//   ....[81]....
        /*0da0*/ 	.word	0x0000b9e0


	//   ....[82]....
        /*0da4*/ 	.word	0x0000baa0


	//   ....[83]....
        /*0da8*/ 	.word	0x0000bad0


	//   ....[84]....
        /*0dac*/ 	.word	0x0000bb70


	//   ....[85]....
        /*0db0*/ 	.word	0x0000bb80


	//   ....[86]....
        /*0db4*/ 	.word	0x0000bbb0


	//   ....[87]....
        /*0db8*/ 	.word	0x0000bbc0


	//   ....[88]....
        /*0dbc*/ 	.word	0x0000bbd0


	//   ....[89]....
        /*0dc0*/ 	.word	0x0000bbe0


	//   ....[90]....
        /*0dc4*/ 	.word	0x0000bc60


	//   ....[91]....
        /*0dc8*/ 	.word	0x0000bcb0


	//   ....[92]....
        /*0dcc*/ 	.word	0x0000bce0


	//   ....[93]....
        /*0dd0*/ 	.word	0x0000bd50


	//   ....[94]....
        /*0dd4*/ 	.word	0x0000bd60


	//   ....[95]....
        /*0dd8*/ 	.word	0x0000bd90


	//   ....[96]....
        /*0ddc*/ 	.word	0x0000be40


	//   ....[97]....
        /*0de0*/ 	.word	0x0000be60


	//   ....[98]....
        /*0de4*/ 	.word	0x0000beb0


	//   ....[99]....
        /*0de8*/ 	.word	0x0000bec0


	//   ....[100]....
        /*0dec*/ 	.word	0x0000bed0


	//   ....[101]....
        /*0df0*/ 	.word	0x0000bf70


	//   ....[102]....
        /*0df4*/ 	.word	0x0000bf90


	//   ....[103]....
        /*0df8*/ 	.word	0x0000bfa0


	//   ....[104]....
        /*0dfc*/ 	.word	0x0000c050


	//   ....[105]....
        /*0e00*/ 	.word	0x0000c060


	//   ....[106]....
        /*0e04*/ 	.word	0x0000c090


	//   ....[107]....
        /*0e08*/ 	.word	0x0000c0d0


	//   ....[108]....
        /*0e0c*/ 	.word	0x0000c0f0


	//   ....[109]....
        /*0e10*/ 	.word	0x0000c1a0


	//   ....[110]....
        /*0e14*/ 	.word	0x0000c1c0


	//   ....[111]....
        /*0e18*/ 	.word	0x0000c1f0


	//   ....[112]....
        /*0e1c*/ 	.word	0x0000c240


	//   ....[113]....
        /*0e20*/ 	.word	0x0000c270


	//   ....[114]....
        /*0e24*/ 	.word	0x0000c2a0


	//   ....[115]....
        /*0e28*/ 	.word	0x0000c360


	//   ....[116]....
        /*0e2c*/ 	.word	0x0000c370


	//   ....[117]....
        /*0e30*/ 	.word	0x0000c3a0


	//   ....[118]....
        /*0e34*/ 	.word	0x0000c3b0


	//   ....[119]....
        /*0e38*/ 	.word	0x0000c3c0


	//   ....[120]....
        /*0e3c*/ 	.word	0x0000c3d0


	//   ....[121]....
        /*0e40*/ 	.word	0x0000c3e0


	//   ....[122]....
        /*0e44*/ 	.word	0x0000c4a0


	//   ....[123]....
        /*0e48*/ 	.word	0x0000c4d0


	//   ....[124]....
        /*0e4c*/ 	.word	0x0000c530


	//   ....[125]....
        /*0e50*/ 	.word	0x0000c5b0


	//   ....[126]....
        /*0e54*/ 	.word	0x0000c5e0


	//   ....[127]....
        /*0e58*/ 	.word	0x0000c610


	//   ....[128]....
        /*0e5c*/ 	.word	0x0000c620


	//   ....[129]....
        /*0e60*/ 	.word	0x0000c670


	//   ....[130]....
        /*0e64*/ 	.word	0x0000c690


	//   ....[131]....
        /*0e68*/ 	.word	0x0000c6c0


	//   ....[132]....
        /*0e6c*/ 	.word	0x0000c770


	//   ....[133]....
        /*0e70*/ 	.word	0x0000c7c0


	//   ....[134]....
        /*0e74*/ 	.word	0x0000c7f0


	//   ....[135]....
        /*0e78*/ 	.word	0x0000c820


	//   ....[136]....
        /*0e7c*/ 	.word	0x0000c830


	//   ....[137]....
        /*0e80*/ 	.word	0x0000c860


	//   ....[138]....
        /*0e84*/ 	.word	0x0000c8a0


	//   ....[139]....
        /*0e88*/ 	.word	0x0000c8c0


	//   ....[140]....
        /*0e8c*/ 	.word	0x0000c940


	//   ....[141]....
        /*0e90*/ 	.word	0x0000c970


	//   ....[142]....
        /*0e94*/ 	.word	0x0000c980


	//   ....[143]....
        /*0e98*/ 	.word	0x0000ca50


	//   ....[144]....
        /*0e9c*/ 	.word	0x0000ca60


	//   ....[145]....
        /*0ea0*/ 	.word	0x0000ca90


	//   ....[146]....
        /*0ea4*/ 	.word	0x0000caa0


	//   ....[147]....
        /*0ea8*/ 	.word	0x0000cab0


	//   ....[148]....
        /*0eac*/ 	.word	0x0000cac0


	//   ....[149]....
        /*0eb0*/ 	.word	0x0000cad0


	//   ....[150]....
        /*0eb4*/ 	.word	0x0000cb90


	//   ....[151]....
        /*0eb8*/ 	.word	0x0000cbc0


	//   ....[152]....
        /*0ebc*/ 	.word	0x0000cc10


	//   ....[153]....
        /*0ec0*/ 	.word	0x0000cc50


	//   ....[154]....
        /*0ec4*/ 	.word	0x0000ccc0


	//   ....[155]....
        /*0ec8*/ 	.word	0x0000cd10


	//   ....[156]....
        /*0ecc*/ 	.word	0x0000cd30


	//   ....[157]....
        /*0ed0*/ 	.word	0x0000cd70


	//   ....[158]....
        /*0ed4*/ 	.word	0x0000cd80


	//   ....[159]....
        /*0ed8*/ 	.word	0x0000cdc0


	//   ....[160]....
        /*0edc*/ 	.word	0x0000ce50


	//   ....[161]....
        /*0ee0*/ 	.word	0x0000ce70


	//   ....[162]....
        /*0ee4*/ 	.word	0x0000cec0


	//   ....[163]....
        /*0ee8*/ 	.word	0x0000cee0


	//   ....[164]....
        /*0eec*/ 	.word	0x0000cf70


	//   ....[165]....
        /*0ef0*/ 	.word	0x0000cf90


	//   ....[166]....
        /*0ef4*/ 	.word	0x0000cfb0


	//   ....[167]....
        /*0ef8*/ 	.word	0x0000cfd0


	//   ....[168]....
        /*0efc*/ 	.word	0x0000d020


	//   ....[169]....
        /*0f00*/ 	.word	0x0000fcb0


	//   ....[170]....
        /*0f04*/ 	.word	0x00010d00


	//   ....[171]....
        /*0f08*/ 	.word	0x00010d70


	//   ....[172]....
        /*0f0c*/ 	.word	0x00010df0


	//   ....[173]....
        /*0f10*/ 	.word	0x00010e70


	//   ....[174]....
        /*0f14*/ 	.word	0x00010ef0


	//   ....[175]....
        /*0f18*/ 	.word	0x00010f70


	//   ....[176]....
        /*0f1c*/ 	.word	0x00010ff0


	//   ....[177]....
        /*0f20*/ 	.word	0x00011030


	//   ....[178]....
        /*0f24*/ 	.word	0x00011080


	//   ....[179]....
        /*0f28*/ 	.word	0x000110f0


	//   ....[180]....
        /*0f2c*/ 	.word	0x00011170


	//   ....[181]....
        /*0f30*/ 	.word	0x000111f0


	//   ....[182]....
        /*0f34*/ 	.word	0x00011270


	//   ....[183]....
        /*0f38*/ 	.word	0x000112f0


	//   ....[184]....
        /*0f3c*/ 	.word	0x00011370


	//----- nvinfo : EIATTR_EXIT_INSTR_OFFSETS
	.align		4
.L_2238:
        /*0f40*/ 	.byte	0x04, 0x1c
        /*0f42*/ 	.short	(.L_2240 - .L_2239)


	//   ....[0]....
.L_2239:
        /*0f44*/ 	.word	0x000015b0


	//   ....[1]....
        /*0f48*/ 	.word	0x000020f0


	//   ....[2]....
        /*0f4c*/ 	.word	0x00002110


	//   ....[3]....
        /*0f50*/ 	.word	0x00008b80


	//   ....[4]....
        /*0f54*/ 	.word	0x00010c60


	//   ....[5]....
        /*0f58*/ 	.word	0x00010cc0


	//----- nvinfo : EIATTR_MAX_THREADS
	.align		4
.L_2240:
        /*0f5c*/ 	.byte	0x04, 0x05
        /*0f5e*/ 	.short	(.L_2242 - .L_2241)
.L_2241:
        /*0f60*/ 	.word	0x00000200
        /*0f64*/ 	.word	0x00000001
        /*0f68*/ 	.word	0x00000001


	//----- nvinfo : EIATTR_CRS_STACK_SIZE
	.align		4
.L_2242:
        /*0f6c*/ 	.byte	0x04, 0x1e
        /*0f6e*/ 	.short	(.L_2244 - .L_2243)
.L_2243:
        /*0f70*/ 	.word	0x00000000
.L_2244:


//--------------------- .nv.info._ZN3cub17CUB_300001_SM_8006detail10radix_sort23RadixSortScanBinsKernelINS1_5radix10policy_hubI6__halfijE10Policy1000EjEEvPT0_i --------------------------
	.section	.nv.info._ZN3cub17CUB_300001_SM_8006detail10radix_sort23RadixSortScanBinsKernelINS1_5radix10policy_hubI6__halfijE10Policy1000EjEEvPT0_i,"",@"SHT_CUDA_INFO"
	.sectionflags	@""
	.align	4


	//----- nvinfo : EIATTR_CUDA_API_VERSION
	.align		4
        /*0000*/ 	.byte	0x04, 0x37
        /*0002*/ 	.short	(.L_2246 - .L_2245)
.L_2245:
        /*0004*/ 	.word	0x00000082


	//----- nvinfo : EIATTR_SW2861232_WAR
	.align		4
.L_2246:
        /*0008*/ 	.byte	0x01, 0x35
	.zero		2


	//----- nvinfo : EIATTR_PARAM_CBANK
	.align		4
        /*000c*/ 	.byte	0x04, 0x0a
        /*000e*/ 	.short	(.L_2248 - .L_2247)
	.align		4
.L_2247:
        /*0010*/ 	.word	index@(.nv.constant0._ZN3cub17CUB_300001_SM_8006detail10radix_sort23RadixSortScanBinsKernelINS1_5radix10policy_hubI6__halfijE10Policy1000EjEEvPT0_i)
        /*0014*/ 	.short	0x0160
        /*0016*/ 	.short	0x000c


	//----- nvinfo : EIATTR_CBANK_PARAM_SIZE
	.align		4
.L_2248:
        /*0018*/ 	.byte	0x03, 0x19
        /*001a*/ 	.short	0x000c


	//----- nvinfo : EIATTR_KPARAM_INFO
	.align		4
        /*001c*/ 	.byte	0x04, 0x17
        /*001e*/ 	.short	(.L_2250 - .L_2249)
.L_2249:
        /*0020*/ 	.word	0x00000000
        /*0024*/ 	.short	0x0001
        /*0026*/ 	.short	0x0008
        /*0028*/ 	.byte	0x00, 0xf0, 0x11, 0x00


	//----- nvinfo : EIATTR_KPARAM_INFO
	.align		4
.L_2250:
        /*002c*/ 	.byte	0x04, 0x17
        /*002e*/ 	.short	(.L_2252 - .L_2251)
.L_2251:
        /*0030*/ 	.word	0x00000000
        /*0034*/ 	.short	0x0000
        /*0036*/ 	.short	0x0000
        /*0038*/ 	.byte	0x00, 0xf0, 0x21, 0x00


	//----- nvinfo : EIATTR_MAXREG_COUNT
	.align		4
.L_2252:
        /*003c*/ 	.byte	0x03, 0x1b
        /*003e*/ 	.short	0x0080


	//----- nvinfo : EIATTR_NUM_BARRIERS
	.align		4
        /*0040*/ 	.byte	0x02, 0x4c
        /*0042*/ 	.byte	0x01
	.zero		1


	//----- nvinfo : EIATTR_MERCURY_ISA_VERSION
	.align		4
        /*0044*/ 	.byte	0x03, 0x5f
        /*0046*/ 	.short	0x0000


	//----- nvinfo : EIATTR_COOP_GROUP_MASK_REGIDS
	.align		4
        /*0048*/ 	.byte	0x04, 0x29
        /*004a*/ 	.short	(.L_2254 - .L_2253)


	//   ....[0]....
.L_2253:
        /*004c*/ 	.word	0xffffffff


	//   ....[1]....
        /*0050*/ 	.word	0xffffffff


	//   ....[2]....
        /*0054*/ 	.word	0xffffffff


	//   ....[3]....
        /*0058*/ 	.word	0xffffffff


	//   ....[4]....
        /*005c*/ 	.word	0xffffffff


	//   ....[5]....
        /*0060*/ 	.word	0xffffffff


	//   ....[6]....
        /*0064*/ 	.word	0xffffffff


	//   ....[7]....
        /*0068*/ 	.word	0xffffffff


	//   ....[8]....
        /*006c*/ 	.word	0xffffffff


	//   ....[9]....
        /*0070*/ 	.word	0xffffffff


	//   ....[10]....
        /*0074*/ 	.word	0xffffffff


	//   ....[11]....
        /*0078*/ 	.word	0xffffffff


	//   ....[12]....
        /*007c*/ 	.word	0xffffffff


	//   ....[13]....
        /*0080*/ 	.word	0xffffffff


	//   ....[14]....
        /*0084*/ 	.word	0xffffffff


	//   ....[15]....
        /*0088*/ 	.word	0xffffffff


	//   ....[16]....
        /*008c*/ 	.word	0xffffffff


	//   ....[17]....
        /*0090*/ 	.word	0xffffffff


	//   ....[18]....
        /*0094*/ 	.word	0xffffffff


	//   ....[19]....
        /*0098*/ 	.word	0xffffffff


	//   ....[20]....
        /*009c*/ 	.word	0xffffffff


	//   ....[21]....
        /*00a0*/ 	.word	0xffffffff


	//   ....[22]....
        /*00a4*/ 	.word	0xffffffff


	//   ....[23]....
        /*00a8*/ 	.word	0xffffffff


	//   ....[24]....
        /*00ac*/ 	.word	0xffffffff


	//   ....[25]....
        /*00b0*/ 	.word	0xffffffff


	//   ....[26]....
        /*00b4*/ 	.word	0xffffffff


	//   ....[27]....
        /*00b8*/ 	.word	0xffffffff


	//   ....[28]....
        /*00bc*/ 	.word	0xffffffff


	//   ....[29]....
        /*00c0*/ 	.word	0xffffffff


	//   ....[30]....
        /*00c4*/ 	.word	0xffffffff


	//   ....[31]....
        /*00c8*/ 	.word	0xffffffff


	//   ....[32]....
        /*00cc*/ 	.word	0xffffffff


	//----- nvinfo : EIATTR_COOP_GROUP_INSTR_OFFSETS
	.align		4
.L_2254:
        /*00d0*/ 	.byte	0x04, 0x28
        /*00d2*/ 	.short	(.L_2256 - .L_2255)


	//   ....[0]....
.L_2255:
        /*00d4*/ 	.word	0x00000480


	//   ....[1]....
        /*00d8*/ 	.word	0x000008a0


	//   ....[2]....
        /*00dc*/ 	.word	0x000008e0


	//   ....[3]....
        /*00e0*/ 	.word	0x000008f0


	//   ....[4]....
        /*00e4*/ 	.word	0x00000910


	//   ....[5]....
        /*00e8*/ 	.word	0x00000930


	//   ....[6]....
        /*00ec*/ 	.word	0x00000950


	//   ....[7]....
        /*00f0*/ 	.word	0x00000980


	//   ....[8]....
        /*00f4*/ 	.word	0x00000ee0


	//   ....[9]....
        /*00f8*/ 	.word	0x00000ef0


	//   ....[10]....
        /*00fc*/ 	.word	0x00001a40


	//   ....[11]....
        /*0100*/ 	.word	0x00001e60


	//   ....[12]....
        /*0104*/ 	.word	0x00001ea0


	//   ....[13]....
        /*0108*/ 	.word	0x00001ec0


	//   ....[14]....
        /*010c*/ 	.word	0x00001ee0


	//   ....[15]....
        /*0110*/ 	.word	0x00001f00


	//   ....[16]....
        /*0114*/ 	.word	0x00001f80


	//   ....[17]....
        /*0118*/ 	.word	0x00001fb0


	//   ....[18]....
        /*011c*/ 	.word	0x00002570


	//   ....[19]....
        /*0120*/ 	.word	0x000025a0


	//   ....[20]....
        /*0124*/ 	.word	0x00002af0


	//   ....[21]....
        /*0128*/ 	.word	0x00002b70


	//   ....[22]....
        /*012c*/ 	.word	0x00002c00


	//   ....[23]....
        /*0130*/ 	.word	0x00002c90


	//   ....[24]....
        /*0134*/ 	.word	0x00002d20


	//   ....[25]....
        /*0138*/ 	.word	0x00002da0


	//   ....[26]....
        /*013c*/ 	.word	0x00002e20


	//   ....[27]....
        /*0140*/ 	.word	0x00002e90


	//   ....[28]....
        /*0144*/ 	.word	0x00002f10


	//   ....[29]....
        /*0148*/ 	.word	0x00002fa0


	//   ....[30]....
        /*014c*/ 	.word	0x00003030


	//   ....[31]....
        /*0150*/ 	.word	0x000030c0


	//   ....[32]....
        /*0154*/ 	.word	0x00003140


	//----- nvinfo : EIATTR_EXIT_INSTR_OFFSETS
	.align		4
.L_2256:
        /*0158*/ 	.byte	0x04, 0x1c
        /*015a*/ 	.short	(.L_2258 - .L_2257)


	//   ....[0]....
.L_2257:
        /*015c*/ 	.word	0x00001230


	//   ....[1]....
        /*0160*/ 	.word	0x00002a70


	//   ....[2]....
        /*0164*/ 	.word	0x00002a90


	//----- nvinfo : EIATTR_MAX_THREADS
	.align		4
.L_2258:
        /*0168*/ 	.byte	0x04, 0x05
        /*016a*/ 	.short	(.L_2260 - .L_2259)
.L_2259:
        /*016c*/ 	.word	0x00000200
        /*0170*/ 	.word	0x00000001
        /*0174*/ 	.word	0x00000001


	//----- nvinfo : EIATTR_CRS_STACK_SIZE
	.align		4
.L_2260:
        /*0178*/ 	.byte	0x04, 0x1e
        /*017a*/ 	.short	(.L_2262 - .L_2261)
.L_2261:
        /*017c*/ 	.word	0x00000000
.L_2262:


//--------------------- .nv.info._ZN3cub17CUB_300001_SM_8006detail10radix_sort28DeviceRadixSortUpsweepKernelINS1_5radix10policy_hubI6__halfijE10Policy1000ELb1ELNS0_9SortOrderE1ES6_jNS1_21identity_decomposer_tEEEvPKT2_PT3_SE_iiNS0_13GridEvenShareISE_EET4_ --------------------------
	.section	.nv.info._ZN3cub17CUB_300001_SM_8006detail10radix_sort28DeviceRadixSortUpsweepKernelINS1_5radix10policy_hubI6__halfijE10Policy1000ELb1ELNS0_9SortOrderE1ES6_jNS1_21identity_decomposer_tEEEvPKT2_PT3_SE_iiNS0_13GridEvenShareISE_EET4_,"",@"SHT_CUDA_INFO"
	.sectionflags	@""
	.align	4


	//----- nvinfo : EIATTR_CUDA_API_VERSION
	.align		4
        /*0000*/ 	.byte	0x04, 0x37
        /*0002*/ 	.short	(.L_2264 - .L_2263)
.L_2263:
        /*0004*/ 	.word	0x00000082


	//----- nvinfo : EIATTR_SW2861232_WAR
	.align		4
.L_2264:
        /*0008*/ 	.byte	0x01, 0x35
	.zero		2


	//----- nvinfo : EIATTR_PARAM_CBANK
	.align		4
        /*000c*/ 	.byte	0x04, 0x0a
        /*000e*/ 	.short	(.L_2266 - .L_2265)
	.align		4
.L_2265:
        /*0010*/ 	.word	index@(.nv.constant0._ZN3cub17CUB_300001_SM_8006detail10radix_sort28DeviceRadixSortUpsweepKernelINS1_5radix10policy_hubI6__halfijE10Policy1000ELb1ELNS0_9SortOrderE1ES6_jNS1_21identity_decomposer_tEEEvPKT2_PT3_SE_iiNS0_13GridEvenShareISE_EET4_)
        /*0014*/ 	.short	0x0160
        /*0016*/ 	.short	0x0045


	//----- nvinfo : EIATTR_CBANK_PARAM_SIZE
	.align		4
.L_2266:
        /*0018*/ 	.byte	0x03, 0x19
        /*001a*/ 	.short	0x0045


	//----- nvinfo : EIATTR_KPARAM_INFO
	.align		4
        /*001c*/ 	.byte	0x04, 0x17
        /*001e*/ 	.short	(.L_2268 - .L_2267)
.L_2267:
        /*0020*/ 	.word	0x00000000
        /*0024*/ 	.short	0x0006
        /*0026*/ 	.short	0x0044
        /*0028*/ 	.byte	0x00, 0xf0, 0x05, 0x00


	//----- nvinfo : EIATTR_KPARAM_INFO
	.align		4
.L_2268:
        /*002c*/ 	.byte	0x04, 0x17
        /*002e*/ 	.short	(.L_2270 - .L_2269)
.L_2269:
        /*0030*/ 	.word	0x00000000
        /*0034*/ 	.short	0x0005
        /*0036*/ 	.short	0x001c
        /*0038*/ 	.byte	0x00, 0xf0, 0xa1, 0x00


	//----- nvinfo : EIATTR_KPARAM_INFO
	.align		4
.L_2270:
        /*003c*/ 	.byte	0x04, 0x17
        /*003e*/ 	.short	(.L_2272 - .L_2271)
.L_2271:
        /*0040*/ 	.word	0x00000000
        /*0044*/ 	.short	0x0004
        /*0046*/ 	.short	0x0018
        /*0048*/ 	.byte	0x00, 0xf0, 0x11, 0x00


	//----- nvinfo : EIATTR_KPARAM_INFO
	.align		4
.L_2272:
        /*004c*/ 	.byte	0x04, 0x17
        /*004e*/ 	.short	(.L_2274 - .L_2273)
.L_2273:
        /*0050*/ 	.word	0x00000000
        /*0054*/ 	.short	0x0003
        /*0056*/ 	.short	0x0014
        /*0058*/ 	.byte	0x00, 0xf0, 0x11, 0x00


	//----- nvinfo : EIATTR_KPARAM_INFO
	.align		4
.L_2274:
        /*005c*/ 	.byte	0x04, 0x17
        /*005e*/ 	.short	(.L_2276 - .L_2275)
.L_2275:
        /*0060*/ 	.word	0x00000000
        /*0064*/ 	.short	0x0002
        /*0066*/ 	.short	0x0010
        /*0068*/ 	.byte	0x00, 0xf0, 0x11, 0x00


	//----- nvinfo : EIATTR_KPARAM_INFO
	.align		4
.L_2276:
        /*006c*/ 	.byte	0x04, 0x17
        /*006e*/ 	.short	(.L_2278 - .L_2277)
.L_2277:
        /*0070*/ 	.word	0x00000000
        /*0074*/ 	.short	0x0001
        /*0076*/ 	.short	0x0008
        /*0078*/ 	.byte	0x00, 0xf0, 0x21, 0x00


	//----- nvinfo : EIATTR_KPARAM_INFO
	.align		4
.L_2278:
        /*007c*/ 	.byte	0x04, 0x17
        /*007e*/ 	.short	(.L_2280 - .L_2279)
.L_2279:
        /*0080*/ 	.word	0x00000000
        /*0084*/ 	.short	0x0000
        /*0086*/ 	.short	0x0000
        /*0088*/ 	.byte	0x00, 0xf0, 0x21, 0x00


	//----- nvinfo : EIATTR_MAXREG_COUNT
	.align		4
.L_2280:
        /*008c*/ 	.byte	0x03, 0x1b
        /*008e*/ 	.short	0x00ff


	//----- nvinfo : EIATTR_NUM_BARRIERS
	.align		4
        /*0090*/ 	.byte	0x02, 0x4c
        /*0092*/ 	.byte	0x01
	.zero		1


	//----- nvinfo : EIATTR_MERCURY_ISA_VERSION
	.align		4
        /*0094*/ 	.byte	0x03, 0x5f
        /*0096*/ 	.short	0x0000


	//----- nvinfo : EIATTR_EXIT_INSTR_OFFSETS
	.align		4
        /*0098*/ 	.byte	0x04, 0x1c
        /*009a*/ 	.short	(.L_2282 - .L_2281)


	//   ....[0]....
.L_2281:
        /*009c*/ 	.word	0x000088b0


	//   ....[1]....
        /*00a0*/ 	.word	0x00008c20


	//----- nvinfo : EIATTR_MAX_THREADS
	.align		4
.L_2282:
        /*00a4*/ 	.byte	0x04, 0x05
        /*00a6*/ 	.short	(.L_2284 - .L_2283)
.L_2283:
        /*00a8*/ 	.word	0x00000100
        /*00ac*/ 	.word	0x00000001
        /*00b0*/ 	.word	0x00000001


	//----- nvinfo : EIATTR_CRS_STACK_SIZE
	.align		4
.L_2284:
        /*00b4*/ 	.byte	0x04, 0x1e
        /*00b6*/ 	.short	(.L_2286 - .L_2285)
.L_2285:
        /*00b8*/ 	.word	0x00000000
.L_2286:


//--------------------- .nv.info._ZN3cub17CUB_300001_SM_8006detail10radix_sort28DeviceRadixSortUpsweepKernelINS1_5radix10policy_hubI6__halfijE10Policy1000ELb0ELNS0_9SortOrderE1ES6_jNS1_21identity_decomposer_tEEEvPKT2_PT3_SE_iiNS0_13GridEvenShareISE_EET4_ --------------------------
	.section	.nv.info._ZN3cub17CUB_300001_SM_8006detail10radix_sort28DeviceRadixSortUpsweepKernelINS1_5radix10policy_hubI6__halfijE10Policy1000ELb0ELNS0_9SortOrderE1ES6_jNS1_21identity_decomposer_tEEEvPKT2_PT3_SE_iiNS0_13GridEvenShareISE_EET4_,"",@"SHT_CUDA_INFO"
	.sectionflags	@""
	.align	4


	//----- nvinfo : EIATTR_CUDA_API_VERSION
	.align		4
        /*0000*/ 	.byte	0x04, 0x37
        /*0002*/ 	.short	(.L_2288 - .L_2287)
.L_2287:
        /*0004*/ 	.word	0x00000082


	//----- nvinfo : EIATTR_SW2861232_WAR
	.align		4
.L_2288:
        /*0008*/ 	.byte	0x01, 0x35
	.zero		2


	//----- nvinfo : EIATTR_PARAM_CBANK
	.align		4
        /*000c*/ 	.byte	0x04, 0x0a
        /*000e*/ 	.short	(.L_2290 - .L_2289)
	.align		4
.L_2289:
        /*0010*/ 	.word	index@(.nv.constant0._ZN3cub17CUB_300001_SM_8006detail10radix_sort28DeviceRadixSortUpsweepKernelINS1_5radix10policy_hubI6__halfijE10Policy1000ELb0ELNS0_9SortOrderE1ES6_jNS1_21identity_decomposer_tEEEvPKT2_PT3_SE_iiNS0_13GridEvenShareISE_EET4_)
        /*0014*/ 	.short	0x0160
        /*0016*/ 	.short	0x0045


	//----- nvinfo : EIATTR_CBANK_PARAM_SIZE
	.align		4
.L_2290:
        /*0018*/ 	.byte	0x03, 0x19
        /*001a*/ 	.short	0x0045


	//----- nvinfo : EIATTR_KPARAM_INFO
	.align		4
        /*001c*/ 	.byte	0x04, 0x17
        /*001e*/ 	.short	(.L_2292 - .L_2291)
.L_2291:
        /*0020*/ 	.word	0x00000000
        /*0024*/ 	.short	0x0006
        /*0026*/ 	.short	0x0044
        /*0028*/ 	.byte	0x00, 0xf0, 0x05, 0x00


	//----- nvinfo : EIATTR_KPARAM_INFO
	.align		4
.L_2292:
        /*002c*/ 	.byte	0x04, 0x17
        /*002e*/ 	.short	(.L_2294 - .L_2293)
.L_2293:
        /*0030*/ 	.word	0x00000000
        /*0034*/ 	.short	0x0005
        /*0036*/ 	.short	0x001c
        /*0038*/ 	.byte	0x00, 0xf0, 0xa1, 0x00


	//----- nvinfo : EIATTR_KPARAM_INFO
	.align		4
.L_2294:
        /*003c*/ 	.byte	0x04, 0x17
        /*003e*/ 	.short	(.L_2296 - .L_2295)
.L_2295:
        /*0040*/ 	.word	0x00000000
        /*0044*/ 	.short	0x0004
        /*0046*/ 	.short	0x0018
        /*0048*/ 	.byte	0x00, 0xf0, 0x11, 0x00


	//----- nvinfo : EIATTR_KPARAM_INFO
	.align		4
.L_2296:
        /*004c*/ 	.byte	0x04, 0x17
        /*004e*/ 	.short	(.L_2298 - .L_2297)
.L_2297:
        /*0050*/ 	.word	0x00000000
        /*0054*/ 	.short	0x0003
        /*0056*/ 	.short	0x0014
        /*0058*/ 	.byte	0x00, 0xf0, 0x11, 0x00


	//----- nvinfo : EIATTR_KPARAM_INFO
	.align		4
.L_2298:
        /*005c*/ 	.byte	0x04, 0x17
        /*005e*/ 	.short	(.L_2300 - .L_2299)
.L_2299:
        /*0060*/ 	.word	0x00000000
        /*0064*/ 	.short	0x0002
        /*0066*/ 	.short	0x0010
        /*0068*/ 	.byte	0x00, 0xf0, 0x11, 0x00


	//----- nvinfo : EIATTR_KPARAM_INFO
	.align		4
.L_2300:
        /*006c*/ 	.byte	0x04, 0x17
        /*006e*/ 	.short	(.L_2302 - .L_2301)
.L_2301:
        /*0070*/ 	.word	0x00000000
        /*0074*/ 	.short	0x0001
        /*0076*/ 	.short	0x0008
        /*0078*/ 	.byte	0x00, 0xf0, 0x21, 0x00


	//----- nvinfo : EIATTR_KPARAM_INFO
	.align		4
.L_2302:
        /*007c*/ 	.byte	0x04, 0x17
        /*007e*/ 	.short	(.L_2304 - .L_2303)
.L_2303:
        /*0080*/ 	.word	0x00000000
        /*0084*/ 	.short	0x0000
        /*0086*/ 	.short	0x0000
        /*0088*/ 	.byte	0x00, 0xf0, 0x21, 0x00


	//----- nvinfo : EIATTR_MAXREG_COUNT
	.align		4
.L_2304:
        /*008c*/ 	.byte	0x03, 0x1b
        /*008e*/ 	.short	0x00ff


	//----- nvinfo : EIATTR_NUM_BARRIERS
	.align		4
        /*0090*/ 	.byte	0x02, 0x4c
        /*0092*/ 	.byte	0x01
	.zero		1


	//----- nvinfo : EIATTR_MERCURY_ISA_VERSION
	.align		4
        /*0094*/ 	.byte	0x03, 0x5f
        /*0096*/ 	.short	0x0000


	//----- nvinfo : EIATTR_EXIT_INSTR_OFFSETS
	.align		4
        /*0098*/ 	.byte	0x04, 0x1c
        /*009a*/ 	.short	(.L_2306 - .L_2305)


	//   ....[0]....
.L_2305:
        /*009c*/ 	.word	0x00006660


	//   ....[1]....
        /*00a0*/ 	.word	0x000069c0


	//----- nvinfo : EIATTR_MAX_THREADS
	.align		4
.L_2306:
        /*00a4*/ 	.byte	0x04, 0x05
        /*00a6*/ 	.short	(.L_2308 - .L_2307)
.L_2307:
        /*00a8*/ 	.word	0x00000100
        /*00ac*/ 	.word	0x00000001
        /*00b0*/ 	.word	0x00000001


	//----- nvinfo : EIATTR_CRS_STACK_SIZE
	.align		4
.L_2308:
        /*00b4*/ 	.byte	0x04, 0x1e
        /*00b6*/ 	.short	(.L_2310 - .L_2309)
.L_2309:
        /*00b8*/ 	.word	0x00000000
.L_2310:


//--------------------- .nv.info._ZN3cub17CUB_300001_SM_8006detail10radix_sort31DeviceRadixSortSingleTileKernelINS1_5radix10policy_hubI6__halfijE10Policy1000ELNS0_9SortOrderE1ES6_ijNS1_21identity_decomposer_tEEEvPKT1_PSB_PKT2_PSF_T3_iiT4_ --------------------------
	.section	.nv.info._ZN3cub17CUB_300001_SM_8006detail10radix_sort31DeviceRadixSortSingleTileKernelINS1_5radix10policy_hubI6__halfijE10Policy1000ELNS0_9SortOrderE1ES6_ijNS1_21identity_decomposer_tEEEvPKT1_PSB_PKT2_PSF_T3_iiT4_,"",@"SHT_CUDA_INFO"
	.sectionflags	@""
	.align	4


	//----- nvinfo : EIATTR_CUDA_API_VERSION
	.align		4
        /*0000*/ 	.byte	0x04, 0x37
        /*0002*/ 	.short	(.L_2312 - .L_2311)
.L_2311:
        /*0004*/ 	.word	0x00000082


	//----- nvinfo : EIATTR_SW2861232_WAR
	.align		4
.L_2312:
        /*0008*/ 	.byte	0x01, 0x35
	.zero		2


	//----- nvinfo : EIATTR_PARAM_CBANK
	.align		4
        /*000c*/ 	.byte	0x04, 0x0a
        /*000e*/ 	.short	(.L_2314 - .L_2313)
	.align		4
.L_2313:
        /*0010*/ 	.word	index@(.nv.constant0._ZN3cub17CUB_300001_SM_8006detail10radix_sort31DeviceRadixSortSingleTileKernelINS1_5radix10policy_hubI6__halfijE10Policy1000ELNS0_9SortOrderE1ES6_ijNS1_21identity_decomposer_tEEEvPKT1_PSB_PKT2_PSF_T3_iiT4_)
        /*0014*/ 	.short	0x0160
        /*0016*/ 	.short	0x002d


	//----- nvinfo : EIATTR_CBANK_PARAM_SIZE
	.align		4
.L_2314:
        /*0018*/ 	.byte	0x03, 0x19
        /*001a*/ 	.short	0x002d


	//----- nvinfo : EIATTR_KPARAM_INFO
	.align		4
        /*001c*/ 	.byte	0x04, 0x17
        /*001e*/ 	.short	(.L_2316 - .L_2315)
.L_2315:
        /*0020*/ 	.word	0x00000000
        /*0024*/ 	.short	0x0007
        /*0026*/ 	.short	0x002c
        /*0028*/ 	.byte	0x00, 0xf0, 0x05, 0x00


	//----- nvinfo : EIATTR_KPARAM_INFO
	.align		4
.L_2316:
        /*002c*/ 	.byte	0x04, 0x17
        /*002e*/ 	.short	(.L_2318 - .L_2317)
.L_2317:
        /*0030*/ 	.word	0x00000000
        /*0034*/ 	.short	0x0006
        /*0036*/ 	.short	0x0028
        /*0038*/ 	.byte	0x00, 0xf0, 0x11, 0x00


	//----- nvinfo : EIATTR_KPARAM_INFO
	.align		4
.L_2318:
        /*003c*/ 	.byte	0x04, 0x17
        /*003e*/ 	.short	(.L_2320 - .L_2319)
.L_2319:
        /*0040*/ 	.word	0x00000000
        /*0044*/ 	.short	0x0005
        /*0046*/ 	.short	0x0024
        /*0048*/ 	.byte	0x00, 0xf0, 0x11, 0x00


	//----- nvinfo : EIATTR_KPARAM_INFO
	.align		4
.L_2320:
        /*004c*/ 	.byte	0x04, 0x17
        /*004e*/ 	.short	(.L_2322 - .L_2321)
.L_2321:
        /*0050*/ 	.word	0x00000000
        /*0054*/ 	.short	0x0004
        /*0056*/ 	.short	0x0020
        /*0058*/ 	.byte	0x00, 0xf0, 0x11, 0x00


	//----- nvinfo : EIATTR_KPARAM_INFO
	.align		4
.L_2322:
        /*005c*/ 	.byte	0x04, 0x17
        /*005e*/ 	.short	(.L_2324 - .L_2323)
.L_2323:
        /*0060*/ 	.word	0x00000000
        /*0064*/ 	.short	0x0003
        /*0066*/ 	.short	0x0018
        /*0068*/ 	.byte	0x00, 0xf0, 0x21, 0x00


	//----- nvinfo : EIATTR_KPARAM_INFO
	.align		4
.L_2324:
        /*006c*/ 	.byte	0x04, 0x17
        /*006e*/ 	.short	(.L_2326 - .L_2325)
.L_2325:
        /*0070*/ 	.word	0x00000000
        /*0074*/ 	.short	0x0002
        /*0076*/ 	.short	0x0010
        /*0078*/ 	.byte	0x00, 0xf0, 0x21, 0x00


	//----- nvinfo : EIATTR_KPARAM_INFO
	.align		4
.L_2326:
        /*007c*/ 	.byte	0x04, 0x17
        /*007e*/ 	.short	(.L_2328 - .L_2327)
.L_2327:
        /*0080*/ 	.word	0x00000000
        /*0084*/ 	.short	0x0001
        /*0086*/ 	.short	0x0008
        /*0088*/ 	.byte	0x00, 0xf0, 0x21, 0x00


	//----- nvinfo : EIATTR_KPARAM_INFO
	.align		4
.L_2328:
        /*008c*/ 	.byte	0x04, 0x17
        /*008e*/ 	.short	(.L_2330 - .L_2329)
.L_2329:
        /*0090*/ 	.word	0x00000000
        /*0094*/ 	.short	0x0000
        /*0096*/ 	.short	0x0000
        /*0098*/ 	.byte	0x00, 0xf0, 0x21, 0x00


	//----- nvinfo : EIATTR_MAXREG_COUNT
	.align		4
.L_2330:
        /*009c*/ 	.byte	0x03, 0x1b
        /*009e*/ 	.short	0x00ff


	//----- nvinfo : EIATTR_NUM_BARRIERS
	.align		4
        /*00a0*/ 	.byte	0x02, 0x4c
        /*00a2*/ 	.byte	0x01
	.zero		1


	//----- nvinfo : EIATTR_MERCURY_ISA_VERSION
	.align		4
        /*00a4*/ 	.byte	0x03, 0x5f
        /*00a6*/ 	.short	0x0000


	//----- nvinfo : EIATTR_UNUSED_LOAD_BYTE_OFFSET
	.align		4
        /*00a8*/ 	.byte	0x04, 0x44
        /*00aa*/ 	.short	(.L_2332 - .L_2331)


	//   ....[0]....
.L_2331:
        /*00ac*/ 	.word	0x00002770
        /*00b0*/ 	.word	0x0000f0ff


	//   ....[1]....
        /*00b4*/ 	.word	0x000027a0
        /*00b8*/ 	.word	0x0000fff0


	//----- nvinfo : EIATTR_COOP_GROUP_MASK_REGIDS
	.align		4
.L_2332:
        /*00bc*/ 	.byte	0x04, 0x29
        /*00be*/ 	.short	(.L_2334 - .L_2333)


	//   ....[0]....
.L_2333:
        /*00c0*/ 	.word	0xffffffff


	//   ....[1]....
        /*00c4*/ 	.word	0xffffffff


	//   ....[2]....
        /*00c8*/ 	.word	0xffffffff


	//   ....[3]....
        /*00cc*/ 	.word	0xffffffff


	//   ....[4]....
        /*00d0*/ 	.word	0xffffffff


	//----- nvinfo : EIATTR_COOP_GROUP_INSTR_OFFSETS
	.align		4
.L_2334:
        /*00d4*/ 	.byte	0x04, 0x28
        /*00d6*/ 	.short	(.L_2336 - .L_2335)


	//   ....[0]....
.L_2335:
        /*00d8*/ 	.word	0x00002670


	//   ....[1]....
        /*00dc*/ 	.word	0x00002690


	//   ....[2]....
        /*00e0*/ 	.word	0x000026b0


	//   ....[3]....
        /*00e4*/ 	.word	0x000026d0


	//   ....[4]....
        /*00e8*/ 	.word	0x00002700


	//----- nvinfo : EIATTR_EXIT_INSTR_OFFSETS
	.align		4
.L_2336:
        /*00ec*/ 	.byte	0x04, 0x1c
        /*00ee*/ 	.short	(.L_2338 - .L_2337)


	//   ....[0]....
.L_2337:
        /*00f0*/ 	.word	0x000045f0


	//   ....[1]....
        /*00f4*/ 	.word	0x00004680


	//----- nvinfo : EIATTR_MAX_THREADS
	.align		4
.L_2338:
        /*00f8*/ 	.byte	0x04, 0x05
        /*00fa*/ 	.short	(.L_2340 - .L_2339)
.L_2339:
        /*00fc*/ 	.word	0x00000100
        /*0100*/ 	.word	0x00000001
        /*0104*/ 	.word	0x00000001


	//----- nvinfo : EIATTR_CRS_STACK_SIZE
	.align		4
.L_2340:
        /*0108*/ 	.byte	0x04, 0x1e
        /*010a*/ 	.short	(.L_2342 - .L_2341)
.L_2341:
        /*010c*/ 	.word	0x00000000
.L_2342:


//--------------------- .nv.info._ZN3cub17CUB_300001_SM_8006detail10radix_sort30DeviceSegmentedRadixSortKernelINS1_5radix10policy_hubI6__halfiiE10Policy1000ELb1ELNS0_9SortOrderE1ES6_iPiSA_iNS1_21identity_decomposer_tEEEvPKT2_PSC_PKT3_PSG_T4_T5_iiiT7_ --------------------------
	.section	.nv.info._ZN3cub17CUB_300001_SM_8006detail10radix_sort30DeviceSegmentedRadixSortKernelINS1_5radix10policy_hubI6__halfiiE10Policy1000ELb1ELNS0_9SortOrderE1ES6_iPiSA_iNS1_21identity_decomposer_tEEEvPKT2_PSC_PKT3_PSG_T4_T5_iiiT7_,"",@"SHT_CUDA_INFO"
	.sectionflags	@""
	.align	4


	//----- nvinfo : EIATTR_CUDA_API_VERSION
	.align		4
        /*0000*/ 	.byte	0x04, 0x37
        /*0002*/ 	.short	(.L_2344 - .L_2343)
.L_2343:
        /*0004*/ 	.word	0x00000082


	//----- nvinfo : EIATTR_SW2861232_WAR
	.align		4
.L_2344:
        /*0008*/ 	.byte	0x01, 0x35
	.zero		2


	//----- nvinfo : EIATTR_PARAM_CBANK
	.align		4
        /*000c*/ 	.byte	0x04, 0x0a
        /*000e*/ 	.short	(.L_2346 - .L_2345)
	.align		4
.L_2345:
        /*0010*/ 	.word	index@(.nv.constant0._ZN3cub17CUB_300001_SM_8006detail10radix_sort30DeviceSegmentedRadixSortKernelINS1_5radix10policy_hubI6__halfiiE10Policy1000ELb1ELNS0_9SortOrderE1ES6_iPiSA_iNS1_21identity_decomposer_tEEEvPKT2_PSC_PKT3_PSG_T4_T5_iiiT7_)
        /*0014*/ 	.short	0x0160
        /*0016*/ 	.short	0x003d


	//----- nvinfo : EIATTR_CBANK_PARAM_SIZE
	.align		4
.L_2346:
        /*0018*/ 	.byte	0x03, 0x19
        /*001a*/ 	.short	0x003d


	//----- nvinfo : EIATTR_KPARAM_INFO
	.align		4
        /*001c*/ 	.byte	0x04, 0x17
        /*001e*/ 	.short	(.L_2348 - .L_2347)
.L_2347:
        /*0020*/ 	.word	0x00000000
        /*0024*/ 	.short	0x0009
        /*0026*/ 	.short	0x003c
        /*0028*/ 	.byte	0x00, 0xf0, 0x05, 0x00


	//----- nvinfo : EIATTR_KPARAM_INFO
	.align		4
.L_2348:
        /*002c*/ 	.byte	0x04, 0x17
        /*002e*/ 	.short	(.L_2350 - .L_2349)
.L_2349:
        /*0030*/ 	.word	0x00000000
        /*0034*/ 	.short	0x0008
        /*0036*/ 	.short	0x0038
        /*0038*/ 	.byte	0x00, 0xf0, 0x11, 0x00


	//----- nvinfo : EIATTR_KPARAM_INFO
	.align		4
.L_2350:
        /*003c*/ 	.byte	0x04, 0x17
        /*003e*/ 	.short	(.L_2352 - .L_2351)
.L_2351:
        /*0040*/ 	.word	0x00000000
        /*0044*/ 	.short	0x0007
        /*0046*/ 	.short	0x0034
        /*0048*/ 	.byte	0x00, 0xf0, 0x11, 0x00


	//----- nvinfo : EIATTR_KPARAM_INFO
	.align		4
.L_2352:
        /*004c*/ 	.byte	0x04, 0x17
        /*004e*/ 	.short	(.L_2354 - .L_2353)
.L_2353:
        /*0050*/ 	.word	0x00000000
        /*0054*/ 	.short	0x0006
        /*0056*/ 	.short	0x0030
        /*0058*/ 	.byte	0x00, 0xf0, 0x11, 0x00


	//----- nvinfo : EIATTR_KPARAM_INFO
	.align		4
.L_2354:
        /*005c*/ 	.byte	0x04, 0x17
        /*005e*/ 	.short	(.L_2356 - .L_2355)
.L_2355:
        /*0060*/ 	.word	0x00000000
        /*0064*/ 	.short	0x0005
        /*0066*/ 	.short	0x0028
        /*0068*/ 	.byte	0x00, 0xf0, 0x21, 0x00


	//----- nvinfo : EIATTR_KPARAM_INFO
	.align		4
.L_2356:
        /*006c*/ 	.byte	0x04, 0x17
        /*006e*/ 	.short	(.L_2358 - .L_2357)
.L_2357:
        /*0070*/ 	.word	0x00000000
        /*0074*/ 	.short	0x0004
        /*0076*/ 	.short	0x0020
        /*0078*/ 	.byte	0x00, 0xf0, 0x21, 0x00


	//----- nvinfo : EIATTR_KPARAM_INFO
	.align		4
.L_2358:
        /*007c*/ 	.byte	0x04, 0x17
        /*007e*/ 	.short	(.L_2360 - .L_2359)
.L_2359:
        /*0080*/ 	.word	0x00000000
        /*0084*/ 	.short	0x0003
        /*0086*/ 	.short	0x0018
        /*0088*/ 	.byte	0x00, 0xf0, 0x21, 0x00


	//----- nvinfo : EIATTR_KPARAM_INFO
	.align		4
.L_2360:
        /*008c*/ 	.byte	0x04, 0x17
        /*008e*/ 	.short	(.L_2362 - .L_2361)
.L_2361:
        /*0090*/ 	.word	0x00000000
        /*0094*/ 	.short	0x0002
        /*0096*/ 	.short	0x0010
        /*0098*/ 	.byte	0x00, 0xf0, 0x21, 0x00


	//----- nvinfo : EIATTR_KPARAM_INFO
	.align		4
.L_2362:
        /*009c*/ 	.byte	0x04, 0x17
        /*009e*/ 	.short	(.L_2364 - .L_2363)
.L_2363:
        /*00a0*/ 	.word	0x00000000
        /*00a4*/ 	.short	0x0001
        /*00a6*/ 	.short	0x0008
        /*00a8*/ 	.byte	0x00, 0xf0, 0x21, 0x00


	//----- nvinfo : EIATTR_KPARAM_INFO
	.align		4
.L_2364:
        /*00ac*/ 	.byte	0x04, 0x17
        /*00ae*/ 	.short	(.L_2366 - .L_2365)
.L_2365:
        /*00b0*/ 	.word	0x00000000
        /*00b4*/ 	.short	0x0000
        /*00b6*/ 	.short	0x0000
        /*00b8*/ 	.byte	0x00, 0xf0, 0x21, 0x00


	//----- nvinfo : EIATTR_MAXREG_COUNT
	.align		4
.L_2366:
        /*00bc*/ 	.byte	0x03, 0x1b
        /*00be*/ 	.short	0x00a8


	//----- nvinfo : EIATTR_NUM_BARRIERS
	.align		4
        /*00c0*/ 	.byte	0x02, 0x4c
        /*00c2*/ 	.byte	0x01
	.zero		1


	//----- nvinfo : EIATTR_MERCURY_ISA_VERSION
	.align		4
        /*00c4*/ 	.byte	0x03, 0x5f
        /*00c6*/ 	.short	0x0000


	//----- nvinfo : EIATTR_UNUSED_LOAD_BYTE_OFFSET
	.align		4
        /*00c8*/ 	.byte	0x04, 0x44
        /*00ca*/ 	.short	(.L_2368 - .L_2367)


	//   ....[0]....
.L_2367:
        /*00cc*/ 	.word	0x000067e0
        /*00d0*/ 	.word	0x0000f0ff


	//   ....[1]....
        /*00d4*/ 	.word	0x00006810
        /*00d8*/ 	.word	0x0000fff0


	//   ....[2]....
        /*00dc*/ 	.word	0x00009800
        /*00e0*/ 	.word	0x0000f0ff


	//   ....[3]....
        /*00e4*/ 	.word	0x000098c0
        /*00e8*/ 	.word	0x0000fff0


	//----- nvinfo : EIATTR_COOP_GROUP_MASK_REGIDS
	.align		4
.L_2368:
        /*00ec*/ 	.byte	0x04, 0x29
        /*00ee*/ 	.short	(.L_2370 - .L_2369)


	//   ....[0]....
.L_2369:
        /*00f0*/ 	.word	0xffffffff


	//   ....[1]....
        /*00f4*/ 	.word	0xffffffff


	//   ....[2]....
        /*00f8*/ 	.word	0xffffffff


	//   ....[3]....
        /*00fc*/ 	.word	0xffffffff


	//   ....[4]....
        /*0100*/ 	.word	0xffffffff


	//   ....[5]....
        /*0104*/ 	.word	0xffffffff


	//   ....[6]....
        /*0108*/ 	.word	0xffffffff


	//   ....[7]....
        /*010c*/ 	.word	0xffffffff


	//   ....[8]....
        /*0110*/ 	.word	0xffffffff


	//   ....[9]....
        /*0114*/ 	.word	0xffffffff


	//   ....[10]....
        /*0118*/ 	.word	0xffffffff


	//   ....[11]....
        /*011c*/ 	.word	0xffffffff


	//   ....[12]....
        /*0120*/ 	.word	0xffffffff


	//   ....[13]....
        /*0124*/ 	.word	0xffffffff


	//   ....[14]....
        /*0128*/ 	.word	0xffffffff


	//   ....[15]....
        /*012c*/ 	.word	0xffffffff


	//   ....[16]....
        /*0130*/ 	.word	0xffffffff


	//   ....[17]....
        /*0134*/ 	.word	0xffffffff


	//   ....[18]....
        /*0138*/ 	.word	0xffffffff


	//   ....[19]....
        /*013c*/ 	.word	0xffffffff


	//   ....[20]....
        /*0140*/ 	.word	0xffffffff


	//   ....[21]....
        /*0144*/ 	.word	0xffffffff


	//   ....[22]....
        /*0148*/ 	.word	0xffffffff


	//   ....[23]....
        /*014c*/ 	.word	0xffffffff


	//   ....[24]....
        /*0150*/ 	.word	0xffffffff


	//----- nvinfo : EIATTR_COOP_GROUP_INSTR_OFFSETS
	.align		4
.L_2370:
        /*0154*/ 	.byte	0x04, 0x28
        /*0156*/ 	.short	(.L_2372 - .L_2371)


	//   ....[0]....
.L_2371:
        /*0158*/ 	.word	0x00003700


	//   ....[1]....
        /*015c*/ 	.word	0x00003740


	//   ....[2]....
        /*0160*/ 	.word	0x00003760


	//   ....[3]....
        /*0164*/ 	.word	0x00003780


	//   ....[4]....
        /*0168*/ 	.word	0x000037a0


	//   ....[5]....
        /*016c*/ 	.word	0x000066a0


	//   ....[6]....
        /*0170*/ 	.word	0x000066e0


	//   ....[7]....
        /*0174*/ 	.word	0x00006700


	//   ....[8]....
        /*0178*/ 	.word	0x00006720


	//   ....[9]....
        /*017c*/ 	.word	0x00006750


	//   ....[10]....
        /*0180*/ 	.word	0x000081e0


	//   ....[11]....
        /*0184*/ 	.word	0x00009690


	//   ....[12]....
        /*0188*/ 	.word	0x000096d0


	//   ....[13]....
        /*018c*/ 	.word	0x00009720


	//   ....[14]....
        /*0190*/ 	.word	0x00009760


	//   ....[15]....
        /*0194*/ 	.word	0x00009780


	//   ....[16]....
        /*0198*/ 	.word	0x0000a240


	//   ....[17]....
        /*019c*/ 	.word	0x0000b840


	//   ....[18]....
        /*01a0*/ 	.word	0x0000b8c0


	//   ....[19]....
        /*01a4*/ 	.word	0x0000b950


	//   ....[20]....
        /*01a8*/ 	.word	0x0000b9e0


	//   ....[21]....
        /*01ac*/ 	.word	0x0000ba70


	//   ....[22]....
        /*01b0*/ 	.word	0x0000baf0


	//   ....[23]....
        /*01b4*/ 	.word	0x0000bb30


	//   ....[24]....
        /*01b8*/ 	.word	0x0000bba0


	//----- nvinfo : EIATTR_EXIT_INSTR_OFFSETS
	.align		4
.L_2372:
        /*01bc*/ 	.byte	0x04, 0x1c
        /*01be*/ 	.short	(.L_2374 - .L_2373)


	//   ....[0]....
.L_2373:
        /*01c0*/ 	.word	0x000000a0


	//   ....[1]....
        /*01c4*/ 	.word	0x00004f90


	//   ....[2]....
        /*01c8*/ 	.word	0x000053f0


	//   ....[3]....
        /*01cc*/ 	.word	0x00005410


	//   ....[4]....
        /*01d0*/ 	.word	0x000081c0


	//   ....[5]....
        /*01d4*/ 	.word	0x0000b780


	//   ....[6]....
        /*01d8*/ 	.word	0x0000b7e0


	//----- nvinfo : EIATTR_MAX_THREADS
	.align		4
.L_2374:
        /*01dc*/ 	.byte	0x04, 0x05
        /*01de*/ 	.short	(.L_2376 - .L_2375)
.L_2375:
        /*01e0*/ 	.word	0x00000180
        /*01e4*/ 	.word	0x00000001
        /*01e8*/ 	.word	0x00000001


	//----- nvinfo : EIATTR_CRS_STACK_SIZE
	.align		4
.L_2376:
        /*01ec*/ 	.byte	0x04, 0x1e
        /*01ee*/ 	.short	(.L_2378 - .L_2377)
.L_2377:
        /*01f0*/ 	.word	0x00000000
.L_2378:


//--------------------- .nv.info._ZN3cub17CUB_300001_SM_8006detail10radix_sort30DeviceSegmentedRadixSortKernelINS1_5radix10policy_hubI6__halfiiE10Policy1000ELb0ELNS0_9SortOrderE1ES6_iPiSA_iNS1_21identity_decomposer_tEEEvPKT2_PSC_PKT3_PSG_T4_T5_iiiT7_ --------------------------
	.section	.nv.info._ZN3cub17CUB_300001_SM_8006detail10radix_sort30DeviceSegmentedRadixSortKernelINS1_5radix10policy_hubI6__halfiiE10Policy1000ELb0ELNS0_9SortOrderE1ES6_iPiSA_iNS1_21identity_decomposer_tEEEvPKT2_PSC_PKT3_PSG_T4_T5_iiiT7_,"",@"SHT_CUDA_INFO"
	.sectionflags	@""
	.align	4


	//----- nvinfo : EIATTR_CUDA_API_VERSION
	.align		4
        /*0000*/ 	.byte	0x04, 0x37
        /*0002*/ 	.short	(.L_2380 - .L_2379)
.L_2379:
        /*0004*/ 	.word	0x00000082


	//----- nvinfo : EIATTR_SW2861232_WAR
	.align		4
.L_2380:
        /*0008*/ 	.byte	0x01, 0x35
	.zero		2


	//----- nvinfo : EIATTR_PARAM_CBANK
	.align		4
        /*000c*/ 	.byte	0x04, 0x0a
        /*000e*/ 	.short	(.L_2382 - .L_2381)
	.align		4
.L_2381:
        /*0010*/ 	.word	index@(.nv.constant0._ZN3cub17CUB_300001_SM_8006detail10radix_sort30DeviceSegmentedRadixSortKernelINS1_5radix10policy_hubI6__halfiiE10Policy1000ELb0ELNS0_9SortOrderE1ES6_iPiSA_iNS1_21identity_decomposer_tEEEvPKT2_PSC_PKT3_PSG_T4_T5_iiiT7_)
        /*0014*/ 	.short	0x0160
        /*0016*/ 	.short	0x003d


	//----- nvinfo : EIATTR_CBANK_PARAM_SIZE
	.align		4
.L_2382:
        /*0018*/ 	.byte	0x03, 0x19
        /*001a*/ 	.short	0x003d


	//----- nvinfo : EIATTR_KPARAM_INFO
	.align		4
        /*001c*/ 	.byte	0x04, 0x17
        /*001e*/ 	.short	(.L_2384 - .L_2383)
.L_2383:
        /*0020*/ 	.word	0x00000000
        /*0024*/ 	.short	0x0009
        /*0026*/ 	.short	0x003c
        /*0028*/ 	.byte	0x00, 0xf0, 0x05, 0x00


	//----- nvinfo : EIATTR_KPARAM_INFO
	.align		4
.L_2384:
        /*002c*/ 	.byte	0x04, 0x17
        /*002e*/ 	.short	(.L_2386 - .L_2385)
.L_2385:
        /*0030*/ 	.word	0x00000000
        /*0034*/ 	.short	0x0008
        /*0036*/ 	.short	0x0038
        /*0038*/ 	.byte	0x00, 0xf0, 0x11, 0x00


	//----- nvinfo : EIATTR_KPARAM_INFO
	.align		4
.L_2386:
        /*003c*/ 	.byte	0x04, 0x17
        /*003e*/ 	.short	(.L_2388 - .L_2387)
.L_2387:
        /*0040*/ 	.word	0x00000000
        /*0044*/ 	.short	0x0007
        /*0046*/ 	.short	0x0034
        /*0048*/ 	.byte	0x00, 0xf0, 0x11, 0x00


	//----- nvinfo : EIATTR_KPARAM_INFO
	.align		4
.L_2388:
        /*004c*/ 	.byte	0x04, 0x17
        /*004e*/ 	.short	(.L_2390 - .L_2389)
.L_2389:
        /*0050*/ 	.word	0x00000000
        /*0054*/ 	.short	0x0006
        /*0056*/ 	.short	0x0030
        /*0058*/ 	.byte	0x00, 0xf0, 0x11, 0x00


	//----- nvinfo : EIATTR_KPARAM_INFO
	.align		4
.L_2390:
        /*005c*/ 	.byte	0x04, 0x17
        /*005e*/ 	.short	(.L_2392 - .L_2391)
.L_2391:
        /*0060*/ 	.word	0x00000000
        /*0064*/ 	.short	0x0005
        /*0066*/ 	.short	0x0028
        /*0068*/ 	.byte	0x00, 0xf0, 0x21, 0x00


	//----- nvinfo : EIATTR_KPARAM_INFO
	.align		4
.L_2392:
        /*006c*/ 	.byte	0x04, 0x17
        /*006e*/ 	.short	(.L_2394 - .L_2393)
.L_2393:
        /*0070*/ 	.word	0x00000000
        /*0074*/ 	.short	0x0004
        /*0076*/ 	.short	0x0020
        /*0078*/ 	.byte	0x00, 0xf0, 0x21, 0x00


	//----- nvinfo : EIATTR_KPARAM_INFO
	.align		4
.L_2394:
        /*007c*/ 	.byte	0x04, 0x17
        /*007e*/ 	.short	(.L_2396 - .L_2395)
.L_2395:
        /*0080*/ 	.word	0x00000000
        /*0084*/ 	.short	0x0003
        /*0086*/ 	.short	0x0018
        /*0088*/ 	.byte	0x00, 0xf0, 0x21, 0x00


	//----- nvinfo : EIATTR_KPARAM_INFO
	.align		4
.L_2396:
        /*008c*/ 	.byte	0x04, 0x17
        /*008e*/ 	.short	(.L_2398 - .L_2397)
.L_2397:
        /*0090*/ 	.word	0x00000000
        /*0094*/ 	.short	0x0002
        /*0096*/ 	.short	0x0010
        /*0098*/ 	.byte	0x00, 0xf0, 0x21, 0x00


	//----- nvinfo : EIATTR_KPARAM_INFO
	.align		4
.L_2398:
        /*009c*/ 	.byte	0x04, 0x17
        /*009e*/ 	.short	(.L_2400 - .L_2399)
.L_2399:
        /*00a0*/ 	.word	0x00000000
        /*00a4*/ 	.short	0x0001
        /*00a6*/ 	.short	0x0008
        /*00a8*/ 	.byte	0x00, 0xf0, 0x21, 0x00


	//----- nvinfo : EIATTR_KPARAM_INFO
	.align		4
.L_2400:
        /*00ac*/ 	.byte	0x04, 0x17
        /*00ae*/ 	.short	(.L_2402 - .L_2401)
.L_2401:
        /*00b0*/ 	.word	0x00000000
        /*00b4*/ 	.short	0x0000
        /*00b6*/ 	.short	0x0000
        /*00b8*/ 	.byte	0x00, 0xf0, 0x21, 0x00


	//----- nvinfo : EIATTR_MAXREG_COUNT
	.align		4
.L_2402:
        /*00bc*/ 	.byte	0x03, 0x1b
        /*00be*/ 	.short	0x00ff


	//----- nvinfo : EIATTR_NUM_BARRIERS
	.align		4
        /*00c0*/ 	.byte	0x02, 0x4c
        /*00c2*/ 	.byte	0x01
	.zero		1


	//----- nvinfo : EIATTR_MERCURY_ISA_VERSION
	.align		4
        /*00c4*/ 	.byte	0x03, 0x5f
        /*00c6*/ 	.short	0x0000


	//----- nvinfo : EIATTR_UNUSED_LOAD_BYTE_OFFSET
	.align		4
        /*00c8*/ 	.byte	0x04, 0x44
        /*00ca*/ 	.short	(.L_2404 - .L_2403)


	//   ....[0]....
.L_2403:
        /*00cc*/ 	.word	0x0000eef0
        /*00d0*/ 	.word	0x0000f0ff


	//   ....[1]....
        /*00d4*/ 	.word	0x00017d20
        /*00d8*/ 	.word	0x0000f0ff


	//----- nvinfo : EIATTR_COOP_GROUP_MASK_REGIDS
	.align		4
.L_2404:
        /*00dc*/ 	.byte	0x04, 0x29
        /*00de*/ 	.short	(.L_2406 - .L_2405)


	//   ....[0]....
.L_2405:
        /*00e0*/ 	.word	0xffffffff


	//   ....[1]....
        /*00e4*/ 	.word	0xffffffff


	//   ....[2]....
        /*00e8*/ 	.word	0xffffffff


	//   ....[3]....
        /*00ec*/ 	.word	0xffffffff


	//   ....[4]....
        /*00f0*/ 	.word	0xffffffff


	//   ....[5]....
        /*00f4*/ 	.word	0xffffffff


	//   ....[6]....
        /*00f8*/ 	.word	0xffffffff


	//   ....[7]....
        /*00fc*/ 	.word	0xffffffff


	//   ....[8]....
        /*0100*/ 	.word	0xffffffff


	//   ....[9]....
        /*0104*/ 	.word	0xffffffff


	//   ....[10]....
        /*0108*/ 	.word	0xffffffff


	//   ....[11]....
        /*010c*/ 	.word	0xffffffff


	//   ....[12]....
        /*0110*/ 	.word	0xffffffff


	//   ....[13]....
        /*0114*/ 	.word	0xffffffff


	//   ....[14]....
        /*0118*/ 	.word	0xffffffff


	//   ....[15]....
        /*011c*/ 	.word	0xffffffff


	//   ....[16]....
        /*0120*/ 	.word	0xffffffff


	//   ....[17]....
        /*0124*/ 	.word	0xffffffff


	//   ....[18]....
        /*0128*/ 	.word	0xffffffff


	//   ....[19]....
        /*012c*/ 	.word	0xffffffff


	//   ....[20]....
        /*0130*/ 	.word	0xffffffff


	//   ....[21]....
        /*0134*/ 	.word	0xffffffff


	//   ....[22]....
        /*0138*/ 	.word	0xffffffff


	//   ....[23]....
        /*013c*/ 	.word	0xffffffff


	//   ....[24]....
        /*0140*/ 	.word	0xffffffff


	//----- nvinfo : EIATTR_COOP_GROUP_INSTR_OFFSETS
	.align		4
.L_2406:
        /*0144*/ 	.byte	0x04, 0x28
        /*0146*/ 	.short	(.L_2408 - .L_2407)


	//   ....[0]....
.L_2407:
        /*0148*/ 	.word	0x00007e10


	//   ....[1]....
        /*014c*/ 	.word	0x00007e50


	//   ....[2]....
        /*0150*/ 	.word	0x00007e70


	//   ....[3]....
        /*0154*/ 	.word	0x00007e90


	//   ....[4]....
        /*0158*/ 	.word	0x00007ec0


	//   ....[5]....
        /*015c*/ 	.word	0x0000eda0


	//   ....[6]....
        /*0160*/ 	.word	0x0000ede0


	//   ....[7]....
        /*0164*/ 	.word	0x0000ee00


	//   ....[8]....
        /*0168*/ 	.word	0x0000ee20


	//   ....[9]....
        /*016c*/ 	.word	0x0000ee50


	//   ....[10]....
        /*0170*/ 	.word	0x00013770


	//   ....[11]....
        /*0174*/ 	.word	0x00017b90


	//   ....[12]....
        /*0178*/ 	.word	0x00017bd0


	//   ....[13]....
        /*017c*/ 	.word	0x00017c30


	//   ....[14]....
        /*0180*/ 	.word	0x00017c90


	//   ....[15]....
        /*0184*/ 	.word	0x00017cb0


	//   ....[16]....
        /*0188*/ 	.word	0x00019130


	//   ....[17]....
        /*018c*/ 	.word	0x0001e090


	//   ....[18]....
        /*0190*/ 	.word	0x0001e110


	//   ....[19]....
        /*0194*/ 	.word	0x0001e190


	//   ....[20]....
        /*0198*/ 	.word	0x0001e210


	//   ....[21]....
        /*019c*/ 	.word	0x0001e290


	//   ....[22]....
        /*01a0*/ 	.word	0x0001e300


	//   ....[23]....
        /*01a4*/ 	.word	0x0001e340


	//   ....[24]....
        /*01a8*/ 	.word	0x0001e3b0


	//----- nvinfo : EIATTR_EXIT_INSTR_OFFSETS
	.align		4
.L_2408:
        /*01ac*/ 	.byte	0x04, 0x1c
        /*01ae*/ 	.short	(.L_2410 - .L_2409)


	//   ....[0]....
.L_2409:
        /*01b0*/ 	.word	0x000000a0


	//   ....[1]....
        /*01b4*/ 	.word	0x00009ff0


	//   ....[2]....
        /*01b8*/ 	.word	0x0000b250


	//   ....[3]....
        /*01bc*/ 	.word	0x0000b270


	//   ....[4]....
        /*01c0*/ 	.word	0x00013740


	//   ....[5]....
        /*01c4*/ 	.word	0x0001dfd0


	//   ....[6]....
        /*01c8*/ 	.word	0x0001e030


	//----- nvinfo : EIATTR_MAX_THREADS
	.align		4
.L_2410:
        /*01cc*/ 	.byte	0x04, 0x05
        /*01ce*/ 	.short	(.L_2412 - .L_2411)
.L_2411:
        /*01d0*/ 	.word	0x000000c0
        /*01d4*/ 	.word	0x00000001
        /*01d8*/ 	.word	0x00000001


	//----- nvinfo : EIATTR_CRS_STACK_SIZE
	.align		4
.L_2412:
        /*01dc*/ 	.byte	0x04, 0x1e
        /*01de*/ 	.short	(.L_2414 - .L_2413)
.L_2413:
        /*01e0*/ 	.word	0x00000000
.L_2414:


//--------------------- .nv.info._ZN3cub17CUB_300001_SM_8006detail10radix_sort29DeviceRadixSortOnesweepKernelINS1_5radix10policy_hubIfijE10Policy1000ELNS0_9SortOrderE1EfijiiNS1_21identity_decomposer_tEEEvPT5_SB_PT3_PKSC_PT1_PKSG_PT2_PKSK_T4_iiT6_ --------------------------
	.section	.nv.info._ZN3cub17CUB_300001_SM_8006detail10radix_sort29DeviceRadixSortOnesweepKernelINS1_5radix10policy_hubIfijE10Policy1000ELNS0_9SortOrderE1EfijiiNS1_21identity_decomposer_tEEEvPT5_SB_PT3_PKSC_PT1_PKSG_PT2_PKSK_T4_iiT6_,"",@"SHT_CUDA_INFO"
	.sectionflags	@""
	.align	4


	//----- nvinfo : EIATTR_CUDA_API_VERSION
	.align		4
        /*0000*/ 	.byte	0x04, 0x37
        /*0002*/ 	.short	(.L_2416 - .L_2415)
.L_2415:
        /*0004*/ 	.word	0x00000082


	//----- nvinfo : EIATTR_SW2861232_WAR
	.align		4
.L_2416:
        /*0008*/ 	.byte	0x01, 0x35
	.zero		2


	//----- nvinfo : EIATTR_PARAM_CBANK
	.align		4
        /*000c*/ 	.byte	0x04, 0x0a
        /*000e*/ 	.short	(.L_2418 - .L_2417)
	.align		4
.L_2417:
        /*0010*/ 	.word	index@(.nv.constant0._ZN3cub17CUB_300001_SM_8006detail10radix_sort29DeviceRadixSortOnesweepKernelINS1_5radix10policy_hubIfijE10Policy1000ELNS0_9SortOrderE1EfijiiNS1_21identity_decomposer_tEEEvPT5_SB_PT3_PKSC_PT1_PKSG_PT2_PKSK_T4_iiT6_)
        /*0014*/ 	.short	0x0160
        /*0016*/ 	.short	0x004d


	//----- nvinfo : EIATTR_CBANK_PARAM_SIZE
	.align		4
.L_2418:
        /*0018*/ 	.byte	0x03, 0x19
        /*001a*/ 	.short	0x004d


	//----- nvinfo : EIATTR_KPARAM_INFO
	.align		4
        /*001c*/ 	.byte	0x04, 0x17
        /*001e*/ 	.short	(.L_2420 - .L_2419)
.L_2419:
        /*0020*/ 	.word	0x00000000
        /*0024*/ 	.short	0x000b
        /*0026*/ 	.short	0x004c
        /*0028*/ 	.byte	0x00, 0xf0, 0x05, 0x00


	//----- nvinfo : EIATTR_KPARAM_INFO
	.align		4
.L_2420:
        /*002c*/ 	.byte	0x04, 0x17
        /*002e*/ 	.short	(.L_2422 - .L_2421)
.L_2421:
        /*0030*/ 	.word	0x00000000
        /*0034*/ 	.short	0x000a
        /*0036*/ 	.short	0x0048
        /*0038*/ 	.byte	0x00, 0xf0, 0x11, 0x00


	//----- nvinfo : EIATTR_KPARAM_INFO
	.align		4
.L_2422:
        /*003c*/ 	.byte	0x04, 0x17
        /*003e*/ 	.short	(.L_2424 - .L_2423)
.L_2423:
        /*0040*/ 	.word	0x00000000
        /*0044*/ 	.short	0x0009
        /*0046*/ 	.short	0x0044
        /*0048*/ 	.byte	0x00, 0xf0, 0x11, 0x00


	//----- nvinfo : EIATTR_KPARAM_INFO
	.align		4
.L_2424:
        /*004c*/ 	.byte	0x04, 0x17
        /*004e*/ 	.short	(.L_2426 - .L_2425)
.L_2425:
        /*0050*/ 	.word	0x00000000
        /*0054*/ 	.short	0x0008
        /*0056*/ 	.short	0x0040
        /*0058*/ 	.byte	0x00, 0xf0, 0x11, 0x00


	//----- nvinfo : EIATTR_KPARAM_INFO
	.align		4
.L_2426:
        /*005c*/ 	.byte	0x04, 0x17
        /*005e*/ 	.short	(.L_2428 - .L_2427)
.L_2427:
        /*0060*/ 	.word	0x00000000
        /*0064*/ 	.short	0x0007
        /*0066*/ 	.short	0x0038
        /*0068*/ 	.byte	0x00, 0xf0, 0x21, 0x00


	//----- nvinfo : EIATTR_KPARAM_INFO
	.align		4
.L_2428:
        /*006c*/ 	.byte	0x04, 0x17
        /*006e*/ 	.short	(.L_2430 - .L_2429)
.L_2429:
        /*0070*/ 	.word	0x00000000
        /*0074*/ 	.short	0x0006
        /*0076*/ 	.short	0x0030
        /*0078*/ 	.byte	0x00, 0xf0, 0x21, 0x00


	//----- nvinfo : EIATTR_KPARAM_INFO
	.align		4
.L_2430:
        /*007c*/ 	.byte	0x04, 0x17
        /*007e*/ 	.short	(.L_2432 - .L_2431)
.L_2431:
        /*0080*/ 	.word	0x00000000
        /*0084*/ 	.short	0x0005
        /*0086*/ 	.short	0x0028
        /*0088*/ 	.byte	0x00, 0xf0, 0x21, 0x00


	//----- nvinfo : EIATTR_KPARAM_INFO
	.align		4
.L_2432:
        /*008c*/ 	.byte	0x04, 0x17
        /*008e*/ 	.short	(.L_2434 - .L_2433)
.L_2433:
        /*0090*/ 	.word	0x00000000
        /*0094*/ 	.short	0x0004
        /*0096*/ 	.short	0x0020
        /*0098*/ 	.byte	0x00, 0xf0, 0x21, 0x00


	//----- nvinfo : EIATTR_KPARAM_INFO
	.align		4
.L_2434:
        /*009c*/ 	.byte	0x04, 0x17
        /*009e*/ 	.short	(.L_2436 - .L_2435)
.L_2435:
        /*00a0*/ 	.word	0x00000000
        /*00a4*/ 	.short	0x0003
        /*00a6*/ 	.short	0x0018
        /*00a8*/ 	.byte	0x00, 0xf0, 0x21, 0x00


	//----- nvinfo : EIATTR_KPARAM_INFO
	.align		4
.L_2436:
        /*00ac*/ 	.byte	0x04, 0x17
        /*00ae*/ 	.short	(.L_2438 - .L_2437)
.L_2437:
        /*00b0*/ 	.word	0x00000000
        /*00b4*/ 	.short	0x0002
        /*00b6*/ 	.short	0x0010
        /*00b8*/ 	.byte	0x00, 0xf0, 0x21, 0x00


	//----- nvinfo : EIATTR_KPARAM_INFO
	.align		4
.L_2438:
        /*00bc*/ 	.byte	0x04, 0x17
        /*00be*/ 	.short	(.L_2440 - .L_2439)
.L_2439:
        /*00c0*/ 	.word	0x00000000
        /*00c4*/ 	.short	0x0001
        /*00c6*/ 	.short	0x0008
        /*00c8*/ 	.byte	0x00, 0xf0, 0x21, 0x00


	//----- nvinfo : EIATTR_KPARAM_INFO
	.align		4
.L_2440:
        /*00cc*/ 	.byte	0x04, 0x17
        /*00ce*/ 	.short	(.L_2442 - .L_2441)
.L_2441:
        /*00d0*/ 	.word	0x00000000
        /*00d4*/ 	.short	0x0000
        /*00d6*/ 	.short	0x0000
        /*00d8*/ 	.byte	0x00, 0xf0, 0x21, 0x00


	//----- nvinfo : EIATTR_MAXREG_COUNT
	.align		4
.L_2442:
        /*00dc*/ 	.byte	0x03, 0x1b
        /*00de*/ 	.short	0x00a8


	//----- nvinfo : EIATTR_NUM_BARRIERS
	.align		4
        /*00e0*/ 	.byte	0x02, 0x4c
        /*00e2*/ 	.byte	0x01
	.zero		1


	//----- nvinfo : EIATTR_MERCURY_ISA_VERSION
	.align		4
        /*00e4*/ 	.byte	0x03, 0x5f
        /*00e6*/ 	.short	0x0000


	//----- nvinfo : EIATTR_INT_WARP_WIDE_INSTR_OFFSETS
	.align		4
        /*00e8*/ 	.byte	0x04, 0x31
        /*00ea*/ 	.short	(.L_2444 - .L_2443)


	//   ....[0]....
.L_2443:
        /*00ec*/ 	.word	0x00001db0


	//   ....[1]....
        /*00f0*/ 	.word	0x00007a10


	//----- nvinfo : EIATTR_COOP_GROUP_MASK_REGIDS
	.align		4
.L_2444:
        /*00f4*/ 	.byte	0x04, 0x29
        /*00f6*/ 	.short	(.L_2446 - .L_2445)


	//   ....[0]....
.L_2445:
        /*00f8*/ 	.word	0xffffffff


	//   ....[1]....
        /*00fc*/ 	.word	0x0500000c


	//   ....[2]....
        /*0100*/ 	.word	0xffffffff


	//   ....[3]....
        /*0104*/ 	.word	0xffffffff


	//   ....[4]....
        /*0108*/ 	.word	0xffffffff


	//   ....[5]....
        /*010c*/ 	.word	0xffffffff


	//   ....[6]....
        /*0110*/ 	.word	0xffffffff


	//   ....[7]....
        /*0114*/ 	.word	0xffffffff


	//   ....[8]....
        /*0118*/ 	.word	0xffffffff


	//   ....[9]....
        /*011c*/ 	.word	0xffffffff


	//   ....[10]....
        /*0120*/ 	.word	0xffffffff


	//   ....[11]....
        /*0124*/ 	.word	0xffffffff


	//   ....[12]....
        /*0128*/ 	.word	0xffffffff


	//   ....[13]....
        /*012c*/ 	.word	0xffffffff


	//   ....[14]....
        /*0130*/ 	.word	0xffffffff


	//   ....[15]....
        /*0134*/ 	.word	0xffffffff


	//   ....[16]....
        /*0138*/ 	.word	0xffffffff


	//   ....[17]....
        /*013c*/ 	.word	0xffffffff


	//   ....[18]....
        /*0140*/ 	.word	0xffffffff


	//   ....[19]....
        /*0144*/ 	.word	0xffffffff


	//   ....[20]....
        /*0148*/ 	.word	0xffffffff


	//   ....[21]....
        /*014c*/ 	.word	0xffffffff


	//   ....[22]....
        /*0150*/ 	.word	0xffffffff


	//   ....[23]....
        /*0154*/ 	.word	0xffffffff


	//   ....[24]....
        /*0158*/ 	.word	0xffffffff


	//   ....[25]....
        /*015c*/ 	.word	0xffffffff


	//   ....[26]....
        /*0160*/ 	.word	0xffffffff


	//   ....[27]....
        /*0164*/ 	.word	0xffffffff


	//   ....[28]....
        /*0168*/ 	.word	0xffffffff


	//   ....[29]....
        /*016c*/ 	.word	0xffffffff


	//   ....[30]....
        /*0170*/ 	.word	0xffffffff


	//   ....[31]....
        /*0174*/ 	.word	0xffffffff


	//   ....[32]....
        /*0178*/ 	.word	0xffffffff


	//   ....[33]....
        /*017c*/ 	.word	0xffffffff


	//   ....[34]....
        /*0180*/ 	.word	0xffffffff


	//   ....[35]....
        /*0184*/ 	.word	0xffffffff


	//   ....[36]....
        /*0188*/ 	.word	0xffffffff


	//   ....[37]....
        /*018c*/ 	.word	0xffffffff


	//   ....[38]....
        /*0190*/ 	.word	0xffffffff


	//   ....[39]....
        /*0194*/ 	.word	0xffffffff


	//   ....[40]....
        /*0198*/ 	.word	0xffffffff


	//   ....[41]....
        /*019c*/ 	.word	0xffffffff


	//   ....[42]....
        /*01a0*/ 	.word	0xffffffff


	//   ....[43]....
        /*01a4*/ 	.word	0xffffffff


	//   ....[44]....
        /*01a8*/ 	.word	0xffffffff


	//   ....[45]....
        /*01ac*/ 	.word	0xffffffff


	//   ....[46]....
        /*01b0*/ 	.word	0xffffffff


	//   ....[47]....
        /*01b4*/ 	.word	0xffffffff


	//   ....[48]....
        /*01b8*/ 	.word	0xffffffff


	//   ....[49]....
        /*01bc*/ 	.word	0xffffffff


	//   ....[50]....
        /*01c0*/ 	.word	0xffffffff


	//   ....[51]....
        /*01c4*/ 	.word	0xffffffff


	//   ....[52]....
        /*01c8*/ 	.word	0xffffffff


	//   ....[53]....
        /*01cc*/ 	.word	0xffffffff


	//   ....[54]....
        /*01d0*/ 	.word	0xffffffff


	//   ....[55]....
        /*01d4*/ 	.word	0xffffffff


	//   ....[56]....
        /*01d8*/ 	.word	0xffffffff


	//   ....[57]....
        /*01dc*/ 	.word	0xffffffff


	//   ....[58]....
        /*01e0*/ 	.word	0xffffffff


	//   ....[59]....
        /*01e4*/ 	.word	0xffffffff


	//   ....[60]....
        /*01e8*/ 	.word	0xffffffff


	//   ....[61]....
        /*01ec*/ 	.word	0xffffffff


	//   ....[62]....
        /*01f0*/ 	.word	0xffffffff


	//   ....[63]....
        /*01f4*/ 	.word	0xffffffff


	//   ....[64]....
        /*01f8*/ 	.word	0xffffffff


	//   ....[65]....
        /*01fc*/ 	.word	0xffffffff


	//   ....[66]....
        /*0200*/ 	.word	0xffffffff


	//   ....[67]....
        /*0204*/ 	.word	0xffffffff


	//   ....[68]....
        /*0208*/ 	.word	0xffffffff


	//   ....[69]....
        /*020c*/ 	.word	0xffffffff


	//   ....[70]....
        /*0210*/ 	.word	0xffffffff


	//   ....[71]....
        /*0214*/ 	.word	0xffffffff


	//   ....[72]....
        /*0218*/ 	.word	0xffffffff


	//   ....[73]....
        /*021c*/ 	.word	0xffffffff


	//   ....[74]....
        /*0220*/ 	.word	0xffffffff


	//   ....[75]....
        /*0224*/ 	.word	0xffffffff


	//   ....[76]....
        /*0228*/ 	.word	0xffffffff


	//   ....[77]....
        /*022c*/ 	.word	0xffffffff


	//   ....[78]....
        /*0230*/ 	.word	0xffffffff


	//   ....[79]....
        /*0234*/ 	.word	0xffffffff


	//   ....[80]....
        /*0238*/ 	.word	0xffffffff


	//   ....[81]....
        /*023c*/ 	.word	0xffffffff


	//   ....[82]....
        /*0240*/ 	.word	0xffffffff


	//   ....[83]....
        /*0244*/ 	.word	0xffffffff


	//   ....[84]....
        /*0248*/ 	.word	0xffffffff


	//   ....[85]....
        /*024c*/ 	.word	0xffffffff


	//   ....[86]....
        /*0250*/ 	.word	0xffffffff


	//   ....[87]....
        /*0254*/ 	.word	0xffffffff


	//   ....[88]....
        /*0258*/ 	.word	0xffffffff


	//   ....[89]....
        /*025c*/ 	.word	0xffffffff


	//   ....[90]....
        /*0260*/ 	.word	0xffffffff


	//   ....[91]....
        /*0264*/ 	.word	0xffffffff


	//   ....[92]....
        /*0268*/ 	.word	0xffffffff


	//   ....[93]....
        /*026c*/ 	.word	0xffffffff


	//   ....[94]....
        /*0270*/ 	.word	0xffffffff


	//   ....[95]....
        /*0274*/ 	.word	0xffffffff


	//   ....[96]....
        /*0278*/ 	.word	0xffffffff


	//   ....[97]....
        /*027c*/ 	.word	0xffffffff


	//   ....[98]....
        /*0280*/ 	.word	0xffffffff


	//   ....[99]....
        /*0284*/ 	.word	0xffffffff


	//   ....[100]....
        /*0288*/ 	.word	0xffffffff


	//   ....[101]....
        /*028c*/ 	.word	0xffffffff


	//   ....[102]....
        /*0290*/ 	.word	0xffffffff


	//   ....[103]....
        /*0294*/ 	.word	0xffffffff


	//   ....[104]....
        /*0298*/ 	.word	0xffffffff


	//   ....[105]....
        /*029c*/ 	.word	0xffffffff


	//   ....[106]....
        /*02a0*/ 	.word	0xffffffff


	//   ....[107]....
        /*02a4*/ 	.word	0xffffffff


	//   ....[108]....
        /*02a8*/ 	.word	0xffffffff


	//   ....[109]....
        /*02ac*/ 	.word	0xffffffff


	//   ....[110]....
        /*02b0*/ 	.word	0xffffffff


	//   ....[111]....
        /*02b4*/ 	.word	0xffffffff


	//   ....[112]....
        /*02b8*/ 	.word	0xffffffff


	//   ....[113]....
        /*02bc*/ 	.word	0xffffffff


	//   ....[114]....
        /*02c0*/ 	.word	0xffffffff


	//   ....[115]....
        /*02c4*/ 	.word	0xffffffff


	//   ....[116]....
        /*02c8*/ 	.word	0xffffffff


	//   ....[117]....
        /*02cc*/ 	.word	0xffffffff


	//   ....[118]....
        /*02d0*/ 	.word	0xffffffff


	//   ....[119]....
        /*02d4*/ 	.word	0xffffffff


	//   ....[120]....
        /*02d8*/ 	.word	0xffffffff


	//   ....[121]....
        /*02dc*/ 	.word	0xffffffff


	//   ....[122]....
        /*02e0*/ 	.word	0xffffffff


	//   ....[123]....
        /*02e4*/ 	.word	0xffffffff


	//   ....[124]....
        /*02e8*/ 	.word	0xffffffff


	//   ....[125]....
        /*02ec*/ 	.word	0xffffffff


	//   ....[126]....
        /*02f0*/ 	.word	0xffffffff


	//   ....[127]....
        /*02f4*/ 	.word	0xffffffff


	//   ....[128]....
        /*02f8*/ 	.word	0xffffffff


	//   ....[129]....
        /*02fc*/ 	.word	0xffffffff


	//   ....[130]....
        /*0300*/ 	.word	0xffffffff


	//   ....[131]....
        /*0304*/ 	.word	0xffffffff


	//   ....[132]....
        /*0308*/ 	.word	0xffffffff


	//   ....[133]....
        /*030c*/ 	.word	0xffffffff


	//   ....[134]....
        /*0310*/ 	.word	0xffffffff


	//   ....[135]....
        /*0314*/ 	.word	0xffffffff


	//   ....[136]....
        /*0318*/ 	.word	0xffffffff


	//   ....[137]....
        /*031c*/ 	.word	0xffffffff


	//   ....[138]....
        /*0320*/ 	.word	0xffffffff


	//   ....[139]....
        /*0324*/ 	.word	0xffffffff


	//   ....[140]....
        /*0328*/ 	.word	0xffffffff


	//   ....[141]....
        /*032c*/ 	.word	0xffffffff


	//   ....[142]....
        /*0330*/ 	.word	0xffffffff


	//   ....[143]....
        /*0334*/ 	.word	0xffffffff


	//   ....[144]....
        /*0338*/ 	.word	0xffffffff


	//   ....[145]....
        /*033c*/ 	.word	0xffffffff


	//   ....[146]....
        /*0340*/ 	.word	0xffffffff


	//   ....[147]....
        /*0344*/ 	.word	0xffffffff


	//   ....[148]....
        /*0348*/ 	.word	0xffffffff


	//   ....[149]....
        /*034c*/ 	.word	0xffffffff


	//   ....[150]....
        /*0350*/ 	.word	0xffffffff


	//   ....[151]....
        /*0354*/ 	.word	0xffffffff


	//   ....[152]....
        /*0358*/ 	.word	0xffffffff


	//   ....[153]....
        /*035c*/ 	.word	0xffffffff


	//   ....[154]....
        /*0360*/ 	.word	0xffffffff


	//   ....[155]....
        /*0364*/ 	.word	0xffffffff


	//   ....[156]....
        /*0368*/ 	.word	0xffffffff


	//   ....[157]....
        /*036c*/ 	.word	0xffffffff


	//   ....[158]....
        /*0370*/ 	.word	0xffffffff


	//   ....[159]....
        /*0374*/ 	.word	0xffffffff


	//   ....[160]....
        /*0378*/ 	.word	0xffffffff


	//   ....[161]....
        /*037c*/ 	.word	0xffffffff


	//   ....[162]....
        /*0380*/ 	.word	0xffffffff


	//   ....[163]....
        /*0384*/ 	.word	0xffffffff


	//   ....[164]....
        /*0388*/ 	.word	0xffffffff


	//   ....[165]....
        /*038c*/ 	.word	0xffffffff


	//   ....[166]....
        /*0390*/ 	.word	0xffffffff


	//   ....[167]....
        /*0394*/ 	.word	0xffffffff


	//   ....[168]....
        /*0398*/ 	.word	0xffffffff


	//   ....[169]....
        /*039c*/ 	.word	0xffffffff


	//   ....[170]....
        /*03a0*/ 	.word	0xffffffff


	//   ....[171]....
        /*03a4*/ 	.word	0xffffffff


	//   ....[172]....
        /*03a8*/ 	.word	0xffffffff


	//   ....[173]....
        /*03ac*/ 	.word	0xffffffff


	//   ....[174]....
        /*03b0*/ 	.word	0xffffffff


	//   ....[175]....
        /*03b4*/ 	.word	0xffffffff


	//   ....[176]....
        /*03b8*/ 	.word	0xffffffff


	//   ....[177]....
        /*03bc*/ 	.word	0xffffffff


	//   ....[178]....
        /*03c0*/ 	.word	0xffffffff


	//   ....[179]....
        /*03c4*/ 	.word	0xffffffff


	//   ....[180]....
        /*03c8*/ 	.word	0xffffffff


	//   ....[181]....
        /*03cc*/ 	.word	0xffffffff


	//   ....[182]....
        /*03d0*/ 	.word	0xffffffff


	//   ....[183]....
        /*03d4*/ 	.word	0xffffffff


	//   ....[184]....
        /*03d8*/ 	.word	0xffffffff


	//   ....[185]....
        /*03dc*/ 	.word	0xffffffff


	//   ....[186]....
        /*03e0*/ 	.word	0xffffffff


	//   ....[187]....
        /*03e4*/ 	.word	0xffffffff


	//   ....[188]....
        /*03e8*/ 	.word	0xffffffff


	//   ....[189]....
        /*03ec*/ 	.word	0xffffffff


	//   ....[190]....
        /*03f0*/ 	.word	0xffffffff


	//   ....[191]....
        /*03f4*/ 	.word	0xffffffff


	//   ....[192]....
        /*03f8*/ 	.word	0xffffffff


	//   ....[193]....
        /*03fc*/ 	.word	0xffffffff


	//   ....[194]....
        /*0400*/ 	.word	0xffffffff


	//   ....[195]....
        /*0404*/ 	.word	0xffffffff


	//   ....[196]....
        /*0408*/ 	.word	0x0500000c


	//   ....[197]....
        /*040c*/ 	.word	0xffffffff


	//   ....[198]....
        /*0410*/ 	.word	0xffffffff


	//   ....[199]....
        /*0414*/ 	.word	0xffffffff


	//   ....[200]....
        /*0418*/ 	.word	0xffffffff


	//   ....[201]....
        /*041c*/ 	.word	0xffffffff


	//   ....[202]....
        /*0420*/ 	.word	0xffffffff


	//   ....[203]....
        /*0424*/ 	.word	0xffffffff


	//   ....[204]....
        /*0428*/ 	.word	0xffffffff


	//   ....[205]....
        /*042c*/ 	.word	0xffffffff


	//   ....[206]....
        /*0430*/ 	.word	0xffffffff


	//   ....[207]....
        /*0434*/ 	.word	0xffffffff


	//   ....[208]....
        /*0438*/ 	.word	0xffffffff


	//   ....[209]....
        /*043c*/ 	.word	0xffffffff


	//   ....[210]....
        /*0440*/ 	.word	0xffffffff


	//   ....[211]....
        /*0444*/ 	.word	0xffffffff


	//   ....[212]....
        /*0448*/ 	.word	0xffffffff


	//   ....[213]....
        /*044c*/ 	.word	0xffffffff


	//   ....[214]....
        /*0450*/ 	.word	0xffffffff


	//   ....[215]....
        /*0454*/ 	.word	0xffffffff


	//   ....[216]....
        /*0458*/ 	.word	0xffffffff


	//   ....[217]....
        /*045c*/ 	.word	0xffffffff


	//   ....[218]....
        /*0460*/ 	.word	0xffffffff


	//   ....[219]....
        /*0464*/ 	.word	0xffffffff


	//   ....[220]....
        /*0468*/ 	.word	0xffffffff


	//   ....[221]....
        /*046c*/ 	.word	0xffffffff


	//   ....[222]....
        /*0470*/ 	.word	0xffffffff


	//   ....[223]....
        /*0474*/ 	.word	0xffffffff


	//   ....[224]....
        /*0478*/ 	.word	0xffffffff


	//   ....[225]....
        /*047c*/ 	.word	0xffffffff


	//   ....[226]....
        /*0480*/ 	.word	0xffffffff


	//   ....[227]....
        /*0484*/ 	.word	0xffffffff


	//   ....[228]....
        /*0488*/ 	.word	0xffffffff


	//   ....[229]....
        /*048c*/ 	.word	0xffffffff


	//   ....[230]....
        /*0490*/ 	.word	0xffffffff


	//   ....[231]....
        /*0494*/ 	.word	0xffffffff


	//   ....[232]....
        /*0498*/ 	.word	0xffffffff


	//   ....[233]....
        /*049c*/ 	.word	0xffffffff


	//   ....[234]....
        /*04a0*/ 	.word	0xffffffff


	//   ....[235]....
        /*04a4*/ 	.word	0xffffffff


	//   ....[236]....
        /*04a8*/ 	.word	0xffffffff


	//   ....[237]....
        /*04ac*/ 	.word	0xffffffff


	//   ....[238]....
        /*04b0*/ 	.word	0xffffffff


	//   ....[239]....
        /*04b4*/ 	.word	0xffffffff


	//   ....[240]....
        /*04b8*/ 	.word	0xffffffff


	//   ....[241]....
        /*04bc*/ 	.word	0xffffffff


	//   ....[242]....
        /*04c0*/ 	.word	0xffffffff


	//   ....[243]....
        /*04c4*/ 	.word	0xffffffff


	//   ....[244]....
        /*04c8*/ 	.word	0xffffffff


	//   ....[245]....
        /*04cc*/ 	.word	0xffffffff


	//   ....[246]....
        /*04d0*/ 	.word	0xffffffff


	//   ....[247]....
        /*04d4*/ 	.word	0xffffffff


	//   ....[248]....
        /*04d8*/ 	.word	0xffffffff


	//   ....[249]....
        /*04dc*/ 	.word	0xffffffff


	//   ....[250]....
        /*04e0*/ 	.word	0xffffffff


	//   ....[251]....
        /*04e4*/ 	.word	0xffffffff


	//   ....[252]....
        /*04e8*/ 	.word	0xffffffff


	//   ....[253]....
        /*04ec*/ 	.word	0xffffffff


	//   ....[254]....
        /*04f0*/ 	.word	0xffffffff


	//   ....[255]....
        /*04f4*/ 	.word	0xffffffff


	//   ....[0]....
        /*04f8*/ 	.word	0xffffffff


	//   ....[1]....
        /*04fc*/ 	.word	0xffffffff


	//   ....[2]....
        /*0500*/ 	.word	0xffffffff


	//   ....[3]....
        /*0504*/ 	.word	0xffffffff


	//   ....[4]....
        /*0508*/ 	.word	0xffffffff


	//   ....[5]....
        /*050c*/ 	.word	0xffffffff


	//   ....[6]....
        /*0510*/ 	.word	0xffffffff


	//   ....[7]....
        /*0514*/ 	.word	0xffffffff


	//   ....[8]....
        /*0518*/ 	.word	0xffffffff


	//   ....[9]....
        /*051c*/ 	.word	0xffffffff


	//   ....[10]....
        /*0520*/ 	.word	0xffffffff


	//   ....[11]....
        /*0524*/ 	.word	0xffffffff


	//   ....[12]....
        /*0528*/ 	.word	0xffffffff


	//   ....[13]....
        /*052c*/ 	.word	0xffffffff


	//   ....[14]....
        /*0530*/ 	.word	0xffffffff


	//   ....[15]....
        /*0534*/ 	.word	0xffffffff


	//   ....[16]....
        /*0538*/ 	.word	0xffffffff


	//   ....[17]....
        /*053c*/ 	.word	0xffffffff


	//   ....[18]....
        /*0540*/ 	.word	0xffffffff


	//   ....[19]....
        /*0544*/ 	.word	0xffffffff


	//   ....[20]....
        /*0548*/ 	.word	0xffffffff


	//   ....[21]....
        /*054c*/ 	.word	0xffffffff


	//   ....[22]....
        /*0550*/ 	.word	0xffffffff


	//   ....[23]....
        /*0554*/ 	.word	0xffffffff


	//   ....[24]....
        /*0558*/ 	.word	0xffffffff


	//   ....[25]....
        /*055c*/ 	.word	0xffffffff


	//   ....[26]....
        /*0560*/ 	.word	0xffffffff


	//   ....[27]....
        /*0564*/ 	.word	0xffffffff


	//   ....[28]....
        /*0568*/ 	.word	0xffffffff


	//   ....[29]....
        /*056c*/ 	.word	0xffffffff


	//   ....[30]....
        /*0570*/ 	.word	0xffffffff


	//   ....[31]....
        /*0574*/ 	.word	0xffffffff


	//----- nvinfo : EIATTR_COOP_GROUP_INSTR_OFFSETS
	.align		4
.L_2446:
        /*0578*/ 	.byte	0x04, 0x28
        /*057a*/ 	.short	(.L_2448 - .L_2447)


	//   ....[0]....
.L_2447:
        /*057c*/ 	.word	0x00000f70


	//   ....[1]....
        /*0580*/ 	.word	0x00001e10


	//   ....[2]....
        /*0584*/ 	.word	0x00003900


	//   ....[3]....
        /*0588*/ 	.word	0x00003940


	//   ....[4]....
        /*058c*/ 	.word	0x00003960


	//   ....[5]....
        /*0590*/ 	.word	0x00003980


	//   ....[6]....
        /*0594*/ 	.word	0x000039a0


	//   ....[7]....
        /*0598*/ 	.word	0x00003eb0


	//   ....[8]....
        /*059c*/ 	.word	0x00003ec0


	//   ....[9]....
        /*05a0*/ 	.word	0x00003ed0


	//   ....[10]....
        /*05a4*/ 	.word	0x00003f20


	//   ....[11]....
        /*05a8*/ 	.word	0x00003f50


	//   ....[12]....
        /*05ac*/ 	.word	0x00003f90


	//   ....[13]....
        /*05b0*/ 	.word	0x00003fb0


	//   ....[14]....
        /*05b4*/ 	.word	0x00003fd0


	//   ....[15]....
        /*05b8*/ 	.word	0x00004100


	//   ....[16]....
        /*05bc*/ 	.word	0x00004120


	//   ....[17]....
        /*05c0*/ 	.word	0x00004130


	//   ....[18]....
        /*05c4*/ 	.word	0x00004140


	//   ....[19]....
        /*05c8*/ 	.word	0x00004190


	//   ....[20]....
        /*05cc*/ 	.word	0x000041c0


	//   ....[21]....
        /*05d0*/ 	.word	0x00004200


	//   ....[22]....
        /*05d4*/ 	.word	0x00004220


	//   ....[23]....
        /*05d8*/ 	.word	0x00004240


	//   ....[24]....
        /*05dc*/ 	.word	0x00004380


	//   ....[25]....
        /*05e0*/ 	.word	0x00004390


	//   ....[26]....
        /*05e4*/ 	.word	0x000043f0


	//   ....[27]....
        /*05e8*/ 	.word	0x00004400


	//   ....[28]....
        /*05ec*/ 	.word	0x00004440


	//   ....[29]....
        /*05f0*/ 	.word	0x00004470


	//   ....[30]....
        /*05f4*/ 	.word	0x000044a0


	//   ....[31]....
        /*05f8*/ 	.word	0x000044d0


	//   ....[32]....
        /*05fc*/ 	.word	0x000044e0


	//   ....[33]....
        /*0600*/ 	.word	0x00004640


	//   ....[34]....
        /*0604*/ 	.word	0x00004650


	//   ....[35]....
        /*0608*/ 	.word	0x00004660


	//   ....[36]....
        /*060c*/ 	.word	0x00004670


	//   ....[37]....
        /*0610*/ 	.word	0x000046c0


	//   ....[38]....
        /*0614*/ 	.word	0x000046f0


	//   ....[39]....
        /*0618*/ 	.word	0x00004730


	//   ....[40]....
        /*061c*/ 	.word	0x00004750


	//   ....[41]....
        /*0620*/ 	.word	0x00004770


	//   ....[42]....
        /*0624*/ 	.word	0x000048b0


	//   ....[43]....
        /*0628*/ 	.word	0x000048c0


	//   ....[44]....
        /*062c*/ 	.word	0x00004910


	//   ....[45]....
        /*0630*/ 	.word	0x00004920


	//   ....[46]....
        /*0634*/ 	.word	0x00004960


	//   ....[47]....
        /*0638*/ 	.word	0x00004990


	//   ....[48]....
        /*063c*/ 	.word	0x000049c0


	//   ....[49]....
        /*0640*/ 	.word	0x000049f0


	//   ....[50]....
        /*0644*/ 	.word	0x00004a00


	//   ....[51]....
        /*0648*/ 	.word	0x00004b70


	//   ....[52]....
        /*064c*/ 	.word	0x00004b80


	//   ....[53]....
        /*0650*/ 	.word	0x00004b90


	//   ....[54]....
        /*0654*/ 	.word	0x00004ba0


	//   ....[55]....
        /*0658*/ 	.word	0x00004bf0


	//   ....[56]....
        /*065c*/ 	.word	0x00004c20


	//   ....[57]....
        /*0660*/ 	.word	0x00004c60


	//   ....[58]....
        /*0664*/ 	.word	0x00004c80


	//   ....[59]....
        /*0668*/ 	.word	0x00004ca0


	//   ....[60]....
        /*066c*/ 	.word	0x00004df0


	//   ....[61]....
        /*0670*/ 	.word	0x00004e20


	//   ....[62]....
        /*0674*/ 	.word	0x00004e50


	//   ....[63]....
        /*0678*/ 	.word	0x00004e60


	//   ....[64]....
        /*067c*/ 	.word	0x00004ea0


	//   ....[65]....
        /*0680*/ 	.word	0x00004ec0


	//   ....[66]....
        /*0684*/ 	.word	0x00004f00


	//   ....[67]....
        /*0688*/ 	.word	0x00004f20


	//   ....[68]....
        /*068c*/ 	.word	0x00004f40


	//   ....[69]....
        /*0690*/ 	.word	0x000050a0


	//   ....[70]....
        /*0694*/ 	.word	0x000050b0


	//   ....[71]....
        /*0698*/ 	.word	0x000050c0


	//   ....[72]....
        /*069c*/ 	.word	0x000050d0


	//   ....[73]....
        /*06a0*/ 	.word	0x00005120


	//   ....[74]....
        /*06a4*/ 	.word	0x00005150


	//   ....[75]....
        /*06a8*/ 	.word	0x00005190


	//   ....[76]....
        /*06ac*/ 	.word	0x000051b0


	//   ....[77]....
        /*06b0*/ 	.word	0x000051d0


	//   ....[78]....
        /*06b4*/ 	.word	0x00005320


	//   ....[79]....
        /*06b8*/ 	.word	0x00005350


	//   ....[80]....
        /*06bc*/ 	.word	0x00005380


	//   ....[81]....
        /*06c0*/ 	.word	0x00005390


	//   ....[82]....
        /*06c4*/ 	.word	0x000053d0


	//   ....[83]....
        /*06c8*/ 	.word	0x000053f0


	//   ....[84]....
        /*06cc*/ 	.word	0x00005430


	//   ....[85]....
        /*06d0*/ 	.word	0x00005450


	//   ....[86]....
        /*06d4*/ 	.word	0x00005470


	//   ....[87]....
        /*06d8*/ 	.word	0x000055d0


	//   ....[88]....
        /*06dc*/ 	.word	0x000055e0


	//   ....[89]....
        /*06e0*/ 	.word	0x000055f0


	//   ....[90]....
        /*06e4*/ 	.word	0x00005600


	//   ....[91]....
        /*06e8*/ 	.word	0x00005650


	//   ....[92]....
        /*06ec*/ 	.word	0x00005680


	//   ....[93]....
        /*06f0*/ 	.word	0x000056c0


	//   ....[94]....
        /*06f4*/ 	.word	0x000056e0


	//   ....[95]....
        /*06f8*/ 	.word	0x00005700


	//   ....[96]....
        /*06fc*/ 	.word	0x00005840


	//   ....[97]....
        /*0700*/ 	.word	0x00005850


	//   ....[98]....
        /*0704*/ 	.word	0x00005890


	//   ....[99]....
        /*0708*/ 	.word	0x000058a0


	//   ....[100]....
        /*070c*/ 	.word	0x000058e0


	//   ....[101]....
        /*0710*/ 	.word	0x00005910


	//   ....[102]....
        /*0714*/ 	.word	0x00005940


	//   ....[103]....
        /*0718*/ 	.word	0x00005970


	//   ....[104]....
        /*071c*/ 	.word	0x00005980


	//   ....[105]....
        /*0720*/ 	.word	0x00005af0


	//   ....[106]....
        /*0724*/ 	.word	0x00005b00


	//   ....[107]....
        /*0728*/ 	.word	0x00005b10


	//   ....[108]....
        /*072c*/ 	.word	0x00005b20


	//   ....[109]....
        /*0730*/ 	.word	0x00005b70


	//   ....[110]....
        /*0734*/ 	.word	0x00005ba0


	//   ....[111]....
        /*0738*/ 	.word	0x00005be0


	//   ....[112]....
        /*073c*/ 	.word	0x00005c00


	//   ....[113]....
        /*0740*/ 	.word	0x00005c20


	//   ....[114]....
        /*0744*/ 	.word	0x00005d70


	//   ....[115]....
        /*0748*/ 	.word	0x00005d90


	//   ....[116]....
        /*074c*/ 	.word	0x00005dc0


	//   ....[117]....
        /*0750*/ 	.word	0x00005dd0


	//   ....[118]....
        /*0754*/ 	.word	0x00005e10


	//   ....[119]....
        /*0758*/ 	.word	0x00005e30


	//   ....[120]....
        /*075c*/ 	.word	0x00005e70


	//   ....[121]....
        /*0760*/ 	.word	0x00005e90


	//   ....[122]....
        /*0764*/ 	.word	0x00005eb0


	//   ....[123]....
        /*0768*/ 	.word	0x00006000


	//   ....[124]....
        /*076c*/ 	.word	0x00006020


	//   ....[125]....
        /*0770*/ 	.word	0x00006030


	//   ....[126]....
        /*0774*/ 	.word	0x00006040


	//   ....[127]....
        /*0778*/ 	.word	0x00006090


	//   ....[128]....
        /*077c*/ 	.word	0x000060b0


	//   ....[129]....
        /*0780*/ 	.word	0x00006100


	//   ....[130]....
        /*0784*/ 	.word	0x00006120


	//   ....[131]....
        /*0788*/ 	.word	0x00006160


	//   ....[132]....
        /*078c*/ 	.word	0x000062a0


	//   ....[133]....
        /*0790*/ 	.word	0x000062d0


	//   ....[134]....
        /*0794*/ 	.word	0x00006310


	//   ....[135]....
        /*0798*/ 	.word	0x00006320


	//   ....[136]....
        /*079c*/ 	.word	0x00006360


	//   ....[137]....
        /*07a0*/ 	.word	0x00006380


	//   ....[138]....
        /*07a4*/ 	.word	0x000063c0


	//   ....[139]....
        /*07a8*/ 	.word	0x000063e0


	//   ....[140]....
        /*07ac*/ 	.word	0x00006400


	//   ....[141]....
        /*07b0*/ 	.word	0x00006530


	//   ....[142]....
        /*07b4*/ 	.word	0x00006550


	//   ....[143]....
        /*07b8*/ 	.word	0x00006560


	//   ....[144]....
        /*07bc*/ 	.word	0x00006590


	//   ....[145]....
        /*07c0*/ 	.word	0x000065c0


	//   ....[146]....
        /*07c4*/ 	.word	0x000065f0


	//   ....[147]....
        /*07c8*/ 	.word	0x00006630


	//   ....[148]....
        /*07cc*/ 	.word	0x00006650


	//   ....[149]....
        /*07d0*/ 	.word	0x00006690


	//   ....[150]....
        /*07d4*/ 	.word	0x000067c0


	//   ....[151]....
        /*07d8*/ 	.word	0x000067d0


	//   ....[152]....
        /*07dc*/ 	.word	0x00006830


	//   ....[153]....
        /*07e0*/ 	.word	0x00006840


	//   ....[154]....
        /*07e4*/ 	.word	0x00006880


	//   ....[155]....
        /*07e8*/ 	.word	0x000068b0


	//   ....[156]....
        /*07ec*/ 	.word	0x000068e0


	//   ....[157]....
        /*07f0*/ 	.word	0x00006900


	//   ....[158]....
        /*07f4*/ 	.word	0x00006940


	//   ....[159]....
        /*07f8*/ 	.word	0x00006a80


	//   ....[160]....
        /*07fc*/ 	.word	0x00006a90


	//   ....[161]....
        /*0800*/ 	.word	0x00006aa0


	//   ....[162]....
        /*0804*/ 	.word	0x00006af0


	//   ....[163]....
        /*0808*/ 	.word	0x00006b30


	//   ....[164]....
        /*080c*/ 	.word	0x00006b60


	//   ....[165]....
        /*0810*/ 	.word	0x00006b90


	//   ....[166]....
        /*0814*/ 	.word	0x00006bc0


	//   ....[167]....
        /*0818*/ 	.word	0x00006bf0


	//   ....[168]....
        /*081c*/ 	.word	0x00006d20


	//   ....[169]....
        /*0820*/ 	.word	0x00006d30


	//   ....[170]....
        /*0824*/ 	.word	0x00006d40


	//   ....[171]....
        /*0828*/ 	.word	0x00006d90


	//   ....[172]....
        /*082c*/ 	.word	0x00006dd0


	//   ....[173]....
        /*0830*/ 	.word	0x00006e00


	//   ....[174]....
        /*0834*/ 	.word	0x00006e30


	//   ....[175]....
        /*0838*/ 	.word	0x00006e60


	//   ....[176]....
        /*083c*/ 	.word	0x00006e90


	//   ....[177]....
        /*0840*/ 	.word	0x00006f80


	//   ....[178]....
        /*0844*/ 	.word	0x00006fd0


	//   ....[179]....
        /*0848*/ 	.word	0x00006fe0


	//   ....[180]....
        /*084c*/ 	.word	0x00007030


	//   ....[181]....
        /*0850*/ 	.word	0x00007080


	//   ....[182]....
        /*0854*/ 	.word	0x00007090


	//   ....[183]....
        /*0858*/ 	.word	0x000070d0


	//   ....[184]....
        /*085c*/ 	.word	0x00007120


	//   ....[185]....
        /*0860*/ 	.word	0x00007150


	//   ....[186]....
        /*0864*/ 	.word	0x00007230


	//   ....[187]....
        /*0868*/ 	.word	0x00007260


	//   ....[188]....
        /*086c*/ 	.word	0x00007270


	//   ....[189]....
        /*0870*/ 	.word	0x000072a0


	//   ....[190]....
        /*0874*/ 	.word	0x000072c0


	//   ....[191]....
        /*0878*/ 	.word	0x00007310


	//   ....[192]....
        /*087c*/ 	.word	0x00007360


	//   ....[193]....
        /*0880*/ 	.word	0x00007390


	//   ....[194]....
        /*0884*/ 	.word	0x000073c0


	//   ....[195]....
        /*0888*/ 	.word	0x000074e0


	//   ....[196]....
        /*088c*/ 	.word	0x00007a70


	//   ....[197]....
        /*0890*/ 	.word	0x00007e30


	//   ....[198]....
        /*0894*/ 	.word	0x00007f70


	//   ....[199]....
        /*0898*/ 	.word	0x000080a0


	//   ....[200]....
        /*089c*/ 	.word	0x000081d0


	//   ....[201]....
        /*08a0*/ 	.word	0x00008310


	//   ....[202]....
        /*08a4*/ 	.word	0x00008460


	//   ....[203]....
        /*08a8*/ 	.word	0x00008600


	//   ....[204]....
        /*08ac*/ 	.word	0x00008730


	//   ....[205]....
        /*08b0*/ 	.word	0x00008860


	//   ....[206]....
        /*08b4*/ 	.word	0x000089a0


	//   ....[207]....
        /*08b8*/ 	.word	0x00008af0


	//   ....[208]....
        /*08bc*/ 	.word	0x00008c90


	//   ....[209]....
        /*08c0*/ 	.word	0x00008dc0


	//   ....[210]....
        /*08c4*/ 	.word	0x00008ef0


	//   ....[211]....
        /*08c8*/ 	.word	0x00009030


	//   ....[212]....
        /*08cc*/ 	.word	0x00009180


	//   ....[213]....
        /*08d0*/ 	.word	0x00009320


	//   ....[214]....
        /*08d4*/ 	.word	0x00009450


	//   ....[215]....
        /*08d8*/ 	.word	0x00009580


	//   ....[216]....
        /*08dc*/ 	.word	0x000096b0


	//   ....[217]....
        /*08e0*/ 	.word	0x000097e0


	//   ....[218]....
        /*08e4*/ 	.word	0x000098f0


	//   ....[219]....
        /*08e8*/ 	.word	0x000099d0


	//   ....[220]....
        /*08ec*/ 	.word	0x00009ab0


	//   ....[221]....
        /*08f0*/ 	.word	0x00009b90


	//   ....[222]....
        /*08f4*/ 	.word	0x00009c70


	//   ....[223]....
        /*08f8*/ 	.word	0x00009d50


	//   ....[224]....
        /*08fc*/ 	.word	0x00009e30


	//   ....[225]....
        /*0900*/ 	.word	0x00009f10


	//   ....[226]....
        /*0904*/ 	.word	0x00009ff0


	//   ....[227]....
        /*0908*/ 	.word	0x0000a0d0


	//   ....[228]....
        /*090c*/ 	.word	0x0000a1b0


	//   ....[229]....
        /*0910*/ 	.word	0x0000a290


	//   ....[230]....
        /*0914*/ 	.word	0x0000a370


	//   ....[231]....
        /*0918*/ 	.word	0x0000a450


	//   ....[232]....
        /*091c*/ 	.word	0x0000a530


	//   ....[233]....
        /*0920*/ 	.word	0x0000a610


	//   ....[234]....
        /*0924*/ 	.word	0x0000a6f0


	//   ....[235]....
        /*0928*/ 	.word	0x0000a7d0


	//   ....[236]....
        /*092c*/ 	.word	0x0000a8b0


	//   ....[237]....
        /*0930*/ 	.word	0x0000a990


	//   ....[238]....
        /*0934*/ 	.word	0x0000aa70


	//   ....[239]....
        /*0938*/ 	.word	0x0000b900


	//   ....[240]....
        /*093c*/ 	.word	0x0000b980


	//   ....[241]....
        /*0940*/ 	.word	0x0000ba00


	//   ....[242]....
        /*0944*/ 	.word	0x0000ba90


	//   ....[243]....
        /*0948*/ 	.word	0x0000bb20


	//   ....[244]....
        /*094c*/ 	.word	0x0000bbb0


	//   ....[245]....
        /*0950*/ 	.word	0x0000bc40


	//   ....[246]....
        /*0954*/ 	.word	0x0000bcd0


	//   ....[247]....
        /*0958*/ 	.word	0x0000bd60


	//   ....[248]....
        /*095c*/ 	.word	0x0000bdf0


	//   ....[249]....
        /*0960*/ 	.word	0x0000be80


	//   ....[250]....
        /*0964*/ 	.word	0x0000bf10


	//   ....[251]....
        /*0968*/ 	.word	0x0000bfa0


	//   ....[252]....
        /*096c*/ 	.word	0x0000c030


	//   ....[253]....
        /*0970*/ 	.word	0x0000c0c0


	//   ....[254]....
        /*0974*/ 	.word	0x0000c150


	//   ....[255]....
        /*0978*/ 	.word	0x0000c1e0


	//   ....[0]....
        /*097c*/ 	.word	0x0000c270


	//   ....[1]....
        /*0980*/ 	.word	0x0000c300


	//   ....[2]....
        /*0984*/ 	.word	0x0000c390


	//   ....[3]....
        /*0988*/ 	.word	0x0000c400


	//   ....[4]....
        /*098c*/ 	.word	0x0000c490


	//   ....[5]....
        /*0990*/ 	.word	0x0000c4f0


	//   ....[6]....
        /*0994*/ 	.word	0x0000c550


	//   ....[7]....
        /*0998*/ 	.word	0x0000c5b0


	//   ....[8]....
        /*099c*/ 	.word	0x0000c610


	//   ....[9]....
        /*09a0*/ 	.word	0x0000c670


	//   ....[10]....
        /*09a4*/ 	.word	0x0000c6d0


	//   ....[11]....
        /*09a8*/ 	.word	0x0000c730


	//   ....[12]....
        /*09ac*/ 	.word	0x0000c790


	//   ....[13]....
        /*09b0*/ 	.word	0x0000c7f0


	//   ....[14]....
        /*09b4*/ 	.word	0x0000c850


	//   ....[15]....
        /*09b8*/ 	.word	0x0000c8b0


	//   ....[16]....
        /*09bc*/ 	.word	0x0000c910


	//   ....[17]....
        /*09c0*/ 	.word	0x0000c970


	//   ....[18]....
        /*09c4*/ 	.word	0x0000c9d0


	//   ....[19]....
        /*09c8*/ 	.word	0x0000ca30


	//   ....[20]....
        /*09cc*/ 	.word	0x0000ca90


	//   ....[21]....
        /*09d0*/ 	.word	0x0000caf0


	//   ....[22]....
        /*09d4*/ 	.word	0x0000cb50


	//   ....[23]....
        /*09d8*/ 	.word	0x0000cbb0


	//   ....[24]....
        /*09dc*/ 	.word	0x0000cc10


	//   ....[25]....
        /*09e0*/ 	.word	0x0000cc50


	//   ....[26]....
        /*09e4*/ 	.word	0x0000ccc0


	//   ....[27]....
        /*09e8*/ 	.word	0x0000cd50


	//   ....[28]....
        /*09ec*/ 	.word	0x0000cdd0


	//   ....[29]....
        /*09f0*/ 	.word	0x0000ce50


	//   ....[30]....
        /*09f4*/ 	.word	0x0000ced0


	//   ....[31]....
        /*09f8*/ 	.word	0x0000cf20


	//----- nvinfo : EIATTR_EXIT_INSTR_OFFSETS
	.align		4
.L_2448:
        /*09fc*/ 	.byte	0x04, 0x1c
        /*09fe*/ 	.short	(.L_2450 - .L_2449)


	//   ....[0]....
.L_2449:
        /*0a00*/ 	.word	0x000035c0


	//   ....[1]....
        /*0a04*/ 	.word	0x000035e0


	//   ....[2]....
        /*0a08*/ 	.word	0x00003740


	//   ....[3]....
        /*0a0c*/ 	.word	0x0000c410


	//   ....[4]....
        /*0a10*/ 	.word	0x0000cc20


	//----- nvinfo : EIATTR_MAX_THREADS
	.align		4
.L_2450:
        /*0a14*/ 	.byte	0x04, 0x05
        /*0a16*/ 	.short	(.L_2452 - .L_2451)
.L_2451:
        /*0a18*/ 	.word	0x00000180
        /*0a1c*/ 	.word	0x00000001
        /*0a20*/ 	.word	0x00000001


	//----- nvinfo : EIATTR_CRS_STACK_SIZE
	.align		4
.L_2452:
        /*0a24*/ 	.byte	0x04, 0x1e
        /*0a26*/ 	.short	(.L_2454 - .L_2453)
.L_2453:
        /*0a28*/ 	.word	0x00000000
.L_2454:


//--------------------- .nv.info._ZN3cub17CUB_300001_SM_8006detail10radix_sort33DeviceRadixSortExclusiveSumKernelINS1_5radix10policy_hubIfijE10Policy1000EjEEvPT0_ --------------------------
	.section	.nv.info._ZN3cub17CUB_300001_SM_8006detail10radix_sort33DeviceRadixSortExclusiveSumKernelINS1_5radix10policy_hubIfijE10Policy1000EjEEvPT0_,"",@"SHT_CUDA_INFO"
	.sectionflags	@""
	.align	4


	//----- nvinfo : EIATTR_CUDA_API_VERSION
	.align		4
        /*0000*/ 	.byte	0x04, 0x37
        /*0002*/ 	.short	(.L_2456 - .L_2455)
.L_2455:
        /*0004*/ 	.word	0x00000082


	//----- nvinfo : EIATTR_SW2861232_WAR
	.align		4
.L_2456:
        /*0008*/ 	.byte	0x01, 0x35
	.zero		2


	//----- nvinfo : EIATTR_PARAM_CBANK
	.align		4
        /*000c*/ 	.byte	0x04, 0x0a
        /*000e*/ 	.short	(.L_2458 - .L_2457)
	.align		4
.L_2457:
        /*0010*/ 	.word	index@(.nv.constant0._ZN3cub17CUB_300001_SM_8006detail10radix_sort33DeviceRadixSortExclusiveSumKernelINS1_5radix10policy_hubIfijE10Policy1000EjEEvPT0_)
        /*0014*/ 	.short	0x0160
        /*0016*/ 	.short	0x0008


	//----- nvinfo : EIATTR_CBANK_PARAM_SIZE
	.align		4
.L_2458:
        /*0018*/ 	.byte	0x03, 0x19
        /*001a*/ 	.short	0x0008


	//----- nvinfo : EIATTR_KPARAM_INFO
	.align		4
        /*001c*/ 	.byte	0x04, 0x17
        /*001e*/ 	.short	(.L_2460 - .L_2459)
.L_2459:
        /*0020*/ 	.word	0x00000000
        /*0024*/ 	.short	0x0000
        /*0026*/ 	.short	0x0000
        /*0028*/ 	.byte	0x00, 0xf0, 0x21, 0x00


	//----- nvinfo : EIATTR_MAXREG_COUNT
	.align		4
.L_2460:
        /*002c*/ 	.byte	0x03, 0x1b
        /*002e*/ 	.short	0x00ff


	//----- nvinfo : EIATTR_NUM_BARRIERS
	.align		4
        /*0030*/ 	.byte	0x02, 0x4c
        /*0032*/ 	.byte	0x01
	.zero		1


	//----- nvinfo : EIATTR_MERCURY_ISA_VERSION
	.align		4
        /*0034*/ 	.byte	0x03, 0x5f
        /*0036*/ 	.short	0x0000


	//----- nvinfo : EIATTR_COOP_GROUP_MASK_REGIDS
	.align		4
        /*0038*/ 	.byte	0x04, 0x29
        /*003a*/ 	.short	(.L_2462 - .L_2461)


	//   ....[0]....
.L_2461:
        /*003c*/ 	.word	0xffffffff


	//   ....[1]....
        /*0040*/ 	.word	0xffffffff


	//   ....[2]....
        /*0044*/ 	.word	0xffffffff


	//   ....[3]....
        /*0048*/ 	.word	0xffffffff


	//   ....[4]....
        /*004c*/ 	.word	0xffffffff


	//   ....[5]....
        /*0050*/ 	.word	0xffffffff


	//   ....[6]....
        /*0054*/ 	.word	0xffffffff


	//   ....[7]....
        /*0058*/ 	.word	0xffffffff


	//   ....[8]....
        /*005c*/ 	.word	0xffffffff


	//   ....[9]....
        /*0060*/ 	.word	0xffffffff


	//----- nvinfo : EIATTR_COOP_GROUP_INSTR_OFFSETS
	.align		4
.L_2462:
        /*0064*/ 	.byte	0x04, 0x28
        /*0066*/ 	.short	(.L_2464 - .L_2463)


	//   ....[0]....
.L_2463:
        /*0068*/ 	.word	0x000001f0


	//   ....[1]....
        /*006c*/ 	.word	0x00000230


	//   ....[2]....
        /*0070*/ 	.word	0x00000250


	//   ....[3]....
        /*0074*/ 	.word	0x00000270


	//   ....[4]....
        /*0078*/ 	.word	0x00000290


	//   ....[5]....
        /*007c*/ 	.word	0x000004d0


	//   ....[6]....
        /*0080*/ 	.word	0x00000560


	//   ....[7]....
        /*0084*/ 	.word	0x000005e0


	//   ....[8]....
        /*0088*/ 	.word	0x00000660


	//   ....[9]....
        /*008c*/ 	.word	0x000006e0


	//----- nvinfo : EIATTR_EXIT_INSTR_OFFSETS
	.align		4
.L_2464:
        /*0090*/ 	.byte	0x04, 0x1c
        /*0092*/ 	.short	(.L_2466 - .L_2465)


	//   ....[0]....
.L_2465:
        /*0094*/ 	.word	0x00000440


	//   ....[1]....
        /*0098*/ 	.word	0x00000470


	//----- nvinfo : EIATTR_CRS_STACK_SIZE
	.align		4
.L_2466:
        /*009c*/ 	.byte	0x04, 0x1e
        /*009e*/ 	.short	(.L_2468 - .L_2467)
.L_2467:
        /*00a0*/ 	.word	0x00000000
.L_2468:


//--------------------- .nv.info._ZN3cub17CUB_300001_SM_8006detail10radix_sort30DeviceRadixSortHistogramKernelINS1_5radix10policy_hubIfijE10Policy1000ELNS0_9SortOrderE1EfjNS1_21identity_decomposer_tEEEvPT2_PKT1_SA_iiT3_ --------------------------
	.section	.nv.info._ZN3cub17CUB_300001_SM_8006detail10radix_sort30DeviceRadixSortHistogramKernelINS1_5radix10policy_hubIfijE10Policy1000ELNS0_9SortOrderE1EfjNS1_21identity_decomposer_tEEEvPT2_PKT1_SA_iiT3_,"",@"SHT_CUDA_INFO"
	.sectionflags	@""
	.align	4


	//----- nvinfo : EIATTR_CUDA_API_VERSION
	.align		4
        /*0000*/ 	.byte	0x04, 0x37
        /*0002*/ 	.short	(.L_2470 - .L_2469)
.L_2469:
        /*0004*/ 	.word	0x00000082


	//----- nvinfo : EIATTR_SW2861232_WAR
	.align		4
.L_2470:
        /*0008*/ 	.byte	0x01, 0x35
	.zero		2


	//----- nvinfo : EIATTR_PARAM_CBANK
	.align		4
        /*000c*/ 	.byte	0x04, 0x0a
        /*000e*/ 	.short	(.L_2472 - .L_2471)
	.align		4
.L_2471:
        /*0010*/ 	.word	index@(.nv.constant0._ZN3cub17CUB_300001_SM_8006detail10radix_sort30DeviceRadixSortHistogramKernelINS1_5radix10policy_hubIfijE10Policy1000ELNS0_9SortOrderE1EfjNS1_21identity_decomposer_tEEEvPT2_PKT1_SA_iiT3_)
        /*0014*/ 	.short	0x0160
        /*0016*/ 	.short	0x001d


	//----- nvinfo : EIATTR_CBANK_PARAM_SIZE
	.align		4
.L_2472:
        /*0018*/ 	.byte	0x03, 0x19
        /*001a*/ 	.short	0x001d


	//----- nvinfo : EIATTR_KPARAM_INFO
	.align		4
        /*001c*/ 	.byte	0x04, 0x17
        /*001e*/ 	.short	(.L_2474 - .L_2473)
.L_2473:
        /*0020*/ 	.word	0x00000000
        /*0024*/ 	.short	0x0005
        /*0026*/ 	.short	0x001c
        /*0028*/ 	.byte	0x00, 0xf0, 0x05, 0x00


	//----- nvinfo : EIATTR_KPARAM_INFO
	.align		4
.L_2474:
        /*002c*/ 	.byte	0x04, 0x17
        /*002e*/ 	.short	(.L_2476 - .L_2475)
.L_2475:
        /*0030*/ 	.word	0x00000000
        /*0034*/ 	.short	0x0004
        /*0036*/ 	.short	0x0018
        /*0038*/ 	.byte	0x00, 0xf0, 0x11, 0x00


	//----- nvinfo : EIATTR_KPARAM_INFO
	.align		4
.L_2476:
        /*003c*/ 	.byte	0x04, 0x17
        /*003e*/ 	.short	(.L_2478 - .L_2477)
.L_2477:
        /*0040*/ 	.word	0x00000000
        /*0044*/ 	.short	0x0003
        /*0046*/ 	.short	0x0014
        /*0048*/ 	.byte	0x00, 0xf0, 0x11, 0x00


	//----- nvinfo : EIATTR_KPARAM_INFO
	.align		4
.L_2478:
        /*004c*/ 	.byte	0x04, 0x17
        /*004e*/ 	.short	(.L_2480 - .L_2479)
.L_2479:
        /*0050*/ 	.word	0x00000000
        /*0054*/ 	.short	0x0002
        /*0056*/ 	.short	0x0010
        /*0058*/ 	.byte	0x00, 0xf0, 0x11, 0x00


	//----- nvinfo : EIATTR_KPARAM_INFO
	.align		4
.L_2480:
        /*005c*/ 	.byte	0x04, 0x17
        /*005e*/ 	.short	(.L_2482 - .L_2481)
.L_2481:
        /*0060*/ 	.word	0x00000000
        /*0064*/ 	.short	0x0001
        /*0066*/ 	.short	0x0008
        /*0068*/ 	.byte	0x00, 0xf0, 0x21, 0x00


	//----- nvinfo : EIATTR_KPARAM_INFO
	.align		4
.L_2482:
        /*006c*/ 	.byte	0x04, 0x17
        /*006e*/ 	.short	(.L_2484 - .L_2483)
.L_2483:
        /*0070*/ 	.word	0x00000000
        /*0074*/ 	.short	0x0000
        /*0076*/ 	.short	0x0000
        /*0078*/ 	.byte	0x00, 0xf0, 0x21, 0x00


	//----- nvinfo : EIATTR_MAXREG_COUNT
	.align		4
.L_2484:
        /*007c*/ 	.byte	0x03, 0x1b
        /*007e*/ 	.short	0x00ff


	//----- nvinfo : EIATTR_NUM_BARRIERS
	.align		4
        /*0080*/ 	.byte	0x02, 0x4c
        /*0082*/ 	.byte	0x01
	.zero		1


	//----- nvinfo : EIATTR_MERCURY_ISA_VERSION
	.align		4
        /*0084*/ 	.byte	0x03, 0x5f
        /*0086*/ 	.short	0x0000


	//----- nvinfo : EIATTR_EXIT_INSTR_OFFSETS
	.align		4
        /*0088*/ 	.byte	0x04, 0x1c
        /*008a*/ 	.short	(.L_2486 - .L_2485)


	//   ....[0]....
.L_2485:
        /*008c*/ 	.word	0x00000070


	//   ....[1]....
        /*0090*/ 	.word	0x00001b80


	//----- nvinfo : EIATTR_MAX_THREADS
	.align		4
.L_2486:
        /*0094*/ 	.byte	0x04, 0x05
        /*0096*/ 	.short	(.L_2488 - .L_2487)
.L_2487:
        /*0098*/ 	.word	0x00000080
        /*009c*/ 	.word	0x00000001
        /*00a0*/ 	.word	0x00000001


	//----- nvinfo : EIATTR_CRS_STACK_SIZE
	.align		4
.L_2488:
        /*00a4*/ 	.byte	0x04, 0x1e
        /*00a6*/ 	.short	(.L_2490 - .L_2489)
.L_2489:
        /*00a8*/ 	.word	0x00000000
.L_2490:


//--------------------- .nv.info._ZN3cub17CUB_300001_SM_8006detail10radix_sort31DeviceRadixSortSingleTileKernelINS1_5radix10policy_hubIfijE10Policy1000ELNS0_9SortOrderE1EfijNS1_21identity_decomposer_tEEEvPKT1_PSA_PKT2_PSE_T3_iiT4_ --------------------------
	.section	.nv.info._ZN3cub17CUB_300001_SM_8006detail10radix_sort31DeviceRadixSortSingleTileKernelINS1_5radix10policy_hubIfijE10Policy1000ELNS0_9SortOrderE1EfijNS1_21identity_decomposer_tEEEvPKT1_PSA_PKT2_PSE_T3_iiT4_,"",@"SHT_CUDA_INFO"
	.sectionflags	@""
	.align	4


	//----- nvinfo : EIATTR_CUDA_API_VERSION
	.align		4
        /*0000*/ 	.byte	0x04, 0x37
        /*0002*/ 	.short	(.L_2492 - .L_2491)
.L_2491:
        /*0004*/ 	.word	0x00000082


	//----- nvinfo : EIATTR_SW2861232_WAR
	.align		4
.L_2492:
        /*0008*/ 	.byte	0x01, 0x35
	.zero		2


	//----- nvinfo : EIATTR_PARAM_CBANK
	.align		4
        /*000c*/ 	.byte	0x04, 0x0a
        /*000e*/ 	.short	(.L_2494 - .L_2493)
	.align		4
.L_2493:
        /*0010*/ 	.word	index@(.nv.constant0._ZN3cub17CUB_300001_SM_8006detail10radix_sort31DeviceRadixSortSingleTileKernelINS1_5radix10policy_hubIfijE10Policy1000ELNS0_9SortOrderE1EfijNS1_21identity_decomposer_tEEEvPKT1_PSA_PKT2_PSE_T3_iiT4_)
        /*0014*/ 	.short	0x0160
        /*0016*/ 	.short	0x002d


	//----- nvinfo : EIATTR_CBANK_PARAM_SIZE
	.align		4
.L_2494:
        /*0018*/ 	.byte	0x03, 0x19
        /*001a*/ 	.short	0x002d


	//----- nvinfo : EIATTR_KPARAM_INFO
	.align		4
        /*001c*/ 	.byte	0x04, 0x17
        /*001e*/ 	.short	(.L_2496 - .L_2495)
.L_2495:
        /*0020*/ 	.word	0x00000000
        /*0024*/ 	.short	0x0007
        /*0026*/ 	.short	0x002c
        /*0028*/ 	.byte	0x00, 0xf0, 0x05, 0x00


	//----- nvinfo : EIATTR_KPARAM_INFO
	.align		4
.L_2496:
        /*002c*/ 	.byte	0x04, 0x17
        /*002e*/ 	.short	(.L_2498 - .L_2497)
.L_2497:
        /*0030*/ 	.word	0x00000000
        /*0034*/ 	.short	0x0006
        /*0036*/ 	.short	0x0028
        /*0038*/ 	.byte	0x00, 0xf0, 0x11, 0x00


	//----- nvinfo : EIATTR_KPARAM_INFO
	.align		4
.L_2498:
        /*003c*/ 	.byte	0x04, 0x17
        /*003e*/ 	.short	(.L_2500 - .L_2499)
.L_2499:
        /*0040*/ 	.word	0x00000000
        /*0044*/ 	.short	0x0005
        /*0046*/ 	.short	0x0024
        /*0048*/ 	.byte	0x00, 0xf0, 0x11, 0x00


	//----- nvinfo : EIATTR_KPARAM_INFO
	.align		4
.L_2500:
        /*004c*/ 	.byte	0x04, 0x17
        /*004e*/ 	.short	(.L_2502 - .L_2501)
.L_2501:
        /*0050*/ 	.word	0x00000000
        /*0054*/ 	.short	0x0004
        /*0056*/ 	.short	0x0020
        /*0058*/ 	.byte	0x00, 0xf0, 0x11, 0x00


	//----- nvinfo : EIATTR_KPARAM_INFO
	.align		4
.L_2502:
        /*005c*/ 	.byte	0x04, 0x17
        /*005e*/ 	.short	(.L_2504 - .L_2503)
.L_2503:
        /*0060*/ 	.word	0x00000000
        /*0064*/ 	.short	0x0003
        /*0066*/ 	.short	0x0018
        /*0068*/ 	.byte	0x00, 0xf0, 0x21, 0x00


	//----- nvinfo : EIATTR_KPARAM_INFO
	.align		4
.L_2504:
        /*006c*/ 	.byte	0x04, 0x17
        /*006e*/ 	.short	(.L_2506 - .L_2505)
.L_2505:
        /*0070*/ 	.word	0x00000000
        /*0074*/ 	.short	0x0002
        /*0076*/ 	.short	0x0010
        /*0078*/ 	.byte	0x00, 0xf0, 0x21, 0x00


	//----- nvinfo : EIATTR_KPARAM_INFO
	.align		4
.L_2506:
        /*007c*/ 	.byte	0x04, 0x17
        /*007e*/ 	.short	(.L_2508 - .L_2507)
.L_2507:
        /*0080*/ 	.word	0x00000000
        /*0084*/ 	.short	0x0001
        /*0086*/ 	.short	0x0008
        /*0088*/ 	.byte	0x00, 0xf0, 0x21, 0x00


	//----- nvinfo : EIATTR_KPARAM_INFO
	.align		4
.L_2508:
        /*008c*/ 	.byte	0x04, 0x17
        /*008e*/ 	.short	(.L_2510 - .L_2509)
.L_2509:
        /*0090*/ 	.word	0x00000000
        /*0094*/ 	.short	0x0000
        /*0096*/ 	.short	0x0000
        /*0098*/ 	.byte	0x00, 0xf0, 0x21, 0x00


	//----- nvinfo : EIATTR_MAXREG_COUNT
	.align		4
.L_2510:
        /*009c*/ 	.byte	0x03, 0x1b
        /*009e*/ 	.short	0x00ff


	//----- nvinfo : EIATTR_NUM_BARRIERS
	.align		4
        /*00a0*/ 	.byte	0x02, 0x4c
        /*00a2*/ 	.byte	0x01
	.zero		1


	//----- nvinfo : EIATTR_MERCURY_ISA_VERSION
	.align		4
        /*00a4*/ 	.byte	0x03, 0x5f
        /*00a6*/ 	.short	0x0000


	//----- nvinfo : EIATTR_UNUSED_LOAD_BYTE_OFFSET
	.align		4
        /*00a8*/ 	.byte	0x04, 0x44
        /*00aa*/ 	.short	(.L_2512 - .L_2511)


	//   ....[0]....
.L_2511:
        /*00ac*/ 	.word	0x000021c0
        /*00b0*/ 	.word	0x0000f0ff


	//   ....[1]....
        /*00b4*/ 	.word	0x000021f0
        /*00b8*/ 	.word	0x0000fff0


	//----- nvinfo : EIATTR_COOP_GROUP_MASK_REGIDS
	.align		4
.L_2512:
        /*00bc*/ 	.byte	0x04, 0x29
        /*00be*/ 	.short	(.L_2514 - .L_2513)


	//   ....[0]....
.L_2513:
        /*00c0*/ 	.word	0xffffffff


	//   ....[1]....
        /*00c4*/ 	.word	0xffffffff


	//   ....[2]....
        /*00c8*/ 	.word	0xffffffff


	//   ....[3]....
        /*00cc*/ 	.word	0xffffffff


	//   ....[4]....
        /*00d0*/ 	.word	0xffffffff


	//----- nvinfo : EIATTR_COOP_GROUP_INSTR_OFFSETS
	.align		4
.L_2514:
        /*00d4*/ 	.byte	0x04, 0x28
        /*00d6*/ 	.short	(.L_2516 - .L_2515)


	//   ....[0]....
.L_2515:
        /*00d8*/ 	.word	0x00002080


	//   ....[1]....
        /*00dc*/ 	.word	0x000020a0


	//   ....[2]....
        /*00e0*/ 	.word	0x000020c0


	//   ....[3]....
        /*00e4*/ 	.word	0x000020e0


	//   ....[4]....
        /*00e8*/ 	.word	0x00002110


	//----- nvinfo : EIATTR_EXIT_INSTR_OFFSETS
	.align		4
.L_2516:
        /*00ec*/ 	.byte	0x04, 0x1c
        /*00ee*/ 	.short	(.L_2518 - .L_2517)


	//   ....[0]....
.L_2517:
        /*00f0*/ 	.word	0x00003de0


	//   ....[1]....
        /*00f4*/ 	.word	0x00003e60


	//----- nvinfo : EIATTR_MAX_THREADS
	.align		4
.L_2518:
        /*00f8*/ 	.byte	0x04, 0x05
        /*00fa*/ 	.short	(.L_2520 - .L_2519)
.L_2519:
        /*00fc*/ 	.word	0x00000100
        /*0100*/ 	.word	0x00000001
        /*0104*/ 	.word	0x00000001


	//----- nvinfo : EIATTR_CRS_STACK_SIZE
	.align		4
.L_2520:
        /*0108*/ 	.byte	0x04, 0x1e
        /*010a*/ 	.short	(.L_2522 - .L_2521)
.L_2521:
        /*010c*/ 	.word	0x00000000
.L_2522:


//--------------------- .nv.info._ZN3cub17CUB_300001_SM_8006detail10radix_sort30DeviceSegmentedRadixSortKernelINS1_5radix10policy_hubIfiiE10Policy1000ELb1ELNS0_9SortOrderE1EfiPiS9_iNS1_21identity_decomposer_tEEEvPKT2_PSB_PKT3_PSF_T4_T5_iiiT7_ --------------------------
	.section	.nv.info._ZN3cub17CUB_300001_SM_8006detail10radix_sort30DeviceSegmentedRadixSortKernelINS1_5radix10policy_hubIfiiE10Policy1000ELb1ELNS0_9SortOrderE1EfiPiS9_iNS1_21identity_decomposer_tEEEvPKT2_PSB_PKT3_PSF_T4_T5_iiiT7_,"",@"SHT_CUDA_INFO"
	.sectionflags	@""
	.align	4


	//----- nvinfo : EIATTR_CUDA_API_VERSION
	.align		4
        /*0000*/ 	.byte	0x04, 0x37
        /*0002*/ 	.short	(.L_2524 - .L_2523)
.L_2523:
        /*0004*/ 	.word	0x00000082


	//----- nvinfo : EIATTR_SW2861232_WAR
	.align		4
.L_2524:
        /*0008*/ 	.byte	0x01, 0x35
	.zero		2


	//----- nvinfo : EIATTR_PARAM_CBANK
	.align		4
        /*000c*/ 	.byte	0x04, 0x0a
        /*000e*/ 	.short	(.L_2526 - .L_2525)
	.align		4
.L_2525:
        /*0010*/ 	.word	index@(.nv.constant0._ZN3cub17CUB_300001_SM_8006detail10radix_sort30DeviceSegmentedRadixSortKernelINS1_5radix10policy_hubIfiiE10Policy1000ELb1ELNS0_9SortOrderE1EfiPiS9_iNS1_21identity_decomposer_tEEEvPKT2_PSB_PKT3_PSF_T4_T5_iiiT7_)
        /*0014*/ 	.short	0x0160
        /*0016*/ 	.short	0x003d


	//----- nvinfo : EIATTR_CBANK_PARAM_SIZE
	.align		4
.L_2526:
        /*0018*/ 	.byte	0x03, 0x19
        /*001a*/ 	.short	0x003d


	//----- nvinfo : EIATTR_KPARAM_INFO
	.align		4
        /*001c*/ 	.byte	0x04, 0x17
        /*001e*/ 	.short	(.L_2528 - .L_2527)
.L_2527:
        /*0020*/ 	.word	0x00000000
        /*0024*/ 	.short	0x0009
        /*0026*/ 	.short	0x003c
        /*0028*/ 	.byte	0x00, 0xf0, 0x05, 0x00


	//----- nvinfo : EIATTR_KPARAM_INFO
	.align		4
.L_2528:
        /*002c*/ 	.byte	0x04, 0x17
        /*002e*/ 	.short	(.L_2530 - .L_2529)
.L_2529:
        /*0030*/ 	.word	0x00000000
        /*0034*/ 	.short	0x0008
        /*0036*/ 	.short	0x0038
        /*0038*/ 	.byte	0x00, 0xf0, 0x11, 0x00


	//----- nvinfo : EIATTR_KPARAM_INFO
	.align		4
.L_2530:
        /*003c*/ 	.byte	0x04, 0x17
        /*003e*/ 	.short	(.L_2532 - .L_2531)
.L_2531:
        /*0040*/ 	.word	0x00000000
        /*0044*/ 	.short	0x0007
        /*0046*/ 	.short	0x0034
        /*0048*/ 	.byte	0x00, 0xf0, 0x11, 0x00


	//----- nvinfo : EIATTR_KPARAM_INFO
	.align		4
.L_2532:
        /*004c*/ 	.byte	0x04, 0x17
        /*004e*/ 	.short	(.L_2534 - .L_2533)
.L_2533:
        /*0050*/ 	.word	0x00000000
        /*0054*/ 	.short	0x0006
        /*0056*/ 	.short	0x0030
        /*0058*/ 	.byte	0x00, 0xf0, 0x11, 0x00


	//----- nvinfo : EIATTR_KPARAM_INFO
	.align		4
.L_2534:
        /*005c*/ 	.byte	0x04, 0x17
        /*005e*/ 	.short	(.L_2536 - .L_2535)
.L_2535:
        /*0060*/ 	.word	0x00000000
        /*0064*/ 	.short	0x0005
        /*0066*/ 	.short	0x0028
        /*0068*/ 	.byte	0x00, 0xf0, 0x21, 0x00


	//----- nvinfo : EIATTR_KPARAM_INFO
	.align		4
.L_2536:
        /*006c*/ 	.byte	0x04, 0x17
        /*006e*/ 	.short	(.L_2538 - .L_2537)
.L_2537:
        /*0070*/ 	.word	0x00000000
        /*0074*/ 	.short	0x0004
        /*0076*/ 	.short	0x0020
        /*0078*/ 	.byte	0x00, 0xf0, 0x21, 0x00


	//----- nvinfo : EIATTR_KPARAM_INFO
	.align		4
.L_2538:
        /*007c*/ 	.byte	0x04, 0x17
        /*007e*/ 	.short	(.L_2540 - .L_2539)
.L_2539:
        /*0080*/ 	.word	0x00000000
        /*0084*/ 	.short	0x0003
        /*0086*/ 	.short	0x0018
        /*0088*/ 	.byte	0x00, 0xf0, 0x21, 0x00


	//----- nvinfo : EIATTR_KPARAM_INFO
	.align		4
.L_2540:
        /*008c*/ 	.byte	0x04, 0x17
        /*008e*/ 	.short	(.L_2542 - .L_2541)
.L_2541:
        /*0090*/ 	.word	0x00000000
        /*0094*/ 	.short	0x0002
        /*0096*/ 	.short	0x0010
        /*0098*/ 	.byte	0x00, 0xf0, 0x21, 0x00


	//----- nvinfo : EIATTR_KPARAM_INFO
	.align		4
.L_2542:
        /*009c*/ 	.byte	0x04, 0x17
        /*009e*/ 	.short	(.L_2544 - .L_2543)
.L_2543:
        /*00a0*/ 	.word	0x00000000
        /*00a4*/ 	.short	0x0001
        /*00a6*/ 	.short	0x0008
        /*00a8*/ 	.byte	0x00, 0xf0, 0x21, 0x00


	//----- nvinfo : EIATTR_KPARAM_INFO
	.align		4
.L_2544:
        /*00ac*/ 	.byte	0x04, 0x17
        /*00ae*/ 	.short	(.L_2546 - .L_2545)
.L_2545:
        /*00b0*/ 	.word	0x00000000
        /*00b4*/ 	.short	0x0000
        /*00b6*/ 	.short	0x0000
        /*00b8*/ 	.byte	0x00, 0xf0, 0x21, 0x00


	//----- nvinfo : EIATTR_MAXREG_COUNT
	.align		4
.L_2546:
        /*00bc*/ 	.byte	0x03, 0x1b
        /*00be*/ 	.short	0x00a8


	//----- nvinfo : EIATTR_NUM_BARRIERS
	.align		4
        /*00c0*/ 	.byte	0x02, 0x4c
        /*00c2*/ 	.byte	0x01
	.zero		1


	//----- nvinfo : EIATTR_MERCURY_ISA_VERSION
	.align		4
        /*00c4*/ 	.byte	0x03, 0x5f
        /*00c6*/ 	.short	0x0000


	//----- nvinfo : EIATTR_UNUSED_LOAD_BYTE_OFFSET
	.align		4
        /*00c8*/ 	.byte	0x04, 0x44
        /*00ca*/ 	.short	(.L_2548 - .L_2547)


	//   ....[0]....
.L_2547:
        /*00cc*/ 	.word	0x00006050
        /*00d0*/ 	.word	0x0000f0ff


	//   ....[1]....
        /*00d4*/ 	.word	0x00006080
        /*00d8*/ 	.word	0x0000fff0


	//   ....[2]....
        /*00dc*/ 	.word	0x00008b30
        /*00e0*/ 	.word	0x0000f0ff


	//   ....[3]....
        /*00e4*/ 	.word	0x00008bf0
        /*00e8*/ 	.word	0x0000fff0


	//----- nvinfo : EIATTR_COOP_GROUP_MASK_REGIDS
	.align		4
.L_2548:
        /*00ec*/ 	.byte	0x04, 0x29
        /*00ee*/ 	.short	(.L_2550 - .L_2549)


	//   ....[0]....
.L_2549:
        /*00f0*/ 	.word	0xffffffff


	//   ....[1]....
        /*00f4*/ 	.word	0xffffffff


	//   ....[2]....
        /*00f8*/ 	.word	0xffffffff


	//   ....[3]....
        /*00fc*/ 	.word	0xffffffff


	//   ....[4]....
        /*0100*/ 	.word	0xffffffff


	//   ....[5]....
        /*0104*/ 	.word	0xffffffff


	//   ....[6]....
        /*0108*/ 	.word	0xffffffff


	//   ....[7]....
        /*010c*/ 	.word	0xffffffff


	//   ....[8]....
        /*0110*/ 	.word	0xffffffff


	//   ....[9]....
        /*0114*/ 	.word	0xffffffff


	//   ....[10]....
        /*0118*/ 	.word	0xffffffff


	//   ....[11]....
        /*011c*/ 	.word	0xffffffff


	//   ....[12]....
        /*0120*/ 	.word	0xffffffff


	//   ....[13]....
        /*0124*/ 	.word	0xffffffff


	//   ....[14]....
        /*0128*/ 	.word	0xffffffff


	//   ....[15]....
        /*012c*/ 	.word	0xffffffff


	//   ....[16]....
        /*0130*/ 	.word	0xffffffff


	//   ....[17]....
        /*0134*/ 	.word	0xffffffff


	//   ....[18]....
        /*0138*/ 	.word	0xffffffff


	//   ....[19]....
        /*013c*/ 	.word	0xffffffff


	//   ....[20]....
        /*0140*/ 	.word	0xffffffff


	//   ....[21]....
        /*0144*/ 	.word	0xffffffff


	//   ....[22]....
        /*0148*/ 	.word	0xffffffff


	//   ....[23]....
        /*014c*/ 	.word	0xffffffff


	//   ....[24]....
        /*0150*/ 	.word	0xffffffff


	//   ....[25]....
        /*0154*/ 	.word	0xffffffff


	//   ....[26]....
        /*0158*/ 	.word	0xffffffff


	//   ....[27]....
        /*015c*/ 	.word	0xffffffff


	//   ....[28]....
        /*0160*/ 	.word	0xffffffff


	//   ....[29]....
        /*0164*/ 	.word	0xffffffff


	//   ....[30]....
        /*0168*/ 	.word	0xffffffff


	//   ....[31]....
        /*016c*/ 	.word	0xffffffff


	//   ....[32]....
        /*0170*/ 	.word	0xffffffff


	//----- nvinfo : EIATTR_COOP_GROUP_INSTR_OFFSETS
	.align		4
.L_2550:
        /*0174*/ 	.byte	0x04, 0x28
        /*0176*/ 	.short	(.L_2552 - .L_2551)


	//   ....[0]....
.L_2551:
        /*0178*/ 	.word	0x000031b0


	//   ....[1]....
        /*017c*/ 	.word	0x000031f0


	//   ....[2]....
        /*0180*/ 	.word	0x00003210


	//   ....[3]....
        /*0184*/ 	.word	0x00003230


	//   ....[4]....
        /*0188*/ 	.word	0x00003250


	//   ....[5]....
        /*018c*/ 	.word	0x00005f00


	//   ....[6]....
        /*0190*/ 	.word	0x00005f20


	//   ....[7]....
        /*0194*/ 	.word	0x00005f40


	//   ....[8]....
        /*0198*/ 	.word	0x00005f60


	//   ....[9]....
        /*019c*/ 	.word	0x00005f90


	//   ....[10]....
        /*01a0*/ 	.word	0x00007760


	//   ....[11]....
        /*01a4*/ 	.word	0x000089b0


	//   ....[12]....
        /*01a8*/ 	.word	0x000089d0


	//   ....[13]....
        /*01ac*/ 	.word	0x000089f0


	//   ....[14]....
        /*01b0*/ 	.word	0x00008a10


	//   ....[15]....
        /*01b4*/ 	.word	0x00008a40


	//   ....[16]....
        /*01b8*/ 	.word	0x00009530


	//   ....[17]....
        /*01bc*/ 	.word	0x0000a8c0


	//   ....[18]....
        /*01c0*/ 	.word	0x0000a940


	//   ....[19]....
        /*01c4*/ 	.word	0x0000a9d0


	//   ....[20]....
        /*01c8*/ 	.word	0x0000aa60


	//   ....[21]....
        /*01cc*/ 	.word	0x0000aaf0


	//   ....[22]....
        /*01d0*/ 	.word	0x0000ab70


	//   ....[23]....
        /*01d4*/ 	.word	0x0000ac00


	//   ....[24]....
        /*01d8*/ 	.word	0x0000ac90


	//   ....[25]....
        /*01dc*/ 	.word	0x0000ad20


	//   ....[26]....
        /*01e0*/ 	.word	0x0000adb0


	//   ....[27]....
        /*01e4*/ 	.word	0x0000ae00


	//   ....[28]....
        /*01e8*/ 	.word	0x0000ae70


	//   ....[29]....
        /*01ec*/ 	.word	0x0000af00


	//   ....[30]....
        /*01f0*/ 	.word	0x0000af90


	//   ....[31]....
        /*01f4*/ 	.word	0x0000b020


	//   ....[32]....
        /*01f8*/ 	.word	0x0000b0b0


	//----- nvinfo : EIATTR_EXIT_INSTR_OFFSETS
	.align		4
.L_2552:
        /*01fc*/ 	.byte	0x04, 0x1c
        /*01fe*/ 	.short	(.L_2554 - .L_2553)


	//   ....[0]....
.L_2553:
        /*0200*/ 	.word	0x000000a0


	//   ....[1]....
        /*0204*/ 	.word	0x00004a40


	//   ....[2]....
        /*0208*/ 	.word	0x00004ea0


	//   ....[3]....
        /*020c*/ 	.word	0x00004ec0


	//   ....[4]....
        /*0210*/ 	.word	0x00007730


	//   ....[5]....
        /*0214*/ 	.word	0x0000a800


	//   ....[6]....
        /*0218*/ 	.word	0x0000a860


	//----- nvinfo : EIATTR_MAX_THREADS
	.align		4
.L_2554:
        /*021c*/ 	.byte	0x04, 0x05
        /*021e*/ 	.short	(.L_2556 - .L_2555)
.L_2555:
        /*0220*/ 	.word	0x00000180
        /*0224*/ 	.word	0x00000001
        /*0228*/ 	.word	0x00000001


	//----- nvinfo : EIATTR_CRS_STACK_SIZE
	.align		4
.L_2556:
        /*022c*/ 	.byte	0x04, 0x1e
        /*022e*/ 	.short	(.L_2558 - .L_2557)
.L_2557:
        /*0230*/ 	.word	0x00000000
.L_2558:


//--------------------- .nv.info._ZN3cub17CUB_300001_SM_8006detail10radix_sort30DeviceSegmentedRadixSortKernelINS1_5radix10policy_hubIfiiE10Policy1000ELb0ELNS0_9SortOrderE1EfiPiS9_iNS1_21identity_decomposer_tEEEvPKT2_PSB_PKT3_PSF_T4_T5_iiiT7_ --------------------------
	.section	.nv.info._ZN3cub17CUB_300001_SM_8006detail10radix_sort30DeviceSegmentedRadixSortKernelINS1_5radix10policy_hubIfiiE10Policy1000ELb0ELNS0_9SortOrderE1EfiPiS9_iNS1_21identity_decomposer_tEEEvPKT2_PSB_PKT3_PSF_T4_T5_iiiT7_,"",@"SHT_CUDA_INFO"
	.sectionflags	@""
	.align	4


	//----- nvinfo : EIATTR_CUDA_API_VERSION
	.align		4
        /*0000*/ 	.byte	0x04, 0x37
        /*0002*/ 	.short	(.L_2560 - .L_2559)
.L_2559:
        /*0004*/ 	.word	0x00000082


	//----- nvinfo : EIATTR_SW2861232_WAR
	.align		4
.L_2560:
        /*0008*/ 	.byte	0x01, 0x35
	.zero		2


	//----- nvinfo : EIATTR_PARAM_CBANK
	.align		4
        /*000c*/ 	.byte	0x04, 0x0a
        /*000e*/ 	.short	(.L_2562 - .L_2561)
	.align		4
.L_2561:
        /*0010*/ 	.word	index@(.nv.constant0._ZN3cub17CUB_300001_SM_8006detail10radix_sort30DeviceSegmentedRadixSortKernelINS1_5radix10policy_hubIfiiE10Policy1000ELb0ELNS0_9SortOrderE1EfiPiS9_iNS1_21identity_decomposer_tEEEvPKT2_PSB_PKT3_PSF_T4_T5_iiiT7_)
        /*0014*/ 	.short	0x0160
        /*0016*/ 	.short	0x003d


	//----- nvinfo : EIATTR_CBANK_PARAM_SIZE
	.align		4
.L_2562:
        /*0018*/ 	.byte	0x03, 0x19
        /*001a*/ 	.short	0x003d


	//----- nvinfo : EIATTR_KPARAM_INFO
	.align		4
        /*001c*/ 	.byte	0x04, 0x17
        /*001e*/ 	.short	(.L_2564 - .L_2563)
.L_2563:
        /*0020*/ 	.word	0x00000000
        /*0024*/ 	.short	0x0009
        /*0026*/ 	.short	0x003c
        /*0028*/ 	.byte	0x00, 0xf0, 0x05, 0x00


	//----- nvinfo : EIATTR_KPARAM_INFO
	.align		4
.L_2564:
        /*002c*/ 	.byte	0x04, 0x17
        /*002e*/ 	.short	(.L_2566 - .L_2565)
.L_2565:
        /*0030*/ 	.word	0x00000000
        /*0034*/ 	.short	0x0008
        /*0036*/ 	.short	0x0038
        /*0038*/ 	.byte	0x00, 0xf0, 0x11, 0x00


	//----- nvinfo : EIATTR_KPARAM_INFO
	.align		4
.L_2566:
        /*003c*/ 	.byte	0x04, 0x17
        /*003e*/ 	.short	(.L_2568 - .L_2567)
.L_2567:
        /*0040*/ 	.word	0x00000000
        /*0044*/ 	.short	0x0007
        /*0046*/ 	.short	0x0034
        /*0048*/ 	.byte	0x00, 0xf0, 0x11, 0x00


	//----- nvinfo : EIATTR_KPARAM_INFO
	.align		4
.L_2568:
        /*004c*/ 	.byte	0x04, 0x17
        /*004e*/ 	.short	(.L_2570 - .L_2569)
.L_2569:
        /*0050*/ 	.word	0x00000000
        /*0054*/ 	.short	0x0006
        /*0056*/ 	.short	0x0030
        /*0058*/ 	.byte	0x00, 0xf0, 0x11, 0x00


	//----- nvinfo : EIATTR_KPARAM_INFO
	.align		4
.L_2570:
        /*005c*/ 	.byte	0x04, 0x17
        /*005e*/ 	.short	(.L_2572 - .L_2571)
.L_2571:
        /*0060*/ 	.word	0x00000000
        /*0064*/ 	.short	0x0005
        /*0066*/ 	.short	0x0028
        /*0068*/ 	.byte	0x00, 0xf0, 0x21, 0x00


	//----- nvinfo : EIATTR_KPARAM_INFO
	.align		4
.L_2572:
        /*006c*/ 	.byte	0x04, 0x17
        /*006e*/ 	.short	(.L_2574 - .L_2573)
.L_2573:
        /*0070*/ 	.word	0x00000000
        /*0074*/ 	.short	0x0004
        /*0076*/ 	.short	0x0020
        /*0078*/ 	.byte	0x00, 0xf0, 0x21, 0x00


	//----- nvinfo : EIATTR_KPARAM_INFO
	.align		4
.L_2574:
        /*007c*/ 	.byte	0x04, 0x17
        /*007e*/ 	.short	(.L_2576 - .L_2575)
.L_2575:
        /*0080*/ 	.word	0x00000000
        /*0084*/ 	.short	0x0003
        /*0086*/ 	.short	0x0018
        /*0088*/ 	.byte	0x00, 0xf0, 0x21, 0x00


	//----- nvinfo : EIATTR_KPARAM_INFO
	.align		4
.L_2576:
        /*008c*/ 	.byte	0x04, 0x17
        /*008e*/ 	.short	(.L_2578 - .L_2577)
.L_2577:
        /*0090*/ 	.word	0x00000000
        /*0094*/ 	.short	0x0002
        /*0096*/ 	.short	0x0010
        /*0098*/ 	.byte	0x00, 0xf0, 0x21, 0x00


	//----- nvinfo : EIATTR_KPARAM_INFO
	.align		4
.L_2578:
        /*009c*/ 	.byte	0x04, 0x17
        /*009e*/ 	.short	(.L_2580 - .L_2579)
.L_2579:
        /*00a0*/ 	.word	0x00000000
        /*00a4*/ 	.short	0x0001
        /*00a6*/ 	.short	0x0008
        /*00a8*/ 	.byte	0x00, 0xf0, 0x21, 0x00


	//----- nvinfo : EIATTR_KPARAM_INFO
	.align		4
.L_2580:
        /*00ac*/ 	.byte	0x04, 0x17
        /*00ae*/ 	.short	(.L_2582 - .L_2581)
.L_2581:
        /*00b0*/ 	.word	0x00000000
        /*00b4*/ 	.short	0x0000
        /*00b6*/ 	.short	0x0000
        /*00b8*/ 	.byte	0x00, 0xf0, 0x21, 0x00


	//----- nvinfo : EIATTR_MAXREG_COUNT
	.align		4
.L_2582:
        /*00bc*/ 	.byte	0x03, 0x1b
        /*00be*/ 	.short	0x00ff


	//----- nvinfo : EIATTR_NUM_BARRIERS
	.align		4
        /*00c0*/ 	.byte	0x02, 0x4c
        /*00c2*/ 	.byte	0x01
	.zero		1


	//----- nvinfo : EIATTR_MERCURY_ISA_VERSION
	.align		4
        /*00c4*/ 	.byte	0x03, 0x5f
        /*00c6*/ 	.short	0x0000


	//----- nvinfo : EIATTR_UNUSED_LOAD_BYTE_OFFSET
	.align		4
        /*00c8*/ 	.byte	0x04, 0x44
        /*00ca*/ 	.short	(.L_2584 - .L_2583)


	//   ....[0]....
.L_2583:
        /*00cc*/ 	.word	0x0000d630
        /*00d0*/ 	.word	0x0000f0ff


	//   ....[1]....
        /*00d4*/ 	.word	0x00015190
        /*00d8*/ 	.word	0x0000f0ff


	//----- nvinfo : EIATTR_COOP_GROUP_MASK_REGIDS
	.align		4
.L_2584:
        /*00dc*/ 	.byte	0x04, 0x29
        /*00de*/ 	.short	(.L_2586 - .L_2585)


	//   ....[0]....
.L_2585:
        /*00e0*/ 	.word	0xffffffff


	//   ....[1]....
        /*00e4*/ 	.word	0xffffffff


	//   ....[2]....
        /*00e8*/ 	.word	0xffffffff


	//   ....[3]....
        /*00ec*/ 	.word	0xffffffff


	//   ....[4]....
        /*00f0*/ 	.word	0xffffffff


	//   ....[5]....
        /*00f4*/ 	.word	0xffffffff


	//   ....[6]....
        /*00f8*/ 	.word	0xffffffff


	//   ....[7]....
        /*00fc*/ 	.word	0xffffffff


	//   ....[8]....
        /*0100*/ 	.word	0xffffffff


	//   ....[9]....
        /*0104*/ 	.word	0xffffffff


	//   ....[10]....
        /*0108*/ 	.word	0xffffffff


	//   ....[11]....
        /*010c*/ 	.word	0xffffffff


	//   ....[12]....
        /*0110*/ 	.word	0xffffffff


	//   ....[13]....
        /*0114*/ 	.word	0xffffffff


	//   ....[14]....
        /*0118*/ 	.word	0xffffffff


	//   ....[15]....
        /*011c*/ 	.word	0xffffffff


	//   ....[16]....
        /*0120*/ 	.word	0xffffffff


	//   ....[17]....
        /*0124*/ 	.word	0xffffffff


	//   ....[18]....
        /*0128*/ 	.word	0xffffffff


	//   ....[19]....
        /*012c*/ 	.word	0xffffffff


	//   ....[20]....
        /*0130*/ 	.word	0xffffffff


	//   ....[21]....
        /*0134*/ 	.word	0xffffffff


	//   ....[22]....
        /*0138*/ 	.word	0xffffffff


	//   ....[23]....
        /*013c*/ 	.word	0xffffffff


	//   ....[24]....
        /*0140*/ 	.word	0xffffffff


	//   ....[25]....
        /*0144*/ 	.word	0xffffffff


	//   ....[26]....
        /*0148*/ 	.word	0xffffffff


	//   ....[27]....
        /*014c*/ 	.word	0xffffffff


	//   ....[28]....
        /*0150*/ 	.word	0xffffffff


	//   ....[29]....
        /*0154*/ 	.word	0xffffffff


	//   ....[30]....
        /*0158*/ 	.word	0xffffffff


	//   ....[31]....
        /*015c*/ 	.word	0xffffffff


	//   ....[32]....
        /*0160*/ 	.word	0xffffffff


	//----- nvinfo : EIATTR_COOP_GROUP_INSTR_OFFSETS
	.align		4
.L_2586:
        /*0164*/ 	.byte	0x04, 0x28
        /*0166*/ 	.short	(.L_2588 - .L_2587)


	//   ....[0]....
.L_2587:
        /*0168*/ 	.word	0x00006e00


	//   ....[1]....
        /*016c*/ 	.word	0x00006e40


	//   ....[2]....
        /*0170*/ 	.word	0x00006e60


	//   ....[3]....
        /*0174*/ 	.word	0x00006e80


	//   ....[4]....
        /*0178*/ 	.word	0x00006eb0


	//   ....[5]....
        /*017c*/ 	.word	0x0000d4c0


	//   ....[6]....
        /*0180*/ 	.word	0x0000d4e0


	//   ....[7]....
        /*0184*/ 	.word	0x0000d500


	//   ....[8]....
        /*0188*/ 	.word	0x0000d520


	//   ....[9]....
        /*018c*/ 	.word	0x0000d550


	//   ....[10]....
        /*0190*/ 	.word	0x00011660


	//   ....[11]....
        /*0194*/ 	.word	0x00014fe0


	//   ....[12]....
        /*0198*/ 	.word	0x00015000


	//   ....[13]....
        /*019c*/ 	.word	0x00015020


	//   ....[14]....
        /*01a0*/ 	.word	0x00015040


	//   ....[15]....
        /*01a4*/ 	.word	0x00015070


	//   ....[16]....
        /*01a8*/ 	.word	0x00016380


	//   ....[17]....
        /*01ac*/ 	.word	0x0001aae0


	//   ....[18]....
        /*01b0*/ 	.word	0x0001ab50


	//   ....[19]....
        /*01b4*/ 	.word	0x0001abd0


	//   ....[20]....
        /*01b8*/ 	.word	0x0001ac50


	//   ....[21]....
        /*01bc*/ 	.word	0x0001acd0


	//   ....[22]....
        /*01c0*/ 	.word	0x0001ad50


	//   ....[23]....
        /*01c4*/ 	.word	0x0001add0


	//   ....[24]....
        /*01c8*/ 	.word	0x0001ae50


	//   ....[25]....
        /*01cc*/ 	.word	0x0001aed0


	//   ....[26]....
        /*01d0*/ 	.word	0x0001af50


	//   ....[27]....
        /*01d4*/ 	.word	0x0001af90


	//   ....[28]....
        /*01d8*/ 	.word	0x0001b000


	//   ....[29]....
        /*01dc*/ 	.word	0x0001b080


	//   ....[30]....
        /*01e0*/ 	.word	0x0001b100


	//   ....[31]....
        /*01e4*/ 	.word	0x0001b180


	//   ....[32]....
        /*01e8*/ 	.word	0x0001b210


	//----- nvinfo : EIATTR_EXIT_INSTR_OFFSETS
	.align		4
.L_2588:
        /*01ec*/ 	.byte	0x04, 0x1c
        /*01ee*/ 	.short	(.L_2590 - .L_2589)


	//   ....[0]....
.L_2589:
        /*01f0*/ 	.word	0x000000a0


	//   ....[1]....
        /*01f4*/ 	.word	0x00008fe0


	//   ....[2]....
        /*01f8*/ 	.word	0x0000a240


	//   ....[3]....
        /*01fc*/ 	.word	0x0000a260


	//   ....[4]....
        /*0200*/ 	.word	0x00011620


	//   ....[5]....
        /*0204*/ 	.word	0x0001aa20


	//   ....[6]....
        /*0208*/ 	.word	0x0001aa80


	//----- nvinfo : EIATTR_MAX_THREADS
	.align		4
.L_2590:
        /*020c*/ 	.byte	0x04, 0x05
        /*020e*/ 	.short	(.L_2592 - .L_2591)
.L_2591:
        /*0210*/ 	.word	0x000000c0
        /*0214*/ 	.word	0x00000001
        /*0218*/ 	.word	0x00000001


	//----- nvinfo : EIATTR_CRS_STACK_SIZE
	.align		4
.L_2592:
        /*021c*/ 	.byte	0x04, 0x1e
        /*021e*/ 	.short	(.L_2594 - .L_2593)
.L_2593:
        /*0220*/ 	.word	0x00000000
.L_2594:


//--------------------- .nv.info._ZN3cub17CUB_300001_SM_8006detail11EmptyKernelIvEEvv --------------------------
	.section	.nv.info._ZN3cub17CUB_300001_SM_8006detail11EmptyKernelIvEEvv,"",@"SHT_CUDA_INFO"
	.sectionflags	@""
	.align	4


	//----- nvinfo : EIATTR_CUDA_API_VERSION
	.align		4
        /*0000*/ 	.byte	0x04, 0x37
        /*0002*/ 	.short	(.L_2596 - .L_2595)
.L_2595:
        /*0004*/ 	.word	0x00000082


	//----- nvinfo : EIATTR_SW2861232_WAR
	.align		4
.L_2596:
        /*0008*/ 	.byte	0x01, 0x35
	.zero		2


	//----- nvinfo : EIATTR_MAXREG_COUNT
	.align		4
        /*000c*/ 	.byte	0x03, 0x1b
        /*000e*/ 	.short	0x00ff


	//----- nvinfo : EIATTR_MERCURY_ISA_VERSION
	.align		4
        /*0010*/ 	.byte	0x03, 0x5f
        /*0012*/ 	.short	0x0000


	//----- nvinfo : EIATTR_EXIT_INSTR_OFFSETS
	.align		4
        /*0014*/ 	.byte	0x04, 0x1c
        /*0016*/ 	.short	(.L_2598 - .L_2597)


	//   ....[0]....
.L_2597:
        /*0018*/ 	.word	0x00000010
.L_2598:


//--------------------- .nv.callgraph             --------------------------
	.section	.nv.callgraph,"",@"SHT_CUDA_CALLGRAPH"
	.align	4
	.sectionentsize	8
	.align		4
        /*0000*/ 	.word	0x00000000
	.align		4
        /*0004*/ 	.word	0xffffffff
	.align		4
        /*0008*/ 	.word	0x00000000
	.align		4
        /*000c*/ 	.word	0xfffffffe
	.align		4
        /*0010*/ 	.word	0x00000000
	.align		4
        /*0014*/ 	.word	0xfffffffd
	.align		4
        /*0018*/ 	.word	0x00000000
	.align		4
        /*001c*/ 	.word	0xfffffffc


//--------------------- .nv.rel.action            --------------------------
	.section	.nv.rel.action,"",@"SHT_CUDA_RELOCINFO"
	.align	8
	.sectionentsize	8
        /*0000*/ 	.byte	0x73, 0x00, 0x00, 0x00, 0x00, 0x00, 0x00, 0x00, 0x00, 0x00, 0x00, 0x11, 0x25, 0x00, 0x05, 0x36


//--------------------- .nv.constant4             --------------------------
	.section	.nv.constant4,"a",@progbits
	.align	8
	.align		8
.nv.constant4:
        /*0000*/ 	.dword	precalc_xorwow_matrix
	.align		8
        /*0008*/ 	.dword	precalc_xorwow_offset_matrix
	.align		8
        /*0010*/ 	.dword	mrg32k3aM1
	.align		8
        /*0018*/ 	.dword	mrg32k3aM2
	.align		8
        /*0020*/ 	.dword	mrg32k3aM1SubSeq
	.align		8
        /*0028*/ 	.dword	mrg32k3aM2SubSeq
	.align		8
        /*0030*/ 	.dword	mrg32k3aM1Seq
	.align		8
        /*0038*/ 	.dword	mrg32k3aM2Seq
	.align		8
        /*0040*/ 	.dword	_ZN55_INTERNAL_7605fe86_24_sampling_topp_kernels_cu_0f590ff34cuda3std3__45__cpo5beginE
	.align		8
        /*0048*/ 	.dword	_ZN55_INTERNAL_7605fe86_24_sampling_topp_kernels_cu_0f590ff34cuda3std3__45__cpo3endE
	.align		8
        /*0050*/ 	.dword	_ZN55_INTERNAL_7605fe86_24_sampling_topp_kernels_cu_0f590ff34cuda3std3__45__cpo6cbeginE
	.align		8
        /*0058*/ 	.dword	_ZN55_INTERNAL_7605fe86_24_sampling_topp_kernels_cu_0f590ff34cuda3std3__45__cpo4cendE
	.align		8
        /*0060*/ 	.dword	_ZN55_INTERNAL_7605fe86_24_sampling_topp_kernels_cu_0f590ff34cuda3std3__45__cpo6rbeginE
	.align		8
        /*0068*/ 	.dword	_ZN55_INTERNAL_7605fe86_24_sampling_topp_kernels_cu_0f590ff34cuda3std3__45__cpo4rendE
	.align		8
        /*0070*/ 	.dword	_ZN55_INTERNAL_7605fe86_24_sampling_topp_kernels_cu_0f590ff34cuda3std3__45__cpo7crbeginE
	.align		8
        /*0078*/ 	.dword	_ZN55_INTERNAL_7605fe86_24_sampling_topp_kernels_cu_0f590ff34cuda3std3__45__cpo5crendE
	.align		8
        /*0080*/ 	.dword	_ZN55_INTERNAL_7605fe86_24_sampling_topp_kernels_cu_0f590ff34cuda3std3__457_GLOBAL__N__7605fe86_24_sampling_topp_kernels_cu_0f590ff36ignoreE
	.align		8
        /*0088*/ 	.dword	_ZN55_INTERNAL_7605fe86_24_sampling_topp_kernels_cu_0f590ff34cuda3std3__419piecewise_constructE
	.align		8
        /*0090*/ 	.dword	_ZN55_INTERNAL_7605fe86_24_sampling_topp_kernels_cu_0f590ff34cuda3std3__48in_placeE
	.align		8
        /*0098*/ 	.dword	_ZN55_INTERNAL_7605fe86_24_sampling_topp_kernels_cu_0f590ff34cuda3std3__420unreachable_sentinelE
	.align		8
        /*00a0*/ 	.dword	_ZN55_INTERNAL_7605fe86_24_sampling_topp_kernels_cu_0f590ff34cuda3std3__47nulloptE
	.align		8
        /*00a8*/ 	.dword	_ZN55_INTERNAL_7605fe86_24_sampling_topp_kernels_cu_0f590ff34cuda3std3__48unexpectE
	.align		8
        /*00b0*/ 	.dword	_ZN55_INTERNAL_7605fe86_24_sampling_topp_kernels_cu_0f590ff34cuda3std6ranges3__45__cpo4swapE
	.align		8
        /*00b8*/ 	.dword	_ZN55_INTERNAL_7605fe86_24_sampling_topp_kernels_cu_0f590ff34cuda3std6ranges3__45__cpo9iter_moveE
	.align		8
        /*00c0*/ 	.dword	_ZN55_INTERNAL_7605fe86_24_sampling_topp_kernels_cu_0f590ff34cuda3std6ranges3__45__cpo5beginE
	.align		8
        /*00c8*/ 	.dword	_ZN55_INTERNAL_7605fe86_24_sampling_topp_kernels_cu_0f590ff34cuda3std6ranges3__45__cpo3endE
	.align		8
        /*00d0*/ 	.dword	_ZN55_INTERNAL_7605fe86_24_sampling_topp_kernels_cu_0f590ff34cuda3std6ranges3__45__cpo6cbeginE
	.align		8
        /*00d8*/ 	.dword	_ZN55_INTERNAL_7605fe86_24_sampling_topp_kernels_cu_0f590ff34cuda3std6ranges3__45__cpo4cendE
	.align		8
        /*00e0*/ 	.dword	_ZN55_INTERNAL_7605fe86_24_sampling_topp_kernels_cu_0f590ff34cuda3std6ranges3__45__cpo7advanceE
	.align		8
        /*00e8*/ 	.dword	_ZN55_INTERNAL_7605fe86_24_sampling_topp_kernels_cu_0f590ff34cuda3std6ranges3__45__cpo9iter_swapE
	.align		8
        /*00f0*/ 	.dword	_ZN55_INTERNAL_7605fe86_24_sampling_topp_kernels_cu_0f590ff34cuda3std6ranges3__45__cpo4nextE
	.align		8
        /*00f8*/ 	.dword	_ZN55_INTERNAL_7605fe86_24_sampling_topp_kernels_cu_0f590ff34cuda3std6ranges3__45__cpo4prevE
	.align		8
        /*0100*/ 	.dword	_ZN55_INTERNAL_7605fe86_24_sampling_topp_kernels_cu_0f590ff34cuda3std6ranges3__45__cpo4dataE
	.align		8
        /*0108*/ 	.dword	_ZN55_INTERNAL_7605fe86_24_sampling_topp_kernels_cu_0f590ff34cuda3std6ranges3__45__cpo5cdataE
	.align		8
        /*0110*/ 	.dword	_ZN55_INTERNAL_7605fe86_24_sampling_topp_kernels_cu_0f590ff34cuda3std6ranges3__45__cpo4sizeE
	.align		8
        /*0118*/ 	.dword	_ZN55_INTERNAL_7605fe86_24_sampling_topp_kernels_cu_0f590ff34cuda3std6ranges3__45__cpo5ssizeE
	.align		8
        /*0120*/ 	.dword	_ZN55_INTERNAL_7605fe86_24_sampling_topp_kernels_cu_0f590ff34cuda3std6ranges3__45__cpo8distanceE
	.align		8
        /*0128*/ 	.dword	_ZN55_INTERNAL_7605fe86_24_sampling_topp_kernels_cu_0f590ff36thrust23THRUST_300001_SM_800_NS6system6detail10sequential3seqE
	.align		8
        /*0130*/ 	.dword	_ZN55_INTERNAL_7605fe86_24_sampling_topp_kernels_cu_0f590ff36thrust23THRUST_300001_SM_800_NS12placeholders2_1E
	.align		8
        /*0138*/ 	.dword	_ZN55_INTERNAL_7605fe86_24_sampling_topp_kernels_cu_0f590ff36thrust23THRUST_300001_SM_800_NS12placeholders2_2E
	.align		8
        /*0140*/ 	.dword	_ZN55_INTERNAL_7605fe86_24_sampling_topp_kernels_cu_0f590ff36thrust23THRUST_300001_SM_800_NS12placeholders2_3E
	.align		8
        /*0148*/ 	.dword	_ZN55_INTERNAL_7605fe86_24_sampling_topp_kernels_cu_0f590ff36thrust23THRUST_300001_SM_800_NS12placeholders2_4E
	.align		8
        /*0150*/ 	.dword	_ZN55_INTERNAL_7605fe86_24_sampling_topp_kernels_cu_0f590ff36thrust23THRUST_300001_SM_800_NS12placeholders2_5E
	.align		8
        /*0158*/ 	.dword	_ZN55_INTERNAL_7605fe86_24_sampling_topp_kernels_cu_0f590ff36thrust23THRUST_300001_SM_800_NS12placeholders2_6E
	.align		8
        /*0160*/ 	.dword	_ZN55_INTERNAL_7605fe86_24_sampling_topp_kernels_cu_0f590ff36thrust23THRUST_300001_SM_800_NS12placeholders2_7E
	.align		8
        /*0168*/ 	.dword	_ZN55_INTERNAL_7605fe86_24_sampling_topp_kernels_cu_0f590ff36thrust23THRUST_300001_SM_800_NS12placeholders2_8E
	.align		8
        /*0170*/ 	.dword	_ZN55_INTERNAL_7605fe86_24_sampling_topp_kernels_cu_0f590ff36thrust23THRUST_300001_SM_800_NS12placeholders2_9E
	.align		8
        /*0178*/ 	.dword	_ZN55_INTERNAL_7605fe86_24_sampling_topp_kernels_cu_0f590ff36thrust23THRUST_300001_SM_800_NS12placeholders3_10E


//--------------------- .nv.constant3             --------------------------
	.section	.nv.constant3,"a",@progbits
	.align	8
.nv.constant3:
	.type		__cr_lgamma_table,@object
	.size		__cr_lgamma_table,(.L_8 - __cr_lgamma_table)
__cr_lgamma_table:
        /*0000*/ 	.byte	0x00, 0x00, 0x00, 0x00, 0x00, 0x00, 0x00, 0x00, 0x00, 0x00, 0x00, 0x00, 0x00, 0x00, 0x00, 0x00
        /*0010*/ 	.byte	0xef, 0x39, 0xfa, 0xfe, 0x42, 0x2e, 0xe6, 0x3f, 0x02, 0x20, 0x2a, 0xfa, 0x0b, 0xab, 0xfc, 0x3f
        /*0020*/ 	.byte	0xf9, 0x2c, 0x92, 0x7c, 0xa7, 0x6c, 0x09, 0x40, 0xc9, 0x79, 0x44, 0x3c, 0x64, 0x26, 0x13, 0x40
        /*0030*/ 	.byte	0xca, 0x01, 0xcf, 0x3a, 0x27, 0x51, 0x1a, 0x40, 0x30, 0xcc, 0x2d, 0xf3, 0xe1, 0x0c, 0x21, 0x40
        /*0040*/ 	.byte	0x0d, 0xb7, 0xfc, 0x82, 0x8e, 0x35, 0x25, 0x40
.L_8:


//--------------------- .nv.constant0._ZN17fastertransformer19segmented_topp_impl27segmented_top_p_single_passINS0_28Segmented_topk_kernel_paramsI6__halfiLi256ELi1EEELi256EEEvNS0_20TopKPerSegmentParamsE --------------------------
	.section	.nv.constant0._ZN17fastertransformer19segmented_topp_impl27segmented_top_p_single_passINS0_28Segmented_topk_kernel_paramsI6__halfiLi256ELi1EEELi256EEEvNS0_20TopKPerSegmentParamsE,"a",@progbits
	.sectionflags	@""
	.align	4
.nv.constant0._ZN17fastertransformer19segmented_topp_impl27segmented_top_p_single_passINS0_28Segmented_topk_kernel_paramsI6__halfiLi256ELi1EEELi256EEEvNS0_20TopKPerSegmentParamsE:
	.zero		448


//--------------------- .nv.constant0._ZN17fastertransformer19segmented_topp_impl27segmented_top_p_single_passINS0_28Segmented_topk_kernel_paramsI6__halfiLi256ELi1EEELi224EEEvNS0_20TopKPerSegmentParamsE --------------------------
	.section	.nv.constant0._ZN17fastertransformer19segmented_topp_impl27segmented_top_p_single_passINS0_28Segmented_topk_kernel_paramsI6__halfiLi256ELi1EEELi224EEEvNS0_20TopKPerSegmentParamsE,"a",@progbits
	.sectionflags	@""
	.align	4
.nv.constant0._ZN17fastertransformer19segmented_topp_impl27segmented_top_p_single_passINS0_28Segmented_topk_kernel_paramsI6__halfiLi256ELi1EEELi224EEEvNS0_20TopKPerSegmentParamsE:
	.zero		448


//--------------------- .nv.constant0._ZN17fastertransformer19segmented_topp_impl27segmented_top_p_single_passINS0_28Segmented_topk_kernel_paramsI6__halfiLi256ELi1EEELi192EEEvNS0_20TopKPerSegmentParamsE --------------------------
	.section	.nv.constant0._ZN17fastertransformer19segmented_topp_impl27segmented_top_p_single_passINS0_28Segmented_topk_kernel_paramsI6__halfiLi256ELi1EEELi192EEEvNS0_20TopKPerSegmentParamsE,"a",@progbits
	.sectionflags	@""
	.align	4
.nv.constant0._ZN17fastertransformer19segmented_topp_impl27segmented_top_p_single_passINS0_28Segmented_topk_kernel_paramsI6__halfiLi256ELi1EEELi192EEEvNS0_20TopKPerSegmentParamsE:
	.zero		448


//--------------------- .nv.constant0._ZN17fastertransformer19segmented_topp_impl27segmented_top_p_single_passINS0_28Segmented_topk_kernel_paramsI6__halfiLi256ELi1EEELi160EEEvNS0_20TopKPerSegmentParamsE --------------------------
	.section	.nv.constant0._ZN17fastertransformer19segmented_topp_impl27segmented_top_p_single_passINS0_28Segmented_topk_kernel_paramsI6__halfiLi256ELi1EEELi160EEEvNS0_20TopKPerSegmentParamsE,"a",@progbits
	.sectionflags	@""
	.align	4
.nv.constant0._ZN17fastertransformer19segmented_topp_impl27segmented_top_p_single_passINS0_28Segmented_topk_kernel_paramsI6__halfiLi256ELi1EEELi160EEEvNS0_20TopKPerSegmentParamsE:
	.zero		448


//--------------------- .nv.constant0._ZN17fastertransformer19segmented_topp_impl27segmented_top_p_single_passINS0_28Segmented_topk_kernel_paramsI6__halfiLi256ELi1EEELi128EEEvNS0_20TopKPerSegmentParamsE --------------------------
	.section	.nv.constant0._ZN17fastertransformer19segmented_topp_impl27segmented_top_p_single_passINS0_28Segmented_topk_kernel_paramsI6__halfiLi256ELi1EEELi128EEEvNS0_20TopKPerSegmentParamsE,"a",@progbits
	.sectionflags	@""
	.align	4
.nv.constant0._ZN17fastertransformer19segmented_topp_impl27segmented_top_p_single_passINS0_28Segmented_topk_kernel_paramsI6__halfiLi256ELi1EEELi128EEEvNS0_20TopKPerSegmentParamsE:
	.zero		448


//--------------------- .nv.constant0._ZN17fastertransformer19segmented_topp_impl27segmented_top_p_single_passINS0_28Segmented_topk_kernel_paramsI6__halfiLi256ELi1EEELi96EEEvNS0_20TopKPerSegmentParamsE --------------------------
	.section	.nv.constant0._ZN17fastertransformer19segmented_topp_impl27segmented_top_p_single_passINS0_28Segmented_topk_kernel_paramsI6__halfiLi256ELi1EEELi96EEEvNS0_20TopKPerSegmentParamsE,"a",@progbits
	.sectionflags	@""
	.align	4
.nv.constant0._ZN17fastertransformer19segmented_topp_impl27segmented_top_p_single_passINS0_28Segmented_topk_kernel_paramsI6__halfiLi256ELi1EEELi96EEEvNS0_20TopKPerSegmentParamsE:
	.zero		448


//--------------------- .nv.constant0._ZN17fastertransformer19segmented_topp_impl27segmented_top_p_single_passINS0_28Segmented_topk_kernel_paramsI6__halfiLi256ELi1EEELi64EEEvNS0_20TopKPerSegmentParamsE --------------------------
	.section	.nv.constant0._ZN17fastertransformer19segmented_topp_impl27segmented_top_p_single_passINS0_28Segmented_topk_kernel_paramsI6__halfiLi256ELi1EEELi64EEEvNS0_20TopKPerSegmentParamsE,"a",@progbits
	.sectionflags	@""
	.align	4
.nv.constant0._ZN17fastertransformer19segmented_topp_impl27segmented_top_p_single_passINS0_28Segmented_topk_kernel_paramsI6__halfiLi256ELi1EEELi64EEEvNS0_20TopKPerSegmentParamsE:
	.zero		448


//--------------------- .nv.constant0._ZN17fastertransformer19segmented_topp_impl27segmented_top_p_single_passINS0_28Segmented_topk_kernel_paramsI6__halfiLi256ELi1EEELi32EEEvNS0_20TopKPerSegmentParamsE --------------------------
	.section	.nv.constant0._ZN17fastertransformer19segmented_topp_impl27segmented_top_p_single_passINS0_28Segmented_topk_kernel_paramsI6__halfiLi256ELi1EEELi32EEEvNS0_20TopKPerSegmentParamsE,"a",@progbits
	.sectionflags	@""
	.align	4
.nv.constant0._ZN17fastertransformer19segmented_topp_impl27segmented_top_p_single_passINS0_28Segmented_topk_kernel_paramsI6__halfiLi256ELi1EEELi32EEEvNS0_20TopKPerSegmentParamsE:
	.zero		448


//--------------------- .nv.constant0._ZN17fastertransformer19segmented_topp_impl15blockSortKernelI6__halfLi1024ELi4EEEvPKT_PS3_PKiPiS8_iii --------------------------
	.section	.nv.constant0._ZN17fastertransformer19segmented_topp_impl15blockSortKernelI6__halfLi1024ELi4EEEvPKT_PS3_PKiPiS8_iii,"a",@progbits
	.sectionflags	@""
	.align	4
.nv.constant0._ZN17fastertransformer19segmented_topp_impl15blockSortKernelI6__halfLi1024ELi4EEEvPKT_PS3_PKiPiS8_iii:
	.zero		404


//--------------------- .nv.constant0._ZN17fastertransformer19segmented_topp_impl15blockSortKernelI6__halfLi1024ELi2EEEvPKT_PS3_PKiPiS8_iii --------------------------
	.section	.nv.constant0._ZN17fastertransformer19segmented_topp_impl15blockSortKernelI6__halfLi1024ELi2EEEvPKT_PS3_PKiPiS8_iii,"a",@progbits
	.sectionflags	@""
	.align	4
.nv.constant0._ZN17fastertransformer19segmented_topp_impl15blockSortKernelI6__halfLi1024ELi2EEEvPKT_PS3_PKiPiS8_iii:
	.zero		404


//--------------------- .nv.constant0._ZN17fastertransformer19segmented_topp_impl15blockSortKernelI6__halfLi1024ELi1EEEvPKT_PS3_PKiPiS8_iii --------------------------
	.section	.nv.constant0._ZN17fastertransformer19segmented_topp_impl15blockSortKernelI6__halfLi1024ELi1EEEvPKT_PS3_PKiPiS8_iii,"a",@progbits
	.sectionflags	@""
	.align	4
.nv.constant0._ZN17fastertransformer19segmented_topp_impl15blockSortKernelI6__halfLi1024ELi1EEEvPKT_PS3_PKiPiS8_iii:
	.zero		404


//--------------------- .nv.constant0._ZN17fastertransformer19segmented_topp_impl15blockSortKernelI6__halfLi896ELi1EEEvPKT_PS3_PKiPiS8_iii --------------------------
	.section	.nv.constant0._ZN17fastertransformer19segmented_topp_impl15blockSortKernelI6__halfLi896ELi1EEEvPKT_PS3_PKiPiS8_iii,"a",@progbits
	.sectionflags	@""
	.align	4
.nv.constant0._ZN17fastertransformer19segmented_topp_impl15blockSortKernelI6__halfLi896ELi1EEEvPKT_PS3_PKiPiS8_iii:
	.zero		404


//--------------------- .nv.constant0._ZN17fastertransformer19segmented_topp_impl15blockSortKernelI6__halfLi768ELi1EEEvPKT_PS3_PKiPiS8_iii --------------------------
	.section	.nv.constant0._ZN17fastertransformer19segmented_topp_impl15blockSortKernelI6__halfLi768ELi1EEEvPKT_PS3_PKiPiS8_iii,"a",@progbits
	.sectionflags	@""
	.align	4
.nv.constant0._ZN17fastertransformer19segmented_topp_impl15blockSortKernelI6__halfLi768ELi1EEEvPKT_PS3_PKiPiS8_iii:
	.zero		404


//--------------------- .nv.constant0._ZN17fastertransformer19segmented_topp_impl15blockSortKernelI6__halfLi640ELi1EEEvPKT_PS3_PKiPiS8_iii --------------------------
	.section	.nv.constant0._ZN17fastertransformer19segmented_topp_impl15blockSortKernelI6__halfLi640ELi1EEEvPKT_PS3_PKiPiS8_iii,"a",@progbits
	.sectionflags	@""
	.align	4
.nv.constant0._ZN17fastertransformer19segmented_topp_impl15blockSortKernelI6__halfLi640ELi1EEEvPKT_PS3_PKiPiS8_iii:
	.zero		404


//--------------------- .nv.constant0._ZN17fastertransformer19segmented_topp_impl15blockSortKernelI6__halfLi512ELi1EEEvPKT_PS3_PKiPiS8_iii --------------------------
	.section	.nv.constant0._ZN17fastertransformer19segmented_topp_impl15blockSortKernelI6__halfLi512ELi1EEEvPKT_PS3_PKiPiS8_iii,"a",@progbits
	.sectionflags	@""
	.align	4
.nv.constant0._ZN17fastertransformer19segmented_topp_impl15blockSortKernelI6__halfLi512ELi1EEEvPKT_PS3_PKiPiS8_iii:
	.zero		404


//--------------------- .nv.constant0._ZN17fastertransformer19segmented_topp_impl15blockSortKernelI6__halfLi384ELi1EEEvPKT_PS3_PKiPiS8_iii --------------------------
	.section	.nv.constant0._ZN17fastertransformer19segmented_topp_impl15blockSortKernelI6__halfLi384ELi1EEEvPKT_PS3_PKiPiS8_iii,"a",@progbits
	.sectionflags	@""
	.align	4
.nv.constant0._ZN17fastertransformer19segmented_topp_impl15blockSortKernelI6__halfLi384ELi1EEEvPKT_PS3_PKiPiS8_iii:
	.zero		404


//--------------------- .nv.constant0._ZN17fastertransformer19segmented_topp_impl15blockSortKernelI6__halfLi256ELi1EEEvPKT_PS3_PKiPiS8_iii --------------------------
	.section	.nv.constant0._ZN17fastertransformer19segmented_topp_impl15blockSortKernelI6__halfLi256ELi1EEEvPKT_PS3_PKiPiS8_iii,"a",@progbits
	.sectionflags	@""
	.align	4
.nv.constant0._ZN17fastertransformer19segmented_topp_impl15blockSortKernelI6__halfLi256ELi1EEEvPKT_PS3_PKiPiS8_iii:
	.zero		404


//--------------------- .nv.constant0._ZN17fastertransformer19segmented_topp_impl15blockSortKernelI6__halfLi128ELi1EEEvPKT_PS3_PKiPiS8_iii --------------------------
	.section	.nv.constant0._ZN17fastertransformer19segmented_topp_impl15blockSortKernelI6__halfLi128ELi1EEEvPKT_PS3_PKiPiS8_iii,"a",@progbits
	.sectionflags	@""
	.align	4
.nv.constant0._ZN17fastertransformer19segmented_topp_impl15blockSortKernelI6__halfLi128ELi1EEEvPKT_PS3_PKiPiS8_iii:
	.zero		404


//--------------------- .nv.constant0._ZN17fastertransformer19segmented_topp_impl27segmented_top_p_single_passINS0_28Segmented_topk_kernel_paramsI6__halfiLi256ELi4EEELi256EEEvNS0_20TopKPerSegmentParamsE --------------------------
	.section	.nv.constant0._ZN17fastertransformer19segmented_topp_impl27segmented_top_p_single_passINS0_28Segmented_topk_kernel_paramsI6__halfiLi256ELi4EEELi256EEEvNS0_20TopKPerSegmentParamsE,"a",@progbits
	.sectionflags	@""
	.align	4
.nv.constant0._ZN17fastertransformer19segmented_topp_impl27segmented_top_p_single_passINS0_28Segmented_topk_kernel_paramsI6__halfiLi256ELi4EEELi256EEEvNS0_20TopKPerSegmentParamsE:
	.zero		448


//--------------------- .nv.constant0._ZN17fastertransformer19segmented_topp_impl27segmented_top_p_single_passINS0_28Segmented_topk_kernel_paramsI6__halfiLi256ELi4EEELi224EEEvNS0_20TopKPerSegmentParamsE --------------------------
	.section	.nv.constant0._ZN17fastertransformer19segmented_topp_impl27segmented_top_p_single_passINS0_28Segmented_topk_kernel_paramsI6__halfiLi256ELi4EEELi224EEEvNS0_20TopKPerSegmentParamsE,"a",@progbits
	.sectionflags	@""
	.align	4
.nv.constant0._ZN17fastertransformer19segmented_topp_impl27segmented_top_p_single_passINS0_28Segmented_topk_kernel_paramsI6__halfiLi256ELi4EEELi224EEEvNS0_20TopKPerSegmentParamsE:
	.zero		448


//--------------------- .nv.constant0._ZN17fastertransformer19segmented_topp_impl27segmented_top_p_single_passINS0_28Segmented_topk_kernel_paramsI6__halfiLi256ELi4EEELi192EEEvNS0_20TopKPerSegmentParamsE --------------------------
	.section	.nv.constant0._ZN17fastertransformer19segmented_topp_impl27segmented_top_p_single_passINS0_28Segmented_topk_kernel_paramsI6__halfiLi256ELi4EEELi192EEEvNS0_20TopKPerSegmentParamsE,"a",@progbits
	.sectionflags	@""
	.align	4
.nv.constant0._ZN17fastertransformer19segmented_topp_impl27segmented_top_p_single_passINS0_28Segmented_topk_kernel_paramsI6__halfiLi256ELi4EEELi192EEEvNS0_20TopKPerSegmentParamsE:
	.zero		448


//--------------------- .nv.constant0._ZN17fastertransformer19segmented_topp_impl27segmented_top_p_single_passINS0_28Segmented_topk_kernel_paramsI6__halfiLi256ELi4EEELi160EEEvNS0_20TopKPerSegmentParamsE --------------------------
	.section	.nv.constant0._ZN17fastertransformer19segmented_topp_impl27segmented_top_p_single_passINS0_28Segmented_topk_kernel_paramsI6__halfiLi256ELi4EEELi160EEEvNS0_20TopKPerSegmentParamsE,"a",@progbits
	.sectionflags	@""
	.align	4
.nv.constant0._ZN17fastertransformer19segmented_topp_impl27segmented_top_p_single_passINS0_28Segmented_topk_kernel_paramsI6__halfiLi256ELi4EEELi160EEEvNS0_20TopKPerSegmentParamsE:
	.zero		448


//--------------------- .nv.constant0._ZN17fastertransformer19segmented_topp_impl27segmented_top_p_single_passINS0_28Segmented_topk_kernel_paramsI6__halfiLi256ELi4EEELi128EEEvNS0_20TopKPerSegmentParamsE --------------------------
	.section	.nv.constant0._ZN17fastertransformer19segmented_topp_impl27segmented_top_p_single_passINS0_28Segmented_topk_kernel_paramsI6__halfiLi256ELi4EEELi128EEEvNS0_20TopKPerSegmentParamsE,"a",@progbits
	.sectionflags	@""
	.align	4
.nv.constant0._ZN17fastertransformer19segmented_topp_impl27segmented_top_p_single_passINS0_28Segmented_topk_kernel_paramsI6__halfiLi256ELi4EEELi128EEEvNS0_20TopKPerSegmentParamsE:
	.zero		448


//--------------------- .nv.constant0._ZN17fastertransformer19segmented_topp_impl27segmented_top_p_single_passINS0_28Segmented_topk_kernel_paramsI6__halfiLi256ELi4EEELi96EEEvNS0_20TopKPerSegmentParamsE --------------------------
	.section	.nv.constant0._ZN17fastertransformer19segmented_topp_impl27segmented_top_p_single_passINS0_28Segmented_topk_kernel_paramsI6__halfiLi256ELi4EEELi96EEEvNS0_20TopKPerSegmentParamsE,"a",@progbits
	.sectionflags	@""
	.align	4
.nv.constant0._ZN17fastertransformer19segmented_topp_impl27segmented_top_p_single_passINS0_28Segmented_topk_kernel_paramsI6__halfiLi256ELi4EEELi96EEEvNS0_20TopKPerSegmentParamsE:
	.zero		448


//--------------------- .nv.constant0._ZN17fastertransformer19segmented_topp_impl27segmented_top_p_single_passINS0_28Segmented_topk_kernel_paramsI6__halfiLi256ELi4EEELi64EEEvNS0_20TopKPerSegmentParamsE --------------------------
	.section	.nv.constant0._ZN17fastertransformer19segmented_topp_impl27segmented_top_p_single_passINS0_28Segmented_topk_kernel_paramsI6__halfiLi256ELi4EEELi64EEEvNS0_20TopKPerSegmentParamsE,"a",@progbits
	.sectionflags	@""
	.align	4
.nv.constant0._ZN17fastertransformer19segmented_topp_impl27segmented_top_p_single_passINS0_28Segmented_topk_kernel_paramsI6__halfiLi256ELi4EEELi64EEEvNS0_20TopKPerSegmentParamsE:
	.zero		448


//--------------------- .nv.constant0._ZN17fastertransformer19segmented_topp_impl27segmented_top_p_single_passINS0_28Segmented_topk_kernel_paramsI6__halfiLi256ELi4EEELi32EEEvNS0_20TopKPerSegmentParamsE --------------------------
	.section	.nv.constant0._ZN17fastertransformer19segmented_topp_impl27segmented_top_p_single_passINS0_28Segmented_topk_kernel_paramsI6__halfiLi256ELi4EEELi32EEEvNS0_20TopKPerSegmentParamsE,"a",@progbits
	.sectionflags	@""
	.align	4
.nv.constant0._ZN17fastertransformer19segmented_topp_impl27segmented_top_p_single_passINS0_28Segmented_topk_kernel_paramsI6__halfiLi256ELi4EEELi32EEEvNS0_20TopKPerSegmentParamsE:
	.zero		448


//--------------------- .nv.constant0._ZN17fastertransformer19segmented_topp_impl27segmented_top_p_single_passINS0_28Segmented_topk_kernel_paramsIfiLi256ELi1EEELi256EEEvNS0_20TopKPerSegmentParamsE --------------------------
	.section	.nv.constant0._ZN17fastertransformer19segmented_topp_impl27segmented_top_p_single_passINS0_28Segmented_topk_kernel_paramsIfiLi256ELi1EEELi256EEEvNS0_20TopKPerSegmentParamsE,"a",@progbits
	.sectionflags	@""
	.align	4
.nv.constant0._ZN17fastertransformer19segmented_topp_impl27segmented_top_p_single_passINS0_28Segmented_topk_kernel_paramsIfiLi256ELi1EEELi256EEEvNS0_20TopKPerSegmentParamsE:
	.zero		448


//--------------------- .nv.constant0._ZN17fastertransformer19segmented_topp_impl27segmented_top_p_single_passINS0_28Segmented_topk_kernel_paramsIfiLi256ELi1EEELi224EEEvNS0_20TopKPerSegmentParamsE --------------------------
	.section	.nv.constant0._ZN17fastertransformer19segmented_topp_impl27segmented_top_p_single_passINS0_28Segmented_topk_kernel_paramsIfiLi256ELi1EEELi224EEEvNS0_20TopKPerSegmentParamsE,"a",@progbits
	.sectionflags	@""
	.align	4
.nv.constant0._ZN17fastertransformer19segmented_topp_impl27segmented_top_p_single_passINS0_28Segmented_topk_kernel_paramsIfiLi256ELi1EEELi224EEEvNS0_20TopKPerSegmentParamsE:
	.zero		448


//--------------------- .nv.constant0._ZN17fastertransformer19segmented_topp_impl27segmented_top_p_single_passINS0_28Segmented_topk_kernel_paramsIfiLi256ELi1EEELi192EEEvNS0_20TopKPerSegmentParamsE --------------------------
	.section	.nv.constant0._ZN17fastertransformer19segmented_topp_impl27segmented_top_p_single_passINS0_28Segmented_topk_kernel_paramsIfiLi256ELi1EEELi192EEEvNS0_20TopKPerSegmentParamsE,"a",@progbits
	.sectionflags	@""
	.align	4
.nv.constant0._ZN17fastertransformer19segmented_topp_impl27segmented_top_p_single_passINS0_28Segmented_topk_kernel_paramsIfiLi256ELi1EEELi192EEEvNS0_20TopKPerSegmentParamsE:
	.zero		448


//--------------------- .nv.constant0._ZN17fastertransformer19segmented_topp_impl27segmented_top_p_single_passINS0_28Segmented_topk_kernel_paramsIfiLi256ELi1EEELi160EEEvNS0_20TopKPerSegmentParamsE --------------------------
	.section	.nv.constant0._ZN17fastertransformer19segmented_topp_impl27segmented_top_p_single_passINS0_28Segmented_topk_kernel_paramsIfiLi256ELi1EEELi160EEEvNS0_20TopKPerSegmentParamsE,"a",@progbits
	.sectionflags	@""
	.align	4
.nv.constant0._ZN17fastertransformer19segmented_topp_impl27segmented_top_p_single_passINS0_28Segmented_topk_kernel_paramsIfiLi256ELi1EEELi160EEEvNS0_20TopKPerSegmentParamsE:
	.zero		448


//--------------------- .nv.constant0._ZN17fastertransformer19segmented_topp_impl27segmented_top_p_single_passINS0_28Segmented_topk_kernel_paramsIfiLi256ELi1EEELi128EEEvNS0_20TopKPerSegmentParamsE --------------------------
	.section	.nv.constant0._ZN17fastertransformer19segmented_topp_impl27segmented_top_p_single_passINS0_28Segmented_topk_kernel_paramsIfiLi256ELi1EEELi128EEEvNS0_20TopKPerSegmentParamsE,"a",@progbits
	.sectionflags	@""
	.align	4
.nv.constant0._ZN17fastertransformer19segmented_topp_impl27segmented_top_p_single_passINS0_28Segmented_topk_kernel_paramsIfiLi256ELi1EEELi128EEEvNS0_20TopKPerSegmentParamsE:
	.zero		448


//--------------------- .nv.constant0._ZN17fastertransformer19segmented_topp_impl27segmented_top_p_single_passINS0_28Segmented_topk_kernel_paramsIfiLi256ELi1EEELi96EEEvNS0_20TopKPerSegmentParamsE --------------------------
	.section	.nv.constant0._ZN17fastertransformer19segmented_topp_impl27segmented_top_p_single_passINS0_28Segmented_topk_kernel_paramsIfiLi256ELi1EEELi96EEEvNS0_20TopKPerSegmentParamsE,"a",@progbits
	.sectionflags	@""
	.align	4
.nv.constant0._ZN17fastertransformer19segmented_topp_impl27segmented_top_p_single_passINS0_28Segmented_topk_kernel_paramsIfiLi256ELi1EEELi96EEEvNS0_20TopKPerSegmentParamsE:
	.zero		448


//--------------------- .nv.constant0._ZN17fastertransformer19segmented_topp_impl27segmented_top_p_single_passINS0_28Segmented_topk_kernel_paramsIfiLi256ELi1EEELi64EEEvNS0_20TopKPerSegmentParamsE --------------------------
	.section	.nv.constant0._ZN17fastertransformer19segmented_topp_impl27segmented_top_p_single_passINS0_28Segmented_topk_kernel_paramsIfiLi256ELi1EEELi64EEEvNS0_20TopKPerSegmentParamsE,"a",@progbits
	.sectionflags	@""
	.align	4
.nv.constant0._ZN17fastertransformer19segmented_topp_impl27segmented_top_p_single_passINS0_28Segmented_topk_kernel_paramsIfiLi256ELi1EEELi64EEEvNS0_20TopKPerSegmentParamsE:
	.zero		448


//--------------------- .nv.constant0._ZN17fastertransformer19segmented_topp_impl27segmented_top_p_single_passINS0_28Segmented_topk_kernel_paramsIfiLi256ELi1EEELi32EEEvNS0_20TopKPerSegmentParamsE --------------------------
	.section	.nv.constant0._ZN17fastertransformer19segmented_topp_impl27segmented_top_p_single_passINS0_28Segmented_topk_kernel_paramsIfiLi256ELi1EEELi32EEEvNS0_20TopKPerSegmentParamsE,"a",@progbits
	.sectionflags	@""
	.align	4
.nv.constant0._ZN17fastertransformer19segmented_topp_impl27segmented_top_p_single_passINS0_28Segmented_topk_kernel_paramsIfiLi256ELi1EEELi32EEEvNS0_20TopKPerSegmentParamsE:
	.zero		448


//--------------------- .nv.constant0._ZN17fastertransformer19segmented_topp_impl15blockSortKernelIfLi1024ELi4EEEvPKT_PS2_PKiPiS7_iii --------------------------
	.section	.nv.constant0._ZN17fastertransformer19segmented_topp_impl15blockSortKernelIfLi1024ELi4EEEvPKT_PS2_PKiPiS7_iii,"a",@progbits
	.sectionflags	@""
	.align	4
.nv.constant0._ZN17fastertransformer19segmented_topp_impl15blockSortKernelIfLi1024ELi4EEEvPKT_PS2_PKiPiS7_iii:
	.zero		404


//--------------------- .nv.constant0._ZN17fastertransformer19segmented_topp_impl15blockSortKernelIfLi1024ELi2EEEvPKT_PS2_PKiPiS7_iii --------------------------
	.section	.nv.constant0._ZN17fastertransformer19segmented_topp_impl15blockSortKernelIfLi1024ELi2EEEvPKT_PS2_PKiPiS7_iii,"a",@progbits
	.sectionflags	@""
	.align	4
.nv.constant0._ZN17fastertransformer19segmented_topp_impl15blockSortKernelIfLi1024ELi2EEEvPKT_PS2_PKiPiS7_iii:
	.zero		404


//--------------------- .nv.constant0._ZN17fastertransformer19segmented_topp_impl15blockSortKernelIfLi1024ELi1EEEvPKT_PS2_PKiPiS7_iii --------------------------
	.section	.nv.constant0._ZN17fastertransformer19segmented_topp_impl15blockSortKernelIfLi1024ELi1EEEvPKT_PS2_PKiPiS7_iii,"a",@progbits
	.sectionflags	@""
	.align	4
.nv.constant0._ZN17fastertransformer19segmented_topp_impl15blockSortKernelIfLi1024ELi1EEEvPKT_PS2_PKiPiS7_iii:
	.zero		404


//--------------------- .nv.constant0._ZN17fastertransformer19segmented_topp_impl15blockSortKernelIfLi896ELi1EEEvPKT_PS2_PKiPiS7_iii --------------------------
	.section	.nv.constant0._ZN17fastertransformer19segmented_topp_impl15blockSortKernelIfLi896ELi1EEEvPKT_PS2_PKiPiS7_iii,"a",@progbits
	.sectionflags	@""
	.align	4
.nv.constant0._ZN17fastertransformer19segmented_topp_impl15blockSortKernelIfLi896ELi1EEEvPKT_PS2_PKiPiS7_iii:
	.zero		404


//--------------------- .nv.constant0._ZN17fastertransformer19segmented_topp_impl15blockSortKernelIfLi768ELi1EEEvPKT_PS2_PKiPiS7_iii --------------------------
	.section	.nv.constant0._ZN17fastertransformer19segmented_topp_impl15blockSortKernelIfLi768ELi1EEEvPKT_PS2_PKiPiS7_iii,"a",@progbits
	.sectionflags	@""
	.align	4
.nv.constant0._ZN17fastertransformer19segmented_topp_impl15blockSortKernelIfLi768ELi1EEEvPKT_PS2_PKiPiS7_iii:
	.zero		404


//--------------------- .nv.constant0._ZN17fastertransformer19segmented_topp_impl15blockSortKernelIfLi640ELi1EEEvPKT_PS2_PKiPiS7_iii --------------------------
	.section	.nv.constant0._ZN17fastertransformer19segmented_topp_impl15blockSortKernelIfLi640ELi1EEEvPKT_PS2_PKiPiS7_iii,"a",@progbits
	.sectionflags	@""
	.align	4
.nv.constant0._ZN17fastertransformer19segmented_topp_impl15blockSortKernelIfLi640ELi1EEEvPKT_PS2_PKiPiS7_iii:
	.zero		404


//--------------------- .nv.constant0._ZN17fastertransformer19segmented_topp_impl15blockSortKernelIfLi512ELi1EEEvPKT_PS2_PKiPiS7_iii --------------------------
	.section	.nv.constant0._ZN17fastertransformer19segmented_topp_impl15blockSortKernelIfLi512ELi1EEEvPKT_PS2_PKiPiS7_iii,"a",@progbits
	.sectionflags	@""
	.align	4
.nv.constant0._ZN17fastertransformer19segmented_topp_impl15blockSortKernelIfLi512ELi1EEEvPKT_PS2_PKiPiS7_iii:
	.zero		404


//--------------------- .nv.constant0._ZN17fastertransformer19segmented_topp_impl15blockSortKernelIfLi384ELi1EEEvPKT_PS2_PKiPiS7_iii --------------------------
	.section	.nv.constant0._ZN17fastertransformer19segmented_topp_impl15blockSortKernelIfLi384ELi1EEEvPKT_PS2_PKiPiS7_iii,"a",@progbits
	.sectionflags	@""
	.align	4
.nv.constant0._ZN17fastertransformer19segmented_topp_impl15blockSortKernelIfLi384ELi1EEEvPKT_PS2_PKiPiS7_iii:
	.zero		404


//--------------------- .nv.constant0._ZN17fastertransformer19segmented_topp_impl15blockSortKernelIfLi256ELi1EEEvPKT_PS2_PKiPiS7_iii --------------------------
	.section	.nv.constant0._ZN17fastertransformer19segmented_topp_impl15blockSortKernelIfLi256ELi1EEEvPKT_PS2_PKiPiS7_iii,"a",@progbits
	.sectionflags	@""
	.align	4
.nv.constant0._ZN17fastertransformer19segmented_topp_impl15blockSortKernelIfLi256ELi1EEEvPKT_PS2_PKiPiS7_iii:
	.zero		404


//--------------------- .nv.constant0._ZN17fastertransformer19segmented_topp_impl15blockSortKernelIfLi128ELi1EEEvPKT_PS2_PKiPiS7_iii --------------------------
	.section	.nv.constant0._ZN17fastertransformer19segmented_topp_impl15blockSortKernelIfLi128ELi1EEEvPKT_PS2_PKiPiS7_iii,"a",@progbits
	.sectionflags	@""
	.align	4
.nv.constant0._ZN17fastertransformer19segmented_topp_impl15blockSortKernelIfLi128ELi1EEEvPKT_PS2_PKiPiS7_iii:
	.zero		404


//--------------------- .nv.constant0._ZN17fastertransformer19segmented_topp_impl27segmented_top_p_single_passINS0_28Segmented_topk_kernel_paramsIfiLi256ELi2EEELi256EEEvNS0_20TopKPerSegmentParamsE --------------------------
	.section	.nv.constant0._ZN17fastertransformer19segmented_topp_impl27segmented_top_p_single_passINS0_28Segmented_topk_kernel_paramsIfiLi256ELi2EEELi256EEEvNS0_20TopKPerSegmentParamsE,"a",@progbits
	.sectionflags	@""
	.align	4
.nv.constant0._ZN17fastertransformer19segmented_topp_impl27segmented_top_p_single_passINS0_28Segmented_topk_kernel_paramsIfiLi256ELi2EEELi256EEEvNS0_20TopKPerSegmentParamsE:
	.zero		448


//--------------------- .nv.constant0._ZN17fastertransformer19segmented_topp_impl27segmented_top_p_single_passINS0_28Segmented_topk_kernel_paramsIfiLi256ELi2EEELi224EEEvNS0_20TopKPerSegmentParamsE --------------------------
	.section	.nv.constant0._ZN17fastertransformer19segmented_topp_impl27segmented_top_p_single_passINS0_28Segmented_topk_kernel_paramsIfiLi256ELi2EEELi224EEEvNS0_20TopKPerSegmentParamsE,"a",@progbits
	.sectionflags	@""
	.align	4
.nv.constant0._ZN17fastertransformer19segmented_topp_impl27segmented_top_p_single_passINS0_28Segmented_topk_kernel_paramsIfiLi256ELi2EEELi224EEEvNS0_20TopKPerSegmentParamsE:
	.zero		448


//--------------------- .nv.constant0._ZN17fastertransformer19segmented_topp_impl27segmented_top_p_single_passINS0_28Segmented_topk_kernel_paramsIfiLi256ELi2EEELi192EEEvNS0_20TopKPerSegmentParamsE --------------------------
	.section	.nv.constant0._ZN17fastertransformer19segmented_topp_impl27segmented_top_p_single_passINS0_28Segmented_topk_kernel_paramsIfiLi256ELi2EEELi192EEEvNS0_20TopKPerSegmentParamsE,"a",@progbits
	.sectionflags	@""
	.align	4
.nv.constant0._ZN17fastertransformer19segmented_topp_impl27segmented_top_p_single_passINS0_28Segmented_topk_kernel_paramsIfiLi256ELi2EEELi192EEEvNS0_20TopKPerSegmentParamsE:
	.zero		448


//--------------------- .nv.constant0._ZN17fastertransformer19segmented_topp_impl27segmented_top_p_single_passINS0_28Segmented_topk_kernel_paramsIfiLi256ELi2EEELi160EEEvNS0_20TopKPerSegmentParamsE --------------------------
	.section	.nv.constant0._ZN17fastertransformer19segmented_topp_impl27segmented_top_p_single_passINS0_28Segmented_topk_kernel_paramsIfiLi256ELi2EEELi160EEEvNS0_20TopKPerSegmentParamsE,"a",@progbits
	.sectionflags	@""
	.align	4
.nv.constant0._ZN17fastertransformer19segmented_topp_impl27segmented_top_p_single_passINS0_28Segmented_topk_kernel_paramsIfiLi256ELi2EEELi160EEEvNS0_20TopKPerSegmentParamsE:
	.zero		448


//--------------------- .nv.constant0._ZN17fastertransformer19segmented_topp_impl27segmented_top_p_single_passINS0_28Segmented_topk_kernel_paramsIfiLi256ELi2EEELi128EEEvNS0_20TopKPerSegmentParamsE --------------------------
	.section	.nv.constant0._ZN17fastertransformer19segmented_topp_impl27segmented_top_p_single_passINS0_28Segmented_topk_kernel_paramsIfiLi256ELi2EEELi128EEEvNS0_20TopKPerSegmentParamsE,"a",@progbits
	.sectionflags	@""
	.align	4
.nv.constant0._ZN17fastertransformer19segmented_topp_impl27segmented_top_p_single_passINS0_28Segmented_topk_kernel_paramsIfiLi256ELi2EEELi128EEEvNS0_20TopKPerSegmentParamsE:
	.zero		448


//--------------------- .nv.constant0._ZN17fastertransformer19segmented_topp_impl27segmented_top_p_single_passINS0_28Segmented_topk_kernel_paramsIfiLi256ELi2EEELi96EEEvNS0_20TopKPerSegmentParamsE --------------------------
	.section	.nv.constant0._ZN17fastertransformer19segmented_topp_impl27segmented_top_p_single_passINS0_28Segmented_topk_kernel_paramsIfiLi256ELi2EEELi96EEEvNS0_20TopKPerSegmentParamsE,"a",@progbits
	.sectionflags	@""
	.align	4
.nv.constant0._ZN17fastertransformer19segmented_topp_impl27segmented_top_p_single_passINS0_28Segmented_topk_kernel_paramsIfiLi256ELi2EEELi96EEEvNS0_20TopKPerSegmentParamsE:
	.zero		448


//--------------------- .nv.constant0._ZN17fastertransformer19segmented_topp_impl27segmented_top_p_single_passINS0_28Segmented_topk_kernel_paramsIfiLi256ELi2EEELi64EEEvNS0_20TopKPerSegmentParamsE --------------------------
	.section	.nv.constant0._ZN17fastertransformer19segmented_topp_impl27segmented_top_p_single_passINS0_28Segmented_topk_kernel_paramsIfiLi256ELi2EEELi64EEEvNS0_20TopKPerSegmentParamsE,"a",@progbits
	.sectionflags	@""
	.align	4
.nv.constant0._ZN17fastertransformer19segmented_topp_impl27segmented_top_p_single_passINS0_28Segmented_topk_kernel_paramsIfiLi256ELi2EEELi64EEEvNS0_20TopKPerSegmentParamsE:
	.zero		448


//--------------------- .nv.constant0._ZN17fastertransformer19segmented_topp_impl27segmented_top_p_single_passINS0_28Segmented_topk_kernel_paramsIfiLi256ELi2EEELi32EEEvNS0_20TopKPerSegmentParamsE --------------------------
	.section	.nv.constant0._ZN17fastertransformer19segmented_topp_impl27segmented_top_p_single_passINS0_28Segmented_topk_kernel_paramsIfiLi256ELi2EEELi32EEEvNS0_20TopKPerSegmentParamsE,"a",@progbits
	.sectionflags	@""
	.align	4
.nv.constant0._ZN17fastertransformer19segmented_topp_impl27segmented_top_p_single_passINS0_28Segmented_topk_kernel_paramsIfiLi256ELi2EEELi32EEEvNS0_20TopKPerSegmentParamsE:
	.zero		448


//--------------------- .nv.constant0._ZN17fastertransformer14addBiasSoftMaxI6__halfEEvPT_PKS2_PKiPKbii --------------------------
	.section	.nv.constant0._ZN17fastertransformer14addBiasSoftMaxI6__halfEEvPT_PKS2_PKiPKbii,"a",@progbits
	.sectionflags	@""
	.align	4
.nv.constant0._ZN17fastertransformer14addBiasSoftMaxI6__halfEEvPT_PKS2_PKiPKbii:
	.zero		392


//--------------------- .nv.constant0._ZN17fastertransformer14addBiasSoftMaxIfEEvPT_PKS1_PKiPKbii --------------------------
	.section	.nv.constant0._ZN17fastertransformer14addBiasSoftMaxIfEEvPT_PKS1_PKiPKbii,"a",@progbits
	.sectionflags	@""
	.align	4
.nv.constant0._ZN17fastertransformer14addBiasSoftMaxIfEEvPT_PKS1_PKiPKbii:
	.zero		392


//--------------------- .nv.constant0._ZN17fastertransformer13topp_samplingI6__halfLi256EEEvPT_PiS4_S4_PbPfS6_PKiS8_iP17curandStateXORWOWfPKfS8_iPKb --------------------------
	.section	.nv.constant0._ZN17fastertransformer13topp_samplingI6__halfLi256EEEvPT_PiS4_S4_PbPfS6_PKiS8_iP17curandStateXORWOWfPKfS8_iPKb,"a",@progbits
	.sectionflags	@""
	.align	4
.nv.constant0._ZN17fastertransformer13topp_samplingI6__halfLi256EEEvPT_PiS4_S4_PbPfS6_PKiS8_iP17curandStateXORWOWfPKfS8_iPKb:
	.zero		480


//--------------------- .nv.constant0._ZN17fastertransformer21topp_beam_topk_kernelI6__halfLi1ELi256EEEvPKT_PiPS2_iS5_S5_fPKfPKb --------------------------
	.section	.nv.constant0._ZN17fastertransformer21topp_beam_topk_kernelI6__halfLi1ELi256EEEvPKT_PiPS2_iS5_S5_fPKfPKb,"a",@progbits
	.sectionflags	@""
	.align	4
.nv.constant0._ZN17fastertransformer21topp_beam_topk_kernelI6__halfLi1ELi256EEEvPKT_PiPS2_iS5_S5_fPKfPKb:
	.zero		424


//--------------------- .nv.constant0._ZN17fastertransformer13topp_samplingIfLi256EEEvPT_PiS3_S3_PbPfS5_PKiS7_iP17curandStateXORWOWfPKfS7_iPKb --------------------------
	.section	.nv.constant0._ZN17fastertransformer13topp_samplingIfLi256EEEvPT_PiS3_S3_PbPfS5_PKiS7_iP17curandStateXORWOWfPKfS7_iPKb,"a",@progbits
	.sectionflags	@""
	.align	4
.nv.constant0._ZN17fastertransformer13topp_samplingIfLi256EEEvPT_PiS3_S3_PbPfS5_PKiS7_iP17curandStateXORWOWfPKfS7_iPKb:
	.zero		480


//--------------------- .nv.constant0._ZN17fastertransformer21topp_beam_topk_kernelIfLi1ELi256EEEvPKT_PiPS1_iS4_S4_fPKfPKb --------------------------
	.section	.nv.constant0._ZN17fastertransformer21topp_beam_topk_kernelIfLi1ELi256EEEvPKT_PiPS1_iS4_S4_fPKfPKb,"a",@progbits
	.sectionflags	@""
	.align	4
.nv.constant0._ZN17fastertransformer21topp_beam_topk_kernelIfLi1ELi256EEEvPKT_PiPS1_iS4_S4_fPKfPKb:
	.zero		424


//--------------------- .nv.constant0._ZN17fastertransformer16computeToppDecayEPfPKfPKiS2_S2_S4_i --------------------------
	.section	.nv.constant0._ZN17fastertransformer16computeToppDecayEPfPKfPKiS2_S2_S4_i,"a",@progbits
	.sectionflags	@""
	.align	4
.nv.constant0._ZN17fastertransformer16computeToppDecayEPfPKfPKiS2_S2_S4_i:
	.zero		404


//--------------------- .nv.constant0._ZN17fastertransformer14topPInitializeEPiS0_S0_ii --------------------------
	.section	.nv.constant0._ZN17fastertransformer14topPInitializeEPiS0_S0_ii,"a",@progbits
	.sectionflags	@""
	.align	4
.nv.constant0._ZN17fastertransformer14topPInitializeEPiS0_S0_ii:
	.zero		384


//--------------------- .nv.constant0._ZN3cub17CUB_300001_SM_8006detail10radix_sort30DeviceRadixSortDownsweepKernelINS1_5radix10policy_hubI6__halfijE10Policy1000ELb1ELNS0_9SortOrderE1ES6_ijNS1_21identity_decomposer_tEEEvPKT2_PSB_PKT3_PSF_PT4_SJ_iiNS0_13GridEvenShareISJ_EET5_ --------------------------
	.section	.nv.constant0._ZN3cub17CUB_300001_SM_8006detail10radix_sort30DeviceRadixSortDownsweepKernelINS1_5radix10policy_hubI6__halfijE10Policy1000ELb1ELNS0_9SortOrderE1ES6_ijNS1_21identity_decomposer_tEEEvPKT2_PSB_PKT3_PSF_PT4_SJ_iiNS0_13GridEvenShareISJ_EET5_,"a",@progbits
	.sectionflags	@""
	.align	4
.nv.constant0._ZN3cub17CUB_300001_SM_8006detail10radix_sort30DeviceRadixSortDownsweepKernelINS1_5radix10policy_hubI6__halfijE10Policy1000ELb1ELNS0_9SortOrderE1ES6_ijNS1_21identity_decomposer_tEEEvPKT2_PSB_PKT3_PSF_PT4_SJ_iiNS0_13GridEvenShareISJ_EET5_:
	.zero		445


//--------------------- .nv.constant0._ZN3cub17CUB_300001_SM_8006detail10radix_sort30DeviceRadixSortDownsweepKernelINS1_5radix10policy_hubI6__halfijE10Policy1000ELb0ELNS0_9SortOrderE1ES6_ijNS1_21identity_decomposer_tEEEvPKT2_PSB_PKT3_PSF_PT4_SJ_iiNS0_13GridEvenShareISJ_EET5_ --------------------------
	.section	.nv.constant0._ZN3cub17CUB_300001_SM_8006detail10radix_sort30DeviceRadixSortDownsweepKernelINS1_5radix10policy_hubI6__halfijE10Policy1000ELb0ELNS0_9SortOrderE1ES6_ijNS1_21identity_decomposer_tEEEvPKT2_PSB_PKT3_PSF_PT4_SJ_iiNS0_13GridEvenShareISJ_EET5_,"a",@progbits
	.sectionflags	@""
	.align	4
.nv.constant0._ZN3cub17CUB_300001_SM_8006detail10radix_sort30DeviceRadixSortDownsweepKernelINS1_5radix10policy_hubI6__halfijE10Policy1000ELb0ELNS0_9SortOrderE1ES6_ijNS1_21identity_decomposer_tEEEvPKT2_PSB_PKT3_PSF_PT4_SJ_iiNS0_13GridEvenShareISJ_EET5_:
	.zero		445


//--------------------- .nv.constant0._ZN3cub17CUB_300001_SM_8006detail10radix_sort23RadixSortScanBinsKernelINS1_5radix10policy_hubI6__halfijE10Policy1000EjEEvPT0_i --------------------------
	.section	.nv.constant0._ZN3cub17CUB_300001_SM_8006detail10radix_sort23RadixSortScanBinsKernelINS1_5radix10policy_hubI6__halfijE10Policy1000EjEEvPT0_i,"a",@progbits
	.sectionflags	@""
	.align	4
.nv.constant0._ZN3cub17CUB_300001_SM_8006detail10radix_sort23RadixSortScanBinsKernelINS1_5radix10policy_hubI6__halfijE10Policy1000EjEEvPT0_i:
	.zero		364


//--------------------- .nv.constant0._ZN3cub17CUB_300001_SM_8006detail10radix_sort28DeviceRadixSortUpsweepKernelINS1_5radix10policy_hubI6__halfijE10Policy1000ELb1ELNS0_9SortOrderE1ES6_jNS1_21identity_decomposer_tEEEvPKT2_PT3_SE_iiNS0_13GridEvenShareISE_EET4_ --------------------------
	.section	.nv.constant0._ZN3cub17CUB_300001_SM_8006detail10radix_sort28DeviceRadixSortUpsweepKernelINS1_5radix10policy_hubI6__halfijE10Policy1000ELb1ELNS0_9SortOrderE1ES6_jNS1_21identity_decomposer_tEEEvPKT2_PT3_SE_iiNS0_13GridEvenShareISE_EET4_,"a",@progbits
	.sectionflags	@""
	.align	4
.nv.constant0._ZN3cub17CUB_300001_SM_8006detail10radix_sort28DeviceRadixSortUpsweepKernelINS1_5radix10policy_hubI6__halfijE10Policy1000ELb1ELNS0_9SortOrderE1ES6_jNS1_21identity_decomposer_tEEEvPKT2_PT3_SE_iiNS0_13GridEvenShareISE_EET4_:
	.zero		421


//--------------------- .nv.constant0._ZN3cub17CUB_300001_SM_8006detail10radix_sort28DeviceRadixSortUpsweepKernelINS1_5radix10policy_hubI6__halfijE10Policy1000ELb0ELNS0_9SortOrderE1ES6_jNS1_21identity_decomposer_tEEEvPKT2_PT3_SE_iiNS0_13GridEvenShareISE_EET4_ --------------------------
	.section	.nv.constant0._ZN3cub17CUB_300001_SM_8006detail10radix_sort28DeviceRadixSortUpsweepKernelINS1_5radix10policy_hubI6__halfijE10Policy1000ELb0ELNS0_9SortOrderE1ES6_jNS1_21identity_decomposer_tEEEvPKT2_PT3_SE_iiNS0_13GridEvenShareISE_EET4_,"a",@progbits
	.sectionflags	@""
	.align	4
.nv.constant0._ZN3cub17CUB_300001_SM_8006detail10radix_sort28DeviceRadixSortUpsweepKernelINS1_5radix10policy_hubI6__halfijE10Policy1000ELb0ELNS0_9SortOrderE1ES6_jNS1_21identity_decomposer_tEEEvPKT2_PT3_SE_iiNS0_13GridEvenShareISE_EET4_:
	.zero		421


//--------------------- .nv.constant0._ZN3cub17CUB_300001_SM_8006detail10radix_sort31DeviceRadixSortSingleTileKernelINS1_5radix10policy_hubI6__halfijE10Policy1000ELNS0_9SortOrderE1ES6_ijNS1_21identity_decomposer_tEEEvPKT1_PSB_PKT2_PSF_T3_iiT4_ --------------------------
	.section	.nv.constant0._ZN3cub17CUB_300001_SM_8006detail10radix_sort31DeviceRadixSortSingleTileKernelINS1_5radix10policy_hubI6__halfijE10Policy1000ELNS0_9SortOrderE1ES6_ijNS1_21identity_decomposer_tEEEvPKT1_PSB_PKT2_PSF_T3_iiT4_,"a",@progbits
	.sectionflags	@""
	.align	4
.nv.constant0._ZN3cub17CUB_300001_SM_8006detail10radix_sort31DeviceRadixSortSingleTileKernelINS1_5radix10policy_hubI6__halfijE10Policy1000ELNS0_9SortOrderE1ES6_ijNS1_21identity_decomposer_tEEEvPKT1_PSB_PKT2_PSF_T3_iiT4_:
	.zero		397


//--------------------- .nv.constant0._ZN3cub17CUB_300001_SM_8006detail10radix_sort30DeviceSegmentedRadixSortKernelINS1_5radix10policy_hubI6__halfiiE10Policy1000ELb1ELNS0_9SortOrderE1ES6_iPiSA_iNS1_21identity_decomposer_tEEEvPKT2_PSC_PKT3_PSG_T4_T5_iiiT7_ --------------------------
	.section	.nv.constant0._ZN3cub17CUB_300001_SM_8006detail10radix_sort30DeviceSegmentedRadixSortKernelINS1_5radix10policy_hubI6__halfiiE10Policy1000ELb1ELNS0_9SortOrderE1ES6_iPiSA_iNS1_21identity_decomposer_tEEEvPKT2_PSC_PKT3_PSG_T4_T5_iiiT7_,"a",@progbits
	.sectionflags	@""
	.align	4
.nv.constant0._ZN3cub17CUB_300001_SM_8006detail10radix_sort30DeviceSegmentedRadixSortKernelINS1_5radix10policy_hubI6__halfiiE10Policy1000ELb1ELNS0_9SortOrderE1ES6_iPiSA_iNS1_21identity_decomposer_tEEEvPKT2_PSC_PKT3_PSG_T4_T5_iiiT7_:
	.zero		413


//--------------------- .nv.constant0._ZN3cub17CUB_300001_SM_8006detail10radix_sort30DeviceSegmentedRadixSortKernelINS1_5radix10policy_hubI6__halfiiE10Policy1000ELb0ELNS0_9SortOrderE1ES6_iPiSA_iNS1_21identity_decomposer_tEEEvPKT2_PSC_PKT3_PSG_T4_T5_iiiT7_ --------------------------
	.section	.nv.constant0._ZN3cub17CUB_300001_SM_8006detail10radix_sort30DeviceSegmentedRadixSortKernelINS1_5radix10policy_hubI6__halfiiE10Policy1000ELb0ELNS0_9SortOrderE1ES6_iPiSA_iNS1_21identity_decomposer_tEEEvPKT2_PSC_PKT3_PSG_T4_T5_iiiT7_,"a",@progbits
	.sectionflags	@""
	.align	4
.nv.constant0._ZN3cub17CUB_300001_SM_8006detail10radix_sort30DeviceSegmentedRadixSortKernelINS1_5radix10policy_hubI6__halfiiE10Policy1000ELb0ELNS0_9SortOrderE1ES6_iPiSA_iNS1_21identity_decomposer_tEEEvPKT2_PSC_PKT3_PSG_T4_T5_iiiT7_:
	.zero		413


//--------------------- .nv.constant0._ZN3cub17CUB_300001_SM_8006detail10radix_sort29DeviceRadixSortOnesweepKernelINS1_5radix10policy_hubIfijE10Policy1000ELNS0_9SortOrderE1EfijiiNS1_21identity_decomposer_tEEEvPT5_SB_PT3_PKSC_PT1_PKSG_PT2_PKSK_T4_iiT6_ --------------------------
	.section	.nv.constant0._ZN3cub17CUB_300001_SM_8006detail10radix_sort29DeviceRadixSortOnesweepKernelINS1_5radix10policy_hubIfijE10Policy1000ELNS0_9SortOrderE1EfijiiNS1_21identity_decomposer_tEEEvPT5_SB_PT3_PKSC_PT1_PKSG_PT2_PKSK_T4_iiT6_,"a",@progbits
	.sectionflags	@""
	.align	4
.nv.constant0._ZN3cub17CUB_300001_SM_8006detail10radix_sort29DeviceRadixSortOnesweepKernelINS1_5radix10policy_hubIfijE10Policy1000ELNS0_9SortOrderE1EfijiiNS1_21identity_decomposer_tEEEvPT5_SB_PT3_PKSC_PT1_PKSG_PT2_PKSK_T4_iiT6_:
	.zero		429


//--------------------- .nv.constant0._ZN3cub17CUB_300001_SM_8006detail10radix_sort33DeviceRadixSortExclusiveSumKernelINS1_5radix10policy_hubIfijE10Policy1000EjEEvPT0_ --------------------------
	.section	.nv.constant0._ZN3cub17CUB_300001_SM_8006detail10radix_sort33DeviceRadixSortExclusiveSumKernelINS1_5radix10policy_hubIfijE10Policy1000EjEEvPT0_,"a",@progbits
	.sectionflags	@""
	.align	4
.nv.constant0._ZN3cub17CUB_300001_SM_8006detail10radix_sort33DeviceRadixSortExclusiveSumKernelINS1_5radix10policy_hubIfijE10Policy1000EjEEvPT0_:
	.zero		360


//--------------------- .nv.constant0._ZN3cub17CUB_300001_SM_8006detail10radix_sort30DeviceRadixSortHistogramKernelINS1_5radix10policy_hubIfijE10Policy1000ELNS0_9SortOrderE1EfjNS1_21identity_decomposer_tEEEvPT2_PKT1_SA_iiT3_ --------------------------
	.section	.nv.constant0._ZN3cub17CUB_300001_SM_8006detail10radix_sort30DeviceRadixSortHistogramKernelINS1_5radix10policy_hubIfijE10Policy1000ELNS0_9SortOrderE1EfjNS1_21identity_decomposer_tEEEvPT2_PKT1_SA_iiT3_,"a",@progbits
	.sectionflags	@""
	.align	4
.nv.constant0._ZN3cub17CUB_300001_SM_8006detail10radix_sort30DeviceRadixSortHistogramKernelINS1_5radix10policy_hubIfijE10Policy1000ELNS0_9SortOrderE1EfjNS1_21identity_decomposer_tEEEvPT2_PKT1_SA_iiT3_:
	.zero		381


//--------------------- .nv.constant0._ZN3cub17CUB_300001_SM_8006detail10radix_sort31DeviceRadixSortSingleTileKernelINS1_5radix10policy_hubIfijE10Policy1000ELNS0_9SortOrderE1EfijNS1_21identity_decomposer_tEEEvPKT1_PSA_PKT2_PSE_T3_iiT4_ --------------------------
	.section	.nv.constant0._ZN3cub17CUB_300001_SM_8006detail10radix_sort31DeviceRadixSortSingleTileKernelINS1_5radix10policy_hubIfijE10Policy1000ELNS0_9SortOrderE1EfijNS1_21identity_decomposer_tEEEvPKT1_PSA_PKT2_PSE_T3_iiT4_,"a",@progbits
	.sectionflags	@""
	.align	4
.nv.constant0._ZN3cub17CUB_300001_SM_8006detail10radix_sort31DeviceRadixSortSingleTileKernelINS1_5radix10policy_hubIfijE10Policy1000ELNS0_9SortOrderE1EfijNS1_21identity_decomposer_tEEEvPKT1_PSA_PKT2_PSE_T3_iiT4_:
	.zero		397


//--------------------- .nv.constant0._ZN3cub17CUB_300001_SM_8006detail10radix_sort30DeviceSegmentedRadixSortKernelINS1_5radix10policy_hubIfiiE10Policy1000ELb1ELNS0_9SortOrderE1EfiPiS9_iNS1_21identity_decomposer_tEEEvPKT2_PSB_PKT3_PSF_T4_T5_iiiT7_ --------------------------
	.section	.nv.constant0._ZN3cub17CUB_300001_SM_8006detail10radix_sort30DeviceSegmentedRadixSortKernelINS1_5radix10policy_hubIfiiE10Policy1000ELb1ELNS0_9SortOrderE1EfiPiS9_iNS1_21identity_decomposer_tEEEvPKT2_PSB_PKT3_PSF_T4_T5_iiiT7_,"a",@progbits
	.sectionflags	@""
	.align	4
.nv.constant0._ZN3cub17CUB_300001_SM_8006detail10radix_sort30DeviceSegmentedRadixSortKernelINS1_5radix10policy_hubIfiiE10Policy1000ELb1ELNS0_9SortOrderE1EfiPiS9_iNS1_21identity_decomposer_tEEEvPKT2_PSB_PKT3_PSF_T4_T5_iiiT7_:
	.zero		413


//--------------------- .nv.constant0._ZN3cub17CUB_300001_SM_8006detail10radix_sort30DeviceSegmentedRadixSortKernelINS1_5radix10policy_hubIfiiE10Policy1000ELb0ELNS0_9SortOrderE1EfiPiS9_iNS1_21identity_decomposer_tEEEvPKT2_PSB_PKT3_PSF_T4_T5_iiiT7_ --------------------------
	.section	.nv.constant0._ZN3cub17CUB_300001_SM_8006detail10radix_sort30DeviceSegmentedRadixSortKernelINS1_5radix10policy_hubIfiiE10Policy1000ELb0ELNS0_9SortOrderE1EfiPiS9_iNS1_21identity_decomposer_tEEEvPKT2_PSB_PKT3_PSF_T4_T5_iiiT7_,"a",@progbits
	.sectionflags	@""
	.align	4
.nv.constant0._ZN3cub17CUB_300001_SM_8006detail10radix_sort30DeviceSegmentedRadixSortKernelINS1_5radix10policy_hubIfiiE10Policy1000ELb0ELNS0_9SortOrderE1EfiPiS9_iNS1_21identity_decomposer_tEEEvPKT2_PSB_PKT3_PSF_T4_T5_iiiT7_:
	.zero		413


//--------------------- .nv.constant0._ZN3cub17CUB_300001_SM_8006detail11EmptyKernelIvEEvv --------------------------
	.section	.nv.constant0._ZN3cub17CUB_300001_SM_8006detail11EmptyKernelIvEEvv,"a",@progbits
	.sectionflags	@""
	.align	4
.nv.constant0._ZN3cub17CUB_300001_SM_8006detail11EmptyKernelIvEEvv:
	.zero		352


//--------------------- .text._ZN17fastertransformer19segmented_topp_impl27segmented_top_p_single_passINS0_28Segmented_topk_kernel_paramsI6__halfiLi256ELi1EEELi256EEEvNS0_20TopKPerSegmentParamsE --------------------------
	.section	.text._ZN17fastertransformer19segmented_topp_impl27segmented_top_p_single_passINS0_28Segmented_topk_kernel_paramsI6__halfiLi256ELi1EEELi256EEEvNS0_20TopKPerSegmentParamsE,"ax",@progbits
	.sectioninfo	@"SHI_REGISTERS=255"
	.align	128
        .global         _ZN17fastertransformer19segmented_topp_impl27segmented_top_p_single_passINS0_28Segmented_topk_kernel_paramsI6__halfiLi256ELi1EEELi256EEEvNS0_20TopKPerSegmentParamsE
        .type           _ZN17fastertransformer19segmented_topp_impl27segmented_top_p_single_passINS0_28Segmented_topk_kernel_paramsI6__halfiLi256ELi1EEELi256EEEvNS0_20TopKPerSegmentParamsE,@function
        .size           _ZN17fastertransformer19segmented_topp_impl27segmented_top_p_single_passINS0_28Segmented_topk_kernel_paramsI6__halfiLi256ELi1EEELi256EEEvNS0_20TopKPerSegmentParamsE,(.L_x_1812 - _ZN17fastertransformer19segmented_topp_impl27segmented_top_p_single_passINS0_28Segmented_topk_kernel_paramsI6__halfiLi256ELi1EEELi256EEEvNS0_20TopKPerSegmentParamsE)
        .other          _ZN17fastertransformer19segmented_topp_impl27segmented_top_p_single_passINS0_28Segmented_topk_kernel_paramsI6__halfiLi256ELi1EEELi256EEEvNS0_20TopKPerSegmentParamsE,@"STO_CUDA_ENTRY STV_DEFAULT"
_ZN17fastertransformer19segmented_topp_impl27segmented_top_p_single_passINS0_28Segmented_topk_kernel_paramsI6__halfiLi256ELi1EEELi256EEEvNS0_20TopKPerSegmentParamsE:
.text._ZN17fastertransformer19segmented_topp_impl27segmented_top_p_single_passINS0_28Segmented_topk_kernel_paramsI6__halfiLi256ELi1EEELi256EEEvNS0_20TopKPerSegmentParamsE:
[----:B------:R-:W-:Y:S02]  /*0000*/  IMAD.MOV.U32 R1, RZ, RZ, c[0x0][0x28] ;  /* 0x00000a00ff017624 */ /* 0x000fe400078e00ff */
[----:B------:R-:W0:Y:S01]  /*0010*/  S2R R0, SR_CTAID.Y ;  /* 0x0000000000007919 */ /* 0x000e220000002600 */
[----:B------:R-:W-:Y:S01]  /*0020*/  IMAD.MOV.U32 R7, RZ, RZ, 0x4 ;  /* 0x00000004ff077424 */ /* 0x000fe200078e00ff */
[----:B------:R-:W-:Y:S01]  /*0030*/  ULDC.64 UR6, c[0x0][0x118] ;  /* 0x0000460000067ab9 */ /* 0x000fe20000000a00 */
[----:B------:R-:W-:Y:S01]  /*0040*/  IADD3 R1, R1, -0x120, RZ ;  /* 0xfffffee001017810 */ /* 0x000fe20007ffe0ff */
[----:B------:R-:W0:Y:S02]  /*0050*/  S2R R3, SR_CTAID.X ;  /* 0x0000000000037919 */ /* 0x000e240000002500 */
[----:B0-----:R-:W-:-:S04]  /*0060*/  IMAD R0, R0, c[0x0][0xc], R3 ;  /* 0x0000030000007a24 */ /* 0x001fc800078e0203 */
[----:B------:R-:W-:-:S04]  /*0070*/  IMAD.WIDE.U32 R4, R0, R7, c[0x0][0x198] ;  /* 0x0000660000047625 */ /* 0x000fc800078e0007 */
[CC--:B------:R-:W-:Y:S02]  /*0080*/  IMAD.WIDE.U32 R2, R0.reuse, R7.reuse, c[0x0][0x190] ;  /* 0x0000640000027625 */ /* 0x0c0fe400078e0007 */
[----:B------:R-:W2:Y:S04]  /*0090*/  LDG.E R4, [R4.64] ;  /* 0x0000000604047981 */ /* 0x000ea8000c1e1900 */
[----:B------:R-:W2:Y:S01]  /*00a0*/  LDG.E R3, [R2.64] ;  /* 0x0000000602037981 */ /* 0x000ea2000c1e1900 */
[----:B------:R-:W-:Y:S01]  /*00b0*/  IMAD.WIDE.U32 R6, R0, R7, c[0x0][0x180] ;  /* 0x0000600000067625 */ /* 0x000fe200078e0007 */
[----:B--2---:R-:W-:-:S13]  /*00c0*/  ISETP.NE.AND P0, PT, R3, R4, PT ;  /* 0x000000040300720c */ /* 0x004fda0003f05270 */
[----:B------:R-:W-:Y:S05]  /*00d0*/  @!P0 BRA `(.L_x_0) ;  /* 0x0000da7000008947 */ /* 0x000fea0003800000 */
[----:B------:R-:W-:Y:S01]  /*00e0*/  IABS R6, c[0x0][0x1ac] ;  /* 0x00006b0000067a13 */ /* 0x000fe20000000000 */
[----:B------:R-:W-:Y:S01]  /*00f0*/  ULDC.64 UR4, c[0x0][0x1a8] ;  /* 0x00006a0000047ab9 */ /* 0x000fe20000000a00 */
[----:B------:R-:W-:Y:S01]  /*0100*/  IABS R7, c[0x0][0x1a8] ;  /* 0x00006a0000077a13 */ /* 0x000fe20000000000 */
[----:B------:R-:W-:Y:S01]  /*0110*/  ULOP3.LUT UR4, UR4, UR5, URZ, 0x3c, !UPT ;  /* 0x0000000504047292 */ /* 0x000fe2000f8e3c3f */
[----:B------:R-:W0:Y:S01]  /*0120*/  I2F.RP R4, R6 ;  /* 0x0000000600047306 */ /* 0x000e220000209400 */
[----:B------:R-:W1:Y:S01]  /*0130*/  S2R R153, SR_TID.X ;  /* 0x0000000000997919 */ /* 0x000e620000002100 */
[----:B------:R-:W-:-:S03]  /*0140*/  PRMT R20, RZ, 0x7610, R20 ;  /* 0x00007610ff147816 */ /* 0x000fc60000000014 */
[----:B------:R-:W-:-:S03]  /*0150*/  ISETP.LE.AND P2, PT, RZ, UR4, PT ;  /* 0x00000004ff007c0c */ /* 0x000fc6000bf43270 */
[----:B0-----:R-:W0:Y:S01]  /*0160*/  MUFU.RCP R4, R4 ;  /* 0x0000000400047308 */ /* 0x001e220000001000 */
[----:B-1----:R-:W-:-:S05]  /*0170*/  IMAD.SHL.U32 R164, R153, 0x100, RZ ;  /* 0x0000010099a47824 */ /* 0x002fca00078e00ff */
[----:B------:R-:W-:Y:S02]  /*0180*/  SHF.R.S32.HI R8, RZ, 0x1f, R164 ;  /* 0x0000001fff087819 */ /* 0x000fe400000114a4 */
[----:B0-----:R-:W-:Y:S02]  /*0190*/  IADD3 R2, R4, 0xffffffe, RZ ;  /* 0x0ffffffe04027810 */ /* 0x001fe40007ffe0ff */
[----:B------:R-:W-:Y:S02]  /*01a0*/  IADD3 R4, R164, 0x2, RZ ;  /* 0x00000002a4047810 */ /* 0x000fe40007ffe0ff */
[----:B------:R0:W1:Y:S02]  /*01b0*/  F2I.FTZ.U32.TRUNC.NTZ R3, R2 ;  /* 0x0000000200037305 */ /* 0x000064000021f000 */
[----:B0-----:R-:W-:Y:S02]  /*01c0*/  IMAD.MOV.U32 R2, RZ, RZ, RZ ;  /* 0x000000ffff027224 */ /* 0x001fe400078e00ff */
[----:B-1----:R-:W-:-:S04]  /*01d0*/  IMAD.MOV R5, RZ, RZ, -R3 ;  /* 0x000000ffff057224 */ /* 0x002fc800078e0a03 */
[----:B------:R-:W-:-:S04]  /*01e0*/  IMAD R5, R5, R6, RZ ;  /* 0x0000000605057224 */ /* 0x000fc800078e02ff */
[----:B------:R-:W-:Y:S01]  /*01f0*/  IMAD.HI.U32 R3, R3, R5, R2 ;  /* 0x0000000503037227 */ /* 0x000fe200078e0002 */
[----:B------:R-:W-:-:S03]  /*0200*/  IADD3 R2, R164, 0x7f, RZ ;  /* 0x0000007fa4027810 */ /* 0x000fc60007ffe0ff */
[----:B------:R-:W-:-:S04]  /*0210*/  IMAD.MOV.U32 R5, RZ, RZ, R7 ;  /* 0x000000ffff057224 */ /* 0x000fc800078e0007 */
[----:B------:R-:W-:-:S04]  /*0220*/  IMAD.HI.U32 R151, R3, R5, RZ ;  /* 0x0000000503977227 */ /* 0x000fc800078e00ff */
[----:B------:R-:W-:-:S04]  /*0230*/  IMAD.MOV R3, RZ, RZ, -R151 ;  /* 0x000000ffff037224 */ /* 0x000fc800078e0a97 */
[----:B------:R-:W-:-:S05]  /*0240*/  IMAD R3, R6, R3, R5 ;  /* 0x0000000306037224 */ /* 0x000fca00078e0205 */
[----:B------:R-:W-:-:S13]  /*0250*/  ISETP.GT.U32.AND P1, PT, R6, R3, PT ;  /* 0x000000030600720c */ /* 0x000fda0003f24070 */
[----:B------:R-:W-:Y:S01]  /*0260*/  @!P1 IMAD.IADD R3, R3, 0x1, -R6 ;  /* 0x0000000103039824 */ /* 0x000fe200078e0a06 */
[----:B------:R-:W-:Y:S02]  /*0270*/  @!P1 IADD3 R151, R151, 0x1, RZ ;  /* 0x0000000197979810 */ /* 0x000fe40007ffe0ff */
[----:B------:R-:W-:Y:S02]  /*0280*/  ISETP.NE.AND P1, PT, RZ, c[0x0][0x1ac], PT ;  /* 0x00006b00ff007a0c */ /* 0x000fe40003f25270 */
[----:B------:R-:W-:Y:S01]  /*0290*/  ISETP.GE.U32.AND P0, PT, R3, R6, PT ;  /* 0x000000060300720c */ /* 0x000fe20003f06070 */
[----:B------:R-:W-:Y:S01]  /*02a0*/  IMAD.MOV.U32 R66, RZ, RZ, RZ ;  /* 0x000000ffff427224 */ /* 0x000fe200078e00ff */
[----:B------:R-:W-:-:S11]  /*02b0*/  IADD3 R6, R164, 0x3, RZ ;  /* 0x00000003a4067810 */ /* 0x000fd60007ffe0ff */
[----:B------:R-:W-:-:S05]  /*02c0*/  @P0 IADD3 R151, R151, 0x1, RZ ;  /* 0x0000000197970810 */ /* 0x000fca0007ffe0ff */
[----:B------:R-:W-:Y:S01]  /*02d0*/  @!P2 IMAD.MOV R151, RZ, RZ, -R151 ;  /* 0x000000ffff97a224 */ /* 0x000fe200078e0a97 */
[----:B------:R-:W-:-:S04]  /*02e0*/  @!P1 LOP3.LUT R151, RZ, c[0x0][0x1ac], RZ, 0x33, !PT ;  /* 0x00006b00ff979a12 */ /* 0x000fc800078e33ff */
[-C--:B------:R-:W-:Y:S01]  /*02f0*/  ISETP.GE.AND P3, PT, R2, R151.reuse, PT ;  /* 0x000000970200720c */ /* 0x080fe20003f66270 */
[-C--:B------:R-:W-:Y:S01]  /*0300*/  IMAD R149, R0, R151.reuse, RZ ;  /* 0x0000009700957224 */ /* 0x080fe200078e02ff */
[----:B------:R-:W-:Y:S02]  /*0310*/  IADD3 R0, R164, 0x1, RZ ;  /* 0x00000001a4007810 */ /* 0x000fe40007ffe0ff */
[-C--:B------:R-:W-:Y:S02]  /*0320*/  ISETP.GE.AND P6, PT, R6, R151.reuse, PT ;  /* 0x000000970600720c */ /* 0x080fe40003fc6270 */
[----:B------:R-:W-:Y:S02]  /*0330*/  SHF.R.S32.HI R147, RZ, 0x1f, R149 ;  /* 0x0000001fff937819 */ /* 0x000fe40000011495 */
[----:B------:R-:W-:Y:S02]  /*0340*/  IADD3 R3, P0, R149, R164, RZ ;  /* 0x000000a495037210 */ /* 0x000fe40007f1e0ff */
[----:B------:R-:W-:-:S02]  /*0350*/  ISETP.GE.AND P1, PT, R0, R151, PT ;  /* 0x000000970000720c */ /* 0x000fc40003f26270 */
[----:B------:R-:W-:Y:S01]  /*0360*/  LEA R2, P2, R3, c[0x0][0x160], 0x1 ;  /* 0x0000580003027a11 */ /* 0x000fe200078408ff */
[----:B------:R-:W-:Y:S01]  /*0370*/  IMAD.X R8, R147, 0x1, R8, P0 ;  /* 0x0000000193087824 */ /* 0x000fe200000e0608 */
[----:B------:R-:W-:Y:S02]  /*0380*/  IADD3 R0, R164, 0x4, RZ ;  /* 0x00000004a4007810 */ /* 0x000fe40007ffe0ff */
[-C--:B------:R-:W-:Y:S02]  /*0390*/  ISETP.GE.AND P0, PT, R4, R151.reuse, PT ;  /* 0x000000970400720c */ /* 0x080fe40003f06270 */
[----:B------:R-:W-:Y:S02]  /*03a0*/  LEA.HI.X R3, R3, c[0x0][0x164], R8, 0x1, P2 ;  /* 0x0000590003037a11 */ /* 0x000fe400010f0c08 */
[-C--:B------:R-:W-:Y:S02]  /*03b0*/  ISETP.GE.AND P2, PT, R164, R151.reuse, PT ;  /* 0x00000097a400720c */ /* 0x080fe40003f46270 */
[----:B------:R-:W-:Y:S01]  /*03c0*/  ISETP.GE.AND P5, PT, R0, R151, PT ;  /* 0x000000970000720c */ /* 0x000fe20003fa6270 */
[----:B------:R0:W5:Y:S01]  /*03d0*/  @!P3 LDG.E.U16 R20, [R2.64+0xfe] ;  /* 0x0000fe060214b981 */ /* 0x000162000c1e1500 */
[C---:B------:R-:W-:Y:S01]  /*03e0*/  IADD3 R0, R164.reuse, 0x6, RZ ;  /* 0x00000006a4007810 */ /* 0x040fe20007ffe0ff */
[----:B------:R-:W-:Y:S01]  /*03f0*/  IMAD.MOV.U32 R48, RZ, RZ, RZ ;  /* 0x000000ffff307224 */ /* 0x000fe200078e00ff */
[----:B------:R-:W-:-:S02]  /*0400*/  IADD3 R4, R164, 0x5, RZ ;  /* 0x00000005a4047810 */ /* 0x000fc40007ffe0ff */
[-C--:B------:R-:W-:Y:S02]  /*0410*/  ISETP.GE.AND P3, PT, R0, R151.reuse, PT ;  /* 0x000000970000720c */ /* 0x080fe40003f66270 */
[----:B------:R-:W-:Y:S01]  /*0420*/  IADD3 R0, R164, 0x7, RZ ;  /* 0x00000007a4007810 */ /* 0x000fe20007ffe0ff */
[----:B------:R-:W-:Y:S01]  /*0430*/  IMAD.MOV.U32 R72, RZ, RZ, RZ ;  /* 0x000000ffff487224 */ /* 0x000fe200078e00ff */
[-C--:B------:R-:W-:Y:S01]  /*0440*/  ISETP.GE.AND P4, PT, R4, R151.reuse, PT ;  /* 0x000000970400720c */ /* 0x080fe20003f86270 */
[----:B------:R0:W5:Y:S01]  /*0450*/  @!P2 LDG.E.U16 R66, [R2.64] ;  /* 0x000000060242a981 */ /* 0x000162000c1e1500 */
[-C--:B------:R-:W-:Y:S02]  /*0460*/  ISETP.GE.AND P2, PT, R0, R151.reuse, PT ;  /* 0x000000970000720c */ /* 0x080fe40003f46270 */
[----:B------:R-:W-:Y:S01]  /*0470*/  IADD3 R0, R164, 0x9, RZ ;  /* 0x00000009a4007810 */ /* 0x000fe20007ffe0ff */
[----:B------:R-:W-:Y:S01]  /*0480*/  IMAD.MOV.U32 R64, RZ, RZ, RZ ;  /* 0x000000ffff407224 */ /* 0x000fe200078e00ff */
[----:B------:R0:W5:Y:S02]  /*0490*/  @!P0 LDG.E.U16 R48, [R2.64+0x4] ;  /* 0x0000040602308981 */ /* 0x000164000c1e1500 */
[----:B------:R-:W-:-:S02]  /*04a0*/  ISETP.GE.AND P0, PT, R0, R151, PT ;  /* 0x000000970000720c */ /* 0x000fc40003f06270 */
[C---:B------:R-:W-:Y:S01]  /*04b0*/  IADD3 R0, R164.reuse, 0xa, RZ ;  /* 0x0000000aa4007810 */ /* 0x040fe20007ffe0ff */
[----:B------:R-:W-:Y:S01]  /*04c0*/  IMAD.MOV.U32 R50, RZ, RZ, RZ ;  /* 0x000000ffff327224 */ /* 0x000fe200078e00ff */
[----:B------:R-:W-:Y:S01]  /*04d0*/  IADD3 R4, R164, 0x8, RZ ;  /* 0x00000008a4047810 */ /* 0x000fe20007ffe0ff */
[----:B------:R0:W5:Y:S01]  /*04e0*/  @!P6 LDG.E.U16 R72, [R2.64+0x6] ;  /* 0x000006060248e981 */ /* 0x000162000c1e1500 */
[-C--:B------:R-:W-:Y:S02]  /*04f0*/  ISETP.GE.AND P6, PT, R0, R151.reuse, PT ;  /* 0x000000970000720c */ /* 0x080fe40003fc6270 */
[----:B------:R-:W-:Y:S01]  /*0500*/  IADD3 R0, R164, 0xc, RZ ;  /* 0x0000000ca4007810 */ /* 0x000fe20007ffe0ff */
[----:B------:R0:W5:Y:S01]  /*0510*/  @!P1 LDG.E.U16 R64, [R2.64+0x2] ;  /* 0x0000020602409981 */ /* 0x000162000c1e1500 */
[-C--:B------:R-:W-:Y:S01]  /*0520*/  ISETP.GE.AND P1, PT, R4, R151.reuse, PT ;  /* 0x000000970400720c */ /* 0x080fe20003f26270 */
[----:B------:R-:W-:Y:S02]  /*0530*/  IMAD.MOV.U32 R224, RZ, RZ, RZ ;  /* 0x000000ffffe07224 */ /* 0x000fe400078e00ff */
[----:B------:R-:W-:Y:S01]  /*0540*/  IMAD.MOV.U32 R68, RZ, RZ, RZ ;  /* 0x000000ffff447224 */ /* 0x000fe200078e00ff */
[----:B------:R0:W5:Y:S01]  /*0550*/  @!P4 LDG.E.U16 R50, [R2.64+0xa] ;  /* 0x00000a060232c981 */ /* 0x000162000c1e1500 */
        /* <DEDUP_REMOVED lines=225> */
[----:B------:R-:W-:Y:S01]  /*1370*/  CS2R R22, SRZ ;  /* 0x0000000000167805 */ /* 0x000fe2000001ff00 */
        /* <DEDUP_REMOVED lines=184> */
[----:B------:R0:W5:Y:S01]  /*1f00*/  @!P6 LDG.E.U16 R42, [R2.64+0xd8] ;  /* 0x0000d806022ae981 */ /* 0x000162000c1e1500 */
[----:B------:R-:W-:Y:S02]  /*1f10*/  IADD3 R4, R164, 0x71, RZ ;  /* 0x00000071a4047810 */ /* 0x000fe40007ffe0ff */
[-C--:B------:R-:W-:Y:S01]  /*1f20*/  ISETP.GE.AND P6, PT, R0, R151.reuse, PT ;  /* 0x000000970000720c */ /* 0x080fe20003fc6270 */
[----:B------:R0:W5:Y:S01]  /*1f30*/  @!P1 LDG.E.U16 R46, [R2.64+0xd4] ;  /* 0x0000d406022e9981 */ /* 0x000162000c1e1500 */
[-C--:B------:R-:W-:Y:S02]  /*1f40*/  ISETP.GE.AND P1, PT, R4, R151.reuse, PT ;  /* 0x000000970400720c */ /* 0x080fe40003f26270 */
[----:B------:R-:W-:Y:S01]  /*1f50*/  IADD3 R0, R164, 0x75, RZ ;  /* 0x00000075a4007810 */ /* 0x000fe20007ffe0ff */
[----:B------:R-:W-:Y:S01]  /*1f60*/  IMAD.MOV.U32 R40, RZ, RZ, RZ ;  /* 0x000000ffff287224 */ /* 0x000fe200078e00ff */
[----:B------:R0:W5:Y:S02]  /*1f70*/  @!P4 LDG.E.U16 R38, [R2.64+0xdc] ;  /* 0x0000dc060226c981 */ /* 0x000164000c1e1500 */
[----:B------:R-:W-:-:S02]  /*1f80*/  ISETP.GE.AND P4, PT, R0, R151, PT ;  /* 0x000000970000720c */ /* 0x000fc40003f86270 */
[C---:B------:R-:W-:Y:S01]  /*1f90*/  IADD3 R0, R164.reuse, 0x76, RZ ;  /* 0x00000076a4007810 */ /* 0x040fe20007ffe0ff */
[----:B------:R0:W5:Y:S01]  /*1fa0*/  @!P3 LDG.E.U16 R22, [R2.64+0xde] ;  /* 0x0000de060216b981 */ /* 0x000162000c1e1500 */
[----:B------:R-:W-:Y:S02]  /*1fb0*/  IADD3 R4, R164, 0x74, RZ ;  /* 0x00000074a4047810 */ /* 0x000fe40007ffe0ff */
[-C--:B------:R-:W-:Y:S01]  /*1fc0*/  ISETP.GE.AND P3, PT, R0, R151.reuse, PT ;  /* 0x000000970000720c */ /* 0x080fe20003f66270 */
[----:B------:R0:W5:Y:S01]  /*1fd0*/  @!P5 LDG.E.U16 R40, [R2.64+0xda] ;  /* 0x0000da060228d981 */ /* 0x000162000c1e1500 */
[----:B------:R-:W-:Y:S02]  /*1fe0*/  ISETP.GE.AND P5, PT, R4, R151, PT ;  /* 0x000000970400720c */ /* 0x000fe40003fa6270 */
[C---:B------:R-:W-:Y:S01]  /*1ff0*/  IADD3 R0, R164.reuse, 0x78, RZ ;  /* 0x00000078a4007810 */ /* 0x040fe20007ffe0ff */
[----:B------:R0:W5:Y:S01]  /*2000*/  @!P1 LDG.E.U16 R26, [R2.64+0xe2] ;  /* 0x0000e206021a9981 */ /* 0x000162000c1e1500 */
[----:B------:R-:W-:-:S02]  /*2010*/  IADD3 R4, R164, 0x77, RZ ;  /* 0x00000077a4047810 */ /* 0x000fc40007ffe0ff */
[----:B------:R-:W-:Y:S01]  /*2020*/  ISETP.GE.AND P1, PT, R0, R151, PT ;  /* 0x000000970000720c */ /* 0x000fe20003f26270 */
[----:B------:R0:W5:Y:S01]  /*2030*/  @!P0 LDG.E.U16 R28, [R2.64+0xe4] ;  /* 0x0000e406021c8981 */ /* 0x000162000c1e1500 */
[----:B------:R-:W-:-:S03]  /*2040*/  IADD3 R0, R164, 0x79, RZ ;  /* 0x00000079a4007810 */ /* 0x000fc60007ffe0ff */
[----:B------:R0:W5:Y:S01]  /*2050*/  @!P2 LDG.E.U16 R24, [R2.64+0xe0] ;  /* 0x0000e0060218a981 */ /* 0x000162000c1e1500 */
[-C--:B------:R-:W-:Y:S02]  /*2060*/  ISETP.GE.AND P0, PT, R0, R151.reuse, PT ;  /* 0x000000970000720c */ /* 0x080fe40003f06270 */
[-C--:B------:R-:W-:Y:S01]  /*2070*/  ISETP.GE.AND P2, PT, R4, R151.reuse, PT ;  /* 0x000000970400720c */ /* 0x080fe20003f46270 */
[----:B------:R0:W5:Y:S01]  /*2080*/  @!P5 LDG.E.U16 R32, [R2.64+0xe8] ;  /* 0x0000e8060220d981 */ /* 0x000162000c1e1500 */
[C---:B------:R-:W-:Y:S02]  /*2090*/  IADD3 R0, R164.reuse, 0x7b, RZ ;  /* 0x0000007ba4007810 */ /* 0x040fe40007ffe0ff */
[----:B------:R-:W-:Y:S01]  /*20a0*/  IADD3 R4, R164, 0x7a, RZ ;  /* 0x0000007aa4047810 */ /* 0x000fe20007ffe0ff */
[----:B------:R0:W5:Y:S01]  /*20b0*/  @!P6 LDG.E.U16 R30, [R2.64+0xe6] ;  /* 0x0000e606021ee981 */ /* 0x000162000c1e1500 */
[----:B------:R-:W-:Y:S02]  /*20c0*/  ISETP.GE.AND P5, PT, R0, R151, PT ;  /* 0x000000970000720c */ /* 0x000fe40003fa6270 */
[----:B------:R-:W-:Y:S01]  /*20d0*/  IADD3 R0, R164, 0x7c, RZ ;  /* 0x0000007ca4007810 */ /* 0x000fe20007ffe0ff */
[----:B------:R0:W5:Y:S01]  /*20e0*/  @!P4 LDG.E.U16 R34, [R2.64+0xea] ;  /* 0x0000ea060222c981 */ /* 0x000162000c1e1500 */
[----:B------:R-:W-:-:S02]  /*20f0*/  PRMT R8, RZ, 0x7610, R8 ;  /* 0x00007610ff087816 */ /* 0x000fc40000000008 */
[----:B------:R-:W-:Y:S02]  /*2100*/  PRMT R10, RZ, 0x7610, R10 ;  /* 0x00007610ff0a7816 */ /* 0x000fe4000000000a */
[-C--:B------:R-:W-:Y:S02]  /*2110*/  ISETP.GE.AND P6, PT, R4, R151.reuse, PT ;  /* 0x000000970400720c */ /* 0x080fe40003fc6270 */
[-C--:B------:R-:W-:Y:S01]  /*2120*/  ISETP.GE.AND P4, PT, R0, R151.reuse, PT ;  /* 0x000000970000720c */ /* 0x080fe20003f86270 */
[----:B------:R0:W5:Y:S01]  /*2130*/  @!P3 LDG.E.U16 R8, [R2.64+0xec] ;  /* 0x0000ec060208b981 */ /* 0x000162000c1e1500 */
[C---:B------:R-:W-:Y:S02]  /*2140*/  IADD3 R4, R164.reuse, 0x7d, RZ ;  /* 0x0000007da4047810 */ /* 0x040fe40007ffe0ff */
[----:B------:R-:W-:Y:S01]  /*2150*/  IADD3 R0, R164, 0x7e, RZ ;  /* 0x0000007ea4007810 */ /* 0x000fe20007ffe0ff */
[----:B------:R0:W5:Y:S01]  /*2160*/  @!P2 LDG.E.U16 R10, [R2.64+0xee] ;  /* 0x0000ee06020aa981 */ /* 0x000162000c1e1500 */
[----:B------:R-:W-:-:S02]  /*2170*/  ISETP.GE.AND P3, PT, R4, R151, PT ;  /* 0x000000970400720c */ /* 0x000fc40003f66270 */
[----:B------:R-:W-:Y:S02]  /*2180*/  ISETP.GE.AND P2, PT, R0, R151, PT ;  /* 0x000000970000720c */ /* 0x000fe40003f46270 */
[----:B------:R-:W-:Y:S02]  /*2190*/  PRMT R4, RZ, 0x7610, R4 ;  /* 0x00007610ff047816 */ /* 0x000fe40000000004 */
[----:B------:R-:W-:Y:S02]  /*21a0*/  PRMT R12, RZ, 0x7610, R12 ;  /* 0x00007610ff0c7816 */ /* 0x000fe4000000000c */
[----:B------:R-:W-:Y:S02]  /*21b0*/  PRMT R14, RZ, 0x7610, R14 ;  /* 0x00007610ff0e7816 */ /* 0x000fe4000000000e */
[----:B------:R-:W-:Y:S01]  /*21c0*/  PRMT R16, RZ, 0x7610, R16 ;  /* 0x00007610ff107816 */ /* 0x000fe20000000010 */
[----:B------:R0:W5:Y:S01]  /*21d0*/  @!P1 LDG.E.U16 R4, [R2.64+0xf0] ;  /* 0x0000f00602049981 */ /* 0x000162000c1e1500 */
[----:B------:R-:W-:-:S02]  /*21e0*/  PRMT R6, RZ, 0x7610, R6 ;  /* 0x00007610ff067816 */ /* 0x000fc40000000006 */
[----:B------:R-:W-:Y:S01]  /*21f0*/  PRMT R18, RZ, 0x7610, R18 ;  /* 0x00007610ff127816 */ /* 0x000fe20000000012 */
[----:B------:R0:W5:Y:S01]  /*2200*/  @!P0 LDG.E.U16 R12, [R2.64+0xf2] ;  /* 0x0000f206020c8981 */ /* 0x000162000c1e1500 */
[----:B------:R-:W-:-:S03]  /*2210*/  PRMT R36, RZ, 0x7610, R36 ;  /* 0x00007610ff247816 */ /* 0x000fc60000000024 */
[----:B------:R0:W5:Y:S04]  /*2220*/  @!P6 LDG.E.U16 R14, [R2.64+0xf4] ;  /* 0x0000f406020ee981 */ /* 0x000168000c1e1500 */
[----:B------:R0:W5:Y:S04]  /*2230*/  @!P5 LDG.E.U16 R16, [R2.64+0xf6] ;  /* 0x0000f6060210d981 */ /* 0x000168000c1e1500 */
[----:B------:R0:W5:Y:S04]  /*2240*/  @!P4 LDG.E.U16 R6, [R2.64+0xf8] ;  /* 0x0000f8060206c981 */ /* 0x000168000c1e1500 */
[----:B------:R0:W5:Y:S04]  /*2250*/  @!P3 LDG.E.U16 R18, [R2.64+0xfa] ;  /* 0x0000fa060212b981 */ /* 0x000168000c1e1500 */
[----:B------:R0:W5:Y:S04]  /*2260*/  @!P2 LDG.E.U16 R36, [R2.64+0xfc] ;  /* 0x0000fc060224a981 */ /* 0x000168000c1e1500 */
[----:B------:R1:W-:Y:S04]  /*2270*/  STL.64 [R1], RZ ;  /* 0x000000ff01007387 */ /* 0x0003e80000100a00 */
[----:B------:R1:W-:Y:S01]  /*2280*/  STL.64 [R1+0x8], RZ ;  /* 0x000008ff01007387 */ /* 0x0003e20000100a00 */
[----:B0-----:R-:W-:-:S03]  /*2290*/  IMAD.MOV.U32 R2, RZ, RZ, R153 ;  /* 0x000000ffff027224 */ /* 0x001fc600078e0099 */
[----:B------:R1:W-:Y:S04]  /*22a0*/  STL.64 [R1+0x10], RZ ;  /* 0x000010ff01007387 */ /* 0x0003e80000100a00 */
        /* <DEDUP_REMOVED lines=29> */
[----:B------:R-:W0:Y:S01]  /*2480*/  S2R R0, SR_LANEID ;  /* 0x0000000000007919 */ /* 0x000e220000000000 */
[C---:B------:R-:W-:Y:S01]  /*2490*/  ISETP.GT.U32.AND P0, PT, R2.reuse, 0x1fff, PT ;  /* 0x00001fff0200780c */ /* 0x040fe20003f04070 */
[----:B------:R-:W-:Y:S01]  /*24a0*/  IMAD.MOV.U32 R159, RZ, RZ, c[0x0][0x1b4] ;  /* 0x00006d00ff9f7624 */ /* 0x000fe200078e00ff */
[----:B------:R-:W-:Y:S01]  /*24b0*/  BSSY B0, `(.L_x_1) ;  /* 0x0000047000007945 */ /* 0x000fe20003800000 */
[----:B------:R-:W-:Y:S01]  /*24c0*/  IMAD.MOV.U32 R57, RZ, RZ, R1 ;  /* 0x000000ffff397224 */ /* 0x000fe200078e0001 */
[----:B------:R-:W-:Y:S01]  /*24d0*/  ISETP.NE.AND P6, PT, R2, RZ, PT ;  /* 0x000000ff0200720c */ /* 0x000fe20003fc5270 */
[----:B------:R-:W-:Y:S01]  /*24e0*/  IMAD.MOV.U32 R162, RZ, RZ, 0x24 ;  /* 0x00000024ffa27424 */ /* 0x000fe200078e00ff */
[----:B------:R-:W-:Y:S01]  /*24f0*/  PRMT R154, RZ, 0x7610, R154 ;  /* 0x00007610ff9a7816 */ /* 0x000fe2000000009a */
[----:B------:R-:W-:Y:S01]  /*2500*/  IMAD.MOV.U32 R9, RZ, RZ, 0xd ;  /* 0x0000000dff097424 */ /* 0x000fe200078e00ff */
[----:B------:R-:W-:Y:S01]  /*2510*/  PRMT R155, RZ, 0x7610, R155 ;  /* 0x00007610ff9b7816 */ /* 0x000fe2000000009b */
[----:B------:R-:W-:Y:S01]  /*2520*/  IMAD.MOV.U32 R3, RZ, RZ, RZ ;  /* 0x000000ffff037224 */ /* 0x000fe200078e00ff */
[----:B------:R-:W-:Y:S01]  /*2530*/  CS2R R156, SRZ ;  /* 0x00000000009c7805 */ /* 0x000fe2000001ff00 */
[----:B------:R-:W-:Y:S01]  /*2540*/  IMAD.MOV.U32 R56, RZ, RZ, RZ ;  /* 0x000000ffff387224 */ /* 0x000fe200078e00ff */
[----:B------:R-:W-:Y:S01]  /*2550*/  IADD3 R158, R1, 0x100, RZ ;  /* 0x00000100019e7810 */ /* 0x000fe20007ffe0ff */
[----:B------:R-:W-:Y:S01]  /*2560*/  FADD.FTZ R159, R159, 0.0099999997764825820923 ;  /* 0x3c23d70a9f9f7421 */ /* 0x000fe20000010000 */
[----:B------:R-:W-:Y:S05]  /*2570*/  @P0 BRA `(.L_x_2) ;  /* 0x000003a000000947 */ /* 0x000fea0003800000 */
[----:B-1----:R-:W1:Y:S01]  /*2580*/  S2R R153, SR_TID.X ;  /* 0x0000000000997919 */ /* 0x002e620000002100 */
[----:B------:R-:W-:-:S02]  /*2590*/  SHF.R.U32.HI R11, RZ, 0x5, R2 ;  /* 0x00000005ff0b7819 */ /* 0x000fc40000011602 */
[----:B------:R-:W-:-:S03]  /*25a0*/  LOP3.LUT R47, R2, 0x1f, RZ, 0xc0, !PT ;  /* 0x0000001f022f7812 */ /* 0x000fc600078ec0ff */
.L_x_3:
[----:B------:R-:W-:-:S05]  /*25b0*/  IMAD.SHL.U32 R60, R11, 0x100, RZ ;  /* 0x000001000b3c7824 */ /* 0x000fca00078e00ff */
[----:B------:R-:W-:Y:S02]  /*25c0*/  IADD3 R62, R60, 0x80, RZ ;  /* 0x000000803c3e7810 */ /* 0x000fe40007ffe0ff */
[----:B-1----:R-:W-:Y:S02]  /*25d0*/  IADD3 R15, R47, 0x80, R60 ;  /* 0x000000802f0f7810 */ /* 0x002fe40007ffe03c */
[----:B------:R-:W-:Y:S02]  /*25e0*/  LOP3.LUT R58, R62, R47, RZ, 0xfc, !PT ;  /* 0x0000002f3e3a7212 */ /* 0x000fe400078efcff */
[----:B------:R-:W-:Y:S02]  /*25f0*/  IADD3 R60, R15, 0x60, RZ ;  /* 0x000000600f3c7810 */ /* 0x000fe40007ffe0ff */
[----:B------:R-:W-:Y:S02]  /*2600*/  ISETP.GE.AND P3, PT, R58, R151, PT ;  /* 0x000000973a00720c */ /* 0x000fe40003f66270 */
[----:B------:R-:W-:-:S02]  /*2610*/  IADD3 R58, R62, 0x20, R47 ;  /* 0x000000203e3a7810 */ /* 0x000fc40007ffe02f */
[-C--:B------:R-:W-:Y:S02]  /*2620*/  ISETP.GE.AND P0, PT, R60, R151.reuse, PT ;  /* 0x000000973c00720c */ /* 0x080fe40003f06270 */
[----:B------:R-:W-:Y:S02]  /*2630*/  ISETP.GE.AND P2, PT, R58, R151, PT ;  /* 0x000000973a00720c */ /* 0x000fe40003f46270 */
[----:B------:R-:W-:-:S04]  /*2640*/  IADD3 R58, R15, 0x40, RZ ;  /* 0x000000400f3a7810 */ /* 0x000fc80007ffe0ff */
[----:B------:R-:W-:Y:S02]  /*2650*/  ISETP.GE.AND P1, PT, R58, R151, PT ;  /* 0x000000973a00720c */ /* 0x000fe40003f26270 */
[----:B------:R-:W-:-:S04]  /*2660*/  @!P3 PRMT R13, R11, 0x2104, R47 ;  /* 0x000021040b0db816 */ /* 0x000fc8000000002f */
[----:B------:R-:W-:Y:S02]  /*2670*/  @!P3 LOP3.LUT R58, R13, 0x80, RZ, 0xfc, !PT ;  /* 0x000000800d3ab812 */ /* 0x000fe400078efcff */
[--C-:B------:R-:W-:Y:S02]  /*2680*/  @!P2 PRMT R15, R11, 0x2104, R47.reuse ;  /* 0x000021040b0fa816 */ /* 0x100fe4000000002f */
[----:B------:R-:W-:Y:S02]  /*2690*/  @!P3 IADD3 R13, P4, R149, R58, RZ ;  /* 0x0000003a950db210 */ /* 0x000fe40007f9e0ff */
[----:B------:R-:W-:Y:S02]  /*26a0*/  @!P2 LOP3.LUT R62, R15, 0x80, RZ, 0xfc, !PT ;  /* 0x000000800f3ea812 */ /* 0x000fe400078efcff */
[----:B------:R-:W-:Y:S02]  /*26b0*/  @!P1 PRMT R17, R11, 0x2104, R47 ;  /* 0x000021040b119816 */ /* 0x000fe4000000002f */
[----:B------:R-:W-:-:S02]  /*26c0*/  @!P3 LEA.HI.X.SX32 R60, R58, R147, 0x1, P4 ;  /* 0x000000933a3cb211 */ /* 0x000fc400020f0eff */
[----:B------:R-:W-:Y:S02]  /*26d0*/  @!P3 LEA R58, P4, R13, c[0x0][0x160], 0x1 ;  /* 0x000058000d3aba11 */ /* 0x000fe400078808ff */
[----:B------:R-:W-:Y:S02]  /*26e0*/  @!P2 IADD3 R15, P5, R149, R62, RZ ;  /* 0x0000003e950fa210 */ /* 0x000fe40007fbe0ff */
[----:B------:R-:W-:Y:S02]  /*26f0*/  @!P1 LOP3.LUT R160, R17, 0x80, RZ, 0xfc, !PT ;  /* 0x0000008011a09812 */ /* 0x000fe400078efcff */
[----:B------:R-:W-:Y:S02]  /*2700*/  @!P0 PRMT R17, R11, 0x2104, R47 ;  /* 0x000021040b118816 */ /* 0x000fe4000000002f */
[----:B------:R-:W-:Y:S02]  /*2710*/  @!P3 LEA.HI.X R59, R13, c[0x0][0x164], R60, 0x1, P4 ;  /* 0x000059000d3bba11 */ /* 0x000fe400020f0c3c */
[----:B------:R-:W-:-:S02]  /*2720*/  @!P2 LEA.HI.X.SX32 R62, R62, R147, 0x1, P5 ;  /* 0x000000933e3ea211 */ /* 0x000fc400028f0eff */
[----:B------:R-:W-:Y:S02]  /*2730*/  @!P2 LEA R60, P4, R15, c[0x0][0x160], 0x1 ;  /* 0x000058000f3caa11 */ /* 0x000fe400078808ff */
[----:B------:R-:W-:Y:S02]  /*2740*/  @!P1 IADD3 R13, P5, R149, R160, RZ ;  /* 0x000000a0950d9210 */ /* 0x000fe40007fbe0ff */
[----:B------:R-:W-:Y:S02]  /*2750*/  @!P0 LOP3.LUT R164, R17, 0x80, RZ, 0xfc, !PT ;  /* 0x0000008011a48812 */ /* 0x000fe400078efcff */
[----:B------:R-:W-:Y:S02]  /*2760*/  @!P2 LEA.HI.X R61, R15, c[0x0][0x164], R62, 0x1, P4 ;  /* 0x000059000f3daa11 */ /* 0x000fe400020f0c3e */
[----:B------:R-:W-:Y:S02]  /*2770*/  @!P1 LEA.HI.X.SX32 R160, R160, R147, 0x1, P5 ;  /* 0x00000093a0a09211 */ /* 0x000fe400028f0eff */
[----:B------:R-:W-:-:S02]  /*2780*/  @!P1 LEA R62, P4, R13, c[0x0][0x160], 0x1 ;  /* 0x000058000d3e9a11 */ /* 0x000fc400078808ff */
[----:B------:R-:W-:Y:S02]  /*2790*/  @!P0 IADD3 R17, P5, R149, R164, RZ ;  /* 0x000000a495118210 */ /* 0x000fe40007fbe0ff */
[----:B------:R-:W-:Y:S02]  /*27a0*/  @!P1 LEA.HI.X R63, R13, c[0x0][0x164], R160, 0x1, P4 ;  /* 0x000059000d3f9a11 */ /* 0x000fe400020f0ca0 */
[----:B------:R-:W-:Y:S02]  /*27b0*/  @!P0 LEA.HI.X.SX32 R164, R164, R147, 0x1, P5 ;  /* 0x00000093a4a48211 */ /* 0x000fe400028f0eff */
[----:B------:R-:W-:Y:S02]  /*27c0*/  @!P0 LEA R160, P4, R17, c[0x0][0x160], 0x1 ;  /* 0x0000580011a08a11 */ /* 0x000fe400078808ff */
[----:B------:R-:W-:Y:S02]  /*27d0*/  PRMT R15, RZ, 0x7610, R15 ;  /* 0x00007610ff0f7816 */ /* 0x000fe4000000000f */
[----:B------:R-:W-:-:S02]  /*27e0*/  PRMT R13, RZ, 0x7610, R13 ;  /* 0x00007610ff0d7816 */ /* 0x000fc4000000000d */
[----:B------:R-:W-:Y:S02]  /*27f0*/  PRMT R43, RZ, 0x7610, R43 ;  /* 0x00007610ff2b7816 */ /* 0x000fe4000000002b */
[----:B------:R-:W-:Y:S01]  /*2800*/  PRMT R41, RZ, 0x7610, R41 ;  /* 0x00007610ff297816 */ /* 0x000fe20000000029 */
[----:B------:R2:W3:Y:S01]  /*2810*/  @!P3 LDG.E.U16 R15, [R58.64] ;  /* 0x000000063a0fb981 */ /* 0x0004e2000c1e1500 */
[----:B------:R-:W-:-:S03]  /*2820*/  @!P0 LEA.HI.X R161, R17, c[0x0][0x164], R164, 0x1, P4 ;  /* 0x0000590011a18a11 */ /* 0x000fc600020f0ca4 */
[----:B------:R-:W4:Y:S04]  /*2830*/  @!P2 LDG.E.U16 R13, [R60.64+0x40] ;  /* 0x000040063c0da981 */ /* 0x000f28000c1e1500 */
[----:B------:R-:W4:Y:S04]  /*2840*/  @!P1 LDG.E.U16 R43, [R62.64+0x80] ;  /* 0x000080063e2b9981 */ /* 0x000f28000c1e1500 */
[----:B------:R-:W4:Y:S01]  /*2850*/  @!P0 LDG.E.U16 R41, [R160.64+0xc0] ;  /* 0x0000c006a0298981 */ /* 0x000f22000c1e1500 */
[----:B-1----:R-:W-:-:S05]  /*2860*/  IMAD.SHL.U32 R164, R153, 0x100, RZ ;  /* 0x0000010099a47824 */ /* 0x002fca00078e00ff */
[----:B------:R-:W-:-:S05]  /*2870*/  LOP3.LUT R17, R164, 0x1f00, RZ, 0xc0, !PT ;  /* 0x00001f00a4117812 */ /* 0x000fca00078ec0ff */
[----:B------:R-:W-:-:S04]  /*2880*/  IMAD.IADD R17, R17, 0x1, R11 ;  /* 0x0000000111117824 */ /* 0x000fc800078e020b */
[C---:B------:R-:W-:Y:S01]  /*2890*/  IMAD.SHL.U32 R45, R17.reuse, 0x2, RZ ;  /* 0x00000002112d7824 */ /* 0x040fe200078e00ff */
[----:B--2---:R-:W-:Y:S02]  /*28a0*/  LEA R58, R17, 0x4b0, 0x1 ;  /* 0x000004b0113a7811 */ /* 0x004fe400078e08ff */
[----:B------:R-:W-:-:S04]  /*28b0*/  IADD3 R11, R11, 0x8, RZ ;  /* 0x000000080b0b7810 */ /* 0x000fc80007ffe0ff */
[----:B------:R-:W-:Y:S01]  /*28c0*/  ISETP.GE.U32.AND P0, PT, R11, 0x100, PT ;  /* 0x000001000b00780c */ /* 0x000fe20003f06070 */
[----:B---3--:R1:W-:Y:S04]  /*28d0*/  STS.U16 [R45+0x64b0], R15 ;  /* 0x0064b00f2d007388 */ /* 0x0083e80000000400 */
[----:B----4-:R1:W-:Y:S04]  /*28e0*/  STS.U16 [R58+0xa000], R13 ;  /* 0x00a0000d3a007388 */ /* 0x0103e80000000400 */
[----:B------:R1:W-:Y:S04]  /*28f0*/  STS.U16 [R58+0xe000], R43 ;  /* 0x00e0002b3a007388 */ /* 0x0003e80000000400 */
[----:B------:R1:W-:Y:S01]  /*2900*/  STS.U16 [R58+0x12000], R41 ;  /* 0x012000293a007388 */ /* 0x0003e20000000400 */
[----:B------:R-:W-:Y:S05]  /*2910*/  @!P0 BRA `(.L_x_3) ;  /* 0xfffffc9000008947 */ /* 0x000fea000383ffff */
.L_x_2:
[----:B-1----:R-:W-:Y:S05]  /*2920*/  BSYNC B0 ;  /* 0x0000000000007941 */ /* 0x002fea0003800000 */
.L_x_1:
[----:B------:R-:W-:Y:S01]  /*2930*/  @!P6 STS [RZ], RZ ;  /* 0x000000ffff00e388 */ /* 0x000fe20000000800 */
[----:B------:R-:W-:Y:S01]  /*2940*/  SHF.R.S32.HI R58, RZ, 0x1f, R153 ;  /* 0x0000001fff3a7819 */ /* 0x000fe20000011499 */
[----:B------:R-:W-:Y:S01]  /*2950*/  IMAD R162, R153, R162, 0x10 ;  /* 0x0000001099a27424 */ /* 0x000fe200078e02a2 */
[----:B-----5:R-:W-:Y:S01]  /*2960*/  PRMT R60, R48, 0x7610, R60 ;  /* 0x00007610303c7816 */ /* 0x020fe2000000003c */
[----:B------:R-:W-:Y:S01]  /*2970*/  STL.U16 [R1+0xfe], R20 ;  /* 0x0000fe1401007387 */ /* 0x000fe20000100400 */
[----:B------:R-:W-:-:S02]  /*2980*/  LEA.HI R58, R58, R153, RZ, 0x5 ;  /* 0x000000993a3a7211 */ /* 0x000fc400078f28ff */
[----:B------:R-:W-:Y:S01]  /*2990*/  PRMT R117, R19, 0x7610, R117 ;  /* 0x0000761013757816 */ /* 0x000fe20000000075 */
[----:B------:R-:W-:Y:S01]  /*29a0*/  STL.U16 [R1+0xc], R224 ;  /* 0x00000ce001007387 */ /* 0x000fe20000100400 */
[----:B------:R-:W-:Y:S02]  /*29b0*/  PRMT R127, R27, 0x7610, R127 ;  /* 0x000076101b7f7816 */ /* 0x000fe4000000007f */
[----:B------:R-:W-:Y:S01]  /*29c0*/  SHF.R.S32.HI R165, RZ, 0x5, R58 ;  /* 0x00000005ffa57819 */ /* 0x000fe2000001143a */
[----:B------:R-:W-:Y:S01]  /*29d0*/  STL.U16 [R1+0x12], R226 ;  /* 0x000012e201007387 */ /* 0x000fe20000100400 */
[----:B------:R-:W-:Y:S02]  /*29e0*/  PRMT R61, R72, 0x7610, R61 ;  /* 0x00007610483d7816 */ /* 0x000fe4000000003d */
[----:B------:R-:W-:Y:S01]  /*29f0*/  PRMT R93, R126, 0x7610, R93 ;  /* 0x000076107e5d7816 */ /* 0x000fe2000000005d */
[----:B------:R-:W-:Y:S01]  /*2a00*/  STL.U16 [R1+0x18], R228 ;  /* 0x000018e401007387 */ /* 0x000fe20000100400 */
[----:B------:R-:W-:-:S02]  /*2a10*/  PRMT R115, R136, 0x7610, R115 ;  /* 0x0000761088737816 */ /* 0x000fc40000000073 */
[----:B------:R-:W-:Y:S01]  /*2a20*/  PRMT R58, R66, 0x7610, R58 ;  /* 0x00007610423a7816 */ /* 0x000fe2000000003a */
[----:B------:R-:W-:Y:S01]  /*2a30*/  STL.U16 [R1+0x1e], R230 ;  /* 0x00001ee601007387 */ /* 0x000fe20000100400 */
[----:B------:R-:W-:Y:S02]  /*2a40*/  PRMT R62, R68, 0x7610, R62 ;  /* 0x00007610443e7816 */ /* 0x000fe4000000003e */
[----:B------:R-:W-:Y:S01]  /*2a50*/  PRMT R81, R84, 0x7610, R81 ;  /* 0x0000761054517816 */ /* 0x000fe20000000051 */
[----:B------:R-:W-:Y:S01]  /*2a60*/  STL.U16 [R1+0x20], R176 ;  /* 0x000020b001007387 */ /* 0x000fe20000100400 */
[----:B------:R-:W-:Y:S02]  /*2a70*/  PRMT R87, R122, 0x7610, R87 ;  /* 0x000076107a577816 */ /* 0x000fe40000000057 */
[----:B------:R-:W-:Y:S01]  /*2a80*/  PRMT R51, R124, 0x7610, R51 ;  /* 0x000076107c337816 */ /* 0x000fe20000000033 */
[----:B------:R-:W-:Y:S01]  /*2a90*/  STL.U16 [R1+0x24], R232 ;  /* 0x000024e801007387 */ /* 0x000fe20000100400 */
[----:B------:R-:W-:-:S02]  /*2aa0*/  PRMT R119, R138, 0x7610, R119 ;  /* 0x000076108a777816 */ /* 0x000fc40000000077 */
[----:B------:R-:W-:Y:S01]  /*2ab0*/  PRMT R160, R9, 0x7610, R160 ;  /* 0x0000761009a07816 */ /* 0x000fe200000000a0 */
[----:B------:R-:W-:Y:S01]  /*2ac0*/  STL.U16 [R1+0x26], R178 ;  /* 0x000026b201007387 */ /* 0x000fe20000100400 */
[----:B------:R-:W-:Y:S02]  /*2ad0*/  IADD3 R161, R164, 0x80, RZ ;  /* 0x00000080a4a17810 */ /* 0x000fe40007ffe0ff */
        /* <DEDUP_REMOVED lines=21> */
[C---:B------:R-:W-:Y:S01]  /*2c30*/  LEA.HI R163, R153.reuse, R153, RZ, 0x1d ;  /* 0x0000009999a37211 */ /* 0x040fe200078fe8ff */
[----:B------:R-:W-:Y:S01]  /*2c40*/  STL.U16 [R1+0x3e], R186 ;  /* 0x00003eba01007387 */ /* 0x000fe20000100400 */
[----:B------:R-:W-:-:S02]  /*2c50*/  LEA R164, R153, 0x4b0, 0x1 ;  /* 0x000004b099a47811 */ /* 0x000fc400078e08ff */
        /* <DEDUP_REMOVED lines=50> */
[----:B------:R-:W-:-:S03]  /*2f80*/  PRMT R167, R34, 0x7610, R167 ;  /* 0x0000761022a77816 */ /* 0x000fc600000000a7 */
[----:B------:R-:W-:Y:S04]  /*2f90*/  STL.U16 [R1+0x7a], R206 ;  /* 0x00007ace01007387 */ /* 0x000fe80000100400 */
        /* <DEDUP_REMOVED lines=47> */
[----:B------:R1:W-:Y:S04]  /*3290*/  STL.U16 [R1+0x4], R48 ;  /* 0x0000043001007387 */ /* 0x0003e80000100400 */
[----:B------:R2:W-:Y:S04]  /*32a0*/  STL.U16 [R1+0x72], R19 ;  /* 0x0000721301007387 */ /* 0x0005e80000100400 */
[----:B------:R3:W-:Y:S01]  /*32b0*/  STL.U16 [R1+0x8a], R27 ;  /* 0x00008a1b01007387 */ /* 0x0007e20000100400 */
[----:B-1----:R-:W-:-:S03]  /*32c0*/  PRMT R48, R120, 0x7610, R48 ;  /* 0x0000761078307816 */ /* 0x002fc60000000030 */
[----:B------:R1:W-:Y:S01]  /*32d0*/  STL.U16 [R1+0x6], R72 ;  /* 0x0000064801007387 */ /* 0x0003e20000100400 */
[----:B--2---:R-:W-:-:S03]  /*32e0*/  PRMT R19, R140, 0x7610, R19 ;  /* 0x000076108c137816 */ /* 0x004fc60000000013 */
[----:B------:R2:W-:Y:S01]  /*32f0*/  STL.U16 [R1+0x40], R120 ;  /* 0x0000407801007387 */ /* 0x0005e20000100400 */
[----:B---3--:R-:W-:-:S03]  /*3300*/  PRMT R27, R33, 0x7610, R27 ;  /* 0x00007610211b7816 */ /* 0x008fc6000000001b */
        /* <DEDUP_REMOVED lines=8> */
[----:B------:R1:W-:Y:S01]  /*3390*/  STL.U16 [R1], R66 ;  /* 0x0000004201007387 */ /* 0x0003e20000100400 */
        /* <DEDUP_REMOVED lines=74> */
[----:B---3--:R-:W-:Y:S02]  /*3840*/  PRMT R112, R102, 0x7610, R112 ;  /* 0x0000761066707816 */ /* 0x008fe40000000070 */
[----:B-1----:R-:W-:Y:S02]  /*3850*/  PRMT R110, R100, 0x7610, R110 ;  /* 0x00007610646e7816 */ /* 0x002fe4000000006e */
[----:B--2---:R-:W-:Y:S02]  /*3860*/  PRMT R94, R44, 0x7610, R94 ;  /* 0x000076102c5e7816 */ /* 0x004fe4000000005e */
.L_x_17:
[----:B------:R-:W-:Y:S01]  /*3870*/  IMAD.MOV.U32 R30, RZ, RZ, 0x1 ;  /* 0x00000001ff1e7424 */ /* 0x000fe200078e00ff */
[----:B------:R-:W-:Y:S01]  /*3880*/  LOP3.LUT R5, R160, 0xffff, RZ, 0xc0, !PT ;  /* 0x0000ffffa0057812 */ /* 0x000fe200078ec0ff */
[----:B------:R-:W-:Y:S01]  /*3890*/  HADD2.F32 R47, -RZ, R58.H0_H0 ;  /* 0x2000003aff2f7230 */ /* 0x000fe20000004100 */
[----:B------:R-:W-:Y:S02]  /*38a0*/  BAR.SYNC.DEFER_BLOCKING 0x0 ;  /* 0x0000000000007b1d */ /* 0x000fe40000010000 */
[----:B------:R-:W-:-:S04]  /*38b0*/  SHF.L.U32 R5, R30, R5, RZ ;  /* 0x000000051e057219 */ /* 0x000fc800000006ff */
[----:B------:R-:W-:Y:S01]  /*38c0*/  LOP3.LUT R30, R154, R5, RZ, 0xfc, !PT ;  /* 0x000000059a1e7212 */ /* 0x000fe200078efcff */
[----:B------:R-:W-:Y:S03]  /*38d0*/  BSSY B0, `(.L_x_4) ;  /* 0x0000869000007945 */ /* 0x000fe60003800000 */
[C---:B------:R-:W-:Y:S02]  /*38e0*/  LOP3.LUT R5, R30.reuse, R58, RZ, 0x30, !PT ;  /* 0x0000003a1e057212 */ /* 0x040fe400078e30ff */
[----:B------:R-:W-:Y:S01]  /*38f0*/  LOP3.LUT R7, R30, R59, RZ, 0x30, !PT ;  /* 0x0000003b1e077212 */ /* 0x000fe200078e30ff */
[----:B------:R-:W-:Y:S01]  /*3900*/  HADD2.F32 R59, -RZ, R59.H0_H0 ;  /* 0x2000003bff3b7230 */ /* 0x000fe20000004100 */
[----:B------:R-:W-:Y:S02]  /*3910*/  PRMT R32, R5, 0x9910, RZ ;  /* 0x0000991005207816 */ /* 0x000fe400000000ff */
[----:B------:R-:W-:-:S02]  /*3920*/  PRMT R34, R7, 0x9910, RZ ;  /* 0x0000991007227816 */ /* 0x000fc400000000ff */
[C---:B------:R-:W-:Y:S01]  /*3930*/  LOP3.LUT R5, R30.reuse, R60, RZ, 0x30, !PT ;  /* 0x0000003c1e057212 */ /* 0x040fe200078e30ff */
[----:B------:R-:W-:Y:S01]  /*3940*/  IMAD.MOV.U32 R7, RZ, RZ, R32 ;  /* 0x000000ffff077224 */ /* 0x000fe200078e0020 */
[----:B------:R-:W-:Y:S01]  /*3950*/  HADD2.F32 R60, -RZ, R60.H0_H0 ;  /* 0x2000003cff3c7230 */ /* 0x000fe20000004100 */
[----:B------:R-:W-:Y:S01]  /*3960*/  IMAD.MOV.U32 R32, RZ, RZ, R34 ;  /* 0x000000ffff207224 */ /* 0x000fe200078e0022 */
[----:B------:R-:W-:Y:S02]  /*3970*/  PRMT R34, R5, 0x9910, RZ ;  /* 0x0000991005227816 */ /* 0x000fe400000000ff */
[----:B------:R-:W-:Y:S01]  /*3980*/  LOP3.LUT R5, R30, R61, RZ, 0x30, !PT ;  /* 0x0000003d1e057212 */ /* 0x000fe200078e30ff */
[----:B------:R-:W-:Y:S01]  /*3990*/  HADD2.F32 R61, -RZ, R61.H0_H0 ;  /* 0x2000003dff3d7230 */ /* 0x000fe20000004100 */
[----:B------:R-:W-:Y:S01]  /*39a0*/  ISETP.NE.AND P1, PT, R32, RZ, PT ;  /* 0x000000ff2000720c */ /* 0x000fe20003f25270 */
[----:B------:R-:W-:Y:S01]  /*39b0*/  IMAD.MOV.U32 R32, RZ, RZ, R34 ;  /* 0x000000ffff207224 */ /* 0x000fe200078e0022 */
[----:B------:R-:W-:Y:S01]  /*39c0*/  PRMT R34, R5, 0x9910, RZ ;  /* 0x0000991005227816 */ /* 0x000fe200000000ff */
[----:B------:R-:W-:Y:S01]  /*39d0*/  LDS.U16 R171, [R164+0xa800] ;  /* 0x00a80000a4ab7984 */ /* 0x000fe20000000400 */
[----:B------:R-:W-:Y:S01]  /*39e0*/  LOP3.LUT R5, R30, R62, RZ, 0x30, !PT ;  /* 0x0000003e1e057212 */ /* 0x000fe200078e30ff */
[----:B------:R-:W-:Y:S01]  /*39f0*/  HADD2.F32 R62, -RZ, R62.H0_H0 ;  /* 0x2000003eff3e7230 */ /* 0x000fe20000004100 */
[----:B------:R-:W-:Y:S01]  /*3a00*/  ISETP.NE.AND P2, PT, R32, RZ, PT ;  /* 0x000000ff2000720c */ /* 0x000fe20003f45270 */
[----:B------:R-:W-:Y:S01]  /*3a10*/  IMAD.MOV.U32 R32, RZ, RZ, R34 ;  /* 0x000000ffff207224 */ /* 0x000fe200078e0022 */
[----:B------:R-:W-:Y:S01]  /*3a20*/  ISETP.NE.AND P0, PT, R7, RZ, PT ;  /* 0x000000ff0700720c */ /* 0x000fe20003f05270 */
[----:B------:R-:W-:Y:S01]  /*3a30*/  LDS.U16 R173, [R164+0xc400] ;  /* 0x00c40000a4ad7984 */ /* 0x000fe20000000400 */
[C---:B------:R-:W-:Y:S01]  /*3a40*/  LOP3.LUT R7, R30.reuse, R63, RZ, 0x30, !PT ;  /* 0x0000003f1e077212 */ /* 0x040fe200078e30ff */
[----:B------:R-:W-:Y:S01]  /*3a50*/  HADD2.F32 R63, -RZ, R63.H0_H0 ;  /* 0x2000003fff3f7230 */ /* 0x000fe20000004100 */
[----:B------:R-:W-:Y:S01]  /*3a60*/  PRMT R34, R5, 0x9910, RZ ;  /* 0x0000991005227816 */ /* 0x000fe200000000ff */
[----:B------:R-:W-:Y:S01]  /*3a70*/  LDS.U16 R175, [R164+0xca00] ;  /* 0x00ca0000a4af7984 */ /* 0x000fe20000000400 */
[----:B------:R-:W-:Y:S01]  /*3a80*/  LOP3.LUT R5, R30, R64, RZ, 0x30, !PT ;  /* 0x000000401e057212 */ /* 0x000fe200078e30ff */
[----:B------:R-:W-:Y:S01]  /*3a90*/  HADD2.F32 R64, -RZ, R64.H0_H0 ;  /* 0x20000040ff407230 */ /* 0x000fe20000004100 */
[----:B------:R-:W-:Y:S01]  /*3aa0*/  PRMT R44, R7, 0x9910, RZ ;  /* 0x00009910072c7816 */ /* 0x000fe200000000ff */
[----:B------:R-:W-:Y:S01]  /*3ab0*/  IMAD.MOV.U32 R7, RZ, RZ, R34 ;  /* 0x000000ffff077224 */ /* 0x000fe200078e0022 */
[----:B------:R-:W-:Y:S01]  /*3ac0*/  PRMT R34, R5, 0x9910, RZ ;  /* 0x0000991005227816 */ /* 0x000fe200000000ff */
[----:B------:R-:W-:Y:S01]  /*3ad0*/  LDS.U16 R181, [R164+0xe600] ;  /* 0x00e60000a4b57984 */ /* 0x000fe20000000400 */
[----:B------:R-:W-:Y:S01]  /*3ae0*/  ISETP.NE.AND P3, PT, R32, RZ, PT ;  /* 0x000000ff2000720c */ /* 0x000fe20003f65270 */
[----:B------:R-:W-:Y:S01]  /*3af0*/  IMAD.MOV.U32 R32, RZ, RZ, R44 ;  /* 0x000000ffff207224 */ /* 0x000fe200078e002c */
[----:B------:R-:W-:Y:S01]  /*3b00*/  LOP3.LUT R5, R30, R65, RZ, 0x30, !PT ;  /* 0x000000411e057212 */ /* 0x000fe200078e30ff */
[----:B------:R-:W-:Y:S01]  /*3b10*/  HADD2.F32 R65, -RZ, R65.H0_H0 ;  /* 0x20000041ff417230 */ /* 0x000fe20000004100 */
[----:B------:R-:W-:Y:S01]  /*3b20*/  ISETP.NE.AND P4, PT, R7, RZ, PT ;  /* 0x000000ff0700720c */ /* 0x000fe20003f85270 */
[----:B------:R-:W-:Y:S01]  /*3b30*/  IMAD.MOV.U32 R7, RZ, RZ, R34 ;  /* 0x000000ffff077224 */ /* 0x000fe200078e0022 */
[----:B------:R-:W-:Y:S01]  /*3b40*/  ISETP.NE.AND P5, PT, R32, RZ, PT ;  /* 0x000000ff2000720c */ /* 0x000fe20003fa5270 */
[----:B------:R-:W-:Y:S01]  /*3b50*/  LDS.U16 R249, [R164+0x11a00] ;  /* 0x011a0000a4f97984 */ /* 0x000fe20000000400 */
[----:B------:R-:W-:-:S02]  /*3b60*/  PRMT R46, R5, 0x9910, RZ ;  /* 0x00009910052e7816 */ /* 0x000fc400000000ff */
[----:B------:R-:W-:Y:S01]  /*3b70*/  SEL R5, RZ, 0x1, P0 ;  /* 0x00000001ff057807 */ /* 0x000fe20000000000 */
[----:B------:R-:W-:Y:S01]  /*3b80*/  LDS.U16 R251, [R164+0x12400] ;  /* 0x01240000a4fb7984 */ /* 0x000fe20000000400 */
[----:B------:R-:W-:Y:S02]  /*3b90*/  FSEL R32, RZ, 1, P0 ;  /* 0x3f800000ff207808 */ /* 0x000fe40000000000 */
[----:B------:R-:W-:Y:S01]  /*3ba0*/  LOP3.LUT R44, R30, R66, RZ, 0x30, !PT ;  /* 0x000000421e2c7212 */ /* 0x000fe200078e30ff */
[----:B------:R-:W-:Y:S01]  /*3bb0*/  HADD2.F32 R66, -RZ, R66.H0_H0 ;  /* 0x20000042ff427230 */ /* 0x000fe20000004100 */
[----:B------:R-:W-:Y:S01]  /*3bc0*/  ISETP.NE.AND P0, PT, R7, RZ, PT ;  /* 0x000000ff0700720c */ /* 0x000fe20003f05270 */
[----:B------:R-:W-:Y:S01]  /*3bd0*/  FFMA.FTZ R47, R32, R47, RZ ;  /* 0x0000002f202f7223 */ /* 0x000fe200000100ff */
[----:B------:R-:W-:Y:S02]  /*3be0*/  FSEL R34, RZ, 1, P1 ;  /* 0x3f800000ff227808 */ /* 0x000fe40000800000 */
[----:B------:R-:W-:-:S02]  /*3bf0*/  SEL R7, RZ, 0xffffffff, P1 ;  /* 0xffffffffff077807 */ /* 0x000fc40000800000 */
[----:B------:R-:W-:Y:S01]  /*3c00*/  ISETP.NE.AND P1, PT, R46, RZ, PT ;  /* 0x000000ff2e00720c */ /* 0x000fe20003f25270 */
[----:B------:R-:W-:Y:S01]  /*3c10*/  FFMA.FTZ R34, R34, R59, R47 ;  /* 0x0000003b22227223 */ /* 0x000fe2000001002f */
[----:B------:R-:W-:Y:S01]  /*3c20*/  PRMT R46, R44, 0x9910, RZ ;  /* 0x000099102c2e7816 */ /* 0x000fe200000000ff */
[----:B------:R-:W-:Y:S01]  /*3c30*/  IMAD.SHL.U32 R250, R7, 0x2, RZ ;  /* 0x0000000207fa7824 */ /* 0x000fe200078e00ff */
[----:B------:R-:W-:Y:S01]  /*3c40*/  LOP3.LUT R44, R30, R67, RZ, 0x30, !PT ;  /* 0x000000431e2c7212 */ /* 0x000fe200078e30ff */
[----:B------:R-:W-:Y:S01]  /*3c50*/  HADD2.F32 R67, -RZ, R67.H0_H0 ;  /* 0x20000043ff437230 */ /* 0x000fe20000004100 */
[----:B------:R-:W-:Y:S02]  /*3c60*/  FSEL R169, RZ, 1, P2 ;  /* 0x3f800000ffa97808 */ /* 0x000fe40001000000 */
[----:B------:R-:W-:Y:S02]  /*3c70*/  PRMT R44, R44, 0x9910, RZ ;  /* 0x000099102c2c7816 */ /* 0x000fe400000000ff */
[----:B------:R-:W-:Y:S01]  /*3c80*/  SEL R32, RZ, 0x4, P2 ;  /* 0x00000004ff207807 */ /* 0x000fe20001000000 */
[----:B------:R-:W-:Y:S01]  /*3c90*/  FFMA.FTZ R60, R169, R60, R34 ;  /* 0x0000003ca93c7223 */ /* 0x000fe20000010022 */
[----:B------:R-:W-:Y:S01]  /*3ca0*/  ISETP.NE.AND P2, PT, R46, RZ, PT ;  /* 0x000000ff2e00720c */ /* 0x000fe20003f45270 */
[----:B------:R-:W-:Y:S01]  /*3cb0*/  IMAD.MOV.U32 R46, RZ, RZ, R44 ;  /* 0x000000ffff2e7224 */ /* 0x000fe200078e002c */
[----:B------:R-:W-:Y:S01]  /*3cc0*/  LOP3.LUT R44, R30, R68, RZ, 0x30, !PT ;  /* 0x000000441e2c7212 */ /* 0x000fe200078e30ff */
[----:B------:R-:W-:Y:S01]  /*3cd0*/  HADD2.F32 R68, -RZ, R68.H0_H0 ;  /* 0x20000044ff447230 */ /* 0x000fe20000004100 */
[----:B------:R-:W-:-:S02]  /*3ce0*/  FSEL R59, RZ, 1, P3 ;  /* 0x3f800000ff3b7808 */ /* 0x000fc40001800000 */
[----:B------:R-:W-:Y:S02]  /*3cf0*/  SEL R47, RZ, 0x8, P3 ;  /* 0x00000008ff2f7807 */ /* 0x000fe40001800000 */
[----:B------:R-:W-:Y:S01]  /*3d00*/  ISETP.NE.AND P3, PT, R46, RZ, PT ;  /* 0x000000ff2e00720c */ /* 0x000fe20003f65270 */
[----:B------:R-:W-:Y:S01]  /*3d10*/  FFMA.FTZ R60, R59, R61, R60 ;  /* 0x0000003d3b3c7223 */ /* 0x000fe2000001003c */
[----:B------:R-:W-:Y:S02]  /*3d20*/  PRMT R46, R44, 0x9910, RZ ;  /* 0x000099102c2e7816 */ /* 0x000fe400000000ff */
[----:B------:R-:W-:Y:S01]  /*3d30*/  LOP3.LUT R44, R30, R69, RZ, 0x30, !PT ;  /* 0x000000451e2c7212 */ /* 0x000fe200078e30ff */
[----:B------:R-:W-:Y:S01]  /*3d40*/  HADD2.F32 R69, -RZ, R69.H0_H0 ;  /* 0x20000045ff457230 */ /* 0x000fe20000004100 */
[----:B------:R-:W-:Y:S02]  /*3d50*/  FSEL R169, RZ, 1, P4 ;  /* 0x3f800000ffa97808 */ /* 0x000fe40002000000 */
[----:B------:R-:W-:-:S02]  /*3d60*/  PRMT R44, R44, 0x9910, RZ ;  /* 0x000099102c2c7816 */ /* 0x000fc400000000ff */
[----:B------:R-:W-:Y:S01]  /*3d70*/  SEL R34, RZ, 0x10, P4 ;  /* 0x00000010ff227807 */ /* 0x000fe20002000000 */
[----:B------:R-:W-:Y:S01]  /*3d80*/  FFMA.FTZ R60, R169, R62, R60 ;  /* 0x0000003ea93c7223 */ /* 0x000fe2000001003c */
[----:B------:R-:W-:Y:S01]  /*3d90*/  ISETP.NE.AND P4, PT, R46, RZ, PT ;  /* 0x000000ff2e00720c */ /* 0x000fe20003f85270 */
[----:B------:R-:W-:Y:S01]  /*3da0*/  IMAD.MOV.U32 R46, RZ, RZ, R44 ;  /* 0x000000ffff2e7224 */ /* 0x000fe200078e002c */
[----:B------:R-:W-:Y:S01]  /*3db0*/  LOP3.LUT R44, R30, R70, RZ, 0x30, !PT ;  /* 0x000000461e2c7212 */ /* 0x000fe200078e30ff */
[----:B------:R-:W-:Y:S01]  /*3dc0*/  HADD2.F32 R70, -RZ, R70.H0_H0 ;  /* 0x20000046ff467230 */ /* 0x000fe20000004100 */
[----:B------:R-:W-:Y:S02]  /*3dd0*/  FSEL R61, RZ, 1, P5 ;  /* 0x3f800000ff3d7808 */ /* 0x000fe40002800000 */
[----:B------:R-:W-:Y:S02]  /*3de0*/  SEL R59, RZ, 0x20, P5 ;  /* 0x00000020ff3b7807 */ /* 0x000fe40002800000 */
[----:B------:R-:W-:Y:S01]  /*3df0*/  ISETP.NE.AND P5, PT, R46, RZ, PT ;  /* 0x000000ff2e00720c */ /* 0x000fe20003fa5270 */
[----:B------:R-:W-:Y:S01]  /*3e00*/  FFMA.FTZ R60, R61, R63, R60 ;  /* 0x0000003f3d3c7223 */ /* 0x000fe2000001003c */
[----:B------:R-:W-:-:S02]  /*3e10*/  PRMT R46, R44, 0x9910, RZ ;  /* 0x000099102c2e7816 */ /* 0x000fc400000000ff */
[----:B------:R-:W-:Y:S01]  /*3e20*/  LOP3.LUT R44, R30, R71, RZ, 0x30, !PT ;  /* 0x000000471e2c7212 */ /* 0x000fe200078e30ff */
[----:B------:R-:W-:Y:S01]  /*3e30*/  HADD2.F32 R71, -RZ, R71.H0_H0 ;  /* 0x20000047ff477230 */ /* 0x000fe20000004100 */
[----:B------:R-:W-:Y:S02]  /*3e40*/  FSEL R169, RZ, 1, P0 ;  /* 0x3f800000ffa97808 */ /* 0x000fe40000000000 */
[----:B------:R-:W-:Y:S02]  /*3e50*/  PRMT R58, R44, 0x9910, RZ ;  /* 0x000099102c3a7816 */ /* 0x000fe400000000ff */
[----:B------:R-:W-:Y:S01]  /*3e60*/  SEL R44, RZ, 0x40, P0 ;  /* 0x00000040ff2c7807 */ /* 0x000fe20000000000 */
[----:B------:R-:W-:Y:S01]  /*3e70*/  FFMA.FTZ R60, R169, R64, R60 ;  /* 0x00000040a93c7223 */ /* 0x000fe2000001003c */
[----:B------:R-:W-:Y:S02]  /*3e80*/  ISETP.NE.AND P0, PT, R46, RZ, PT ;  /* 0x000000ff2e00720c */ /* 0x000fe40003f05270 */
        /* <DEDUP_REMOVED lines=13> */
[----:B------:R-:W-:Y:S02]  /*3f60*/  ISETP.NE.AND P2, PT, R58, RZ, PT ;  /* 0x000000ff3a00720c */ /* 0x000fe40003f45270 */
        /* <DEDUP_REMOVED lines=71> */
[----:B------:R-:W-:-:S02]  /*43e0*/  LOP3.LUT R70, R30, R53, RZ, 0x30, !PT ;  /* 0x000000351e467212 */ /* 0x000fc400078e30ff */
[----:B------:R-:W-:Y:S02]  /*43f0*/  FSEL R75, RZ, 1, P1 ;  /* 0x3f800000ff4b7808 */ /* 0x000fe40000800000 */
[----:B------:R-:W-:Y:S02]  /*4400*/  SEL R73, RZ, 0x80000, P1 ;  /* 0x00080000ff497807 */ /* 0x000fe40000800000 */
[----:B------:R-:W-:Y:S01]  /*4410*/  ISETP.NE.AND P1, PT, R72, RZ, PT ;  /* 0x000000ff4800720c */ /* 0x000fe20003f25270 */
[----:B------:R-:W-:Y:S01]  /*4420*/  FFMA.FTZ R76, R75, R77, R76 ;  /* 0x0000004d4b4c7223 */ /* 0x000fe2000001004c */
[----:B------:R-:W-:Y:S02]  /*4430*/  PRMT R72, R70, 0x9910, RZ ;  /* 0x0000991046487816 */ /* 0x000fe400000000ff */
[----:B------:R-:W-:Y:S01]  /*4440*/  LOP3.LUT R70, R30, R83, RZ, 0x30, !PT ;  /* 0x000000531e467212 */ /* 0x000fe200078e30ff */
[----:B------:R-:W-:Y:S01]  /*4450*/  HADD2.F32 R83, -RZ, R83.H0_H0 ;  /* 0x20000053ff537230 */ /* 0x000fe20000004100 */
[----:B------:R-:W-:-:S02]  /*4460*/  FSEL R169, RZ, 1, P2 ;  /* 0x3f800000ffa97808 */ /* 0x000fc40001000000 */
[----:B------:R-:W-:Y:S02]  /*4470*/  PRMT R70, R70, 0x9910, RZ ;  /* 0x0000991046467816 */ /* 0x000fe400000000ff */
[----:B------:R-:W-:Y:S01]  /*4480*/  SEL R68, RZ, 0x100000, P2 ;  /* 0x00100000ff447807 */ /* 0x000fe20001000000 */
[----:B------:R-:W-:Y:S01]  /*4490*/  FFMA.FTZ R76, R169, R78, R76 ;  /* 0x0000004ea94c7223 */ /* 0x000fe2000001004c */
[----:B------:R-:W-:Y:S01]  /*44a0*/  ISETP.NE.AND P2, PT, R72, RZ, PT ;  /* 0x000000ff4800720c */ /* 0x000fe20003f45270 */
[----:B------:R-:W-:Y:S01]  /*44b0*/  IMAD.MOV.U32 R72, RZ, RZ, R70 ;  /* 0x000000ffff487224 */ /* 0x000fe200078e0046 */
[----:B------:R-:W-:Y:S01]  /*44c0*/  LOP3.LUT R70, R30, R54, RZ, 0x30, !PT ;  /* 0x000000361e467212 */ /* 0x000fe200078e30ff */
[----:B------:R-:W-:Y:S01]  /*44d0*/  HADD2.F32 R54, -RZ, R54.H0_H0 ;  /* 0x20000036ff367230 */ /* 0x000fe20000004100 */
[----:B------:R-:W-:Y:S02]  /*44e0*/  FSEL R77, RZ, 1, P3 ;  /* 0x3f800000ff4d7808 */ /* 0x000fe40001800000 */
[----:B------:R-:W-:-:S02]  /*44f0*/  SEL R75, RZ, 0x200000, P3 ;  /* 0x00200000ff4b7807 */ /* 0x000fc40001800000 */
[----:B------:R-:W-:Y:S01]  /*4500*/  ISETP.NE.AND P3, PT, R72, RZ, PT ;  /* 0x000000ff4800720c */ /* 0x000fe20003f65270 */
[----:B------:R-:W-:Y:S01]  /*4510*/  FFMA.FTZ R76, R77, R79, R76 ;  /* 0x0000004f4d4c7223 */ /* 0x000fe2000001004c */
[----:B------:R-:W-:Y:S02]  /*4520*/  PRMT R72, R70, 0x9910, RZ ;  /* 0x0000991046487816 */ /* 0x000fe400000000ff */
[----:B------:R-:W-:Y:S01]  /*4530*/  LOP3.LUT R70, R30, R84, RZ, 0x30, !PT ;  /* 0x000000541e467212 */ /* 0x000fe200078e30ff */
[----:B------:R-:W-:Y:S01]  /*4540*/  HADD2.F32 R84, -RZ, R84.H0_H0 ;  /* 0x20000054ff547230 */ /* 0x000fe20000004100 */
[----:B------:R-:W-:Y:S02]  /*4550*/  FSEL R169, RZ, 1, P4 ;  /* 0x3f800000ffa97808 */ /* 0x000fe40002000000 */
[----:B------:R-:W-:Y:S02]  /*4560*/  PRMT R74, R70, 0x9910, RZ ;  /* 0x00009910464a7816 */ /* 0x000fe400000000ff */
[----:B------:R-:W-:Y:S01]  /*4570*/  SEL R70, RZ, 0x400000, P4 ;  /* 0x00400000ff467807 */ /* 0x000fe20002000000 */
[----:B------:R-:W-:Y:S01]  /*4580*/  FFMA.FTZ R76, R169, R80, R76 ;  /* 0x00000050a94c7223 */ /* 0x000fe2000001004c */
[----:B------:R-:W-:-:S02]  /*4590*/  ISETP.NE.AND P4, PT, R72, RZ, PT ;  /* 0x000000ff4800720c */ /* 0x000fc40003f85270 */
[----:B------:R-:W-:Y:S02]  /*45a0*/  LOP3.LUT R72, R30, R55, RZ, 0x30, !PT ;  /* 0x000000371e487212 */ /* 0x000fe400078e30ff */
        /* <DEDUP_REMOVED lines=11> */
[----:B------:R-:W-:Y:S02]  /*4660*/  ISETP.NE.AND P0, PT, R74, RZ, PT ;  /* 0x000000ff4a00720c */ /* 0x000fe40003f05270 */
[----:B------:R-:W-:Y:S02]  /*4670*/  LOP3.LUT R74, R30, R48, RZ, 0x30, !PT ;  /* 0x000000301e4a7212 */ /* 0x000fe400078e30ff */
        /* <DEDUP_REMOVED lines=8> */
[----:B------:R-:W-:Y:S02]  /*4700*/  SEL R52, RZ, 0x4000000, P2 ;  /* 0x04000000ff347807 */ /* 0x000fe40001000000 */
[----:B------:R-:W-:Y:S01]  /*4710*/  PRMT R80, R74, 0x9910, RZ ;  /* 0x000099104a507816 */ /* 0x000fe200000000ff */
[----:B------:R-:W-:Y:S01]  /*4720*/  HADD2.F32 R74, -RZ, R53.H0_H0 ;  /* 0x20000035ff4a7230 */ /* 0x000fe20000004100 */
[----:B------:R-:W-:-:S02]  /*4730*/  ISETP.NE.AND P2, PT, R78, RZ, PT ;  /* 0x000000ff4e00720c */ /* 0x000fc40003f45270 */
[----:B------:R-:W-:Y:S02]  /*4740*/  LOP3.LUT R78, R30, R49, RZ, 0x30, !PT ;  /* 0x000000311e4e7212 */ /* 0x000fe400078e30ff */
[----:B------:R-:W-:Y:S01]  /*4750*/  FSEL R81, RZ, 1, P3 ;  /* 0x3f800000ff517808 */ /* 0x000fe20001800000 */
[----:B------:R-:W-:Y:S01]  /*4760*/  FFMA.FTZ R76, R169, R74, R76 ;  /* 0x0000004aa94c7223 */ /* 0x000fe2000001004c */
        /* <DEDUP_REMOVED lines=35> */
[----:B------:R-:W-:-:S02]  /*49a0*/  SEL R76, RZ, 0x1, P2 ;  /* 0x00000001ff4c7807 */ /* 0x000fc40001000000 */
[----:B------:R-:W-:Y:S02]  /*49b0*/  FSEL R169, RZ, 1, P2 ;  /* 0x3f800000ffa97808 */ /* 0x000fe40001000000 */
[----:B------:R-:W-:Y:S01]  /*49c0*/  PRMT R84, R80, 0x9910, RZ ;  /* 0x0000991050547816 */ /* 0x000fe200000000ff */
[----:B------:R-:W-:Y:S01]  /*49d0*/  HADD2.F32 R80, -RZ, R48.H0_H0 ;  /* 0x20000030ff507230 */ /* 0x000fe20000004100 */
[----:B------:R-:W-:Y:S02]  /*49e0*/  ISETP.NE.AND P2, PT, R82, RZ, PT ;  /* 0x000000ff5200720c */ /* 0x000fe40003f45270 */
[----:B------:R-:W-:Y:S01]  /*49f0*/  LOP3.LUT R82, R30, R91, RZ, 0x30, !PT ;  /* 0x0000005b1e527212 */ /* 0x000fe200078e30ff */
[----:B------:R-:W-:Y:S01]  /*4a00*/  HADD2.F32 R91, -RZ, R91.H0_H0 ;  /* 0x2000005bff5b7230 */ /* 0x000fe20000004100 */
[----:B------:R-:W-:Y:S01]  /*4a10*/  FSEL R83, RZ, 1, P3 ;  /* 0x3f800000ff537808 */ /* 0x000fe20001800000 */
[----:B------:R-:W-:Y:S01]  /*4a20*/  FFMA.FTZ R80, R169, R80, R78 ;  /* 0x00000050a9507223 */ /* 0x000fe2000001004e */
[----:B------:R-:W-:-:S02]  /*4a30*/  SEL R48, RZ, 0xffffffff, P3 ;  /* 0xffffffffff307807 */ /* 0x000fc40001800000 */
[----:B------:R-:W-:Y:S01]  /*4a40*/  ISETP.NE.AND P3, PT, R84, RZ, PT ;  /* 0x000000ff5400720c */ /* 0x000fe20003f65270 */
[----:B------:R-:W-:Y:S01]  /*4a50*/  FFMA.FTZ R80, R83, R86, R80 ;  /* 0x0000005653507223 */ /* 0x000fe20000010050 */
[----:B------:R-:W-:Y:S02]  /*4a60*/  PRMT R84, R82, 0x9910, RZ ;  /* 0x0000991052547816 */ /* 0x000fe400000000ff */
[----:B------:R-:W-:Y:S01]  /*4a70*/  LOP3.LUT R82, R30, R93, RZ, 0x30, !PT ;  /* 0x0000005d1e527212 */ /* 0x000fe200078e30ff */
[----:B------:R-:W-:Y:S01]  /*4a80*/  HADD2.F32 R93, -RZ, R93.H0_H0 ;  /* 0x2000005dff5d7230 */ /* 0x000fe20000004100 */
[----:B------:R-:W-:Y:S02]  /*4a90*/  FSEL R85, RZ, 1, P4 ;  /* 0x3f800000ff557808 */ /* 0x000fe40002000000 */
[----:B------:R-:W-:Y:S01]  /*4aa0*/  PRMT R100, R82, 0x9910, RZ ;  /* 0x0000991052647816 */ /* 0x000fe200000000ff */
[----:B------:R-:W-:Y:S01]  /*4ab0*/  HADD2.F32 R82, -RZ, R49.H0_H0 ;  /* 0x20000031ff527230 */ /* 0x000fe20000004100 */
[----:B------:R-:W-:-:S02]  /*4ac0*/  SEL R78, RZ, 0x4, P4 ;  /* 0x00000004ff4e7807 */ /* 0x000fc40002000000 */
[----:B------:R-:W-:Y:S01]  /*4ad0*/  ISETP.NE.AND P4, PT, R84, RZ, PT ;  /* 0x000000ff5400720c */ /* 0x000fe20003f85270 */
[----:B------:R-:W-:Y:S01]  /*4ae0*/  IMAD.MOV.U32 R86, RZ, RZ, R100 ;  /* 0x000000ffff567224 */ /* 0x000fe200078e0064 */
[----:B------:R-:W-:Y:S01]  /*4af0*/  LOP3.LUT R84, R30, R9, RZ, 0x30, !PT ;  /* 0x000000091e547212 */ /* 0x000fe200078e30ff */
[----:B------:R-:W-:Y:S01]  /*4b00*/  FFMA.FTZ R82, R85, R82, R80 ;  /* 0x0000005255527223 */ /* 0x000fe20000010050 */
        /* <DEDUP_REMOVED lines=37> */
[----:B------:R-:W-:Y:S01]  /*4d60*/  FSEL R169, RZ, 1, P4 ;  /* 0x3f800000ffa97808 */ /* 0x000fe20002000000 */
[----:B------:R-:W-:Y:S01]  /*4d70*/  IMAD.MOV.U32 R85, RZ, RZ, R88 ;  /* 0x000000ffff557224 */ /* 0x000fe200078e0058 */
[----:B------:R-:W-:Y:S02]  /*4d80*/  PRMT R88, R86, 0x9910, RZ ;  /* 0x0000991056587816 */ /* 0x000fe400000000ff */
[----:B------:R-:W-:Y:S01]  /*4d90*/  SEL R82, RZ, 0x100, P4 ;  /* 0x00000100ff527807 */ /* 0x000fe20002000000 */
[----:B------:R-:W-:Y:S01]  /*4da0*/  FFMA.FTZ R91, R169, R91, R84 ;  /* 0x0000005ba95b7223 */ /* 0x000fe20000010054 */
[----:B------:R-:W-:Y:S01]  /*4db0*/  LOP3.LUT R87, R30, R103, RZ, 0x30, !PT ;  /* 0x000000671e577212 */ /* 0x000fe200078e30ff */
[----:B------:R-:W-:Y:S01]  /*4dc0*/  HADD2.F32 R103, -RZ, R103.H0_H0 ;  /* 0x20000067ff677230 */ /* 0x000fe20000004100 */
[----:B------:R-:W-:-:S02]  /*4dd0*/  ISETP.NE.AND P4, PT, R85, RZ, PT ;  /* 0x000000ff5500720c */ /* 0x000fc40003f85270 */
[----:B------:R-:W-:Y:S02]  /*4de0*/  FSEL R86, RZ, 1, P5 ;  /* 0x3f800000ff567808 */ /* 0x000fe40002800000 */
[----:B------:R-:W-:Y:S02]  /*4df0*/  SEL R85, RZ, 0x200, P5 ;  /* 0x00000200ff557807 */ /* 0x000fe40002800000 */
[----:B------:R-:W-:Y:S01]  /*4e00*/  ISETP.NE.AND P5, PT, R88, RZ, PT ;  /* 0x000000ff5800720c */ /* 0x000fe20003fa5270 */
[----:B------:R-:W-:Y:S01]  /*4e10*/  FFMA.FTZ R86, R86, R93, R91 ;  /* 0x0000005d56567223 */ /* 0x000fe2000001005b */
[----:B------:R-:W-:Y:S02]  /*4e20*/  PRMT R88, R87, 0x9910, RZ ;  /* 0x0000991057587816 */ /* 0x000fe400000000ff */
[----:B------:R-:W-:Y:S01]  /*4e30*/  LOP3.LUT R87, R30, R105, RZ, 0x30, !PT ;  /* 0x000000691e577212 */ /* 0x000fe200078e30ff */
[----:B------:R-:W-:Y:S01]  /*4e40*/  HADD2.F32 R105, -RZ, R105.H0_H0 ;  /* 0x20000069ff697230 */ /* 0x000fe20000004100 */
[----:B------:R-:W-:-:S02]  /*4e50*/  SEL R84, RZ, 0x400, P0 ;  /* 0x00000400ff547807 */ /* 0x000fc40000000000 */
[----:B------:R-:W-:Y:S02]  /*4e60*/  PRMT R89, R87, 0x9910, RZ ;  /* 0x0000991057597816 */ /* 0x000fe400000000ff */
[----:B------:R-:W-:Y:S02]  /*4e70*/  FSEL R87, RZ, 1, P0 ;  /* 0x3f800000ff577808 */ /* 0x000fe40000000000 */
[----:B------:R-:W-:Y:S01]  /*4e80*/  ISETP.NE.AND P0, PT, R88, RZ, PT ;  /* 0x000000ff5800720c */ /* 0x000fe20003f05270 */
[----:B------:R-:W-:Y:S01]  /*4e90*/  IMAD.MOV.U32 R91, RZ, RZ, R89 ;  /* 0x000000ffff5b7224 */ /* 0x000fe200078e0059 */
[----:B------:R-:W-:Y:S01]  /*4ea0*/  LOP3.LUT R89, R30, R13, RZ, 0x30, !PT ;  /* 0x0000000d1e597212 */ /* 0x000fe200078e30ff */
[----:B------:R-:W-:Y:S01]  /*4eb0*/  HADD2.F32 R88, -RZ, R9.H0_H0 ;  /* 0x20000009ff587230 */ /* 0x000fe20000004100 */
[----:B------:R-:W-:Y:S01]  /*4ec0*/  FSEL R100, RZ, 1, P1 ;  /* 0x3f800000ff647808 */ /* 0x000fe20000800000 */
[----:B------:R-:W-:Y:S01]  /*4ed0*/  HADD2.F32 R13, -RZ, R13.H0_H0 ;  /* 0x2000000dff0d7230 */ /* 0x000fe20000004100 */
[----:B------:R-:W-:-:S02]  /*4ee0*/  SEL R9, RZ, 0x800, P1 ;  /* 0x00000800ff097807 */ /* 0x000fc40000800000 */
[----:B------:R-:W-:Y:S01]  /*4ef0*/  ISETP.NE.AND P1, PT, R91, RZ, PT ;  /* 0x000000ff5b00720c */ /* 0x000fe20003f25270 */
[----:B------:R-:W-:Y:S01]  /*4f00*/  FFMA.FTZ R87, R87, R88, R86 ;  /* 0x0000005857577223 */ /* 0x000fe20000010056 */
[----:B------:R-:W-:Y:S02]  /*4f10*/  PRMT R91, R89, 0x9910, RZ ;  /* 0x00009910595b7816 */ /* 0x000fe400000000ff */
[----:B------:R-:W-:Y:S01]  /*4f20*/  LOP3.LUT R89, R30, R107, RZ, 0x30, !PT ;  /* 0x0000006b1e597212 */ /* 0x000fe200078e30ff */
[----:B------:R-:W-:Y:S01]  /*4f30*/  FFMA.FTZ R95, R100, R95, R87 ;  /* 0x0000005f645f7223 */ /* 0x000fe20000010057 */
[----:B------:R-:W-:Y:S01]  /*4f40*/  FSEL R88, RZ, 1, P2 ;  /* 0x3f800000ff587808 */ /* 0x000fe20001000000 */
[----:B------:R-:W-:Y:S01]  /*4f50*/  HADD2.F32 R107, -RZ, R107.H0_H0 ;  /* 0x2000006bff6b7230 */ /* 0x000fe20000004100 */
        /* <DEDUP_REMOVED lines=15> */
[----:B------:R-:W-:-:S02]  /*5050*/  SEL R88, RZ, 0x4000, P4 ;  /* 0x00004000ff587807 */ /* 0x000fc40002000000 */
[----:B------:R-:W-:Y:S01]  /*5060*/  PRMT R93, R89, 0x9910, RZ ;  /* 0x00009910595d7816 */ /* 0x000fe200000000ff */
[----:B------:R-:W-:Y:S01]  /*5070*/  HADD2.F32 R89, -RZ, R11.H0_H0 ;  /* 0x2000000bff597230 */ /* 0x000fe20000004100 */
[----:B------:R-:W-:Y:S02]  /*5080*/  ISETP.NE.AND P4, PT, R91, RZ, PT ;  /* 0x000000ff5b00720c */ /* 0x000fe40003f85270 */
[----:B------:R-:W-:Y:S01]  /*5090*/  LOP3.LUT R91, R30, R15, RZ, 0x30, !PT ;  /* 0x0000000f1e5b7212 */ /* 0x000fe200078e30ff */
[----:B------:R-:W-:Y:S01]  /*50a0*/  HADD2.F32 R15, -RZ, R15.H0_H0 ;  /* 0x2000000fff0f7230 */ /* 0x000fe20000004100 */
[----:B------:R-:W-:Y:S01]  /*50b0*/  FSEL R100, RZ, 1, P5 ;  /* 0x3f800000ff647808 */ /* 0x000fe20002800000 */
[----:B------:R-:W-:Y:S01]  /*50c0*/  FFMA.FTZ R95, R102, R89, R95 ;  /* 0x00000059665f7223 */ /* 0x000fe2000001005f */
        /* <DEDUP_REMOVED lines=66> */
[----:B------:R-:W-:Y:S01]  /*54f0*/  FFMA.FTZ R114, R114, R115, R95 ;  /* 0x0000007372727223 */ /* 0x000fe2000001005f */
[----:B------:R-:W-:-:S02]  /*5500*/  ISETP.NE.AND P2, PT, R99, RZ, PT ;  /* 0x000000ff6300720c */ /* 0x000fc40003f45270 */
[C---:B------:R-:W-:Y:S01]  /*5510*/  LOP3.LUT R99, R30.reuse, R123, RZ, 0x30, !PT ;  /* 0x0000007b1e637212 */ /* 0x040fe200078e30ff */
[----:B------:R-:W-:Y:S01]  /*5520*/  HADD2.F32 R123, -RZ, R123.H0_H0 ;  /* 0x2000007bff7b7230 */ /* 0x000fe20000004100 */
        /* <DEDUP_REMOVED lines=27> */
[----:B------:R-:W-:Y:S01]  /*56e0*/  LOP3.LUT R101, R30, R126, RZ, 0x30, !PT ;  /* 0x0000007e1e657212 */ /* 0x000fe200078e30ff */
[----:B------:R-:W-:Y:S01]  /*56f0*/  HADD2.F32 R126, -RZ, R126.H0_H0 ;  /* 0x2000007eff7e7230 */ /* 0x000fe20000004100 */
        /* <DEDUP_REMOVED lines=23> */
[----:B------:R-:W-:Y:S02]  /*5870*/  SEL R19, RZ, 0x1, P4 ;  /* 0x00000001ff137807 */ /* 0x000fe40002000000 */
[----:B------:R-:W-:Y:S02]  /*5880*/  PRMT R107, R101, 0x9910, RZ ;  /* 0x00009910656b7816 */ /* 0x000fe400000000ff */
[----:B------:R-:W-:-:S02]  /*5890*/  FSEL R101, RZ, 1, P4 ;  /* 0x3f800000ff657808 */ /* 0x000fc40002000000 */
[----:B------:R-:W-:Y:S01]  /*58a0*/  LOP3.LUT R105, R30, R129, RZ, 0x30, !PT ;  /* 0x000000811e697212 */ /* 0x000fe200078e30ff */
[----:B------:R-:W-:Y:S01]  /*58b0*/  HADD2.F32 R129, -RZ, R129.H0_H0 ;  /* 0x20000081ff817230 */ /* 0x000fe20000004100 */
[----:B------:R-:W-:Y:S01]  /*58c0*/  ISETP.NE.AND P4, PT, R103, RZ, PT ;  /* 0x000000ff6700720c */ /* 0x000fe20003f85270 */
        /* <DEDUP_REMOVED lines=26> */
[----:B------:R-:W-:Y:S01]  /*5a70*/  FFMA.FTZ R126, R150, R126, R103 ;  /* 0x0000007e967e7223 */ /* 0x000fe20000010067 */
[----:B------:R-:W-:Y:S02]  /*5a80*/  ISETP.NE.AND P2, PT, R107, RZ, PT ;  /* 0x000000ff6b00720c */ /* 0x000fe40003f45270 */
[----:B------:R-:W-:Y:S02]  /*5a90*/  LOP3.LUT R107, R30, R132, RZ, 0x30, !PT ;  /* 0x000000841e6b7212 */ /* 0x000fe400078e30ff */
        /* <DEDUP_REMOVED lines=49> */
[----:B------:R-:W-:Y:S01]  /*5db0*/  PRMT R109, R107, 0x9910, RZ ;  /* 0x000099106b6d7816 */ /* 0x000fe200000000ff */
[----:B------:R-:W1:Y:S01]  /*5dc0*/  LDS.U16 R131, [R164+0x6000] ;  /* 0x00600000a4837984 */ /* 0x000e620000000400 */
[----:B------:R-:W-:Y:S01]  /*5dd0*/  LOP3.LUT R107, R30, R137, RZ, 0x30, !PT ;  /* 0x000000891e6b7212 */ /* 0x000fe200078e30ff */
[----:B------:R-:W-:Y:S01]  /*5de0*/  HADD2.F32 R137, -RZ, R137.H0_H0 ;  /* 0x20000089ff897230 */ /* 0x000fe20000004100 */
[----:B------:R-:W-:Y:S02]  /*5df0*/  FSEL R150, RZ, 1, P4 ;  /* 0x3f800000ff967808 */ /* 0x000fe40002000000 */
[----:B------:R-:W-:-:S02]  /*5e00*/  SEL R25, RZ, 0x1000, P4 ;  /* 0x00001000ff197807 */ /* 0x000fc40002000000 */
[----:B------:R-:W-:Y:S01]  /*5e10*/  PRMT R111, R107, 0x9910, RZ ;  /* 0x000099106b6f7816 */ /* 0x000fe200000000ff */
[----:B------:R-:W-:Y:S01]  /*5e20*/  HADD2.F32 R107, -RZ, R132.H0_H0 ;  /* 0x20000084ff6b7230 */ /* 0x000fe20000004100 */
[----:B------:R-:W-:Y:S02]  /*5e30*/  ISETP.NE.AND P4, PT, R109, RZ, PT ;  /* 0x000000ff6d00720c */ /* 0x000fe40003f85270 */
[----:B------:R-:W-:Y:S02]  /*5e40*/  LOP3.LUT R109, R30, R138, RZ, 0x30, !PT ;  /* 0x0000008a1e6d7212 */ /* 0x000fe400078e30ff */
[----:B------:R-:W-:Y:S01]  /*5e50*/  FSEL R152, RZ, 1, P5 ;  /* 0x3f800000ff987808 */ /* 0x000fe20002800000 */
[----:B------:R-:W-:Y:S01]  /*5e60*/  FFMA.FTZ R129, R150, R107, R129 ;  /* 0x0000006b96817223 */ /* 0x000fe20000010081 */
[----:B------:R-:W-:Y:S02]  /*5e70*/  SEL R132, RZ, 0x2000, P5 ;  /* 0x00002000ff847807 */ /* 0x000fe40002800000 */
[----:B------:R-:W-:Y:S01]  /*5e80*/  ISETP.NE.AND P5, PT, R111, RZ, PT ;  /* 0x000000ff6f00720c */ /* 0x000fe20003fa5270 */
[----:B------:R-:W-:Y:S01]  /*5e90*/  FFMA.FTZ R129, R152, R133, R129 ;  /* 0x0000008598817223 */ /* 0x000fe20000010081 */
[----:B------:R-:W-:Y:S01]  /*5ea0*/  PRMT R111, R109, 0x9910, RZ ;  /* 0x000099106d6f7816 */ /* 0x000fe200000000ff */
[----:B------:R-:W2:Y:S01]  /*5eb0*/  LDS.U16 R133, [R164+0x6200] ;  /* 0x00620000a4857984 */ /* 0x000ea20000000400 */
        /* <DEDUP_REMOVED lines=25> */
[----:B------:R-:W-:Y:S01]  /*6050*/  FSEL R152, RZ, 1, P3 ;  /* 0x3f800000ff987808 */ /* 0x000fe20001800000 */
[----:B------:R-:W3:Y:S01]  /*6060*/  LDS.U16 R135, [R164+0x6400] ;  /* 0x00640000a4877984 */ /* 0x000ee20000000400 */
        /* <DEDUP_REMOVED lines=11> */
[----:B------:R-:W-:Y:S01]  /*6120*/  LOP3.LUT R111, R30, R33, RZ, 0x30, !PT ;  /* 0x000000211e6f7212 */ /* 0x000fe200078e30ff */
[----:B------:R-:W-:Y:S01]  /*6130*/  HADD2.F32 R33, -RZ, R33.H0_H0 ;  /* 0x20000021ff217230 */ /* 0x000fe20000004100 */
[----:B------:R-:W-:Y:S02]  /*6140*/  FSEL R152, RZ, 1, P5 ;  /* 0x3f800000ff987808 */ /* 0x000fe40002800000 */
[----:B------:R-:W-:Y:S02]  /*6150*/  SEL R136, RZ, 0x80000, P5 ;  /* 0x00080000ff887807 */ /* 0x000fe40002800000 */
[----:B------:R-:W-:Y:S01]  /*6160*/  ISETP.NE.AND P5, PT, R113, RZ, PT ;  /* 0x000000ff7100720c */ /* 0x000fe20003fa5270 */
[----:B------:R-:W-:Y:S01]  /*6170*/  FFMA.FTZ R129, R152, R137, R129 ;  /* 0x0000008998817223 */ /* 0x000fe20000010081 */
[----:B------:R-:W-:Y:S01]  /*6180*/  PRMT R113, R111, 0x9910, RZ ;  /* 0x000099106f717816 */ /* 0x000fe200000000ff */
[----:B------:R-:W4:Y:S01]  /*6190*/  LDS.U16 R137, [R164+0x6600] ;  /* 0x00660000a4897984 */ /* 0x000f220000000400 */
[----:B------:R-:W-:Y:S01]  /*61a0*/  LOP3.LUT R111, R30, R143, RZ, 0x30, !PT ;  /* 0x0000008f1e6f7212 */ /* 0x000fe200078e30ff */
[----:B------:R-:W-:Y:S01]  /*61b0*/  HADD2.F32 R143, -RZ, R143.H0_H0 ;  /* 0x2000008fff8f7230 */ /* 0x000fe20000004100 */
[----:B------:R-:W-:-:S02]  /*61c0*/  FSEL R166, RZ, 1, P0 ;  /* 0x3f800000ffa67808 */ /* 0x000fc40000000000 */
[----:B------:R-:W-:Y:S02]  /*61d0*/  SEL R29, RZ, 0x100000, P0 ;  /* 0x00100000ff1d7807 */ /* 0x000fe40000000000 */
        /* <DEDUP_REMOVED lines=36> */
[----:B------:R-:W-:Y:S01]  /*6420*/  FSEL R168, RZ, 1, P5 ;  /* 0x3f800000ffa87808 */ /* 0x000fe20002800000 */
[----:B------:R-:W5:Y:S01]  /*6430*/  LDS.U16 R141, [R164+0x6800] ;  /* 0x00680000a48d7984 */ /* 0x000f620000000400 */
[----:B------:R-:W-:Y:S02]  /*6440*/  SEL R140, RZ, 0x2000000, P5 ;  /* 0x02000000ff8c7807 */ /* 0x000fe40002800000 */
[----:B------:R-:W-:Y:S01]  /*6450*/  ISETP.NE.AND P5, PT, R115, RZ, PT ;  /* 0x000000ff7300720c */ /* 0x000fe20003fa5270 */
[----:B------:R-:W-:Y:S01]  /*6460*/  FFMA.FTZ R129, R168, R142, R129 ;  /* 0x0000008ea8817223 */ /* 0x000fe20000010081 */
[----:B------:R-:W-:-:S02]  /*6470*/  PRMT R115, R113, 0x9910, RZ ;  /* 0x0000991071737816 */ /* 0x000fc400000000ff */
[----:B------:R-:W-:Y:S02]  /*6480*/  LOP3.LUT R113, R30, R116, RZ, 0x30, !PT ;  /* 0x000000741e717212 */ /* 0x000fe400078e30ff */
        /* <DEDUP_REMOVED lines=10> */
[----:B------:R-:W-:Y:S01]  /*6530*/  PRMT R117, R115, 0x9910, RZ ;  /* 0x0000991073757816 */ /* 0x000fe200000000ff */
[----:B------:R-:W0:Y:S01]  /*6540*/  LDS.U16 R143, [R164+0x6a00] ;  /* 0x006a0000a48f7984 */ /* 0x000e220000000400 */
[----:B------:R-:W-:Y:S02]  /*6550*/  LOP3.LUT R115, R30, R112, RZ, 0x30, !PT ;  /* 0x000000701e737212 */ /* 0x000fe400078e30ff */
[----:B------:R-:W-:-:S02]  /*6560*/  FSEL R170, RZ, 1, P2 ;  /* 0x3f800000ffaa7808 */ /* 0x000fc40001000000 */
[----:B------:R-:W-:Y:S02]  /*6570*/  PRMT R121, R115, 0x9910, RZ ;  /* 0x0000991073797816 */ /* 0x000fe400000000ff */
[----:B------:R-:W-:Y:S01]  /*6580*/  SEL R115, RZ, 0x10000000, P2 ;  /* 0x10000000ff737807 */ /* 0x000fe20001000000 */
[----:B------:R-:W-:Y:S01]  /*6590*/  FFMA.FTZ R144, R170, R144, R33 ;  /* 0x00000090aa907223 */ /* 0x000fe20000010021 */
[----:B------:R-:W-:Y:S01]  /*65a0*/  LOP3.LUT R119, R30, R110, RZ, 0x30, !PT ;  /* 0x0000006e1e777212 */ /* 0x000fe200078e30ff */
[----:B------:R-:W-:Y:S01]  /*65b0*/  HADD2.F32 R110, -RZ, R110.H0_H0 ;  /* 0x2000006eff6e7230 */ /* 0x000fe20000004100 */
[----:B------:R-:W-:Y:S02]  /*65c0*/  ISETP.NE.AND P2, PT, R117, RZ, PT ;  /* 0x000000ff7500720c */ /* 0x000fe40003f45270 */
[----:B------:R-:W-:Y:S02]  /*65d0*/  FSEL R117, RZ, 1, P3 ;  /* 0x3f800000ff757808 */ /* 0x000fe40001800000 */
[----:B------:R-:W-:-:S02]  /*65e0*/  SEL R166, RZ, 0x20000000, P3 ;  /* 0x20000000ffa67807 */ /* 0x000fc40001800000 */
[----:B------:R-:W-:Y:S01]  /*65f0*/  ISETP.NE.AND P3, PT, R121, RZ, PT ;  /* 0x000000ff7900720c */ /* 0x000fe20003f65270 */
[----:B------:R-:W-:Y:S01]  /*6600*/  FFMA.FTZ R117, R117, R145, R144 ;  /* 0x0000009175757223 */ /* 0x000fe20000010090 */
[----:B------:R-:W-:Y:S01]  /*6610*/  PRMT R121, R119, 0x9910, RZ ;  /* 0x0000991077797816 */ /* 0x000fe200000000ff */
[----:B------:R-:W0:Y:S01]  /*6620*/  LDS.U16 R145, [R164+0x6c00] ;  /* 0x006c0000a4917984 */ /* 0x000e220000000400 */
[----:B------:R-:W-:Y:S02]  /*6630*/  LOP3.LUT R119, R30, R98, RZ, 0x30, !PT ;  /* 0x000000621e777212 */ /* 0x000fe400078e30ff */
        /* <DEDUP_REMOVED lines=13> */
[----:B------:R-:W-:Y:S02]  /*6710*/  LOP3.LUT R119, R30, R39, RZ, 0x30, !PT ;  /* 0x000000271e777212 */ /* 0x000fe400078e30ff */
[----:B------:R-:W-:Y:S02]  /*6720*/  SEL R35, RZ, 0x1, P0 ;  /* 0x00000001ff237807 */ /* 0x000fe40000000000 */
[----:B------:R-:W-:-:S02]  /*6730*/  PRMT R125, R119, 0x9910, RZ ;  /* 0x00009910777d7816 */ /* 0x000fc400000000ff */
[----:B------:R-:W-:Y:S02]  /*6740*/  FSEL R119, RZ, 1, P0 ;  /* 0x3f800000ff777808 */ /* 0x000fe40000000000 */
[----:B------:R-:W-:Y:S02]  /*6750*/  LOP3.LUT R123, R30, R92, RZ, 0x30, !PT ;  /* 0x0000005c1e7b7212 */ /* 0x000fe400078e30ff */
[----:B------:R-:W-:Y:S01]  /*6760*/  ISETP.NE.AND P0, PT, R121, RZ, PT ;  /* 0x000000ff7900720c */ /* 0x000fe20003f05270 */
[----:B------:R-:W-:Y:S01]  /*6770*/  FFMA.FTZ R118, R119, R118, R146 ;  /* 0x0000007677767223 */ /* 0x000fe20000010092 */
[----:B------:R-:W-:Y:S01]  /*6780*/  FSEL R121, RZ, 1, P1 ;  /* 0x3f800000ff797808 */ /* 0x000fe20000800000 */
[----:B------:R-:W-:Y:S01]  /*6790*/  HADD2.F32 R119, -RZ, R116.H0_H0 ;  /* 0x20000074ff777230 */ /* 0x000fe20000004100 */
[----:B------:R-:W-:Y:S02]  /*67a0*/  SEL R117, RZ, 0xffffffff, P1 ;  /* 0xffffffffff757807 */ /* 0x000fe40000800000 */
[----:B------:R-:W-:-:S02]  /*67b0*/  ISETP.NE.AND P1, PT, R125, RZ, PT ;  /* 0x000000ff7d00720c */ /* 0x000fc40003f25270 */
[----:B------:R-:W-:Y:S01]  /*67c0*/  PRMT R125, R123, 0x9910, RZ ;  /* 0x000099107b7d7816 */ /* 0x000fe200000000ff */
[----:B------:R-:W-:Y:S01]  /*67d0*/  FFMA.FTZ R118, R121, R119, R118 ;  /* 0x0000007779767223 */ /* 0x000fe20000010076 */
[----:B------:R-:W-:Y:S01]  /*67e0*/  LOP3.LUT R123, R30, R90, RZ, 0x30, !PT ;  /* 0x0000005a1e7b7212 */ /* 0x000fe200078e30ff */
[----:B------:R-:W-:Y:S01]  /*67f0*/  HADD2.F32 R119, -RZ, R37.H0_H0 ;  /* 0x20000025ff777230 */ /* 0x000fe20000004100 */
[----:B------:R-:W-:Y:S02]  /*6800*/  SEL R116, RZ, 0x4, P2 ;  /* 0x00000004ff747807 */ /* 0x000fe40001000000 */
[----:B------:R-:W-:Y:S02]  /*6810*/  PRMT R127, R123, 0x9910, RZ ;  /* 0x000099107b7f7816 */ /* 0x000fe400000000ff */
[----:B------:R-:W-:Y:S02]  /*6820*/  FSEL R123, RZ, 1, P2 ;  /* 0x3f800000ff7b7808 */ /* 0x000fe40001000000 */
[----:B------:R-:W-:-:S02]  /*6830*/  ISETP.NE.AND P2, PT, R125, RZ, PT ;  /* 0x000000ff7d00720c */ /* 0x000fc40003f45270 */
[C---:B------:R-:W-:Y:S01]  /*6840*/  LOP3.LUT R125, R30.reuse, R41, RZ, 0x30, !PT ;  /* 0x000000291e7d7212 */ /* 0x040fe200078e30ff */
[----:B------:R-:W-:Y:S01]  /*6850*/  FFMA.FTZ R118, R123, R119, R118 ;  /* 0x000000777b767223 */ /* 0x000fe20000010076 */
[----:B------:R-:W-:Y:S01]  /*6860*/  FSEL R121, RZ, 1, P3 ;  /* 0x3f800000ff797808 */ /* 0x000fe20001800000 */
[----:B------:R-:W-:Y:S01]  /*6870*/  HADD2.F32 R119, -RZ, R112.H0_H0 ;  /* 0x20000070ff777230 */ /* 0x000fe20000004100 */
[----:B------:R-:W-:Y:S02]  /*6880*/  SEL R37, RZ, 0x8, P3 ;  /* 0x00000008ff257807 */ /* 0x000fe40001800000 */
[----:B------:R-:W-:Y:S02]  /*6890*/  ISETP.NE.AND P3, PT, R127, RZ, PT ;  /* 0x000000ff7f00720c */ /* 0x000fe40003f65270 */
[----:B------:R-:W-:Y:S01]  /*68a0*/  PRMT R127, R125, 0x9910, RZ ;  /* 0x000099107d7f7816 */ /* 0x000fe200000000ff */
[----:B------:R-:W-:Y:S01]  /*68b0*/  FFMA.FTZ R118, R121, R119, R118 ;  /* 0x0000007779767223 */ /* 0x000fe20000010076 */
[----:B------:R-:W-:-:S02]  /*68c0*/  LOP3.LUT R125, R30, R94, RZ, 0x30, !PT ;  /* 0x0000005e1e7d7212 */ /* 0x000fc400078e30ff */
        /* <DEDUP_REMOVED lines=14> */
[C---:B------:R-:W-:Y:S02]  /*69b0*/  LOP3.LUT R125, R30.reuse, R40, RZ, 0x30, !PT ;  /* 0x000000281e7d7212 */ /* 0x040fe400078e30ff */
        /* <DEDUP_REMOVED lines=13> */
[----:B------:R-:W-:Y:S01]  /*6a90*/  PRMT R127, R118, 0x9910, RZ ;  /* 0x00009910767f7816 */ /* 0x000fe200000000ff */
[----:B------:R-:W-:Y:S01]  /*6aa0*/  HADD2.F32 R110, -RZ, R92.H0_H0 ;  /* 0x2000005cff6e7230 */ /* 0x000fe20000004100 */
        /* <DEDUP_REMOVED lines=33> */
[----:B------:R-:W-:Y:S02]  /*6cc0*/  FSEL R125, RZ, 1, P1 ;  /* 0x3f800000ff7d7808 */ /* 0x000fe40000800000 */
[----:B------:R-:W-:Y:S01]  /*6cd0*/  LOP3.LUT R118, R30, R45, RZ, 0x30, !PT ;  /* 0x0000002d1e767212 */ /* 0x000fe200078e30ff */
[----:B------:R-:W-:Y:S01]  /*6ce0*/  IMAD.MOV.U32 R123, RZ, RZ, R127 ;  /* 0x000000ffff7b7224 */ /* 0x000fe200078e007f */
[----:B------:R-:W-:Y:S02]  /*6cf0*/  FSEL R127, RZ, 1, P0 ;  /* 0x3f800000ff7f7808 */ /* 0x000fe40000000000 */
[----:B------:R-:W-:-:S02]  /*6d00*/  FSEL R129, RZ, 1, P3 ;  /* 0x3f800000ff817808 */ /* 0x000fc40001800000 */
[----:B------:R-:W-:Y:S01]  /*6d10*/  PRMT R118, R118, 0x9910, RZ ;  /* 0x0000991076767816 */ /* 0x000fe200000000ff */
[----:B------:R-:W-:Y:S01]  /*6d20*/  FFMA.FTZ R42, R127, R42, R96 ;  /* 0x0000002a7f2a7223 */ /* 0x000fe20000010060 */
[----:B------:R-:W-:Y:S01]  /*6d30*/  HADD2.F32 R96, -RZ, R40.H0_H0 ;  /* 0x20000028ff607230 */ /* 0x000fe20000004100 */
[----:B------:R-:W-:Y:S02]  /*6d40*/  FSEL R127, RZ, 1, P2 ;  /* 0x3f800000ff7f7808 */ /* 0x000fe40001000000 */
[----:B------:R-:W-:Y:S02]  /*6d50*/  SEL R94, RZ, 0x1000, P0 ;  /* 0x00001000ff5e7807 */ /* 0x000fe40000000000 */
[----:B------:R-:W-:Y:S01]  /*6d60*/  FFMA.FTZ R42, R125, R96, R42 ;  /* 0x000000607d2a7223 */ /* 0x000fe2000001002a */
[C---:B------:R-:W-:Y:S02]  /*6d70*/  LOP3.LUT R110, R30.reuse, R43, RZ, 0x30, !PT ;  /* 0x0000002b1e6e7212 */ /* 0x040fe400078e30ff */
[----:B------:R-:W-:Y:S01]  /*6d80*/  ISETP.NE.AND P0, PT, R123, RZ, PT ;  /* 0x000000ff7b00720c */ /* 0x000fe20003f05270 */
[----:B------:R-:W-:Y:S01]  /*6d90*/  FFMA.FTZ R38, R127, R38, R42 ;  /* 0x000000267f267223 */ /* 0x000fe2000001002a */
[----:B------:R-:W-:-:S02]  /*6da0*/  LOP3.LUT R42, R30, R8, RZ, 0x30, !PT ;  /* 0x000000081e2a7212 */ /* 0x000fc400078e30ff */
[----:B------:R-:W-:Y:S01]  /*6db0*/  FSEL R127, RZ, 1, P4 ;  /* 0x3f800000ff7f7808 */ /* 0x000fe20002000000 */
[----:B------:R-:W-:Y:S01]  /*6dc0*/  FFMA.FTZ R22, R129, R22, R38 ;  /* 0x0000001681167223 */ /* 0x000fe20000010026 */
[----:B------:R-:W-:Y:S02]  /*6dd0*/  SEL R123, RZ, 0x2000, P1 ;  /* 0x00002000ff7b7807 */ /* 0x000fe40000800000 */
[----:B------:R-:W-:Y:S01]  /*6de0*/  PRMT R42, R42, 0x9910, RZ ;  /* 0x000099102a2a7816 */ /* 0x000fe200000000ff */
[----:B------:R-:W-:Y:S01]  /*6df0*/  FFMA.FTZ R22, R127, R24, R22 ;  /* 0x000000187f167223 */ /* 0x000fe20000010016 */
[----:B------:R-:W-:Y:S02]  /*6e00*/  ISETP.NE.AND P1, PT, R118, RZ, PT ;  /* 0x000000ff7600720c */ /* 0x000fe40003f25270 */
[----:B------:R-:W-:Y:S01]  /*6e10*/  PRMT R118, R110, 0x9910, RZ ;  /* 0x000099106e767816 */ /* 0x000fe200000000ff */
[----:B------:R-:W-:Y:S01]  /*6e20*/  IMAD.MOV.U32 R24, RZ, RZ, R42 ;  /* 0x000000ffff187224 */ /* 0x000fe200078e002a */
[----:B------:R-:W-:Y:S01]  /*6e30*/  LOP3.LUT R110, R30, R167, RZ, 0x30, !PT ;  /* 0x000000a71e6e7212 */ /* 0x000fe200078e30ff */
[----:B------:R-:W-:Y:S01]  /*6e40*/  HADD2.F32 R167, -RZ, R167.H0_H0 ;  /* 0x200000a7ffa77230 */ /* 0x000fe20000004100 */
[----:B------:R-:W-:-:S02]  /*6e50*/  FSEL R129, RZ, 1, P5 ;  /* 0x3f800000ff817808 */ /* 0x000fc40002800000 */
[----:B------:R-:W-:Y:S02]  /*6e60*/  PRMT R110, R110, 0x9910, RZ ;  /* 0x000099106e6e7816 */ /* 0x000fe400000000ff */
[----:B------:R-:W-:Y:S01]  /*6e70*/  FSEL R127, RZ, 1, P0 ;  /* 0x3f800000ff7f7808 */ /* 0x000fe20000000000 */
[----:B------:R-:W-:Y:S01]  /*6e80*/  FFMA.FTZ R26, R129, R26, R22 ;  /* 0x0000001a811a7223 */ /* 0x000fe20000010016 */
[----:B------:R-:W-:Y:S01]  /*6e90*/  SEL R22, RZ, 0x10000, P4 ;  /* 0x00010000ff167807 */ /* 0x000fe20002000000 */
[----:B------:R-:W-:Y:S01]  /*6ea0*/  IMAD.MOV.U32 R96, RZ, RZ, R110 ;  /* 0x000000ffff607224 */ /* 0x000fe200078e006e */
[----:B------:R-:W-:Y:S01]  /*6eb0*/  LOP3.LUT R38, R30, R10, RZ, 0x30, !PT ;  /* 0x0000000a1e267212 */ /* 0x000fe200078e30ff */
[----:B------:R-:W-:Y:S01]  /*6ec0*/  FFMA.FTZ R26, R127, R28, R26 ;  /* 0x0000001c7f1a7223 */ /* 0x000fe2000001001a */
[----:B------:R-:W-:Y:S01]  /*6ed0*/  ISETP.NE.AND P4, PT, R24, RZ, PT ;  /* 0x000000ff1800720c */ /* 0x000fe20003f85270 */
[----:B------:R-:W-:Y:S01]  /*6ee0*/  HADD2.F32 R24, -RZ, R45.H0_H0 ;  /* 0x2000002dff187230 */ /* 0x000fe20000004100 */
[----:B------:R-:W-:Y:S01]  /*6ef0*/  SEL R40, RZ, 0x4000, P2 ;  /* 0x00004000ff287807 */ /* 0x000fe20001000000 */
[----:B------:R-:W-:Y:S01]  /*6f00*/  HADD2.F32 R28, -RZ, R43.H0_H0 ;  /* 0x2000002bff1c7230 */ /* 0x000fe20000004100 */
[----:B------:R-:W-:Y:S01]  /*6f10*/  ISETP.NE.AND P2, PT, R118, RZ, PT ;  /* 0x000000ff7600720c */ /* 0x000fe20003f45270 */
[----:B------:R-:W-:Y:S01]  /*6f20*/  HADD2.F32 R10, -RZ, R10.H0_H0 ;  /* 0x2000000aff0a7230 */ /* 0x000fe20000004100 */
[----:B------:R-:W-:-:S02]  /*6f30*/  FSEL R45, RZ, 1, P1 ;  /* 0x3f800000ff2d7808 */ /* 0x000fc40000800000 */
[----:B------:R-:W-:Y:S02]  /*6f40*/  PRMT R42, R38, 0x9910, RZ ;  /* 0x00009910262a7816 */ /* 0x000fe400000000ff */
[----:B------:R-:W-:Y:S01]  /*6f50*/  LOP3.LUT R38, R30, R4, RZ, 0x30, !PT ;  /* 0x000000041e267212 */ /* 0x000fe200078e30ff */
[----:B------:R-:W-:Y:S01]  /*6f60*/  FFMA.FTZ R24, R45, R24, R26 ;  /* 0x000000182d187223 */ /* 0x000fe2000001001a */
[----:B------:R-:W-:Y:S01]  /*6f70*/  SEL R125, RZ, 0x8000, P3 ;  /* 0x00008000ff7d7807 */ /* 0x000fe20001800000 */
[----:B------:R-:W-:Y:S01]  /*6f80*/  HADD2.F32 R4, -RZ, R4.H0_H0 ;  /* 0x20000004ff047230 */ /* 0x000fe20000004100 */
[----:B------:R-:W-:Y:S02]  /*6f90*/  FSEL R127, RZ, 1, P2 ;  /* 0x3f800000ff7f7808 */ /* 0x000fe40001000000 */
[----:B------:R-:W-:Y:S02]  /*6fa0*/  ISETP.NE.AND P3, PT, R96, RZ, PT ;  /* 0x000000ff6000720c */ /* 0x000fe40003f65270 */
[----:B------:R-:W-:Y:S01]  /*6fb0*/  SEL R43, RZ, 0x20000, P5 ;  /* 0x00020000ff2b7807 */ /* 0x000fe20002800000 */
[----:B------:R-:W-:Y:S01]  /*6fc0*/  FFMA.FTZ R28, R127, R28, R24 ;  /* 0x0000001c7f1c7223 */ /* 0x000fe20000010018 */
[----:B------:R-:W-:-:S02]  /*6fd0*/  ISETP.NE.AND P5, PT, R42, RZ, PT ;  /* 0x000000ff2a00720c */ /* 0x000fc40003fa5270 */
[----:B------:R-:W-:Y:S02]  /*6fe0*/  PRMT R42, R38, 0x9910, RZ ;  /* 0x00009910262a7816 */ /* 0x000fe400000000ff */
[----:B------:R-:W-:Y:S01]  /*6ff0*/  LOP3.LUT R26, R30, R12, RZ, 0x30, !PT ;  /* 0x0000000c1e1a7212 */ /* 0x000fe200078e30ff */
[----:B------:R-:W-:Y:S01]  /*7000*/  HADD2.F32 R12, -RZ, R12.H0_H0 ;  /* 0x2000000cff0c7230 */ /* 0x000fe20000004100 */
[----:B------:R-:W-:Y:S02]  /*7010*/  FSEL R45, RZ, 1, P3 ;  /* 0x3f800000ff2d7808 */ /* 0x000fe40001800000 */
[----:B------:R-:W-:Y:S02]  /*7020*/  SEL R24, RZ, 0x40000, P0 ;  /* 0x00040000ff187807 */ /* 0x000fe40000000000 */
[----:B------:R-:W-:Y:S01]  /*7030*/  ISETP.NE.AND P0, PT, R42, RZ, PT ;  /* 0x000000ff2a00720c */ /* 0x000fe20003f05270 */
[----:B------:R-:W-:Y:S01]  /*7040*/  FFMA.FTZ R28, R45, R167, R28 ;  /* 0x000000a72d1c7223 */ /* 0x000fe2000001001c */
[----:B------:R-:W-:Y:S01]  /*7050*/  PRMT R42, R26, 0x9910, RZ ;  /* 0x000099101a2a7816 */ /* 0x000fe200000000ff */
[----:B------:R-:W-:Y:S01]  /*7060*/  HADD2.F32 R26, -RZ, R8.H0_H0 ;  /* 0x20000008ff1a7230 */ /* 0x000fe20000004100 */
[----:B------:R-:W-:Y:S01]  /*7070*/  FSEL R127, RZ, 1, P4 ;  /* 0x3f800000ff7f7808 */ /* 0x000fe20002000000 */
[----:B------:R-:W-:Y:S01]  /*7080*/  LDS.U16 R167, [R164+0x7000] ;  /* 0x00700000a4a77984 */ /* 0x000fe20000000400 */
[----:B------:R-:W-:Y:S01]  /*7090*/  LOP3.LUT R38, R30, R14, RZ, 0x30, !PT ;  /* 0x0000000e1e267212 */ /* 0x000fe200078e30ff */
[----:B------:R-:W-:Y:S01]  /*70a0*/  IMAD.MOV.U32 R8, RZ, RZ, R42 ;  /* 0x000000ffff087224 */ /* 0x000fe200078e002a */
[----:B------:R-:W-:Y:S01]  /*70b0*/  SEL R45, RZ, 0x80000, P1 ;  /* 0x00080000ff2d7807 */ /* 0x000fe20000800000 */
[----:B------:R-:W-:Y:S01]  /*70c0*/  FFMA.FTZ R26, R127, R26, R28 ;  /* 0x0000001a7f1a7223 */ /* 0x000fe2000001001c */
[----:B------:R-:W-:Y:S01]  /*70d0*/  FSEL R127, RZ, 1, P5 ;  /* 0x3f800000ff7f7808 */ /* 0x000fe20002800000 */
[----:B------:R-:W-:Y:S01]  /*70e0*/  HADD2.F32 R14, -RZ, R14.H0_H0 ;  /* 0x2000000eff0e7230 */ /* 0x000fe20000004100 */
[----:B------:R-:W-:-:S02]  /*70f0*/  PRMT R38, R38, 0x9910, RZ ;  /* 0x0000991026267816 */ /* 0x000fc400000000ff */
[----:B------:R-:W-:Y:S01]  /*7100*/  ISETP.NE.AND P1, PT, R8, RZ, PT ;  /* 0x000000ff0800720c */ /* 0x000fe20003f25270 */
[----:B------:R-:W-:Y:S01]  /*7110*/  FFMA.FTZ R10, R127, R10, R26 ;  /* 0x0000000a7f0a7223 */ /* 0x000fe2000001001a */
[----:B------:R-:W-:Y:S02]  /*7120*/  FSEL R129, RZ, 1, P0 ;  /* 0x3f800000ff817808 */ /* 0x000fe40000000000 */
[----:B------:R-:W-:Y:S01]  /*7130*/  LOP3.LUT R28, R30, R16, RZ, 0x30, !PT ;  /* 0x000000101e1c7212 */ /* 0x000fe200078e30ff */
[----:B------:R-:W-:Y:S01]  /*7140*/  HADD2.F32 R16, -RZ, R16.H0_H0 ;  /* 0x20000010ff107230 */ /* 0x000fe20000004100 */
[----:B------:R-:W-:Y:S01]  /*7150*/  SEL R8, RZ, 0x100000, P2 ;  /* 0x00100000ff087807 */ /* 0x000fe20001000000 */
[----:B------:R-:W-:Y:S01]  /*7160*/  FFMA.FTZ R4, R129, R4, R10 ;  /* 0x0000000481047223 */ /* 0x000fe2000001000a */
[----:B------:R-:W-:Y:S02]  /*7170*/  ISETP.NE.AND P2, PT, R38, RZ, PT ;  /* 0x000000ff2600720c */ /* 0x000fe40003f45270 */
[----:B------:R-:W-:-:S02]  /*7180*/  FSEL R127, RZ, 1, P1 ;  /* 0x3f800000ff7f7808 */ /* 0x000fc40000800000 */
[----:B------:R-:W-:Y:S02]  /*7190*/  PRMT R26, R28, 0x9910, RZ ;  /* 0x000099101c1a7816 */ /* 0x000fe400000000ff */
        /* <DEDUP_REMOVED lines=9> */
[----:B------:R-:W-:Y:S02]  /*7230*/  SEL R4, RZ, 0x400000, P4 ;  /* 0x00400000ff047807 */ /* 0x000fe40002000000 */
[----:B------:R-:W-:Y:S02]  /*7240*/  ISETP.NE.AND P4, PT, R26, RZ, PT ;  /* 0x000000ff1a00720c */ /* 0x000fe40003f85270 */
[----:B------:R-:W-:Y:S01]  /*7250*/  PRMT R26, R10, 0x9910, RZ ;  /* 0x000099100a1a7816 */ /* 0x000fe200000000ff */
[----:B------:R-:W-:Y:S01]  /*7260*/  HADD2.F32 R10, -RZ, R6.H0_H0 ;  /* 0x20000006ff0a7230 */ /* 0x000fe20000004100 */
[----:B------:R-:W-:Y:S01]  /*7270*/  LOP3.LUT R12, R30, R36, RZ, 0x30, !PT ;  /* 0x000000241e0c7212 */ /* 0x000fe200078e30ff */
[----:B------:R-:W-:Y:S01]  /*7280*/  HADD2.F32 R36, -RZ, R36.H0_H0 ;  /* 0x20000024ff247230 */ /* 0x000fe20000004100 */
[----:B------:R-:W-:Y:S01]  /*7290*/  FSEL R127, RZ, 1, P3 ;  /* 0x3f800000ff7f7808 */ /* 0x000fe20001800000 */
[----:B------:R-:W-:Y:S01]  /*72a0*/  IMAD.MOV.U32 R6, RZ, RZ, R26 ;  /* 0x000000ffff067224 */ /* 0x000fe200078e001a */
[----:B------:R-:W-:-:S02]  /*72b0*/  PRMT R12, R12, 0x9910, RZ ;  /* 0x000099100c0c7816 */ /* 0x000fc400000000ff */
[----:B------:R-:W-:Y:S01]  /*72c0*/  SEL R177, RZ, 0x800000, P5 ;  /* 0x00800000ffb17807 */ /* 0x000fe20002800000 */
[----:B------:R-:W-:Y:S01]  /*72d0*/  FFMA.FTZ R14, R127, R16, R14 ;  /* 0x000000107f0e7223 */ /* 0x000fe2000001000e */
[----:B------:R-:W-:Y:S02]  /*72e0*/  ISETP.NE.AND P5, PT, R6, RZ, PT ;  /* 0x000000ff0600720c */ /* 0x000fe40003fa5270 */
[----:B------:R-:W-:Y:S02]  /*72f0*/  FSEL R127, RZ, 1, P4 ;  /* 0x3f800000ff7f7808 */ /* 0x000fe40002000000 */
[----:B------:R-:W-:Y:S02]  /*7300*/  SEL R6, RZ, 0x1000000, P0 ;  /* 0x01000000ff067807 */ /* 0x000fe40000000000 */
[----:B------:R-:W-:Y:S01]  /*7310*/  ISETP.NE.AND P0, PT, R12, RZ, PT ;  /* 0x000000ff0c00720c */ /* 0x000fe20003f05270 */
[----:B------:R-:W-:Y:S01]  /*7320*/  FFMA.FTZ R10, R127, R10, R14 ;  /* 0x0000000a7f0a7223 */ /* 0x000fe2000001000e */
[C---:B------:R-:W-:Y:S01]  /*7330*/  LOP3.LUT R12, R30.reuse, R20, RZ, 0x30, !PT ;  /* 0x000000141e0c7212 */ /* 0x040fe200078e30ff */
[----:B------:R-:W-:Y:S01]  /*7340*/  HADD2.F32 R20, -RZ, R20.H0_H0 ;  /* 0x20000014ff147230 */ /* 0x000fe20000004100 */
[----:B-1----:R-:W-:Y:S01]  /*7350*/  LOP3.LUT R14, R30, R131, RZ, 0x30, !PT ;  /* 0x000000831e0e7212 */ /* 0x002fe200078e30ff */
[----:B------:R-:W-:Y:S01]  /*7360*/  HADD2.F32 R131, -RZ, R131.H0_H0 ;  /* 0x20000083ff837230 */ /* 0x000fe20000004100 */
[----:B------:R-:W-:-:S02]  /*7370*/  PRMT R12, R12, 0x9910, RZ ;  /* 0x000099100c0c7816 */ /* 0x000fc400000000ff */
[----:B------:R-:W-:Y:S02]  /*7380*/  FSEL R127, RZ, 1, P5 ;  /* 0x3f800000ff7f7808 */ /* 0x000fe40002800000 */
[----:B------:R-:W-:Y:S02]  /*7390*/  SEL R195, RZ, 0x2000000, P1 ;  /* 0x02000000ffc37807 */ /* 0x000fe40000800000 */
[----:B------:R-:W-:Y:S01]  /*73a0*/  PRMT R14, R14, 0x9910, RZ ;  /* 0x000099100e0e7816 */ /* 0x000fe200000000ff */
[----:B------:R-:W-:Y:S01]  /*73b0*/  FFMA.FTZ R10, R127, R18, R10 ;  /* 0x000000127f0a7223 */ /* 0x000fe2000001000a */
[----:B------:R-:W-:Y:S02]  /*73c0*/  FSEL R129, RZ, 1, P0 ;  /* 0x3f800000ff817808 */ /* 0x000fe40000000000 */
[----:B------:R-:W-:Y:S02]  /*73d0*/  ISETP.NE.AND P1, PT, R12, RZ, PT ;  /* 0x000000ff0c00720c */ /* 0x000fe40003f25270 */
[----:B------:R-:W-:Y:S01]  /*73e0*/  SEL R182, RZ, 0x4000000, P2 ;  /* 0x04000000ffb67807 */ /* 0x000fe20001000000 */
[----:B------:R-:W-:Y:S01]  /*73f0*/  FFMA.FTZ R10, R129, R36, R10 ;  /* 0x00000024810a7223 */ /* 0x000fe2000001000a */
[----:B------:R-:W-:-:S02]  /*7400*/  ISETP.NE.AND P2, PT, R14, RZ, PT ;  /* 0x000000ff0e00720c */ /* 0x000fc40003f45270 */
[----:B------:R-:W-:Y:S02]  /*7410*/  FSEL R127, RZ, 1, P1 ;  /* 0x3f800000ff7f7808 */ /* 0x000fe40000800000 */
[----:B------:R-:W-:Y:S02]  /*7420*/  FSEL R129, RZ, 1, P2 ;  /* 0x3f800000ff817808 */ /* 0x000fe40001000000 */
[C---:B--2---:R-:W-:Y:S01]  /*7430*/  LOP3.LUT R12, R30.reuse, R133, RZ, 0x30, !PT ;  /* 0x000000851e0c7212 */ /* 0x044fe200078e30ff */
[----:B------:R-:W-:Y:S01]  /*7440*/  FFMA.FTZ R10, R127, R20, R10 ;  /* 0x000000147f0a7223 */ /* 0x000fe2000001000a */
[----:B---3--:R-:W-:Y:S01]  /*7450*/  LOP3.LUT R14, R30, R135, RZ, 0x30, !PT ;  /* 0x000000871e0e7212 */ /* 0x008fe200078e30ff */
[----:B------:R-:W-:Y:S01]  /*7460*/  HADD2.F32 R133, -RZ, R133.H0_H0 ;  /* 0x20000085ff857230 */ /* 0x000fe20000004100 */
[----:B------:R-:W-:Y:S01]  /*7470*/  PRMT R12, R12, 0x9910, RZ ;  /* 0x000099100c0c7816 */ /* 0x000fe200000000ff */
[----:B------:R-:W-:Y:S01]  /*7480*/  FFMA.FTZ R10, R129, R131, R10 ;  /* 0x00000083810a7223 */ /* 0x000fe2000001000a */
[----:B------:R-:W-:Y:S01]  /*7490*/  SEL R233, RZ, 0x8000000, P3 ;  /* 0x08000000ffe97807 */ /* 0x000fe20001800000 */
[----:B------:R-:W1:Y:S01]  /*74a0*/  LDS.U16 R131, [R164+0x6e00] ;  /* 0x006e0000a4837984 */ /* 0x000e620000000400 */
[----:B------:R-:W-:Y:S01]  /*74b0*/  PRMT R14, R14, 0x9910, RZ ;  /* 0x000099100e0e7816 */ /* 0x000fe200000000ff */
[----:B------:R-:W-:Y:S01]  /*74c0*/  HADD2.F32 R135, -RZ, R135.H0_H0 ;  /* 0x20000087ff877230 */ /* 0x000fe20000004100 */
[----:B------:R-:W-:-:S02]  /*74d0*/  ISETP.NE.AND P3, PT, R12, RZ, PT ;  /* 0x000000ff0c00720c */ /* 0x000fc40003f65270 */
[----:B------:R-:W-:Y:S02]  /*74e0*/  SEL R221, RZ, 0x10000000, P4 ;  /* 0x10000000ffdd7807 */ /* 0x000fe40002000000 */
[----:B------:R-:W-:Y:S02]  /*74f0*/  ISETP.NE.AND P4, PT, R14, RZ, PT ;  /* 0x000000ff0e00720c */ /* 0x000fe40003f85270 */
[----:B------:R-:W-:Y:S02]  /*7500*/  FSEL R127, RZ, 1, P3 ;  /* 0x3f800000ff7f7808 */ /* 0x000fe40001800000 */
[----:B------:R-:W-:Y:S02]  /*7510*/  FSEL R129, RZ, 1, P4 ;  /* 0x3f800000ff817808 */ /* 0x000fe40002000000 */
[----:B----4-:R-:W-:Y:S01]  /*7520*/  LOP3.LUT R12, R30, R137, RZ, 0x30, !PT ;  /* 0x000000891e0c7212 */ /* 0x010fe200078e30ff */
[----:B------:R-:W-:Y:S01]  /*7530*/  FFMA.FTZ R10, R127, R133, R10 ;  /* 0x000000857f0a7223 */ /* 0x000fe2000001000a */
[----:B------:R-:W-:Y:S01]  /*7540*/  SEL R216, RZ, 0x20000000, P5 ;  /* 0x20000000ffd87807 */ /* 0x000fe20002800000 */
[----:B------:R-:W2:Y:S01]  /*7550*/  LDS.U16 R133, [R164+0x7200] ;  /* 0x00720000a4857984 */ /* 0x000ea20000000400 */
[----:B------:R-:W-:Y:S01]  /*7560*/  PRMT R12, R12, 0x9910, RZ ;  /* 0x000099100c0c7816 */ /* 0x000fe200000000ff */
[----:B------:R-:W-:Y:S01]  /*7570*/  FFMA.FTZ R10, R129, R135, R10 ;  /* 0x00000087810a7223 */ /* 0x000fe2000001000a */
[----:B-----5:R-:W-:Y:S01]  /*7580*/  LOP3.LUT R14, R30, R141, RZ, 0x30, !PT ;  /* 0x0000008d1e0e7212 */ /* 0x020fe200078e30ff */
[----:B------:R-:W3:Y:S01]  /*7590*/  LDS.U16 R135, [R164+0x7400] ;  /* 0x00740000a4877984 */ /* 0x000ee20000000400 */
[----:B------:R-:W-:Y:S01]  /*75a0*/  ISETP.NE.AND P5, PT, R12, RZ, PT ;  /* 0x000000ff0c00720c */ /* 0x000fe20003fa5270 */
[----:B------:R-:W-:Y:S01]  /*75b0*/  HADD2.F32 R137, -RZ, R137.H0_H0 ;  /* 0x20000089ff897230 */ /* 0x000fe20000004100 */
[----:B------:R-:W-:Y:S01]  /*75c0*/  PRMT R14, R14, 0x9910, RZ ;  /* 0x000099100e0e7816 */ /* 0x000fe200000000ff */
[----:B------:R-:W-:Y:S01]  /*75d0*/  HADD2.F32 R141, -RZ, R141.H0_H0 ;  /* 0x2000008dff8d7230 */ /* 0x000fe20000004100 */
[----:B------:R-:W-:-:S02]  /*75e0*/  FSEL R127, RZ, 1, P5 ;  /* 0x3f800000ff7f7808 */ /* 0x000fc40002800000 */
[----:B0-----:R-:W-:Y:S01]  /*75f0*/  LOP3.LUT R12, R30, R143, RZ, 0x30, !PT ;  /* 0x0000008f1e0c7212 */ /* 0x001fe200078e30ff */
[----:B------:R-:W-:Y:S01]  /*7600*/  HADD2.F32 R143, -RZ, R143.H0_H0 ;  /* 0x2000008fff8f7230 */ /* 0x000fe20000004100 */
[----:B------:R-:W-:Y:S01]  /*7610*/  SEL R169, RZ, 0x40000000, P0 ;  /* 0x40000000ffa97807 */ /* 0x000fe20000000000 */
[----:B------:R-:W-:Y:S01]  /*7620*/  FFMA.FTZ R10, R127, R137, R10 ;  /* 0x000000897f0a7223 */ /* 0x000fe2000001000a */
[----:B------:R-:W-:Y:S01]  /*7630*/  ISETP.NE.AND P0, PT, R14, RZ, PT ;  /* 0x000000ff0e00720c */ /* 0x000fe20003f05270 */
[----:B------:R-:W0:Y:S01]  /*7640*/  LDS.U16 R137, [R164+0x7600] ;  /* 0x00760000a4897984 */ /* 0x000e220000000400 */
[----:B------:R-:W-:Y:S01]  /*7650*/  LOP3.LUT R14, R30, R145, RZ, 0x30, !PT ;  /* 0x000000911e0e7212 */ /* 0x000fe200078e30ff */
[----:B------:R-:W-:Y:S01]  /*7660*/  HADD2.F32 R145, -RZ, R145.H0_H0 ;  /* 0x20000091ff917230 */ /* 0x000fe20000004100 */
[----:B------:R-:W-:Y:S02]  /*7670*/  PRMT R12, R12, 0x9910, RZ ;  /* 0x000099100c0c7816 */ /* 0x000fe400000000ff */
[----:B------:R-:W-:-:S02]  /*7680*/  FSEL R129, RZ, 1, P0 ;  /* 0x3f800000ff817808 */ /* 0x000fc40000000000 */
[----:B------:R-:W-:Y:S02]  /*7690*/  SEL R96, RZ, 0x80000000, P1 ;  /* 0x80000000ff607807 */ /* 0x000fe40000800000 */
[----:B------:R-:W-:Y:S01]  /*76a0*/  PRMT R14, R14, 0x9910, RZ ;  /* 0x000099100e0e7816 */ /* 0x000fe200000000ff */
[----:B------:R-:W-:Y:S01]  /*76b0*/  FFMA.FTZ R10, R129, R141, R10 ;  /* 0x0000008d810a7223 */ /* 0x000fe2000001000a */
[----:B------:R-:W-:Y:S01]  /*76c0*/  ISETP.NE.AND P1, PT, R12, RZ, PT ;  /* 0x000000ff0c00720c */ /* 0x000fe20003f25270 */
[----:B------:R-:W4:Y:S01]  /*76d0*/  LDS.U16 R141, [R164+0x7800] ;  /* 0x00780000a48d7984 */ /* 0x000f220000000400 */
[----:B-1----:R-:W-:Y:S01]  /*76e0*/  LOP3.LUT R12, R30, R131, RZ, 0x30, !PT ;  /* 0x000000831e0c7212 */ /* 0x002fe200078e30ff */
[----:B------:R-:W-:Y:S01]  /*76f0*/  HADD2.F32 R131, -RZ, R131.H0_H0 ;  /* 0x20000083ff837230 */ /* 0x000fe20000004100 */
[----:B------:R-:W-:Y:S02]  /*7700*/  SEL R184, RZ, 0x1, P2 ;  /* 0x00000001ffb87807 */ /* 0x000fe40001000000 */
[----:B------:R-:W-:-:S02]  /*7710*/  ISETP.NE.AND P2, PT, R14, RZ, PT ;  /* 0x000000ff0e00720c */ /* 0x000fc40003f45270 */
[----:B------:R-:W-:Y:S02]  /*7720*/  FSEL R127, RZ, 1, P1 ;  /* 0x3f800000ff7f7808 */ /* 0x000fe40000800000 */
[----:B------:R-:W-:Y:S01]  /*7730*/  LOP3.LUT R14, R30, R167, RZ, 0x30, !PT ;  /* 0x000000a71e0e7212 */ /* 0x000fe200078e30ff */
[----:B------:R-:W-:Y:S01]  /*7740*/  HADD2.F32 R167, -RZ, R167.H0_H0 ;  /* 0x200000a7ffa77230 */ /* 0x000fe20000004100 */
[----:B------:R-:W-:Y:S01]  /*7750*/  PRMT R12, R12, 0x9910, RZ ;  /* 0x000099100c0c7816 */ /* 0x000fe200000000ff */
[----:B------:R-:W-:Y:S01]  /*7760*/  FFMA.FTZ R10, R127, R143, R10 ;  /* 0x0000008f7f0a7223 */ /* 0x000fe2000001000a */
[----:B------:R-:W-:Y:S01]  /*7770*/  FSEL R129, RZ, 1, P2 ;  /* 0x3f800000ff817808 */ /* 0x000fe20001000000 */
[----:B------:R-:W1:Y:S01]  /*7780*/  LDS.U16 R143, [R164+0x7a00] ;  /* 0x007a0000a48f7984 */ /* 0x000e620000000400 */
[----:B------:R-:W-:Y:S02]  /*7790*/  SEL R244, RZ, 0xffffffff, P3 ;  /* 0xfffffffffff47807 */ /* 0x000fe40001800000 */
[----:B------:R-:W-:Y:S01]  /*77a0*/  PRMT R14, R14, 0x9910, RZ ;  /* 0x000099100e0e7816 */ /* 0x000fe200000000ff */
[----:B------:R-:W-:Y:S01]  /*77b0*/  FFMA.FTZ R10, R129, R145, R10 ;  /* 0x00000091810a7223 */ /* 0x000fe2000001000a */
[----:B------:R-:W-:Y:S01]  /*77c0*/  ISETP.NE.AND P3, PT, R12, RZ, PT ;  /* 0x000000ff0c00720c */ /* 0x000fe20003f65270 */
[----:B------:R-:W5:Y:S01]  /*77d0*/  LDS.U16 R145, [R164+0x7c00] ;  /* 0x007c0000a4917984 */ /* 0x000f620000000400 */
[----:B------:R-:W-:-:S02]  /*77e0*/  SEL R247, RZ, 0x4, P4 ;  /* 0x00000004fff77807 */ /* 0x000fc40002000000 */
[----:B------:R-:W-:Y:S02]  /*77f0*/  ISETP.NE.AND P4, PT, R14, RZ, PT ;  /* 0x000000ff0e00720c */ /* 0x000fe40003f85270 */
[----:B------:R-:W-:Y:S02]  /*7800*/  FSEL R127, RZ, 1, P3 ;  /* 0x3f800000ff7f7808 */ /* 0x000fe40001800000 */
[C---:B--2---:R-:W-:Y:S01]  /*7810*/  LOP3.LUT R12, R30.reuse, R133, RZ, 0x30, !PT ;  /* 0x000000851e0c7212 */ /* 0x044fe200078e30ff */
[----:B------:R-:W-:Y:S01]  /*7820*/  HADD2.F32 R133, -RZ, R133.H0_H0 ;  /* 0x20000085ff857230 */ /* 0x000fe20000004100 */
[----:B------:R-:W-:Y:S01]  /*7830*/  FSEL R129, RZ, 1, P4 ;  /* 0x3f800000ff817808 */ /* 0x000fe20002000000 */
[----:B------:R-:W-:Y:S01]  /*7840*/  FFMA.FTZ R10, R127, R131, R10 ;  /* 0x000000837f0a7223 */ /* 0x000fe2000001000a */
[----:B---3--:R-:W-:Y:S01]  /*7850*/  LOP3.LUT R14, R30, R135, RZ, 0x30, !PT ;  /* 0x000000871e0e7212 */ /* 0x008fe200078e30ff */
[----:B------:R-:W2:Y:S01]  /*7860*/  LDS.U16 R131, [R164+0x7e00] ;  /* 0x007e0000a4837984 */ /* 0x000ea20000000400 */
[----:B------:R-:W-:Y:S01]  /*7870*/  PRMT R12, R12, 0x9910, RZ ;  /* 0x000099100c0c7816 */ /* 0x000fe200000000ff */
[----:B------:R-:W-:Y:S01]  /*7880*/  FFMA.FTZ R10, R129, R167, R10 ;  /* 0x000000a7810a7223 */ /* 0x000fe2000001000a */
[----:B------:R-:W-:Y:S01]  /*7890*/  SEL R242, RZ, 0x8, P5 ;  /* 0x00000008fff27807 */ /* 0x000fe20002800000 */
[----:B------:R-:W3:Y:S01]  /*78a0*/  LDS.U16 R167, [R164+0x8000] ;  /* 0x00800000a4a77984 */ /* 0x000ee20000000400 */
[----:B------:R-:W-:Y:S01]  /*78b0*/  PRMT R14, R14, 0x9910, RZ ;  /* 0x000099100e0e7816 */ /* 0x000fe200000000ff */
[----:B------:R-:W-:Y:S01]  /*78c0*/  HADD2.F32 R135, -RZ, R135.H0_H0 ;  /* 0x20000087ff877230 */ /* 0x000fe20000004100 */
[----:B------:R-:W-:-:S02]  /*78d0*/  ISETP.NE.AND P5, PT, R12, RZ, PT ;  /* 0x000000ff0c00720c */ /* 0x000fc40003fa5270 */
[----:B------:R-:W-:Y:S02]  /*78e0*/  SEL R245, RZ, 0x10, P0 ;  /* 0x00000010fff57807 */ /* 0x000fe40000000000 */
[----:B------:R-:W-:Y:S02]  /*78f0*/  ISETP.NE.AND P0, PT, R14, RZ, PT ;  /* 0x000000ff0e00720c */ /* 0x000fe40003f05270 */
[----:B------:R-:W-:Y:S02]  /*7900*/  FSEL R127, RZ, 1, P5 ;  /* 0x3f800000ff7f7808 */ /* 0x000fe40002800000 */
[----:B------:R-:W-:Y:S02]  /*7910*/  FSEL R129, RZ, 1, P0 ;  /* 0x3f800000ff817808 */ /* 0x000fe40000000000 */
[----:B0-----:R-:W-:Y:S01]  /*7920*/  LOP3.LUT R12, R30, R137, RZ, 0x30, !PT ;  /* 0x000000891e0c7212 */ /* 0x001fe200078e30ff */
[----:B------:R-:W-:Y:S01]  /*7930*/  FFMA.FTZ R10, R127, R133, R10 ;  /* 0x000000857f0a7223 */ /* 0x000fe2000001000a */
[----:B------:R-:W-:Y:S01]  /*7940*/  SEL R240, RZ, 0x20, P1 ;  /* 0x00000020fff07807 */ /* 0x000fe20000800000 */
[----:B------:R-:W0:Y:S01]  /*7950*/  LDS.U16 R133, [R164+0x8200] ;  /* 0x00820000a4857984 */ /* 0x000e220000000400 */
[----:B------:R-:W-:Y:S01]  /*7960*/  PRMT R12, R12, 0x9910, RZ ;  /* 0x000099100c0c7816 */ /* 0x000fe200000000ff */
[----:B------:R-:W-:Y:S01]  /*7970*/  FFMA.FTZ R10, R129, R135, R10 ;  /* 0x00000087810a7223 */ /* 0x000fe2000001000a */
[----:B----4-:R-:W-:Y:S01]  /*7980*/  LOP3.LUT R14, R30, R141, RZ, 0x30, !PT ;  /* 0x0000008d1e0e7212 */ /* 0x010fe200078e30ff */
[----:B------:R-:W4:Y:S01]  /*7990*/  LDS.U16 R135, [R164+0x8400] ;  /* 0x00840000a4877984 */ /* 0x000f220000000400 */
[----:B------:R-:W-:Y:S01]  /*79a0*/  ISETP.NE.AND P1, PT, R12, RZ, PT ;  /* 0x000000ff0c00720c */ /* 0x000fe20003f25270 */
[----:B------:R-:W-:Y:S01]  /*79b0*/  HADD2.F32 R137, -RZ, R137.H0_H0 ;  /* 0x20000089ff897230 */ /* 0x000fe20000004100 */
[----:B------:R-:W-:Y:S01]  /*79c0*/  PRMT R14, R14, 0x9910, RZ ;  /* 0x000099100e0e7816 */ /* 0x000fe200000000ff */
[----:B------:R-:W-:Y:S01]  /*79d0*/  HADD2.F32 R141, -RZ, R141.H0_H0 ;  /* 0x2000008dff8d7230 */ /* 0x000fe20000004100 */
[----:B------:R-:W-:-:S02]  /*79e0*/  FSEL R127, RZ, 1, P1 ;  /* 0x3f800000ff7f7808 */ /* 0x000fc40000800000 */
[----:B-1----:R-:W-:Y:S01]  /*79f0*/  LOP3.LUT R12, R30, R143, RZ, 0x30, !PT ;  /* 0x0000008f1e0c7212 */ /* 0x002fe200078e30ff */
[----:B------:R-:W-:Y:S01]  /*7a00*/  HADD2.F32 R143, -RZ, R143.H0_H0 ;  /* 0x2000008fff8f7230 */ /* 0x000fe20000004100 */
[----:B------:R-:W-:Y:S01]  /*7a10*/  SEL R243, RZ, 0x40, P2 ;  /* 0x00000040fff37807 */ /* 0x000fe20001000000 */
[----:B------:R-:W-:Y:S01]  /*7a20*/  FFMA.FTZ R10, R127, R137, R10 ;  /* 0x000000897f0a7223 */ /* 0x000fe2000001000a */
[----:B------:R-:W-:Y:S01]  /*7a30*/  ISETP.NE.AND P2, PT, R14, RZ, PT ;  /* 0x000000ff0e00720c */ /* 0x000fe20003f45270 */
[----:B------:R-:W1:Y:S01]  /*7a40*/  LDS.U16 R137, [R164+0x8600] ;  /* 0x00860000a4897984 */ /* 0x000e620000000400 */
[----:B-----5:R-:W-:Y:S01]  /*7a50*/  LOP3.LUT R14, R30, R145, RZ, 0x30, !PT ;  /* 0x000000911e0e7212 */ /* 0x020fe200078e30ff */
[----:B------:R-:W-:Y:S01]  /*7a60*/  HADD2.F32 R145, -RZ, R145.H0_H0 ;  /* 0x20000091ff917230 */ /* 0x000fe20000004100 */
[----:B------:R-:W-:Y:S02]  /*7a70*/  PRMT R12, R12, 0x9910, RZ ;  /* 0x000099100c0c7816 */ /* 0x000fe400000000ff */
[----:B------:R-:W-:-:S02]  /*7a80*/  FSEL R129, RZ, 1, P2 ;  /* 0x3f800000ff817808 */ /* 0x000fc40001000000 */
[----:B------:R-:W-:Y:S02]  /*7a90*/  SEL R238, RZ, 0x80, P3 ;  /* 0x00000080ffee7807 */ /* 0x000fe40001800000 */
[----:B------:R-:W-:Y:S01]  /*7aa0*/  PRMT R14, R14, 0x9910, RZ ;  /* 0x000099100e0e7816 */ /* 0x000fe200000000ff */
[----:B------:R-:W-:Y:S01]  /*7ab0*/  FFMA.FTZ R10, R129, R141, R10 ;  /* 0x0000008d810a7223 */ /* 0x000fe2000001000a */
[----:B------:R-:W-:Y:S01]  /*7ac0*/  ISETP.NE.AND P3, PT, R12, RZ, PT ;  /* 0x000000ff0c00720c */ /* 0x000fe20003f65270 */
[----:B------:R-:W5:Y:S01]  /*7ad0*/  LDS.U16 R141, [R164+0x8800] ;  /* 0x00880000a48d7984 */ /* 0x000f620000000400 */
[----:B--2---:R-:W-:Y:S01]  /*7ae0*/  LOP3.LUT R12, R30, R131, RZ, 0x30, !PT ;  /* 0x000000831e0c7212 */ /* 0x004fe200078e30ff */
[----:B------:R-:W-:Y:S01]  /*7af0*/  HADD2.F32 R131, -RZ, R131.H0_H0 ;  /* 0x20000083ff837230 */ /* 0x000fe20000004100 */
[----:B------:R-:W-:Y:S02]  /*7b00*/  SEL R241, RZ, 0x100, P4 ;  /* 0x00000100fff17807 */ /* 0x000fe40002000000 */
[----:B------:R-:W-:-:S02]  /*7b10*/  ISETP.NE.AND P4, PT, R14, RZ, PT ;  /* 0x000000ff0e00720c */ /* 0x000fc40003f85270 */
[----:B------:R-:W-:Y:S02]  /*7b20*/  FSEL R127, RZ, 1, P3 ;  /* 0x3f800000ff7f7808 */ /* 0x000fe40001800000 */
[----:B---3--:R-:W-:Y:S01]  /*7b30*/  LOP3.LUT R14, R30, R167, RZ, 0x30, !PT ;  /* 0x000000a71e0e7212 */ /* 0x008fe200078e30ff */
[----:B------:R-:W-:Y:S01]  /*7b40*/  HADD2.F32 R167, -RZ, R167.H0_H0 ;  /* 0x200000a7ffa77230 */ /* 0x000fe20000004100 */
[----:B------:R-:W-:Y:S01]  /*7b50*/  PRMT R12, R12, 0x9910, RZ ;  /* 0x000099100c0c7816 */ /* 0x000fe200000000ff */
[----:B------:R-:W-:Y:S01]  /*7b60*/  FFMA.FTZ R10, R127, R143, R10 ;  /* 0x0000008f7f0a7223 */ /* 0x000fe2000001000a */
[----:B------:R-:W-:Y:S01]  /*7b70*/  FSEL R129, RZ, 1, P4 ;  /* 0x3f800000ff817808 */ /* 0x000fe20002000000 */
[----:B------:R-:W2:Y:S01]  /*7b80*/  LDS.U16 R143, [R164+0x8a00] ;  /* 0x008a0000a48f7984 */ /* 0x000ea20000000400 */
[----:B------:R-:W-:Y:S02]  /*7b90*/  SEL R236, RZ, 0x200, P5 ;  /* 0x00000200ffec7807 */ /* 0x000fe40002800000 */
[----:B------:R-:W-:Y:S01]  /*7ba0*/  PRMT R14, R14, 0x9910, RZ ;  /* 0x000099100e0e7816 */ /* 0x000fe200000000ff */
[----:B------:R-:W-:Y:S01]  /*7bb0*/  FFMA.FTZ R10, R129, R145, R10 ;  /* 0x00000091810a7223 */ /* 0x000fe2000001000a */
[----:B------:R-:W-:Y:S01]  /*7bc0*/  ISETP.NE.AND P5, PT, R12, RZ, PT ;  /* 0x000000ff0c00720c */ /* 0x000fe20003fa5270 */
[----:B------:R-:W3:Y:S01]  /*7bd0*/  LDS.U16 R145, [R164+0x8c00] ;  /* 0x008c0000a4917984 */ /* 0x000ee20000000400 */
[----:B------:R-:W-:-:S02]  /*7be0*/  SEL R239, RZ, 0x400, P0 ;  /* 0x00000400ffef7807 */ /* 0x000fc40000000000 */
[----:B------:R-:W-:Y:S02]  /*7bf0*/  ISETP.NE.AND P0, PT, R14, RZ, PT ;  /* 0x000000ff0e00720c */ /* 0x000fe40003f05270 */
[----:B------:R-:W-:Y:S02]  /*7c00*/  FSEL R127, RZ, 1, P5 ;  /* 0x3f800000ff7f7808 */ /* 0x000fe40002800000 */
[C---:B0-----:R-:W-:Y:S01]  /*7c10*/  LOP3.LUT R12, R30.reuse, R133, RZ, 0x30, !PT ;  /* 0x000000851e0c7212 */ /* 0x041fe200078e30ff */
[----:B------:R-:W-:Y:S01]  /*7c20*/  HADD2.F32 R133, -RZ, R133.H0_H0 ;  /* 0x20000085ff857230 */ /* 0x000fe20000004100 */
[----:B------:R-:W-:Y:S01]  /*7c30*/  FSEL R129, RZ, 1, P0 ;  /* 0x3f800000ff817808 */ /* 0x000fe20000000000 */
[----:B------:R-:W-:Y:S01]  /*7c40*/  FFMA.FTZ R10, R127, R131, R10 ;  /* 0x000000837f0a7223 */ /* 0x000fe2000001000a */
[----:B----4-:R-:W-:Y:S01]  /*7c50*/  LOP3.LUT R14, R30, R135, RZ, 0x30, !PT ;  /* 0x000000871e0e7212 */ /* 0x010fe200078e30ff */
[----:B------:R-:W0:Y:S01]  /*7c60*/  LDS.U16 R131, [R164+0x8e00] ;  /* 0x008e0000a4837984 */ /* 0x000e220000000400 */
[----:B------:R-:W-:Y:S01]  /*7c70*/  PRMT R12, R12, 0x9910, RZ ;  /* 0x000099100c0c7816 */ /* 0x000fe200000000ff */
[----:B------:R-:W-:Y:S01]  /*7c80*/  FFMA.FTZ R10, R129, R167, R10 ;  /* 0x000000a7810a7223 */ /* 0x000fe2000001000a */
[----:B------:R-:W-:Y:S01]  /*7c90*/  SEL R234, RZ, 0x800, P1 ;  /* 0x00000800ffea7807 */ /* 0x000fe20000800000 */
[----:B------:R-:W4:Y:S01]  /*7ca0*/  LDS.U16 R167, [R164+0x9000] ;  /* 0x00900000a4a77984 */ /* 0x000f220000000400 */
[----:B------:R-:W-:Y:S01]  /*7cb0*/  PRMT R14, R14, 0x9910, RZ ;  /* 0x000099100e0e7816 */ /* 0x000fe200000000ff */
[----:B------:R-:W-:Y:S01]  /*7cc0*/  HADD2.F32 R135, -RZ, R135.H0_H0 ;  /* 0x20000087ff877230 */ /* 0x000fe20000004100 */
[----:B------:R-:W-:-:S02]  /*7cd0*/  ISETP.NE.AND P1, PT, R12, RZ, PT ;  /* 0x000000ff0c00720c */ /* 0x000fc40003f25270 */
[----:B------:R-:W-:Y:S02]  /*7ce0*/  SEL R237, RZ, 0x1000, P2 ;  /* 0x00001000ffed7807 */ /* 0x000fe40001000000 */
[----:B------:R-:W-:Y:S02]  /*7cf0*/  ISETP.NE.AND P2, PT, R14, RZ, PT ;  /* 0x000000ff0e00720c */ /* 0x000fe40003f45270 */
[----:B------:R-:W-:Y:S02]  /*7d00*/  FSEL R127, RZ, 1, P1 ;  /* 0x3f800000ff7f7808 */ /* 0x000fe40000800000 */
[----:B------:R-:W-:Y:S02]  /*7d10*/  FSEL R129, RZ, 1, P2 ;  /* 0x3f800000ff817808 */ /* 0x000fe40001000000 */
[----:B-1----:R-:W-:Y:S01]  /*7d20*/  LOP3.LUT R12, R30, R137, RZ, 0x30, !PT ;  /* 0x000000891e0c7212 */ /* 0x002fe200078e30ff */
[----:B------:R-:W-:Y:S01]  /*7d30*/  FFMA.FTZ R10, R127, R133, R10 ;  /* 0x000000857f0a7223 */ /* 0x000fe2000001000a */
[----:B------:R-:W-:Y:S01]  /*7d40*/  SEL R232, RZ, 0x2000, P3 ;  /* 0x00002000ffe87807 */ /* 0x000fe20001800000 */
[----:B------:R-:W1:Y:S01]  /*7d50*/  LDS.U16 R133, [R164+0x9200] ;  /* 0x00920000a4857984 */ /* 0x000e620000000400 */
[----:B------:R-:W-:Y:S01]  /*7d60*/  PRMT R12, R12, 0x9910, RZ ;  /* 0x000099100c0c7816 */ /* 0x000fe200000000ff */
[----:B------:R-:W-:Y:S01]  /*7d70*/  FFMA.FTZ R10, R129, R135, R10 ;  /* 0x00000087810a7223 */ /* 0x000fe2000001000a */
[----:B-----5:R-:W-:Y:S01]  /*7d80*/  LOP3.LUT R14, R30, R141, RZ, 0x30, !PT ;  /* 0x0000008d1e0e7212 */ /* 0x020fe200078e30ff */
[----:B------:R-:W5:Y:S01]  /*7d90*/  LDS.U16 R135, [R164+0x9400] ;  /* 0x00940000a4877984 */ /* 0x000f620000000400 */
[----:B------:R-:W-:Y:S01]  /*7da0*/  ISETP.NE.AND P3, PT, R12, RZ, PT ;  /* 0x000000ff0c00720c */ /* 0x000fe20003f65270 */
[----:B------:R-:W-:Y:S01]  /*7db0*/  HADD2.F32 R137, -RZ, R137.H0_H0 ;  /* 0x20000089ff897230 */ /* 0x000fe20000004100 */
[----:B------:R-:W-:Y:S01]  /*7dc0*/  PRMT R14, R14, 0x9910, RZ ;  /* 0x000099100e0e7816 */ /* 0x000fe200000000ff */
[----:B------:R-:W-:Y:S01]  /*7dd0*/  HADD2.F32 R141, -RZ, R141.H0_H0 ;  /* 0x2000008dff8d7230 */ /* 0x000fe20000004100 */
[----:B------:R-:W-:-:S02]  /*7de0*/  FSEL R127, RZ, 1, P3 ;  /* 0x3f800000ff7f7808 */ /* 0x000fc40001800000 */
[----:B--2---:R-:W-:Y:S01]  /*7df0*/  LOP3.LUT R12, R30, R143, RZ, 0x30, !PT ;  /* 0x0000008f1e0c7212 */ /* 0x004fe200078e30ff */
[----:B------:R-:W-:Y:S01]  /*7e00*/  HADD2.F32 R143, -RZ, R143.H0_H0 ;  /* 0x2000008fff8f7230 */ /* 0x000fe20000004100 */
[----:B------:R-:W-:Y:S01]  /*7e10*/  SEL R235, RZ, 0x4000, P4 ;  /* 0x00004000ffeb7807 */ /* 0x000fe20002000000 */
[----:B------:R-:W-:Y:S01]  /*7e20*/  FFMA.FTZ R10, R127, R137, R10 ;  /* 0x000000897f0a7223 */ /* 0x000fe2000001000a */
[----:B------:R-:W-:Y:S01]  /*7e30*/  ISETP.NE.AND P4, PT, R14, RZ, PT ;  /* 0x000000ff0e00720c */ /* 0x000fe20003f85270 */
[----:B------:R-:W2:Y:S01]  /*7e40*/  LDS.U16 R137, [R164+0x9600] ;  /* 0x00960000a4897984 */ /* 0x000ea20000000400 */
[----:B---3--:R-:W-:Y:S01]  /*7e50*/  LOP3.LUT R14, R30, R145, RZ, 0x30, !PT ;  /* 0x000000911e0e7212 */ /* 0x008fe200078e30ff */
[----:B------:R-:W-:Y:S01]  /*7e60*/  HADD2.F32 R145, -RZ, R145.H0_H0 ;  /* 0x20000091ff917230 */ /* 0x000fe20000004100 */
[----:B------:R-:W-:Y:S02]  /*7e70*/  PRMT R12, R12, 0x9910, RZ ;  /* 0x000099100c0c7816 */ /* 0x000fe400000000ff */
[----:B------:R-:W-:-:S02]  /*7e80*/  FSEL R129, RZ, 1, P4 ;  /* 0x3f800000ff817808 */ /* 0x000fc40002000000 */
[----:B------:R-:W-:Y:S02]  /*7e90*/  SEL R230, RZ, 0x8000, P5 ;  /* 0x00008000ffe67807 */ /* 0x000fe40002800000 */
[----:B------:R-:W-:Y:S01]  /*7ea0*/  PRMT R14, R14, 0x9910, RZ ;  /* 0x000099100e0e7816 */ /* 0x000fe200000000ff */
[----:B------:R-:W-:Y:S01]  /*7eb0*/  FFMA.FTZ R10, R129, R141, R10 ;  /* 0x0000008d810a7223 */ /* 0x000fe2000001000a */
[----:B------:R-:W-:Y:S01]  /*7ec0*/  ISETP.NE.AND P5, PT, R12, RZ, PT ;  /* 0x000000ff0c00720c */ /* 0x000fe20003fa5270 */
[----:B------:R-:W3:Y:S01]  /*7ed0*/  LDS.U16 R141, [R164+0x9800] ;  /* 0x00980000a48d7984 */ /* 0x000ee20000000400 */
[----:B0-----:R-:W-:Y:S01]  /*7ee0*/  LOP3.LUT R12, R30, R131, RZ, 0x30, !PT ;  /* 0x000000831e0c7212 */ /* 0x001fe200078e30ff */
[----:B------:R-:W-:Y:S01]  /*7ef0*/  HADD2.F32 R131, -RZ, R131.H0_H0 ;  /* 0x20000083ff837230 */ /* 0x000fe20000004100 */
[----:B------:R-:W-:Y:S02]  /*7f00*/  SEL R231, RZ, 0x10000, P0 ;  /* 0x00010000ffe77807 */ /* 0x000fe40000000000 */
[----:B------:R-:W-:-:S02]  /*7f10*/  ISETP.NE.AND P0, PT, R14, RZ, PT ;  /* 0x000000ff0e00720c */ /* 0x000fc40003f05270 */
[----:B------:R-:W-:Y:S02]  /*7f20*/  FSEL R127, RZ, 1, P5 ;  /* 0x3f800000ff7f7808 */ /* 0x000fe40002800000 */
[----:B----4-:R-:W-:Y:S01]  /*7f30*/  LOP3.LUT R14, R30, R167, RZ, 0x30, !PT ;  /* 0x000000a71e0e7212 */ /* 0x010fe200078e30ff */
[----:B------:R-:W-:Y:S01]  /*7f40*/  HADD2.F32 R167, -RZ, R167.H0_H0 ;  /* 0x200000a7ffa77230 */ /* 0x000fe20000004100 */
[----:B------:R-:W-:Y:S01]  /*7f50*/  PRMT R12, R12, 0x9910, RZ ;  /* 0x000099100c0c7816 */ /* 0x000fe200000000ff */
[----:B------:R-:W-:Y:S01]  /*7f60*/  FFMA.FTZ R10, R127, R143, R10 ;  /* 0x0000008f7f0a7223 */ /* 0x000fe2000001000a */
[----:B------:R-:W-:Y:S01]  /*7f70*/  FSEL R129, RZ, 1, P0 ;  /* 0x3f800000ff817808 */ /* 0x000fe20000000000 */
[----:B------:R-:W0:Y:S01]  /*7f80*/  LDS.U16 R143, [R164+0x9a00] ;  /* 0x009a0000a48f7984 */ /* 0x000e220000000400 */
[----:B------:R-:W-:Y:S02]  /*7f90*/  SEL R228, RZ, 0x20000, P1 ;  /* 0x00020000ffe47807 */ /* 0x000fe40000800000 */
[----:B------:R-:W-:Y:S01]  /*7fa0*/  PRMT R14, R14, 0x9910, RZ ;  /* 0x000099100e0e7816 */ /* 0x000fe200000000ff */
[----:B------:R-:W-:Y:S01]  /*7fb0*/  FFMA.FTZ R10, R129, R145, R10 ;  /* 0x00000091810a7223 */ /* 0x000fe2000001000a */
[----:B------:R-:W-:Y:S01]  /*7fc0*/  ISETP.NE.AND P1, PT, R12, RZ, PT ;  /* 0x000000ff0c00720c */ /* 0x000fe20003f25270 */
[----:B------:R-:W4:Y:S01]  /*7fd0*/  LDS.U16 R145, [R164+0x9c00] ;  /* 0x009c0000a4917984 */ /* 0x000f220000000400 */
[----:B------:R-:W-:-:S02]  /*7fe0*/  SEL R229, RZ, 0x40000, P2 ;  /* 0x00040000ffe57807 */ /* 0x000fc40001000000 */
[----:B------:R-:W-:Y:S02]  /*7ff0*/  ISETP.NE.AND P2, PT, R14, RZ, PT ;  /* 0x000000ff0e00720c */ /* 0x000fe40003f45270 */
[----:B------:R-:W-:Y:S02]  /*8000*/  FSEL R127, RZ, 1, P1 ;  /* 0x3f800000ff7f7808 */ /* 0x000fe40000800000 */
[C---:B-1----:R-:W-:Y:S01]  /*8010*/  LOP3.LUT R12, R30.reuse, R133, RZ, 0x30, !PT ;  /* 0x000000851e0c7212 */ /* 0x042fe200078e30ff */
[----:B------:R-:W-:Y:S01]  /*8020*/  HADD2.F32 R133, -RZ, R133.H0_H0 ;  /* 0x20000085ff857230 */ /* 0x000fe20000004100 */
[----:B------:R-:W-:Y:S01]  /*8030*/  FSEL R129, RZ, 1, P2 ;  /* 0x3f800000ff817808 */ /* 0x000fe20001000000 */
[----:B------:R-:W-:Y:S01]  /*8040*/  FFMA.FTZ R10, R127, R131, R10 ;  /* 0x000000837f0a7223 */ /* 0x000fe2000001000a */
[----:B-----5:R-:W-:Y:S01]  /*8050*/  LOP3.LUT R14, R30, R135, RZ, 0x30, !PT ;  /* 0x000000871e0e7212 */ /* 0x020fe200078e30ff */
[----:B------:R-:W1:Y:S01]  /*8060*/  LDS.U16 R131, [R164+0x9e00] ;  /* 0x009e0000a4837984 */ /* 0x000e620000000400 */
[----:B------:R-:W-:Y:S01]  /*8070*/  PRMT R12, R12, 0x9910, RZ ;  /* 0x000099100c0c7816 */ /* 0x000fe200000000ff */
[----:B------:R-:W-:Y:S01]  /*8080*/  FFMA.FTZ R10, R129, R167, R10 ;  /* 0x000000a7810a7223 */ /* 0x000fe2000001000a */
[----:B------:R-:W-:Y:S01]  /*8090*/  SEL R226, RZ, 0x80000, P3 ;  /* 0x00080000ffe27807 */ /* 0x000fe20001800000 */
[----:B------:R-:W5:Y:S01]  /*80a0*/  LDS.U16 R167, [R164+0xa000] ;  /* 0x00a00000a4a77984 */ /* 0x000f620000000400 */
[----:B------:R-:W-:Y:S01]  /*80b0*/  PRMT R14, R14, 0x9910, RZ ;  /* 0x000099100e0e7816 */ /* 0x000fe200000000ff */
[----:B------:R-:W-:Y:S01]  /*80c0*/  HADD2.F32 R135, -RZ, R135.H0_H0 ;  /* 0x20000087ff877230 */ /* 0x000fe20000004100 */
[----:B------:R-:W-:-:S02]  /*80d0*/  ISETP.NE.AND P3, PT, R12, RZ, PT ;  /* 0x000000ff0c00720c */ /* 0x000fc40003f65270 */
[----:B------:R-:W-:Y:S02]  /*80e0*/  SEL R225, RZ, 0x100000, P4 ;  /* 0x00100000ffe17807 */ /* 0x000fe40002000000 */
[----:B------:R-:W-:Y:S02]  /*80f0*/  ISETP.NE.AND P4, PT, R14, RZ, PT ;  /* 0x000000ff0e00720c */ /* 0x000fe40003f85270 */
[----:B------:R-:W-:Y:S02]  /*8100*/  FSEL R127, RZ, 1, P3 ;  /* 0x3f800000ff7f7808 */ /* 0x000fe40001800000 */
[----:B------:R-:W-:Y:S02]  /*8110*/  FSEL R129, RZ, 1, P4 ;  /* 0x3f800000ff817808 */ /* 0x000fe40002000000 */
[----:B--2---:R-:W-:Y:S01]  /*8120*/  LOP3.LUT R12, R30, R137, RZ, 0x30, !PT ;  /* 0x000000891e0c7212 */ /* 0x004fe200078e30ff */
[----:B------:R-:W-:Y:S01]  /*8130*/  FFMA.FTZ R10, R127, R133, R10 ;  /* 0x000000857f0a7223 */ /* 0x000fe2000001000a */
[----:B------:R-:W-:Y:S01]  /*8140*/  SEL R222, RZ, 0x200000, P5 ;  /* 0x00200000ffde7807 */ /* 0x000fe20002800000 */
[----:B------:R-:W2:Y:S01]  /*8150*/  LDS.U16 R133, [R164+0xa200] ;  /* 0x00a20000a4857984 */ /* 0x000ea20000000400 */
[----:B------:R-:W-:Y:S01]  /*8160*/  PRMT R12, R12, 0x9910, RZ ;  /* 0x000099100c0c7816 */ /* 0x000fe200000000ff */
[----:B------:R-:W-:Y:S01]  /*8170*/  FFMA.FTZ R10, R129, R135, R10 ;  /* 0x00000087810a7223 */ /* 0x000fe2000001000a */
[----:B---3--:R-:W-:Y:S01]  /*8180*/  LOP3.LUT R14, R30, R141, RZ, 0x30, !PT ;  /* 0x0000008d1e0e7212 */ /* 0x008fe200078e30ff */
        /* <DEDUP_REMOVED lines=12> */
[----:B----4-:R-:W-:Y:S01]  /*8250*/  LOP3.LUT R14, R30, R145, RZ, 0x30, !PT ;  /* 0x000000911e0e7212 */ /* 0x010fe200078e30ff */
[----:B------:R-:W-:Y:S01]  /*8260*/  HADD2.F32 R145, -RZ, R145.H0_H0 ;  /* 0x20000091ff917230 */ /* 0x000fe20000004100 */
[----:B------:R-:W-:Y:S02]  /*8270*/  PRMT R12, R12, 0x9910, RZ ;  /* 0x000099100c0c7816 */ /* 0x000fe400000000ff */
[----:B------:R-:W-:-:S02]  /*8280*/  SEL R214, RZ, 0x800000, P1 ;  /* 0x00800000ffd67807 */ /* 0x000fc40000800000 */
[----:B------:R-:W-:Y:S02]  /*8290*/  FSEL R129, RZ, 1, P0 ;  /* 0x3f800000ff817808 */ /* 0x000fe40000000000 */
[----:B------:R-:W-:Y:S02]  /*82a0*/  PRMT R14, R14, 0x9910, RZ ;  /* 0x000099100e0e7816 */ /* 0x000fe400000000ff */
[----:B------:R-:W-:Y:S01]  /*82b0*/  ISETP.NE.AND P1, PT, R12, RZ, PT ;  /* 0x000000ff0c00720c */ /* 0x000fe20003f25270 */
[----:B------:R-:W-:Y:S01]  /*82c0*/  FFMA.FTZ R10, R129, R141, R10 ;  /* 0x0000008d810a7223 */ /* 0x000fe2000001000a */
[----:B-1----:R-:W-:Y:S01]  /*82d0*/  LOP3.LUT R12, R30, R131, RZ, 0x30, !PT ;  /* 0x000000831e0c7212 */ /* 0x002fe200078e30ff */
[----:B------:R-:W-:Y:S01]  /*82e0*/  HADD2.F32 R131, -RZ, R131.H0_H0 ;  /* 0x20000083ff837230 */ /* 0x000fe20000004100 */
[----:B------:R-:W-:Y:S02]  /*82f0*/  SEL R213, RZ, 0x1000000, P2 ;  /* 0x01000000ffd57807 */ /* 0x000fe40001000000 */
[----:B------:R-:W-:-:S02]  /*8300*/  ISETP.NE.AND P2, PT, R14, RZ, PT ;  /* 0x000000ff0e00720c */ /* 0x000fc40003f45270 */
[----:B------:R-:W-:Y:S02]  /*8310*/  FSEL R127, RZ, 1, P1 ;  /* 0x3f800000ff7f7808 */ /* 0x000fe40000800000 */
[----:B-----5:R-:W-:Y:S01]  /*8320*/  LOP3.LUT R14, R30, R167, RZ, 0x30, !PT ;  /* 0x000000a71e0e7212 */ /* 0x020fe200078e30ff */
        /* <DEDUP_REMOVED lines=30> */
[C---:B0-----:R-:W-:Y:S01]  /*8510*/  LOP3.LUT R12, R30.reuse, R137, RZ, 0x30, !PT ;  /* 0x000000891e0c7212 */ /* 0x041fe200078e30ff */
[----:B------:R-:W-:Y:S01]  /*8520*/  FFMA.FTZ R10, R127, R133, R10 ;  /* 0x000000857f0a7223 */ /* 0x000fe2000001000a */
[----:B------:R-:W-:Y:S01]  /*8530*/  LOP3.LUT R14, R30, R171, RZ, 0x30, !PT ;  /* 0x000000ab1e0e7212 */ /* 0x000fe200078e30ff */
[----:B------:R-:W0:Y:S01]  /*8540*/  LDS.U16 R133, [R164+0xb200] ;  /* 0x00b20000a4857984 */ /* 0x000e220000000400 */
[----:B------:R-:W-:Y:S01]  /*8550*/  PRMT R12, R12, 0x9910, RZ ;  /* 0x000099100c0c7816 */ /* 0x000fe200000000ff */
[----:B------:R-:W-:Y:S01]  /*8560*/  FFMA.FTZ R10, R129, R135, R10 ;  /* 0x00000087810a7223 */ /* 0x000fe2000001000a */
[----:B------:R-:W-:Y:S01]  /*8570*/  SEL R194, RZ, 0x20000000, P1 ;  /* 0x20000000ffc27807 */ /* 0x000fe20000800000 */
[----:B------:R-:W5:Y:S01]  /*8580*/  LDS.U16 R135, [R164+0xb400] ;  /* 0x00b40000a4877984 */ /* 0x000f620000000400 */
[----:B------:R-:W-:Y:S01]  /*8590*/  ISETP.NE.AND P1, PT, R12, RZ, PT ;  /* 0x000000ff0c00720c */ /* 0x000fe20003f25270 */
[----:B------:R-:W-:Y:S01]  /*85a0*/  HADD2.F32 R137, -RZ, R137.H0_H0 ;  /* 0x20000089ff897230 */ /* 0x000fe20000004100 */
[----:B------:R-:W-:Y:S01]  /*85b0*/  PRMT R14, R14, 0x9910, RZ ;  /* 0x000099100e0e7816 */ /* 0x000fe200000000ff */
[----:B------:R-:W-:Y:S01]  /*85c0*/  HADD2.F32 R171, -RZ, R171.H0_H0 ;  /* 0x200000abffab7230 */ /* 0x000fe20000004100 */
[----:B------:R-:W-:-:S02]  /*85d0*/  FSEL R127, RZ, 1, P1 ;  /* 0x3f800000ff7f7808 */ /* 0x000fc40000800000 */
[----:B------:R-:W-:Y:S02]  /*85e0*/  SEL R141, RZ, 0x40000000, P2 ;  /* 0x40000000ff8d7807 */ /* 0x000fe40001000000 */
[----:B------:R-:W-:Y:S01]  /*85f0*/  ISETP.NE.AND P2, PT, R14, RZ, PT ;  /* 0x000000ff0e00720c */ /* 0x000fe20003f45270 */
[----:B------:R-:W-:Y:S01]  /*8600*/  FFMA.FTZ R10, R127, R137, R10 ;  /* 0x000000897f0a7223 */ /* 0x000fe2000001000a */
[C---:B-1----:R-:W-:Y:S01]  /*8610*/  LOP3.LUT R12, R30.reuse, R143, RZ, 0x30, !PT ;  /* 0x0000008f1e0c7212 */ /* 0x042fe200078e30ff */
[----:B------:R-:W1:Y:S01]  /*8620*/  LDS.U16 R137, [R164+0xb600] ;  /* 0x00b60000a4897984 */ /* 0x000e620000000400 */
[----:B----4-:R-:W-:Y:S01]  /*8630*/  LOP3.LUT R14, R30, R145, RZ, 0x30, !PT ;  /* 0x000000911e0e7212 */ /* 0x010fe200078e30ff */
[----:B------:R-:W-:Y:S01]  /*8640*/  HADD2.F32 R143, -RZ, R143.H0_H0 ;  /* 0x2000008fff8f7230 */ /* 0x000fe20000004100 */
[----:B------:R-:W-:Y:S01]  /*8650*/  PRMT R12, R12, 0x9910, RZ ;  /* 0x000099100c0c7816 */ /* 0x000fe200000000ff */
[----:B------:R-:W-:Y:S01]  /*8660*/  HADD2.F32 R145, -RZ, R145.H0_H0 ;  /* 0x20000091ff917230 */ /* 0x000fe20000004100 */
[----:B------:R-:W-:-:S02]  /*8670*/  FSEL R129, RZ, 1, P2 ;  /* 0x3f800000ff817808 */ /* 0x000fc40001000000 */
[----:B------:R-:W-:Y:S02]  /*8680*/  SEL R26, RZ, 0x80000000, P3 ;  /* 0x80000000ff1a7807 */ /* 0x000fe40001800000 */
[----:B------:R-:W-:Y:S01]  /*8690*/  PRMT R14, R14, 0x9910, RZ ;  /* 0x000099100e0e7816 */ /* 0x000fe200000000ff */
[----:B------:R-:W-:Y:S01]  /*86a0*/  FFMA.FTZ R10, R129, R171, R10 ;  /* 0x000000ab810a7223 */ /* 0x000fe2000001000a */
[----:B------:R-:W-:Y:S01]  /*86b0*/  ISETP.NE.AND P3, PT, R12, RZ, PT ;  /* 0x000000ff0c00720c */ /* 0x000fe20003f65270 */
[----:B------:R-:W4:Y:S01]  /*86c0*/  LDS.U16 R171, [R164+0xb800] ;  /* 0x00b80000a4ab7984 */ /* 0x000f220000000400 */
        /* <DEDUP_REMOVED lines=23> */
[----:B-----5:R-:W-:Y:S01]  /*8840*/  LOP3.LUT R14, R30, R135, RZ, 0x30, !PT ;  /* 0x000000871e0e7212 */ /* 0x020fe200078e30ff */
[----:B------:R-:W0:Y:S01]  /*8850*/  LDS.U16 R131, [R164+0xbe00] ;  /* 0x00be0000a4837984 */ /* 0x000e220000000400 */
        /* <DEDUP_REMOVED lines=11> */
[C---:B-1----:R-:W-:Y:S01]  /*8910*/  LOP3.LUT R12, R30.reuse, R137, RZ, 0x30, !PT ;  /* 0x000000891e0c7212 */ /* 0x042fe200078e30ff */
[----:B------:R-:W-:Y:S01]  /*8920*/  FFMA.FTZ R10, R127, R133, R10 ;  /* 0x000000857f0a7223 */ /* 0x000fe2000001000a */
[----:B----4-:R-:W-:Y:S01]  /*8930*/  LOP3.LUT R14, R30, R171, RZ, 0x30, !PT ;  /* 0x000000ab1e0e7212 */ /* 0x010fe200078e30ff */
[----:B------:R-:W-:Y:S01]  /*8940*/  HADD2.F32 R137, -RZ, R137.H0_H0 ;  /* 0x20000089ff897230 */ /* 0x000fe20000004100 */
[----:B------:R-:W-:Y:S01]  /*8950*/  PRMT R12, R12, 0x9910, RZ ;  /* 0x000099100c0c7816 */ /* 0x000fe200000000ff */
[----:B------:R-:W-:Y:S01]  /*8960*/  FFMA.FTZ R10, R129, R135, R10 ;  /* 0x00000087810a7223 */ /* 0x000fe2000001000a */
[----:B------:R-:W-:Y:S01]  /*8970*/  SEL R220, RZ, 0x20, P3 ;  /* 0x00000020ffdc7807 */ /* 0x000fe20001800000 */
[----:B------:R-:W1:Y:S01]  /*8980*/  LDS.U16 R135, [R164+0xc200] ;  /* 0x00c20000a4877984 */ /* 0x000e620000000400 */
[----:B------:R-:W-:Y:S01]  /*8990*/  ISETP.NE.AND P3, PT, R12, RZ, PT ;  /* 0x000000ff0c00720c */ /* 0x000fe20003f65270 */
[----:B------:R-:W-:Y:S01]  /*89a0*/  HADD2.F32 R171, -RZ, R171.H0_H0 ;  /* 0x200000abffab7230 */ /* 0x000fe20000004100 */
[----:B------:R-:W-:Y:S01]  /*89b0*/  PRMT R14, R14, 0x9910, RZ ;  /* 0x000099100e0e7816 */ /* 0x000fe200000000ff */
[----:B------:R-:W-:Y:S01]  /*89c0*/  LDS.U16 R133, [R164+0xcc00] ;  /* 0x00cc0000a4857984 */ /* 0x000fe20000000400 */
[----:B------:R-:W-:-:S02]  /*89d0*/  FSEL R127, RZ, 1, P3 ;  /* 0x3f800000ff7f7808 */ /* 0x000fc40001800000 */
[----:B------:R-:W-:Y:S02]  /*89e0*/  SEL R217, RZ, 0x40, P4 ;  /* 0x00000040ffd97807 */ /* 0x000fe40002000000 */
[----:B------:R-:W-:Y:S01]  /*89f0*/  ISETP.NE.AND P4, PT, R14, RZ, PT ;  /* 0x000000ff0e00720c */ /* 0x000fe20003f85270 */
[----:B------:R-:W-:Y:S01]  /*8a00*/  FFMA.FTZ R10, R127, R137, R10 ;  /* 0x000000897f0a7223 */ /* 0x000fe2000001000a */
[C---:B--2---:R-:W-:Y:S01]  /*8a10*/  LOP3.LUT R12, R30.reuse, R143, RZ, 0x30, !PT ;  /* 0x0000008f1e0c7212 */ /* 0x044fe200078e30ff */
[----:B------:R-:W2:Y:S01]  /*8a20*/  LDS.U16 R137, [R164+0xc600] ;  /* 0x00c60000a4897984 */ /* 0x000ea20000000400 */
[----:B---3--:R-:W-:Y:S01]  /*8a30*/  LOP3.LUT R14, R30, R145, RZ, 0x30, !PT ;  /* 0x000000911e0e7212 */ /* 0x008fe200078e30ff */
        /* <DEDUP_REMOVED lines=18> */
[----:B------:R-:W-:Y:S01]  /*8b60*/  SEL R206, RZ, 0x200, P1 ;  /* 0x00000200ffce7807 */ /* 0x000fe20000800000 */
[----:B------:R-:W-:Y:S01]  /*8b70*/  LDS.U16 R143, [R164+0xd600] ;  /* 0x00d60000a48f7984 */ /* 0x000fe20000000400 */
[----:B------:R-:W-:Y:S02]  /*8b80*/  FSEL R129, RZ, 1, P0 ;  /* 0x3f800000ff817808 */ /* 0x000fe40000000000 */
[----:B------:R-:W-:-:S02]  /*8b90*/  PRMT R14, R14, 0x9910, RZ ;  /* 0x000099100e0e7816 */ /* 0x000fc400000000ff */
[----:B------:R-:W-:Y:S01]  /*8ba0*/  ISETP.NE.AND P1, PT, R12, RZ, PT ;  /* 0x000000ff0c00720c */ /* 0x000fe20003f25270 */
[----:B------:R-:W-:Y:S01]  /*8bb0*/  FFMA.FTZ R10, R129, R145, R10 ;  /* 0x00000091810a7223 */ /* 0x000fe2000001000a */
[----:B------:R-:W-:Y:S01]  /*8bc0*/  SEL R205, RZ, 0x400, P2 ;  /* 0x00000400ffcd7807 */ /* 0x000fe20001000000 */
[----:B------:R-:W-:Y:S01]  /*8bd0*/  LDS.U16 R145, [R164+0xd200] ;  /* 0x00d20000a4917984 */ /* 0x000fe20000000400 */
[----:B------:R-:W-:Y:S02]  /*8be0*/  ISETP.NE.AND P2, PT, R14, RZ, PT ;  /* 0x000000ff0e00720c */ /* 0x000fe40003f45270 */
[----:B------:R-:W-:Y:S02]  /*8bf0*/  FSEL R127, RZ, 1, P1 ;  /* 0x3f800000ff7f7808 */ /* 0x000fe40000800000 */
[----:B------:R-:W-:Y:S02]  /*8c00*/  FSEL R129, RZ, 1, P2 ;  /* 0x3f800000ff817808 */ /* 0x000fe40001000000 */
[----:B-1----:R-:W-:Y:S01]  /*8c10*/  LOP3.LUT R12, R30, R135, RZ, 0x30, !PT ;  /* 0x000000871e0c7212 */ /* 0x002fe200078e30ff */
[----:B------:R-:W-:Y:S01]  /*8c20*/  FFMA.FTZ R10, R127, R131, R10 ;  /* 0x000000837f0a7223 */ /* 0x000fe2000001000a */
[----:B------:R-:W-:Y:S01]  /*8c30*/  SEL R198, RZ, 0x800, P3 ;  /* 0x00000800ffc67807 */ /* 0x000fe20001800000 */
[----:B------:R-:W0:Y:S01]  /*8c40*/  LDS.U16 R131, [R164+0xd000] ;  /* 0x00d00000a4837984 */ /* 0x000e220000000400 */
[----:B------:R-:W-:Y:S01]  /*8c50*/  PRMT R12, R12, 0x9910, RZ ;  /* 0x000099100c0c7816 */ /* 0x000fe200000000ff */
[----:B------:R-:W-:Y:S01]  /*8c60*/  FFMA.FTZ R10, R129, R167, R10 ;  /* 0x000000a7810a7223 */ /* 0x000fe2000001000a */
[----:B------:R-:W-:Y:S01]  /*8c70*/  LOP3.LUT R14, R30, R173, RZ, 0x30, !PT ;  /* 0x000000ad1e0e7212 */ /* 0x000fe200078e30ff */
[----:B------:R-:W1:Y:S01]  /*8c80*/  LDS.U16 R167, [R164+0xce00] ;  /* 0x00ce0000a4a77984 */ /* 0x000e620000000400 */
        /* <DEDUP_REMOVED lines=11> */
[----:B------:R-:W-:Y:S02]  /*8d40*/  PRMT R12, R12, 0x9910, RZ ;  /* 0x000099100c0c7816 */ /* 0x000fe400000000ff */
[----:B------:R-:W-:Y:S02]  /*8d50*/  FSEL R129, RZ, 1, P4 ;  /* 0x3f800000ff817808 */ /* 0x000fe40002000000 */
[----:B---3--:R-:W-:Y:S01]  /*8d60*/  LOP3.LUT R14, R30, R171, RZ, 0x30, !PT ;  /* 0x000000ab1e0e7212 */ /* 0x008fe200078e30ff */
[----:B------:R-:W-:Y:S01]  /*8d70*/  HADD2.F32 R171, -RZ, R171.H0_H0 ;  /* 0x200000abffab7230 */ /* 0x000fe20000004100 */
[----:B------:R-:W-:Y:S01]  /*8d80*/  SEL R192, RZ, 0x2000, P5 ;  /* 0x00002000ffc07807 */ /* 0x000fe20002800000 */
[----:B------:R-:W-:Y:S01]  /*8d90*/  FFMA.FTZ R10, R129, R173, R10 ;  /* 0x000000ad810a7223 */ /* 0x000fe2000001000a */
[----:B------:R-:W-:-:S02]  /*8da0*/  ISETP.NE.AND P5, PT, R12, RZ, PT ;  /* 0x000000ff0c00720c */ /* 0x000fc40003fa5270 */
[----:B------:R-:W-:Y:S02]  /*8db0*/  PRMT R14, R14, 0x9910, RZ ;  /* 0x000099100e0e7816 */ /* 0x000fe400000000ff */
[----:B------:R-:W-:Y:S02]  /*8dc0*/  FSEL R129, RZ, 1, P5 ;  /* 0x3f800000ff817808 */ /* 0x000fe40002800000 */
[----:B------:R-:W-:Y:S01]  /*8dd0*/  LOP3.LUT R12, R30, R175, RZ, 0x30, !PT ;  /* 0x000000af1e0c7212 */ /* 0x000fe200078e30ff */
[----:B------:R-:W-:Y:S01]  /*8de0*/  HADD2.F32 R175, -RZ, R175.H0_H0 ;  /* 0x200000afffaf7230 */ /* 0x000fe20000004100 */
[----:B------:R-:W-:Y:S01]  /*8df0*/  SEL R191, RZ, 0x4000, P0 ;  /* 0x00004000ffbf7807 */ /* 0x000fe20000000000 */
[----:B------:R-:W-:Y:S01]  /*8e00*/  FFMA.FTZ R10, R129, R137, R10 ;  /* 0x00000089810a7223 */ /* 0x000fe2000001000a */
[----:B------:R-:W-:Y:S01]  /*8e10*/  ISETP.NE.AND P0, PT, R14, RZ, PT ;  /* 0x000000ff0e00720c */ /* 0x000fe20003f05270 */
[----:B------:R-:W3:Y:S01]  /*8e20*/  LDS.U16 R129, [R164+0xd800] ;  /* 0x00d80000a4817984 */ /* 0x000ee20000000400 */
[----:B------:R-:W-:-:S02]  /*8e30*/  LOP3.LUT R14, R30, R133, RZ, 0x30, !PT ;  /* 0x000000851e0e7212 */ /* 0x000fc400078e30ff */
[----:B------:R-:W-:Y:S01]  /*8e40*/  PRMT R12, R12, 0x9910, RZ ;  /* 0x000099100c0c7816 */ /* 0x000fe200000000ff */
[----:B------:R-:W4:Y:S01]  /*8e50*/  LDS.U16 R137, [R164+0xda00] ;  /* 0x00da0000a4897984 */ /* 0x000f220000000400 */
[----:B------:R-:W-:Y:S02]  /*8e60*/  FSEL R135, RZ, 1, P0 ;  /* 0x3f800000ff877808 */ /* 0x000fe40000000000 */
[----:B------:R-:W-:Y:S02]  /*8e70*/  SEL R178, RZ, 0x8000, P1 ;  /* 0x00008000ffb27807 */ /* 0x000fe40000800000 */
[----:B------:R-:W-:Y:S01]  /*8e80*/  PRMT R14, R14, 0x9910, RZ ;  /* 0x000099100e0e7816 */ /* 0x000fe200000000ff */
[----:B------:R-:W-:Y:S01]  /*8e90*/  FFMA.FTZ R10, R135, R171, R10 ;  /* 0x000000ab870a7223 */ /* 0x000fe2000001000a */
[----:B------:R-:W-:Y:S01]  /*8ea0*/  ISETP.NE.AND P1, PT, R12, RZ, PT ;  /* 0x000000ff0c00720c */ /* 0x000fe20003f25270 */
[----:B------:R-:W-:Y:S01]  /*8eb0*/  HADD2.F32 R12, -RZ, R133.H0_H0 ;  /* 0x20000085ff0c7230 */ /* 0x000fe20000004100 */
[----:B------:R-:W-:Y:S01]  /*8ec0*/  SEL R187, RZ, 0x10000, P2 ;  /* 0x00010000ffbb7807 */ /* 0x000fe20001000000 */
[----:B------:R-:W-:Y:S01]  /*8ed0*/  LDS.U16 R171, [R164+0xf000] ;  /* 0x00f00000a4ab7984 */ /* 0x000fe20000000400 */
[----:B------:R-:W-:-:S02]  /*8ee0*/  ISETP.NE.AND P2, PT, R14, RZ, PT ;  /* 0x000000ff0e00720c */ /* 0x000fc40003f45270 */
[----:B------:R-:W-:Y:S02]  /*8ef0*/  FSEL R135, RZ, 1, P1 ;  /* 0x3f800000ff877808 */ /* 0x000fe40000800000 */
[C---:B0-----:R-:W-:Y:S02]  /*8f00*/  LOP3.LUT R16, R30.reuse, R131, RZ, 0x30, !PT ;  /* 0x000000831e107212 */ /* 0x041fe400078e30ff */
[----:B-1----:R-:W-:Y:S01]  /*8f10*/  LOP3.LUT R14, R30, R167, RZ, 0x30, !PT ;  /* 0x000000a71e0e7212 */ /* 0x002fe200078e30ff */
[----:B------:R-:W-:Y:S01]  /*8f20*/  FFMA.FTZ R10, R135, R175, R10 ;  /* 0x000000af870a7223 */ /* 0x000fe2000001000a */
[----:B------:R-:W-:Y:S01]  /*8f30*/  FSEL R133, RZ, 1, P2 ;  /* 0x3f800000ff857808 */ /* 0x000fe20001000000 */
[----:B------:R-:W-:Y:S01]  /*8f40*/  HADD2.F32 R167, -RZ, R167.H0_H0 ;  /* 0x200000a7ffa77230 */ /* 0x000fe20000004100 */
[----:B------:R-:W-:Y:S01]  /*8f50*/  PRMT R16, R16, 0x9910, RZ ;  /* 0x0000991010107816 */ /* 0x000fe200000000ff */
[----:B------:R-:W-:Y:S01]  /*8f60*/  LDS.U16 R175, [R164+0xe200] ;  /* 0x00e20000a4af7984 */ /* 0x000fe20000000400 */
[----:B------:R-:W-:Y:S01]  /*8f70*/  PRMT R14, R14, 0x9910, RZ ;  /* 0x000099100e0e7816 */ /* 0x000fe200000000ff */
[----:B------:R-:W-:Y:S01]  /*8f80*/  FFMA.FTZ R10, R133, R12, R10 ;  /* 0x0000000c850a7223 */ /* 0x000fe2000001000a */
[----:B------:R-:W-:Y:S01]  /*8f90*/  SEL R176, RZ, 0x20000, P3 ;  /* 0x00020000ffb07807 */ /* 0x000fe20001800000 */
[----:B------:R-:W-:Y:S01]  /*8fa0*/  IMAD.MOV.U32 R12, RZ, RZ, R16 ;  /* 0x000000ffff0c7224 */ /* 0x000fe200078e0010 */
[----:B------:R-:W-:Y:S01]  /*8fb0*/  ISETP.NE.AND P3, PT, R14, RZ, PT ;  /* 0x000000ff0e00720c */ /* 0x000fe20003f65270 */
[----:B------:R-:W0:Y:S01]  /*8fc0*/  LDS.U16 R133, [R164+0xdc00] ;  /* 0x00dc0000a4857984 */ /* 0x000e220000000400 */
[----:B------:R-:W-:-:S02]  /*8fd0*/  SEL R183, RZ, 0x40000, P4 ;  /* 0x00040000ffb77807 */ /* 0x000fc40002000000 */
[----:B------:R-:W-:Y:S01]  /*8fe0*/  ISETP.NE.AND P4, PT, R12, RZ, PT ;  /* 0x000000ff0c00720c */ /* 0x000fe20003f85270 */
[----:B------:R-:W-:Y:S01]  /*8ff0*/  HADD2.F32 R12, -RZ, R131.H0_H0 ;  /* 0x20000083ff0c7230 */ /* 0x000fe20000004100 */
[----:B------:R-:W-:Y:S02]  /*9000*/  FSEL R135, RZ, 1, P3 ;  /* 0x3f800000ff877808 */ /* 0x000fe40001800000 */
[C---:B--2---:R-:W-:Y:S02]  /*9010*/  LOP3.LUT R16, R30.reuse, R127, RZ, 0x30, !PT ;  /* 0x0000007f1e107212 */ /* 0x044fe400078e30ff */
[----:B------:R-:W-:Y:S01]  /*9020*/  FSEL R131, RZ, 1, P4 ;  /* 0x3f800000ff837808 */ /* 0x000fe20002000000 */
[----:B------:R-:W-:Y:S01]  /*9030*/  FFMA.FTZ R10, R135, R167, R10 ;  /* 0x000000a7870a7223 */ /* 0x000fe2000001000a */
[----:B------:R-:W-:Y:S01]  /*9040*/  LOP3.LUT R14, R30, R145, RZ, 0x30, !PT ;  /* 0x000000911e0e7212 */ /* 0x000fe200078e30ff */
[----:B------:R-:W1:Y:S01]  /*9050*/  LDS.U16 R135, [R164+0xde00] ;  /* 0x00de0000a4877984 */ /* 0x000e620000000400 */
[----:B------:R-:W-:Y:S01]  /*9060*/  PRMT R16, R16, 0x9910, RZ ;  /* 0x0000991010107816 */ /* 0x000fe200000000ff */
[----:B------:R-:W-:Y:S01]  /*9070*/  FFMA.FTZ R10, R131, R12, R10 ;  /* 0x0000000c830a7223 */ /* 0x000fe2000001000a */
[----:B------:R-:W-:Y:S01]  /*9080*/  PRMT R14, R14, 0x9910, RZ ;  /* 0x000099100e0e7816 */ /* 0x000fe200000000ff */
[----:B------:R-:W2:Y:S01]  /*9090*/  LDS.U16 R131, [R164+0xe000] ;  /* 0x00e00000a4837984 */ /* 0x000ea20000000400 */
[----:B------:R-:W-:Y:S01]  /*90a0*/  SEL R170, RZ, 0x80000, P5 ;  /* 0x00080000ffaa7807 */ /* 0x000fe20002800000 */
[----:B------:R-:W-:Y:S01]  /*90b0*/  IMAD.MOV.U32 R12, RZ, RZ, R16 ;  /* 0x000000ffff0c7224 */ /* 0x000fe200078e0010 */
[----:B------:R-:W-:Y:S01]  /*90c0*/  ISETP.NE.AND P5, PT, R14, RZ, PT ;  /* 0x000000ff0e00720c */ /* 0x000fe20003fa5270 */
[----:B------:R-:W-:Y:S01]  /*90d0*/  HADD2.F32 R14, -RZ, R127.H0_H0 ;  /* 0x2000007fff0e7230 */ /* 0x000fe20000004100 */
[----:B------:R-:W-:-:S02]  /*90e0*/  SEL R179, RZ, 0x100000, P0 ;  /* 0x00100000ffb37807 */ /* 0x000fc40000000000 */
[----:B------:R-:W-:Y:S02]  /*90f0*/  LOP3.LUT R16, R30, R143, RZ, 0x30, !PT ;  /* 0x0000008f1e107212 */ /* 0x000fe400078e30ff */
[----:B------:R-:W-:Y:S01]  /*9100*/  ISETP.NE.AND P0, PT, R12, RZ, PT ;  /* 0x000000ff0c00720c */ /* 0x000fe20003f05270 */
[----:B------:R-:W-:Y:S01]  /*9110*/  HADD2.F32 R12, -RZ, R145.H0_H0 ;  /* 0x20000091ff0c7230 */ /* 0x000fe20000004100 */
[----:B------:R-:W-:Y:S02]  /*9120*/  FSEL R145, RZ, 1, P5 ;  /* 0x3f800000ff917808 */ /* 0x000fe40002800000 */
[----:B---3--:R-:W-:Y:S02]  /*9130*/  LOP3.LUT R18, R30, R129, RZ, 0x30, !PT ;  /* 0x000000811e127212 */ /* 0x008fe400078e30ff */
[----:B------:R-:W-:Y:S01]  /*9140*/  PRMT R16, R16, 0x9910, RZ ;  /* 0x0000991010107816 */ /* 0x000fe200000000ff */
[----:B------:R-:W-:Y:S01]  /*9150*/  FFMA.FTZ R10, R145, R12, R10 ;  /* 0x0000000c910a7223 */ /* 0x000fe2000001000a */
[----:B------:R-:W-:Y:S01]  /*9160*/  FSEL R127, RZ, 1, P0 ;  /* 0x3f800000ff7f7808 */ /* 0x000fe20000000000 */
[----:B------:R-:W-:Y:S01]  /*9170*/  LDS.U16 R145, [R164+0xee00] ;  /* 0x00ee0000a4917984 */ /* 0x000fe20000000400 */
[----:B------:R-:W-:Y:S01]  /*9180*/  PRMT R18, R18, 0x9910, RZ ;  /* 0x0000991012127816 */ /* 0x000fe200000000ff */
[----:B------:R-:W-:Y:S01]  /*9190*/  IMAD.MOV.U32 R12, RZ, RZ, R16 ;  /* 0x000000ffff0c7224 */ /* 0x000fe200078e0010 */
[----:B------:R-:W-:Y:S01]  /*91a0*/  SEL R168, RZ, 0x200000, P1 ;  /* 0x00200000ffa87807 */ /* 0x000fe20000800000 */
[----:B------:R-:W-:Y:S01]  /*91b0*/  FFMA.FTZ R10, R127, R14, R10 ;  /* 0x0000000e7f0a7223 */ /* 0x000fe2000001000a */
[----:B------:R-:W-:Y:S01]  /*91c0*/  SEL R173, RZ, 0x400000, P2 ;  /* 0x00400000ffad7807 */ /* 0x000fe20001000000 */
[----:B------:R-:W-:Y:S01]  /*91d0*/  IMAD.MOV.U32 R14, RZ, RZ, R18 ;  /* 0x000000ffff0e7224 */ /* 0x000fe200078e0012 */
[----:B------:R-:W3:Y:S01]  /*91e0*/  LDS.U16 R127, [R164+0xe400] ;  /* 0x00e40000a47f7984 */ /* 0x000ee20000000400 */
[----:B------:R-:W-:Y:S01]  /*91f0*/  ISETP.NE.AND P1, PT, R12, RZ, PT ;  /* 0x000000ff0c00720c */ /* 0x000fe20003f25270 */
[----:B------:R-:W-:Y:S01]  /*9200*/  HADD2.F32 R12, -RZ, R143.H0_H0 ;  /* 0x2000008fff0c7230 */ /* 0x000fe20000004100 */
[----:B----4-:R-:W-:-:S02]  /*9210*/  LOP3.LUT R16, R30, R137, RZ, 0x30, !PT ;  /* 0x000000891e107212 */ /* 0x010fc400078e30ff */
[----:B------:R-:W-:Y:S01]  /*9220*/  ISETP.NE.AND P2, PT, R14, RZ, PT ;  /* 0x000000ff0e00720c */ /* 0x000fe20003f45270 */
[----:B------:R-:W-:Y:S01]  /*9230*/  HADD2.F32 R14, -RZ, R129.H0_H0 ;  /* 0x20000081ff0e7230 */ /* 0x000fe20000004100 */
[----:B------:R-:W-:Y:S02]  /*9240*/  FSEL R143, RZ, 1, P1 ;  /* 0x3f800000ff8f7808 */ /* 0x000fe40000800000 */
[----:B0-----:R-:W-:Y:S02]  /*9250*/  LOP3.LUT R18, R30, R133, RZ, 0x30, !PT ;  /* 0x000000851e127212 */ /* 0x001fe400078e30ff */
[----:B------:R-:W-:Y:S01]  /*9260*/  PRMT R16, R16, 0x9910, RZ ;  /* 0x0000991010107816 */ /* 0x000fe200000000ff */
[----:B------:R-:W-:Y:S01]  /*9270*/  FFMA.FTZ R10, R143, R12, R10 ;  /* 0x0000000c8f0a7223 */ /* 0x000fe2000001000a */
[----:B------:R-:W-:Y:S02]  /*9280*/  FSEL R129, RZ, 1, P2 ;  /* 0x3f800000ff817808 */ /* 0x000fe40001000000 */
[----:B------:R-:W-:Y:S01]  /*9290*/  PRMT R18, R18, 0x9910, RZ ;  /* 0x0000991012127816 */ /* 0x000fe200000000ff */
[----:B------:R-:W-:Y:S01]  /*92a0*/  IMAD.MOV.U32 R12, RZ, RZ, R16 ;  /* 0x000000ffff0c7224 */ /* 0x000fe200078e0010 */
[----:B------:R-:W-:Y:S01]  /*92b0*/  SEL R110, RZ, 0x800000, P3 ;  /* 0x00800000ff6e7807 */ /* 0x000fe20001800000 */
[----:B------:R-:W-:Y:S01]  /*92c0*/  FFMA.FTZ R10, R129, R14, R10 ;  /* 0x0000000e810a7223 */ /* 0x000fe2000001000a */
[----:B-1----:R-:W-:Y:S01]  /*92d0*/  LOP3.LUT R16, R30, R135, RZ, 0x30, !PT ;  /* 0x000000871e107212 */ /* 0x002fe200078e30ff */
[----:B------:R-:W0:Y:S01]  /*92e0*/  LDS.U16 R129, [R164+0xe800] ;  /* 0x00e80000a4817984 */ /* 0x000e220000000400 */
[----:B------:R-:W-:Y:S01]  /*92f0*/  IMAD.MOV.U32 R14, RZ, RZ, R18 ;  /* 0x000000ffff0e7224 */ /* 0x000fe200078e0012 */
[----:B------:R-:W-:Y:S01]  /*9300*/  ISETP.NE.AND P3, PT, R12, RZ, PT ;  /* 0x000000ff0c00720c */ /* 0x000fe20003f65270 */
[----:B------:R-:W-:Y:S01]  /*9310*/  HADD2.F32 R12, -RZ, R137.H0_H0 ;  /* 0x20000089ff0c7230 */ /* 0x000fe20000004100 */
[----:B------:R-:W-:-:S02]  /*9320*/  SEL R167, RZ, 0x1000000, P4 ;  /* 0x01000000ffa77807 */ /* 0x000fc40002000000 */
[----:B------:R-:W-:Y:S01]  /*9330*/  ISETP.NE.AND P4, PT, R14, RZ, PT ;  /* 0x000000ff0e00720c */ /* 0x000fe20003f85270 */
[----:B------:R-:W-:Y:S01]  /*9340*/  HADD2.F32 R14, -RZ, R133.H0_H0 ;  /* 0x20000085ff0e7230 */ /* 0x000fe20000004100 */
[----:B------:R-:W-:Y:S02]  /*9350*/  FSEL R137, RZ, 1, P3 ;  /* 0x3f800000ff897808 */ /* 0x000fe40001800000 */
[----:B--2---:R-:W-:Y:S02]  /*9360*/  LOP3.LUT R18, R30, R131, RZ, 0x30, !PT ;  /* 0x000000831e127212 */ /* 0x004fe400078e30ff */
        /* <DEDUP_REMOVED lines=8> */
[----:B------:R-:W-:Y:S01]  /*93f0*/  LOP3.LUT R16, R30, R175, RZ, 0x30, !PT ;  /* 0x000000af1e107212 */ /* 0x000fe200078e30ff */
[----:B------:R-:W1:Y:S01]  /*9400*/  LDS.U16 R133, [R164+0xea00] ;  /* 0x00ea0000a4857984 */ /* 0x000e620000000400 */
[----:B------:R-:W-:Y:S01]  /*9410*/  IMAD.MOV.U32 R14, RZ, RZ, R18 ;  /* 0x000000ffff0e7224 */ /* 0x000fe200078e0012 */
[----:B------:R-:W-:Y:S01]  /*9420*/  ISETP.NE.AND P5, PT, R12, RZ, PT ;  /* 0x000000ff0c00720c */ /* 0x000fe20003fa5270 */
[----:B------:R-:W-:Y:S01]  /*9430*/  HADD2.F32 R12, -RZ, R135.H0_H0 ;  /* 0x20000087ff0c7230 */ /* 0x000fe20000004100 */
[----:B------:R-:W-:Y:S01]  /*9440*/  SEL R143, RZ, 0x4000000, P0 ;  /* 0x04000000ff8f7807 */ /* 0x000fe20000000000 */
[----:B------:R-:W-:Y:S01]  /*9450*/  HADD2.F32 R175, -RZ, R175.H0_H0 ;  /* 0x200000afffaf7230 */ /* 0x000fe20000004100 */
[----:B------:R-:W-:Y:S01]  /*9460*/  ISETP.NE.AND P0, PT, R14, RZ, PT ;  /* 0x000000ff0e00720c */ /* 0x000fe20003f05270 */
[----:B------:R-:W-:Y:S01]  /*9470*/  HADD2.F32 R14, -RZ, R131.H0_H0 ;  /* 0x20000083ff0e7230 */ /* 0x000fe20000004100 */
[----:B------:R-:W-:-:S02]  /*9480*/  FSEL R135, RZ, 1, P5 ;  /* 0x3f800000ff877808 */ /* 0x000fc40002800000 */
[----:B---3--:R-:W-:Y:S02]  /*9490*/  LOP3.LUT R18, R30, R127, RZ, 0x30, !PT ;  /* 0x0000007f1e127212 */ /* 0x008fe400078e30ff */
[----:B------:R-:W-:Y:S01]  /*94a0*/  PRMT R16, R16, 0x9910, RZ ;  /* 0x0000991010107816 */ /* 0x000fe200000000ff */
[----:B------:R-:W-:Y:S01]  /*94b0*/  FFMA.FTZ R10, R135, R12, R10 ;  /* 0x0000000c870a7223 */ /* 0x000fe2000001000a */
[----:B------:R-:W-:Y:S02]  /*94c0*/  FSEL R131, RZ, 1, P0 ;  /* 0x3f800000ff837808 */ /* 0x000fe40000000000 */
[----:B------:R-:W-:Y:S01]  /*94d0*/  PRMT R18, R18, 0x9910, RZ ;  /* 0x0000991012127816 */ /* 0x000fe200000000ff */
[----:B------:R-:W-:Y:S01]  /*94e0*/  IMAD.MOV.U32 R12, RZ, RZ, R16 ;  /* 0x000000ffff0c7224 */ /* 0x000fe200078e0010 */
[----:B------:R-:W-:Y:S01]  /*94f0*/  SEL R28, RZ, 0x8000000, P1 ;  /* 0x08000000ff1c7807 */ /* 0x000fe20000800000 */
[----:B------:R-:W-:Y:S01]  /*9500*/  FFMA.FTZ R10, R131, R14, R10 ;  /* 0x0000000e830a7223 */ /* 0x000fe2000001000a */
[----:B------:R-:W-:Y:S01]  /*9510*/  SEL R135, RZ, 0x10000000, P2 ;  /* 0x10000000ff877807 */ /* 0x000fe20001000000 */
[----:B------:R-:W-:Y:S01]  /*9520*/  IMAD.MOV.U32 R14, RZ, RZ, R18 ;  /* 0x000000ffff0e7224 */ /* 0x000fe200078e0012 */
[----:B------:R-:W-:Y:S01]  /*9530*/  ISETP.NE.AND P1, PT, R12, RZ, PT ;  /* 0x000000ff0c00720c */ /* 0x000fe20003f25270 */
[----:B------:R-:W-:Y:S01]  /*9540*/  HADD2.F32 R12, -RZ, R127.H0_H0 ;  /* 0x2000007fff0c7230 */ /* 0x000fe20000004100 */
[----:B0-----:R-:W-:-:S02]  /*9550*/  LOP3.LUT R16, R30, R129, RZ, 0x30, !PT ;  /* 0x000000811e107212 */ /* 0x001fc400078e30ff */
[----:B------:R-:W-:Y:S02]  /*9560*/  ISETP.NE.AND P2, PT, R14, RZ, PT ;  /* 0x000000ff0e00720c */ /* 0x000fe40003f45270 */
[----:B------:R-:W-:Y:S02]  /*9570*/  FSEL R131, RZ, 1, P1 ;  /* 0x3f800000ff837808 */ /* 0x000fe40000800000 */
[----:B------:R-:W-:Y:S02]  /*9580*/  FSEL R127, RZ, 1, P2 ;  /* 0x3f800000ff7f7808 */ /* 0x000fe40001000000 */
[----:B------:R-:W-:Y:S01]  /*9590*/  LOP3.LUT R14, R30, R181, RZ, 0x30, !PT ;  /* 0x000000b51e0e7212 */ /* 0x000fe200078e30ff */
[----:B------:R-:W-:Y:S01]  /*95a0*/  FFMA.FTZ R10, R131, R175, R10 ;  /* 0x000000af830a7223 */ /* 0x000fe2000001000a */
[----:B------:R-:W-:Y:S01]  /*95b0*/  PRMT R16, R16, 0x9910, RZ ;  /* 0x0000991010107816 */ /* 0x000fe200000000ff */
[----:B------:R-:W-:Y:S01]  /*95c0*/  LDS.U16 R175, [R164+0xf400] ;  /* 0x00f40000a4af7984 */ /* 0x000fe20000000400 */
[----:B------:R-:W-:Y:S01]  /*95d0*/  PRMT R14, R14, 0x9910, RZ ;  /* 0x000099100e0e7816 */ /* 0x000fe200000000ff */
[----:B------:R-:W-:Y:S01]  /*95e0*/  FFMA.FTZ R10, R127, R12, R10 ;  /* 0x0000000c7f0a7223 */ /* 0x000fe2000001000a */
[----:B------:R-:W-:Y:S01]  /*95f0*/  SEL R18, RZ, 0x20000000, P3 ;  /* 0x20000000ff127807 */ /* 0x000fe20001800000 */
[----:B------:R-:W-:Y:S01]  /*9600*/  IMAD.MOV.U32 R12, RZ, RZ, R16 ;  /* 0x000000ffff0c7224 */ /* 0x000fe200078e0010 */
[----:B------:R-:W0:Y:S01]  /*9610*/  LDS.U16 R127, [R164+0xf200] ;  /* 0x00f20000a47f7984 */ /* 0x000e220000000400 */
[----:B------:R-:W-:Y:S01]  /*9620*/  ISETP.NE.AND P3, PT, R14, RZ, PT ;  /* 0x000000ff0e00720c */ /* 0x000fe20003f65270 */
[----:B------:R-:W-:Y:S01]  /*9630*/  HADD2.F32 R14, -RZ, R129.H0_H0 ;  /* 0x20000081ff0e7230 */ /* 0x000fe20000004100 */
[----:B------:R-:W-:-:S02]  /*9640*/  SEL R131, RZ, 0x40000000, P4 ;  /* 0x40000000ff837807 */ /* 0x000fc40002000000 */
[----:B------:R-:W-:Y:S01]  /*9650*/  ISETP.NE.AND P4, PT, R12, RZ, PT ;  /* 0x000000ff0c00720c */ /* 0x000fe20003f85270 */
[----:B------:R-:W-:Y:S01]  /*9660*/  HADD2.F32 R12, -RZ, R181.H0_H0 ;  /* 0x200000b5ff0c7230 */ /* 0x000fe20000004100 */
[----:B------:R-:W-:Y:S02]  /*9670*/  FSEL R181, RZ, 1, P3 ;  /* 0x3f800000ffb57808 */ /* 0x000fe40001800000 */
[C---:B-1----:R-:W-:Y:S02]  /*9680*/  LOP3.LUT R16, R30.reuse, R133, RZ, 0x30, !PT ;  /* 0x000000851e107212 */ /* 0x042fe400078e30ff */
[----:B------:R-:W-:Y:S01]  /*9690*/  FSEL R129, RZ, 1, P4 ;  /* 0x3f800000ff817808 */ /* 0x000fe20002000000 */
[----:B------:R-:W-:Y:S01]  /*96a0*/  FFMA.FTZ R10, R181, R12, R10 ;  /* 0x0000000cb50a7223 */ /* 0x000fe2000001000a */
[----:B------:R-:W-:Y:S01]  /*96b0*/  LOP3.LUT R20, R30, R137, RZ, 0x30, !PT ;  /* 0x000000891e147212 */ /* 0x000fe200078e30ff */
[----:B------:R-:W-:Y:S01]  /*96c0*/  LDS.U16 R181, [R164+0xf800] ;  /* 0x00f80000a4b57984 */ /* 0x000fe20000000400 */
[----:B------:R-:W-:Y:S01]  /*96d0*/  PRMT R16, R16, 0x9910, RZ ;  /* 0x0000991010107816 */ /* 0x000fe200000000ff */
[----:B------:R-:W-:Y:S01]  /*96e0*/  FFMA.FTZ R10, R129, R14, R10 ;  /* 0x0000000e810a7223 */ /* 0x000fe2000001000a */
[----:B------:R-:W-:Y:S01]  /*96f0*/  PRMT R20, R20, 0x9910, RZ ;  /* 0x0000991014147816 */ /* 0x000fe200000000ff */
[----:B------:R-:W1:Y:S01]  /*9700*/  LDS.U16 R129, [R164+0xf600] ;  /* 0x00f60000a4817984 */ /* 0x000e620000000400 */
[----:B------:R-:W-:Y:S01]  /*9710*/  SEL R202, RZ, 0x1, P0 ;  /* 0x00000001ffca7807 */ /* 0x000fe20000000000 */
[----:B------:R-:W-:Y:S01]  /*9720*/  IMAD.MOV.U32 R12, RZ, RZ, R16 ;  /* 0x000000ffff0c7224 */ /* 0x000fe200078e0010 */
[----:B------:R-:W-:Y:S01]  /*9730*/  SEL R16, RZ, 0x80000000, P5 ;  /* 0x80000000ff107807 */ /* 0x000fe20002800000 */
[----:B------:R-:W-:Y:S01]  /*9740*/  IMAD.MOV.U32 R14, RZ, RZ, R20 ;  /* 0x000000ffff0e7224 */ /* 0x000fe200078e0014 */
[----:B------:R-:W-:-:S02]  /*9750*/  LOP3.LUT R20, R30, R145, RZ, 0x30, !PT ;  /* 0x000000911e147212 */ /* 0x000fc400078e30ff */
[----:B------:R-:W-:Y:S01]  /*9760*/  ISETP.NE.AND P5, PT, R12, RZ, PT ;  /* 0x000000ff0c00720c */ /* 0x000fe20003fa5270 */
[----:B------:R-:W-:Y:S01]  /*9770*/  HADD2.F32 R12, -RZ, R133.H0_H0 ;  /* 0x20000085ff0c7230 */ /* 0x000fe20000004100 */
[----:B------:R-:W-:Y:S01]  /*9780*/  ISETP.NE.AND P0, PT, R14, RZ, PT ;  /* 0x000000ff0e00720c */ /* 0x000fe20003f05270 */
[----:B------:R-:W-:Y:S01]  /*9790*/  HADD2.F32 R14, -RZ, R137.H0_H0 ;  /* 0x20000089ff0e7230 */ /* 0x000fe20000004100 */
[----:B------:R-:W-:Y:S02]  /*97a0*/  FSEL R133, RZ, 1, P5 ;  /* 0x3f800000ff857808 */ /* 0x000fe40002800000 */
[----:B------:R-:W-:Y:S02]  /*97b0*/  PRMT R20, R20, 0x9910, RZ ;  /* 0x0000991014147816 */ /* 0x000fe400000000ff */
[----:B------:R-:W-:Y:S01]  /*97c0*/  FSEL R137, RZ, 1, P0 ;  /* 0x3f800000ff897808 */ /* 0x000fe20000000000 */
[----:B------:R-:W-:Y:S01]  /*97d0*/  FFMA.FTZ R10, R133, R12, R10 ;  /* 0x0000000c850a7223 */ /* 0x000fe2000001000a */
[----:B------:R-:W-:Y:S01]  /*97e0*/  LOP3.LUT R36, R30, R171, RZ, 0x30, !PT ;  /* 0x000000ab1e247212 */ /* 0x000fe200078e30ff */
[----:B------:R-:W-:Y:S01]  /*97f0*/  IMAD.MOV.U32 R12, RZ, RZ, R20 ;  /* 0x000000ffff0c7224 */ /* 0x000fe200078e0014 */
[----:B------:R-:W-:Y:S01]  /*9800*/  SEL R188, RZ, 0xffffffff, P1 ;  /* 0xffffffffffbc7807 */ /* 0x000fe20000800000 */
[----:B------:R-:W-:Y:S01]  /*9810*/  FFMA.FTZ R10, R137, R14, R10 ;  /* 0x0000000e890a7223 */ /* 0x000fe2000001000a */
[----:B------:R-:W-:Y:S01]  /*9820*/  PRMT R36, R36, 0x9910, RZ ;  /* 0x0000991024247816 */ /* 0x000fe200000000ff */
[----:B------:R-:W2:Y:S01]  /*9830*/  LDS.U16 R137, [R164+0xfa00] ;  /* 0x00fa0000a4897984 */ /* 0x000ea20000000400 */
[----:B------:R-:W-:Y:S01]  /*9840*/  ISETP.NE.AND P1, PT, R12, RZ, PT ;  /* 0x000000ff0c00720c */ /* 0x000fe20003f25270 */
[----:B------:R-:W-:Y:S01]  /*9850*/  HADD2.F32 R12, -RZ, R145.H0_H0 ;  /* 0x20000091ff0c7230 */ /* 0x000fe20000004100 */
[----:B0-----:R-:W-:Y:S01]  /*9860*/  LOP3.LUT R20, R30, R127, RZ, 0x30, !PT ;  /* 0x0000007f1e147212 */ /* 0x001fe200078e30ff */
[----:B------:R-:W-:Y:S01]  /*9870*/  IMAD.MOV.U32 R14, RZ, RZ, R36 ;  /* 0x000000ffff0e7224 */ /* 0x000fe200078e0024 */
[----:B------:R-:W0:Y:S01]  /*9880*/  LDS.U16 R133, [R164+0xfc00] ;  /* 0x00fc0000a4857984 */ /* 0x000e220000000400 */
[----:B------:R-:W-:-:S02]  /*9890*/  SEL R215, RZ, 0x4, P2 ;  /* 0x00000004ffd77807 */ /* 0x000fc40001000000 */
[----:B------:R-:W-:Y:S02]  /*98a0*/  FSEL R145, RZ, 1, P1 ;  /* 0x3f800000ff917808 */ /* 0x000fe40000800000 */
[----:B------:R-:W-:Y:S01]  /*98b0*/  ISETP.NE.AND P2, PT, R14, RZ, PT ;  /* 0x000000ff0e00720c */ /* 0x000fe20003f45270 */
[----:B------:R-:W-:Y:S01]  /*98c0*/  HADD2.F32 R14, -RZ, R171.H0_H0 ;  /* 0x200000abff0e7230 */ /* 0x000fe20000004100 */
[----:B------:R-:W-:Y:S01]  /*98d0*/  PRMT R20, R20, 0x9910, RZ ;  /* 0x0000991014147816 */ /* 0x000fe200000000ff */
[----:B------:R-:W-:Y:S01]  /*98e0*/  FFMA.FTZ R10, R145, R12, R10 ;  /* 0x0000000c910a7223 */ /* 0x000fe2000001000a */
[----:B------:R-:W-:Y:S01]  /*98f0*/  LOP3.LUT R36, R30, R175, RZ, 0x30, !PT ;  /* 0x000000af1e247212 */ /* 0x000fe200078e30ff */
[----:B------:R-:W-:Y:S01]  /*9900*/  LDS.U16 R145, [R164+0x10000] ;  /* 0x01000000a4917984 */ /* 0x000fe20000000400 */
[----:B------:R-:W-:Y:S01]  /*9910*/  FSEL R171, RZ, 1, P2 ;  /* 0x3f800000ffab7808 */ /* 0x000fe20001000000 */
[----:B------:R-:W-:Y:S01]  /*9920*/  IMAD.MOV.U32 R12, RZ, RZ, R20 ;  /* 0x000000ffff0c7224 */ /* 0x000fe200078e0014 */
[----:B------:R-:W-:-:S02]  /*9930*/  PRMT R36, R36, 0x9910, RZ ;  /* 0x0000991024247816 */ /* 0x000fc400000000ff */
[----:B------:R-:W-:Y:S01]  /*9940*/  SEL R210, RZ, 0x8, P3 ;  /* 0x00000008ffd27807 */ /* 0x000fe20001800000 */
[----:B------:R-:W-:Y:S01]  /*9950*/  FFMA.FTZ R10, R171, R14, R10 ;  /* 0x0000000eab0a7223 */ /* 0x000fe2000001000a */
[----:B------:R-:W-:Y:S01]  /*9960*/  ISETP.NE.AND P3, PT, R12, RZ, PT ;  /* 0x000000ff0c00720c */ /* 0x000fe20003f65270 */
[----:B------:R-:W-:Y:S01]  /*9970*/  IMAD.MOV.U32 R14, RZ, RZ, R36 ;  /* 0x000000ffff0e7224 */ /* 0x000fe200078e0024 */
[----:B------:R-:W3:Y:S01]  /*9980*/  LDS.U16 R171, [R164+0xfe00] ;  /* 0x00fe0000a4ab7984 */ /* 0x000ee20000000400 */
[----:B-1----:R-:W-:Y:S01]  /*9990*/  LOP3.LUT R20, R30, R129, RZ, 0x30, !PT ;  /* 0x000000811e147212 */ /* 0x002fe200078e30ff */
[----:B------:R-:W-:Y:S01]  /*99a0*/  HADD2.F32 R12, -RZ, R127.H0_H0 ;  /* 0x2000007fff0c7230 */ /* 0x000fe20000004100 */
[----:B------:R-:W-:Y:S02]  /*99b0*/  SEL R209, RZ, 0x10, P4 ;  /* 0x00000010ffd17807 */ /* 0x000fe40002000000 */
[----:B------:R-:W-:Y:S02]  /*99c0*/  FSEL R127, RZ, 1, P3 ;  /* 0x3f800000ff7f7808 */ /* 0x000fe40001800000 */
[----:B------:R-:W-:Y:S01]  /*99d0*/  ISETP.NE.AND P4, PT, R14, RZ, PT ;  /* 0x000000ff0e00720c */ /* 0x000fe20003f85270 */
[----:B------:R-:W-:Y:S01]  /*99e0*/  HADD2.F32 R14, -RZ, R175.H0_H0 ;  /* 0x200000afff0e7230 */ /* 0x000fe20000004100 */
[----:B------:R-:W-:Y:S01]  /*99f0*/  PRMT R20, R20, 0x9910, RZ ;  /* 0x0000991014147816 */ /* 0x000fe200000000ff */
[----:B------:R-:W-:Y:S01]  /*9a00*/  FFMA.FTZ R10, R127, R12, R10 ;  /* 0x0000000c7f0a7223 */ /* 0x000fe2000001000a */
[----:B------:R-:W-:Y:S01]  /*9a10*/  LOP3.LUT R36, R30, R181, RZ, 0x30, !PT ;  /* 0x000000b51e247212 */ /* 0x000fe200078e30ff */
[----:B------:R-:W1:Y:S01]  /*9a20*/  LDS.U16 R127, [R164+0x10200] ;  /* 0x01020000a47f7984 */ /* 0x000e620000000400 */
[----:B------:R-:W-:Y:S01]  /*9a30*/  FSEL R175, RZ, 1, P4 ;  /* 0x3f800000ffaf7808 */ /* 0x000fe20002000000 */
[----:B------:R-:W-:Y:S01]  /*9a40*/  IMAD.MOV.U32 R12, RZ, RZ, R20 ;  /* 0x000000ffff0c7224 */ /* 0x000fe200078e0014 */
[----:B------:R-:W-:Y:S01]  /*9a50*/  PRMT R36, R36, 0x9910, RZ ;  /* 0x0000991024247816 */ /* 0x000fe200000000ff */
[----:B------:R-:W-:Y:S01]  /*9a60*/  HADD2.F32 R181, -RZ, R181.H0_H0 ;  /* 0x200000b5ffb57230 */ /* 0x000fe20000004100 */
[----:B------:R-:W-:Y:S01]  /*9a70*/  SEL R204, RZ, 0x20, P5 ;  /* 0x00000020ffcc7807 */ /* 0x000fe20002800000 */
[----:B------:R-:W-:Y:S01]  /*9a80*/  FFMA.FTZ R10, R175, R14, R10 ;  /* 0x0000000eaf0a7223 */ /* 0x000fe2000001000a */
[----:B------:R-:W-:Y:S01]  /*9a90*/  ISETP.NE.AND P5, PT, R12, RZ, PT ;  /* 0x000000ff0c00720c */ /* 0x000fe20003fa5270 */
[----:B------:R-:W-:Y:S01]  /*9aa0*/  IMAD.MOV.U32 R14, RZ, RZ, R36 ;  /* 0x000000ffff0e7224 */ /* 0x000fe200078e0024 */
[----:B------:R-:W-:Y:S01]  /*9ab0*/  HADD2.F32 R12, -RZ, R129.H0_H0 ;  /* 0x20000081ff0c7230 */ /* 0x000fe20000004100 */
[----:B------:R-:W-:-:S02]  /*9ac0*/  SEL R203, RZ, 0x40, P0 ;  /* 0x00000040ffcb7807 */ /* 0x000fc40000000000 */
[----:B------:R-:W-:Y:S02]  /*9ad0*/  FSEL R129, RZ, 1, P5 ;  /* 0x3f800000ff817808 */ /* 0x000fe40002800000 */
[----:B------:R-:W-:Y:S02]  /*9ae0*/  ISETP.NE.AND P0, PT, R14, RZ, PT ;  /* 0x000000ff0e00720c */ /* 0x000fe40003f05270 */
[C---:B--2---:R-:W-:Y:S01]  /*9af0*/  LOP3.LUT R14, R30.reuse, R137, RZ, 0x30, !PT ;  /* 0x000000891e0e7212 */ /* 0x044fe200078e30ff */
[----:B------:R-:W-:Y:S01]  /*9b00*/  FFMA.FTZ R10, R129, R12, R10 ;  /* 0x0000000c810a7223 */ /* 0x000fe2000001000a */
[----:B0-----:R-:W-:Y:S01]  /*9b10*/  LOP3.LUT R20, R30, R133, RZ, 0x30, !PT ;  /* 0x000000851e147212 */ /* 0x001fe200078e30ff */
[----:B------:R-:W0:Y:S01]  /*9b20*/  LDS.U16 R129, [R164+0x10400] ;  /* 0x01040000a4817984 */ /* 0x000e220000000400 */
[----:B------:R-:W-:Y:S02]  /*9b30*/  PRMT R14, R14, 0x9910, RZ ;  /* 0x000099100e0e7816 */ /* 0x000fe400000000ff */
[----:B------:R-:W-:-:S02]  /*9b40*/  PRMT R20, R20, 0x9910, RZ ;  /* 0x0000991014147816 */ /* 0x000fc400000000ff */
[----:B------:R-:W-:Y:S01]  /*9b50*/  SEL R196, RZ, 0x80, P1 ;  /* 0x00000080ffc47807 */ /* 0x000fe20000800000 */
[----:B------:R-:W-:Y:S01]  /*9b60*/  IMAD.MOV.U32 R12, RZ, RZ, R14 ;  /* 0x000000ffff0c7224 */ /* 0x000fe200078e000e */
[----:B------:R-:W-:Y:S01]  /*9b70*/  FSEL R175, RZ, 1, P0 ;  /* 0x3f800000ffaf7808 */ /* 0x000fe20000000000 */
[----:B------:R-:W-:Y:S01]  /*9b80*/  IMAD.MOV.U32 R14, RZ, RZ, R20 ;  /* 0x000000ffff0e7224 */ /* 0x000fe200078e0014 */
[----:B------:R-:W-:Y:S02]  /*9b90*/  SEL R197, RZ, 0x100, P2 ;  /* 0x00000100ffc57807 */ /* 0x000fe40001000000 */
[----:B------:R-:W-:Y:S01]  /*9ba0*/  ISETP.NE.AND P1, PT, R12, RZ, PT ;  /* 0x000000ff0c00720c */ /* 0x000fe20003f25270 */
[----:B------:R-:W-:Y:S01]  /*9bb0*/  HADD2.F32 R12, -RZ, R137.H0_H0 ;  /* 0x20000089ff0c7230 */ /* 0x000fe20000004100 */
[----:B------:R-:W-:Y:S01]  /*9bc0*/  ISETP.NE.AND P2, PT, R14, RZ, PT ;  /* 0x000000ff0e00720c */ /* 0x000fe20003f45270 */
[----:B------:R-:W-:Y:S01]  /*9bd0*/  FFMA.FTZ R10, R175, R181, R10 ;  /* 0x000000b5af0a7223 */ /* 0x000fe2000001000a */
[----:B------:R-:W-:Y:S01]  /*9be0*/  FSEL R137, RZ, 1, P1 ;  /* 0x3f800000ff897808 */ /* 0x000fe20000800000 */
[----:B------:R-:W-:Y:S01]  /*9bf0*/  HADD2.F32 R14, -RZ, R133.H0_H0 ;  /* 0x20000085ff0e7230 */ /* 0x000fe20000004100 */
[----:B---3--:R-:W-:-:S02]  /*9c00*/  LOP3.LUT R20, R30, R171, RZ, 0x30, !PT ;  /* 0x000000ab1e147212 */ /* 0x008fc400078e30ff */
[----:B------:R-:W-:Y:S01]  /*9c10*/  FSEL R133, RZ, 1, P2 ;  /* 0x3f800000ff857808 */ /* 0x000fe20001000000 */
[----:B------:R-:W-:Y:S01]  /*9c20*/  FFMA.FTZ R10, R137, R12, R10 ;  /* 0x0000000c890a7223 */ /* 0x000fe2000001000a */
[----:B------:R-:W-:Y:S01]  /*9c30*/  PRMT R20, R20, 0x9910, RZ ;  /* 0x0000991014147816 */ /* 0x000fe200000000ff */
[----:B------:R-:W-:Y:S01]  /*9c40*/  LDS.U16 R137, [R164+0x10800] ;  /* 0x01080000a4897984 */ /* 0x000fe20000000400 */
[----:B------:R-:W-:Y:S01]  /*9c50*/  LOP3.LUT R12, R30, R145, RZ, 0x30, !PT ;  /* 0x000000911e0c7212 */ /* 0x000fe200078e30ff */
[----:B------:R-:W-:Y:S01]  /*9c60*/  FFMA.FTZ R10, R133, R14, R10 ;  /* 0x0000000e850a7223 */ /* 0x000fe2000001000a */
[----:B------:R-:W-:Y:S01]  /*9c70*/  SEL R190, RZ, 0x200, P3 ;  /* 0x00000200ffbe7807 */ /* 0x000fe20001800000 */
[----:B------:R-:W2:Y:S01]  /*9c80*/  LDS.U16 R133, [R164+0x10600] ;  /* 0x01060000a4857984 */ /* 0x000ea20000000400 */
[----:B------:R-:W-:Y:S02]  /*9c90*/  ISETP.NE.AND P3, PT, R20, RZ, PT ;  /* 0x000000ff1400720c */ /* 0x000fe40003f65270 */
[----:B------:R-:W-:Y:S01]  /*9ca0*/  PRMT R14, R12, 0x9910, RZ ;  /* 0x000099100c0e7816 */ /* 0x000fe200000000ff */
[----:B------:R-:W-:Y:S01]  /*9cb0*/  HADD2.F32 R12, -RZ, R171.H0_H0 ;  /* 0x200000abff0c7230 */ /* 0x000fe20000004100 */
[----:B------:R-:W-:-:S02]  /*9cc0*/  FSEL R171, RZ, 1, P3 ;  /* 0x3f800000ffab7808 */ /* 0x000fc40001800000 */
[----:B------:R-:W-:Y:S02]  /*9cd0*/  SEL R193, RZ, 0x400, P4 ;  /* 0x00000400ffc17807 */ /* 0x000fe40002000000 */
[----:B------:R-:W-:Y:S01]  /*9ce0*/  ISETP.NE.AND P4, PT, R14, RZ, PT ;  /* 0x000000ff0e00720c */ /* 0x000fe20003f85270 */
[----:B------:R-:W-:Y:S01]  /*9cf0*/  FFMA.FTZ R10, R171, R12, R10 ;  /* 0x0000000cab0a7223 */ /* 0x000fe2000001000a */
[----:B------:R-:W-:Y:S01]  /*9d00*/  HADD2.F32 R12, -RZ, R145.H0_H0 ;  /* 0x20000091ff0c7230 */ /* 0x000fe20000004100 */
[----:B-1----:R-:W-:Y:S02]  /*9d10*/  LOP3.LUT R14, R30, R127, RZ, 0x30, !PT ;  /* 0x0000007f1e0e7212 */ /* 0x002fe400078e30ff */
[----:B------:R-:W-:Y:S02]  /*9d20*/  FSEL R145, RZ, 1, P4 ;  /* 0x3f800000ff917808 */ /* 0x000fe40002000000 */
[----:B------:R-:W-:Y:S02]  /*9d30*/  PRMT R14, R14, 0x9910, RZ ;  /* 0x000099100e0e7816 */ /* 0x000fe400000000ff */
[----:B------:R-:W-:Y:S01]  /*9d40*/  SEL R180, RZ, 0x800, P5 ;  /* 0x00000800ffb47807 */ /* 0x000fe20002800000 */
[----:B------:R-:W-:Y:S01]  /*9d50*/  FFMA.FTZ R10, R145, R12, R10 ;  /* 0x0000000c910a7223 */ /* 0x000fe2000001000a */
[----:B0-----:R-:W-:Y:S01]  /*9d60*/  LOP3.LUT R12, R30, R129, RZ, 0x30, !PT ;  /* 0x000000811e0c7212 */ /* 0x001fe200078e30ff */
[----:B------:R-:W-:Y:S01]  /*9d70*/  LDS.U16 R145, [R164+0x10c00] ;  /* 0x010c0000a4917984 */ /* 0x000fe20000000400 */
[----:B------:R-:W-:-:S02]  /*9d80*/  ISETP.NE.AND P5, PT, R14, RZ, PT ;  /* 0x000000ff0e00720c */ /* 0x000fc40003fa5270 */
[----:B------:R-:W-:Y:S01]  /*9d90*/  PRMT R20, R12, 0x9910, RZ ;  /* 0x000099100c147816 */ /* 0x000fe200000000ff */
[----:B------:R-:W-:Y:S01]  /*9da0*/  HADD2.F32 R12, -RZ, R127.H0_H0 ;  /* 0x2000007fff0c7230 */ /* 0x000fe20000004100 */
[----:B------:R-:W-:Y:S02]  /*9db0*/  FSEL R127, RZ, 1, P5 ;  /* 0x3f800000ff7f7808 */ /* 0x000fe40002800000 */
[----:B------:R-:W-:Y:S01]  /*9dc0*/  SEL R174, RZ, 0x1000, P0 ;  /* 0x00001000ffae7807 */ /* 0x000fe20000000000 */
[----:B------:R-:W-:Y:S01]  /*9dd0*/  IMAD.MOV.U32 R14, RZ, RZ, R20 ;  /* 0x000000ffff0e7224 */ /* 0x000fe200078e0014 */
[----:B------:R-:W-:Y:S01]  /*9de0*/  SEL R189, RZ, 0x2000, P1 ;  /* 0x00002000ffbd7807 */ /* 0x000fe20000800000 */
[----:B------:R-:W-:Y:S01]  /*9df0*/  FFMA.FTZ R10, R127, R12, R10 ;  /* 0x0000000c7f0a7223 */ /* 0x000fe2000001000a */
[----:B------:R-:W-:Y:S01]  /*9e00*/  HADD2.F32 R12, -RZ, R129.H0_H0 ;  /* 0x20000081ff0c7230 */ /* 0x000fe20000004100 */
[----:B------:R-:W-:Y:S01]  /*9e10*/  SEL R185, RZ, 0x4000, P2 ;  /* 0x00004000ffb97807 */ /* 0x000fe20001000000 */
[----:B------:R-:W0:Y:S01]  /*9e20*/  LDS.U16 R129, [R164+0x10a00] ;  /* 0x010a0000a4817984 */ /* 0x000e220000000400 */
[----:B------:R-:W-:-:S02]  /*9e30*/  ISETP.NE.AND P0, PT, R14, RZ, PT ;  /* 0x000000ff0e00720c */ /* 0x000fc40003f05270 */
[----:B------:R-:W-:Y:S02]  /*9e40*/  SEL R172, RZ, 0x8000, P3 ;  /* 0x00008000ffac7807 */ /* 0x000fe40001800000 */
[----:B------:R-:W-:Y:S02]  /*9e50*/  FSEL R127, RZ, 1, P0 ;  /* 0x3f800000ff7f7808 */ /* 0x000fe40000000000 */
[----:B------:R-:W-:Y:S02]  /*9e60*/  SEL R146, RZ, 0x10000, P4 ;  /* 0x00010000ff927807 */ /* 0x000fe40002000000 */
[----:B------:R-:W-:Y:S01]  /*9e70*/  SEL R181, RZ, 0x20000, P5 ;  /* 0x00020000ffb57807 */ /* 0x000fe20002800000 */
[----:B------:R-:W-:Y:S01]  /*9e80*/  FFMA.FTZ R10, R127, R12, R10 ;  /* 0x0000000c7f0a7223 */ /* 0x000fe2000001000a */
[----:B--2---:R-:W-:Y:S01]  /*9e90*/  LOP3.LUT R12, R30, R133, RZ, 0x30, !PT ;  /* 0x000000851e0c7212 */ /* 0x004fe200078e30ff */
[----:B------:R-:W-:Y:S01]  /*9ea0*/  HADD2.F32 R133, -RZ, R133.H0_H0 ;  /* 0x20000085ff857230 */ /* 0x000fe20000004100 */
[----:B------:R-:W-:-:S02]  /*9eb0*/  SEL R175, RZ, 0x40000, P0 ;  /* 0x00040000ffaf7807 */ /* 0x000fc40000000000 */
[----:B------:R-:W-:Y:S02]  /*9ec0*/  PRMT R14, R12, 0x9910, RZ ;  /* 0x000099100c0e7816 */ /* 0x000fe400000000ff */
[----:B------:R-:W-:Y:S01]  /*9ed0*/  LOP3.LUT R12, R30, R137, RZ, 0x30, !PT ;  /* 0x000000891e0c7212 */ /* 0x000fe200078e30ff */
[----:B------:R-:W-:Y:S01]  /*9ee0*/  HADD2.F32 R137, -RZ, R137.H0_H0 ;  /* 0x20000089ff897230 */ /* 0x000fe20000004100 */
[----:B------:R-:W-:Y:S02]  /*9ef0*/  ISETP.NE.AND P1, PT, R14, RZ, PT ;  /* 0x000000ff0e00720c */ /* 0x000fe40003f25270 */
[----:B------:R-:W-:Y:S02]  /*9f00*/  PRMT R12, R12, 0x9910, RZ ;  /* 0x000099100c0c7816 */ /* 0x000fe400000000ff */
[----:B------:R-:W-:Y:S02]  /*9f10*/  FSEL R127, RZ, 1, P1 ;  /* 0x3f800000ff7f7808 */ /* 0x000fe40000800000 */
[----:B------:R-:W-:-:S02]  /*9f20*/  ISETP.NE.AND P2, PT, R12, RZ, PT ;  /* 0x000000ff0c00720c */ /* 0x000fc40003f45270 */
[----:B------:R-:W-:Y:S01]  /*9f30*/  SEL R118, RZ, 0x80000, P1 ;  /* 0x00080000ff767807 */ /* 0x000fe20000800000 */
[----:B------:R-:W-:Y:S01]  /*9f40*/  FFMA.FTZ R10, R127, R133, R10 ;  /* 0x000000857f0a7223 */ /* 0x000fe2000001000a */
[----:B------:R-:W-:Y:S01]  /*9f50*/  FSEL R127, RZ, 1, P2 ;  /* 0x3f800000ff7f7808 */ /* 0x000fe20001000000 */
[----:B------:R-:W1:Y:S01]  /*9f60*/  LDS.U16 R133, [R164+0x10e00] ;  /* 0x010e0000a4857984 */ /* 0x000e620000000400 */
[----:B------:R-:W-:Y:S02]  /*9f70*/  SEL R42, RZ, 0x100000, P2 ;  /* 0x00100000ff2a7807 */ /* 0x000fe40001000000 */
[----:B------:R-:W-:Y:S01]  /*9f80*/  LOP3.LUT R7, R250, 0x2, R5, 0xe2, !PT ;  /* 0x00000002fa077812 */ /* 0x000fe200078ee205 */
[----:B------:R-:W-:Y:S01]  /*9f90*/  FFMA.FTZ R10, R127, R137, R10 ;  /* 0x000000897f0a7223 */ /* 0x000fe2000001000a */
[----:B------:R-:W-:Y:S02]  /*9fa0*/  LDS.U16 R250, [R164+0x15800] ;  /* 0x01580000a4fa7984 */ /* 0x000fe40000000400 */
[----:B------:R-:W-:-:S02]  /*9fb0*/  LOP3.LUT R32, R47, R32, R7, 0xfe, !PT ;  /* 0x000000202f207212 */ /* 0x000fc400078efe07 */
[----:B------:R-:W2:Y:S01]  /*9fc0*/  LDS.U16 R127, [R164+0x11000] ;  /* 0x01100000a47f7984 */ /* 0x000ea20000000400 */
[----:B0-----:R-:W-:Y:S02]  /*9fd0*/  LOP3.LUT R12, R30, R129, RZ, 0x30, !PT ;  /* 0x000000811e0c7212 */ /* 0x001fe400078e30ff */
[----:B------:R-:W-:Y:S01]  /*9fe0*/  LOP3.LUT R34, R59, R34, R32, 0xfe, !PT ;  /* 0x000000223b227212 */ /* 0x000fe200078efe20 */
[----:B------:R-:W0:Y:S01]  /*9ff0*/  LDS.U16 R137, [R164+0x11200] ;  /* 0x01120000a4897984 */ /* 0x000e220000000400 */
[----:B------:R-:W-:Y:S02]  /*a000*/  PRMT R14, R12, 0x9910, RZ ;  /* 0x000099100c0e7816 */ /* 0x000fe400000000ff */
[----:B------:R-:W-:Y:S01]  /*a010*/  LOP3.LUT R12, R30, R145, RZ, 0x30, !PT ;  /* 0x000000911e0c7212 */ /* 0x000fe200078e30ff */
[----:B------:R-:W-:Y:S01]  /*a020*/  HADD2.F32 R145, -RZ, R145.H0_H0 ;  /* 0x20000091ff917230 */ /* 0x000fe20000004100 */
[----:B------:R-:W-:Y:S02]  /*a030*/  ISETP.NE.AND P3, PT, R14, RZ, PT ;  /* 0x000000ff0e00720c */ /* 0x000fe40003f65270 */
[----:B------:R-:W-:-:S02]  /*a040*/  PRMT R12, R12, 0x9910, RZ ;  /* 0x000099100c0c7816 */ /* 0x000fc400000000ff */
[----:B------:R-:W-:Y:S02]  /*a050*/  SEL R171, RZ, 0x200000, P3 ;  /* 0x00200000ffab7807 */ /* 0x000fe40001800000 */
[----:B------:R-:W-:Y:S01]  /*a060*/  ISETP.NE.AND P4, PT, R12, RZ, PT ;  /* 0x000000ff0c00720c */ /* 0x000fe20003f85270 */
[----:B------:R-:W-:Y:S01]  /*a070*/  HADD2.F32 R12, -RZ, R129.H0_H0 ;  /* 0x20000081ff0c7230 */ /* 0x000fe20000004100 */
[----:B------:R-:W-:-:S05]  /*a080*/  FSEL R129, RZ, 1, P3 ;  /* 0x3f800000ff817808 */ /* 0x000fca0001800000 */
[----:B------:R-:W-:Y:S01]  /*a090*/  FFMA.FTZ R10, R129, R12, R10 ;  /* 0x0000000c810a7223 */ /* 0x000fe2000001000a */
[----:B------:R-:W-:-:S05]  /*a0a0*/  FSEL R129, RZ, 1, P4 ;  /* 0x3f800000ff817808 */ /* 0x000fca0002000000 */
[----:B------:R-:W-:Y:S01]  /*a0b0*/  FFMA.FTZ R10, R129, R145, R10 ;  /* 0x00000091810a7223 */ /* 0x000fe2000001000a */
[----:B------:R-:W-:Y:S01]  /*a0c0*/  SEL R145, RZ, 0x400000, P4 ;  /* 0x00400000ff917807 */ /* 0x000fe20002000000 */
[----:B------:R-:W3:Y:S01]  /*a0d0*/  LDS.U16 R129, [R164+0x11400] ;  /* 0x01140000a4817984 */ /* 0x000ee20000000400 */
[----:B-1----:R-:W-:-:S04]  /*a0e0*/  LOP3.LUT R12, R30, R133, RZ, 0x30, !PT ;  /* 0x000000851e0c7212 */ /* 0x002fc800078e30ff */
[----:B------:R-:W-:-:S04]  /*a0f0*/  PRMT R14, R12, 0x9910, RZ ;  /* 0x000099100c0e7816 */ /* 0x000fc800000000ff */
[----:B------:R-:W-:Y:S02]  /*a100*/  ISETP.NE.AND P5, PT, R14, RZ, PT ;  /* 0x000000ff0e00720c */ /* 0x000fe40003fa5270 */
[----:B--2---:R-:W-:Y:S02]  /*a110*/  LOP3.LUT R12, R30, R127, RZ, 0x30, !PT ;  /* 0x0000007f1e0c7212 */ /* 0x004fe400078e30ff */
[----:B------:R-:W-:Y:S02]  /*a120*/  SEL R36, RZ, 0x800000, P5 ;  /* 0x00800000ff247807 */ /* 0x000fe40002800000 */
[----:B------:R-:W-:-:S04]  /*a130*/  PRMT R12, R12, 0x9910, RZ ;  /* 0x000099100c0c7816 */ /* 0x000fc800000000ff */
[----:B------:R-:W-:Y:S01]  /*a140*/  ISETP.NE.AND P0, PT, R12, RZ, PT ;  /* 0x000000ff0c00720c */ /* 0x000fe20003f05270 */
[----:B------:R-:W-:Y:S01]  /*a150*/  HADD2.F32 R12, -RZ, R133.H0_H0 ;  /* 0x20000085ff0c7230 */ /* 0x000fe20000004100 */
[----:B------:R-:W-:-:S05]  /*a160*/  FSEL R133, RZ, 1, P5 ;  /* 0x3f800000ff857808 */ /* 0x000fca0002800000 */
[----:B------:R-:W-:Y:S01]  /*a170*/  FFMA.FTZ R10, R133, R12, R10 ;  /* 0x0000000c850a7223 */ /* 0x000fe2000001000a */
[----:B------:R-:W-:Y:S01]  /*a180*/  HADD2.F32 R12, -RZ, R127.H0_H0 ;  /* 0x2000007fff0c7230 */ /* 0x000fe20000004100 */
[----:B------:R-:W-:Y:S01]  /*a190*/  FSEL R127, RZ, 1, P0 ;  /* 0x3f800000ff7f7808 */ /* 0x000fe20000000000 */
[----:B------:R-:W-:Y:S04]  /*a1a0*/  LDS.U16 R133, [R164+0x11800] ;  /* 0x01180000a4857984 */ /* 0x000fe80000000400 */
[----:B------:R-:W-:Y:S01]  /*a1b0*/  FFMA.FTZ R10, R127, R12, R10 ;  /* 0x0000000c7f0a7223 */ /* 0x000fe2000001000a */
[----:B0-----:R-:W-:Y:S01]  /*a1c0*/  LOP3.LUT R12, R30, R137, RZ, 0x30, !PT ;  /* 0x000000891e0c7212 */ /* 0x001fe200078e30ff */
[----:B------:R-:W0:Y:S03]  /*a1d0*/  LDS.U16 R127, [R164+0x11600] ;  /* 0x01160000a47f7984 */ /* 0x000e260000000400 */
[----:B------:R-:W-:-:S02]  /*a1e0*/  PRMT R14, R12, 0x9910, RZ ;  /* 0x000099100c0e7816 */ /* 0x000fc400000000ff */
[----:B---3--:R-:W-:Y:S02]  /*a1f0*/  LOP3.LUT R12, R30, R129, RZ, 0x30, !PT ;  /* 0x000000811e0c7212 */ /* 0x008fe400078e30ff */
[----:B------:R-:W-:Y:S02]  /*a200*/  ISETP.NE.AND P1, PT, R14, RZ, PT ;  /* 0x000000ff0e00720c */ /* 0x000fe40003f25270 */
[----:B------:R-:W-:Y:S02]  /*a210*/  PRMT R12, R12, 0x9910, RZ ;  /* 0x000099100c0c7816 */ /* 0x000fe400000000ff */
[----:B------:R-:W-:Y:S02]  /*a220*/  SEL R20, RZ, 0x2000000, P1 ;  /* 0x02000000ff147807 */ /* 0x000fe40000800000 */
[----:B------:R-:W-:Y:S01]  /*a230*/  ISETP.NE.AND P2, PT, R12, RZ, PT ;  /* 0x000000ff0c00720c */ /* 0x000fe20003f45270 */
[----:B------:R-:W-:Y:S01]  /*a240*/  HADD2.F32 R12, -RZ, R137.H0_H0 ;  /* 0x20000089ff0c7230 */ /* 0x000fe20000004100 */
[----:B------:R-:W-:-:S05]  /*a250*/  FSEL R137, RZ, 1, P1 ;  /* 0x3f800000ff897808 */ /* 0x000fca0000800000 */
[----:B------:R-:W-:Y:S01]  /*a260*/  FFMA.FTZ R10, R137, R12, R10 ;  /* 0x0000000c890a7223 */ /* 0x000fe2000001000a */
[----:B------:R-:W-:Y:S01]  /*a270*/  HADD2.F32 R12, -RZ, R129.H0_H0 ;  /* 0x20000081ff0c7230 */ /* 0x000fe20000004100 */
[----:B------:R-:W-:Y:S02]  /*a280*/  FSEL R129, RZ, 1, P2 ;  /* 0x3f800000ff817808 */ /* 0x000fe40001000000 */
[----:B------:R-:W-:-:S03]  /*a290*/  SEL R137, RZ, 0x1000000, P0 ;  /* 0x01000000ff897807 */ /* 0x000fc60000000000 */
[----:B------:R-:W-:Y:S02]  /*a2a0*/  FFMA.FTZ R10, R129, R12, R10 ;  /* 0x0000000c810a7223 */ /* 0x000fe4000001000a */
[----:B------:R-:W1:Y:S01]  /*a2b0*/  LDS.U16 R129, [R164+0x11c00] ;  /* 0x011c0000a4817984 */ /* 0x000e620000000400 */
[----:B0-----:R-:W-:-:S04]  /*a2c0*/  LOP3.LUT R12, R30, R127, RZ, 0x30, !PT ;  /* 0x0000007f1e0c7212 */ /* 0x001fc800078e30ff */
[----:B------:R-:W-:Y:S02]  /*a2d0*/  PRMT R14, R12, 0x9910, RZ ;  /* 0x000099100c0e7816 */ /* 0x000fe400000000ff */
[----:B------:R-:W-:Y:S01]  /*a2e0*/  LOP3.LUT R12, R30, R133, RZ, 0x30, !PT ;  /* 0x000000851e0c7212 */ /* 0x000fe200078e30ff */
[----:B------:R-:W-:Y:S01]  /*a2f0*/  HADD2.F32 R133, -RZ, R133.H0_H0 ;  /* 0x20000085ff857230 */ /* 0x000fe20000004100 */
[----:B------:R-:W-:Y:S02]  /*a300*/  ISETP.NE.AND P3, PT, R14, RZ, PT ;  /* 0x000000ff0e00720c */ /* 0x000fe40003f65270 */
[----:B------:R-:W-:-:S04]  /*a310*/  PRMT R12, R12, 0x9910, RZ ;  /* 0x000099100c0c7816 */ /* 0x000fc800000000ff */
[----:B------:R-:W-:Y:S01]  /*a320*/  ISETP.NE.AND P4, PT, R12, RZ, PT ;  /* 0x000000ff0c00720c */ /* 0x000fe20003f85270 */
[----:B------:R-:W-:Y:S01]  /*a330*/  HADD2.F32 R12, -RZ, R127.H0_H0 ;  /* 0x2000007fff0c7230 */ /* 0x000fe20000004100 */
[----:B------:R-:W-:-:S05]  /*a340*/  FSEL R127, RZ, 1, P3 ;  /* 0x3f800000ff7f7808 */ /* 0x000fca0001800000 */
[----:B------:R-:W-:Y:S01]  /*a350*/  FFMA.FTZ R10, R127, R12, R10 ;  /* 0x0000000c7f0a7223 */ /* 0x000fe2000001000a */
[----:B------:R-:W-:Y:S02]  /*a360*/  FSEL R127, RZ, 1, P4 ;  /* 0x3f800000ff7f7808 */ /* 0x000fe40002000000 */
[----:B------:R-:W-:-:S03]  /*a370*/  LOP3.LUT R12, R30, R249, RZ, 0x30, !PT ;  /* 0x000000f91e0c7212 */ /* 0x000fc600078e30ff */
[----:B------:R-:W-:Y:S01]  /*a380*/  FFMA.FTZ R10, R127, R133, R10 ;  /* 0x000000857f0a7223 */ /* 0x000fe2000001000a */
[----:B------:R-:W-:Y:S01]  /*a390*/  PRMT R14, R12, 0x9910, RZ ;  /* 0x000099100c0e7816 */ /* 0x000fe200000000ff */
[----:B------:R-:W0:Y:S01]  /*a3a0*/  LDS.U16 R127, [R164+0x11e00] ;  /* 0x011e0000a47f7984 */ /* 0x000e220000000400 */
[----:B-1----:R-:W-:Y:S02]  /*a3b0*/  LOP3.LUT R12, R30, R129, RZ, 0x30, !PT ;  /* 0x000000811e0c7212 */ /* 0x002fe400078e30ff */
[----:B------:R-:W-:Y:S01]  /*a3c0*/  ISETP.NE.AND P5, PT, R14, RZ, PT ;  /* 0x000000ff0e00720c */ /* 0x000fe20003fa5270 */
[----:B------:R-:W1:Y:S01]  /*a3d0*/  LDS.U16 R133, [R164+0x12000] ;  /* 0x01200000a4857984 */ /* 0x000e620000000400 */
        /* <DEDUP_REMOVED lines=8> */
[----:B------:R-:W-:Y:S02]  /*a460*/  FFMA.FTZ R10, R129, R12, R10 ;  /* 0x0000000c810a7223 */ /* 0x000fe4000001000a */
[----:B------:R-:W2:Y:S01]  /*a470*/  LDS.U16 R129, [R164+0x12200] ;  /* 0x01220000a4817984 */ /* 0x000ea20000000400 */
[----:B0-----:R-:W-:-:S04]  /*a480*/  LOP3.LUT R12, R30, R127, RZ, 0x30, !PT ;  /* 0x0000007f1e0c7212 */ /* 0x001fc800078e30ff */
[----:B------:R-:W-:Y:S02]  /*a490*/  PRMT R14, R12, 0x9910, RZ ;  /* 0x000099100c0e7816 */ /* 0x000fe400000000ff */
[----:B-1----:R-:W-:Y:S01]  /*a4a0*/  LOP3.LUT R12, R30, R133, RZ, 0x30, !PT ;  /* 0x000000851e0c7212 */ /* 0x002fe200078e30ff */
[----:B------:R-:W-:Y:S01]  /*a4b0*/  HADD2.F32 R133, -RZ, R133.H0_H0 ;  /* 0x20000085ff857230 */ /* 0x000fe20000004100 */
[----:B------:R-:W-:Y:S02]  /*a4c0*/  ISETP.NE.AND P1, PT, R14, RZ, PT ;  /* 0x000000ff0e00720c */ /* 0x000fe40003f25270 */
[----:B------:R-:W-:Y:S02]  /*a4d0*/  PRMT R12, R12, 0x9910, RZ ;  /* 0x000099100c0c7816 */ /* 0x000fe400000000ff */
[----:B------:R-:W-:Y:S02]  /*a4e0*/  SEL R14, RZ, 0x4000000, P2 ;  /* 0x04000000ff0e7807 */ /* 0x000fe40001000000 */
[----:B------:R-:W-:Y:S01]  /*a4f0*/  ISETP.NE.AND P2, PT, R12, RZ, PT ;  /* 0x000000ff0c00720c */ /* 0x000fe20003f45270 */
[----:B------:R-:W-:Y:S01]  /*a500*/  HADD2.F32 R12, -RZ, R127.H0_H0 ;  /* 0x2000007fff0c7230 */ /* 0x000fe20000004100 */
[----:B------:R-:W-:-:S02]  /*a510*/  FSEL R127, RZ, 1, P1 ;  /* 0x3f800000ff7f7808 */ /* 0x000fc40000800000 */
[----:B------:R-:W-:-:S03]  /*a520*/  SEL R5, RZ, 0x1, P2 ;  /* 0x00000001ff057807 */ /* 0x000fc60001000000 */
[----:B------:R-:W-:Y:S01]  /*a530*/  FFMA.FTZ R12, R127, R12, R10 ;  /* 0x0000000c7f0c7223 */ /* 0x000fe2000001000a */
[----:B------:R-:W-:Y:S02]  /*a540*/  FSEL R127, RZ, 1, P2 ;  /* 0x3f800000ff7f7808 */ /* 0x000fe40001000000 */
[----:B--2---:R-:W-:-:S03]  /*a550*/  LOP3.LUT R10, R30, R129, RZ, 0x30, !PT ;  /* 0x000000811e0a7212 */ /* 0x004fc600078e30ff */
[----:B------:R-:W-:Y:S01]  /*a560*/  FFMA.FTZ R12, R127, R133, R12 ;  /* 0x000000857f0c7223 */ /* 0x000fe2000001000c */
[----:B------:R-:W-:Y:S01]  /*a570*/  SEL R133, RZ, 0x8000000, P3 ;  /* 0x08000000ff857807 */ /* 0x000fe20001800000 */
[----:B------:R-:W0:Y:S01]  /*a580*/  LDS.U16 R127, [R164+0x12600] ;  /* 0x01260000a47f7984 */ /* 0x000e220000000400 */
[----:B------:R-:W-:Y:S02]  /*a590*/  PRMT R246, R10, 0x9910, RZ ;  /* 0x000099100af67816 */ /* 0x000fe400000000ff */
[----:B------:R-:W-:Y:S01]  /*a5a0*/  LOP3.LUT R10, R30, R251, RZ, 0x30, !PT ;  /* 0x000000fb1e0a7212 */ /* 0x000fe200078e30ff */
[----:B------:R-:W-:Y:S01]  /*a5b0*/  HADD2.F32 R251, -RZ, R251.H0_H0 ;  /* 0x200000fbfffb7230 */ /* 0x000fe20000004100 */
[----:B------:R-:W-:Y:S02]  /*a5c0*/  ISETP.NE.AND P3, PT, R246, RZ, PT ;  /* 0x000000fff600720c */ /* 0x000fe40003f65270 */
[----:B------:R-:W-:-:S05]  /*a5d0*/  PRMT R10, R10, 0x9910, RZ ;  /* 0x000099100a0a7816 */ /* 0x000fca00000000ff */
[----:B------:R-:W-:Y:S01]  /*a5e0*/  IMAD.MOV.U32 R246, RZ, RZ, R10 ;  /* 0x000000fffff67224 */ /* 0x000fe200078e000a */
[----:B------:R-:W-:-:S04]  /*a5f0*/  SEL R10, RZ, 0x10000000, P4 ;  /* 0x10000000ff0a7807 */ /* 0x000fc80002000000 */
[----:B------:R-:W-:Y:S01]  /*a600*/  ISETP.NE.AND P4, PT, R246, RZ, PT ;  /* 0x000000fff600720c */ /* 0x000fe20003f85270 */
[----:B------:R-:W-:Y:S01]  /*a610*/  HADD2.F32 R246, -RZ, R129.H0_H0 ;  /* 0x20000081fff67230 */ /* 0x000fe20000004100 */
[----:B------:R-:W-:-:S05]  /*a620*/  FSEL R129, RZ, 1, P3 ;  /* 0x3f800000ff817808 */ /* 0x000fca0001800000 */
[----:B------:R-:W-:Y:S01]  /*a630*/  FFMA.FTZ R12, R129, R246, R12 ;  /* 0x000000f6810c7223 */ /* 0x000fe2000001000c */
[----:B------:R-:W-:-:S05]  /*a640*/  FSEL R129, RZ, 1, P4 ;  /* 0x3f800000ff817808 */ /* 0x000fca0002000000 */
[----:B------:R-:W-:Y:S02]  /*a650*/  FFMA.FTZ R12, R129, R251, R12 ;  /* 0x000000fb810c7223 */ /* 0x000fe4000001000c */
[----:B------:R-:W1:Y:S01]  /*a660*/  LDS.U16 R251, [R164+0x12a00] ;  /* 0x012a0000a4fb7984 */ /* 0x000e620000000400 */
[----:B0-----:R-:W-:-:S04]  /*a670*/  LOP3.LUT R129, R30, R127, RZ, 0x30, !PT ;  /* 0x0000007f1e817212 */ /* 0x001fc800078e30ff */
[----:B------:R-:W-:Y:S02]  /*a680*/  PRMT R246, R129, 0x9910, RZ ;  /* 0x0000991081f67816 */ /* 0x000fe400000000ff */
[----:B------:R-:W-:Y:S02]  /*a690*/  SEL R129, RZ, 0x20000000, P5 ;  /* 0x20000000ff817807 */ /* 0x000fe40002800000 */
[----:B------:R-:W-:Y:S01]  /*a6a0*/  ISETP.NE.AND P5, PT, R246, RZ, PT ;  /* 0x000000fff600720c */ /* 0x000fe20003fa5270 */
[----:B------:R-:W-:-:S03]  /*a6b0*/  HADD2.F32 R246, -RZ, R127.H0_H0 ;  /* 0x2000007ffff67230 */ /* 0x000fc60000004100 */
[----:B------:R-:W-:-:S05]  /*a6c0*/  FSEL R127, RZ, 1, P5 ;  /* 0x3f800000ff7f7808 */ /* 0x000fca0002800000 */
[----:B------:R-:W-:Y:S01]  /*a6d0*/  FFMA.FTZ R12, R127, R246, R12 ;  /* 0x000000f67f0c7223 */ /* 0x000fe2000001000c */
[----:B------:R-:W-:-:S04]  /*a6e0*/  LOP3.LUT R127, R30, R249, RZ, 0x30, !PT ;  /* 0x000000f91e7f7212 */ /* 0x000fc800078e30ff */
[----:B------:R-:W-:Y:S02]  /*a6f0*/  PRMT R246, R127, 0x9910, RZ ;  /* 0x000099107ff67816 */ /* 0x000fe400000000ff */
[----:B------:R-:W-:Y:S02]  /*a700*/  SEL R127, RZ, 0x40000000, P0 ;  /* 0x40000000ff7f7807 */ /* 0x000fe40000000000 */
[----:B------:R-:W-:Y:S01]  /*a710*/  ISETP.NE.AND P0, PT, R246, RZ, PT ;  /* 0x000000fff600720c */ /* 0x000fe20003f05270 */
[----:B------:R-:W-:-:S03]  /*a720*/  HADD2.F32 R246, -RZ, R249.H0_H0 ;  /* 0x200000f9fff67230 */ /* 0x000fc60000004100 */
[----:B------:R-:W-:-:S05]  /*a730*/  FSEL R249, RZ, 1, P0 ;  /* 0x3f800000fff97808 */ /* 0x000fca0000000000 */
[----:B------:R-:W-:Y:S01]  /*a740*/  FFMA.FTZ R246, R249, R246, R12 ;  /* 0x000000f6f9f67223 */ /* 0x000fe2000001000c */
[----:B-1----:R-:W-:Y:S01]  /*a750*/  LOP3.LUT R12, R30, R251, RZ, 0x30, !PT ;  /* 0x000000fb1e0c7212 */ /* 0x002fe200078e30ff */
[----:B------:R-:W-:-:S03]  /*a760*/  HADD2.F32 R251, -RZ, R251.H0_H0 ;  /* 0x200000fbfffb7230 */ /* 0x000fc60000004100 */
[----:B------:R-:W-:Y:S02]  /*a770*/  PRMT R248, R12, 0x9910, RZ ;  /* 0x000099100cf87816 */ /* 0x000fe400000000ff */
[----:B------:R-:W-:Y:S02]  /*a780*/  SEL R12, RZ, 0x80000000, P1 ;  /* 0x80000000ff0c7807 */ /* 0x000fe40000800000 */
[----:B------:R-:W-:-:S04]  /*a790*/  ISETP.NE.AND P1, PT, R248, RZ, PT ;  /* 0x000000fff800720c */ /* 0x000fc80003f25270 */
[----:B------:R-:W-:-:S05]  /*a7a0*/  FSEL R249, RZ, 1, P1 ;  /* 0x3f800000fff97808 */ /* 0x000fca0000800000 */
[----:B------:R-:W-:Y:S02]  /*a7b0*/  FFMA.FTZ R246, R249, R251, R246 ;  /* 0x000000fbf9f67223 */ /* 0x000fe400000100f6 */
[----:B------:R-:W0:Y:S04]  /*a7c0*/  LDS.U16 R249, [R164+0x12c00] ;  /* 0x012c0000a4f97984 */ /* 0x000e280000000400 */
[----:B------:R-:W1:Y:S01]  /*a7d0*/  LDS.U16 R251, [R164+0x12e00] ;  /* 0x012e0000a4fb7984 */ /* 0x000e620000000400 */
[----:B0-----:R-:W-:-:S04]  /*a7e0*/  LOP3.LUT R248, R30, R249, RZ, 0x30, !PT ;  /* 0x000000f91ef87212 */ /* 0x001fc800078e30ff */
[----:B------:R-:W-:Y:S02]  /*a7f0*/  PRMT R248, R248, 0x9910, RZ ;  /* 0x00009910f8f87816 */ /* 0x000fe400000000ff */
[----:B-1----:R-:W-:Y:S01]  /*a800*/  LOP3.LUT R7, R30, R251, RZ, 0x30, !PT ;  /* 0x000000fb1e077212 */ /* 0x002fe200078e30ff */
[----:B------:R-:W-:Y:S01]  /*a810*/  HADD2.F32 R251, -RZ, R251.H0_H0 ;  /* 0x200000fbfffb7230 */ /* 0x000fe20000004100 */
[----:B------:R-:W-:Y:S01]  /*a820*/  ISETP.NE.AND P2, PT, R248, RZ, PT ;  /* 0x000000fff800720c */ /* 0x000fe20003f45270 */
[----:B------:R-:W-:Y:S01]  /*a830*/  HADD2.F32 R248, -RZ, R249.H0_H0 ;  /* 0x200000f9fff87230 */ /* 0x000fe20000004100 */
[----:B------:R-:W-:Y:S02]  /*a840*/  PRMT R47, R7, 0x9910, RZ ;  /* 0x00009910072f7816 */ /* 0x000fe400000000ff */
[----:B------:R-:W-:Y:S02]  /*a850*/  FSEL R249, RZ, 1, P2 ;  /* 0x3f800000fff97808 */ /* 0x000fe40001000000 */
[----:B------:R-:W-:-:S02]  /*a860*/  SEL R7, RZ, 0xffffffff, P3 ;  /* 0xffffffffff077807 */ /* 0x000fc40001800000 */
[----:B------:R-:W-:Y:S01]  /*a870*/  ISETP.NE.AND P3, PT, R47, RZ, PT ;  /* 0x000000ff2f00720c */ /* 0x000fe20003f65270 */
[----:B------:R-:W-:Y:S02]  /*a880*/  FFMA.FTZ R246, R249, R248, R246 ;  /* 0x000000f8f9f67223 */ /* 0x000fe400000100f6 */
[----:B------:R-:W0:Y:S01]  /*a890*/  LDS.U16 R249, [R164+0x13000] ;  /* 0x01300000a4f97984 */ /* 0x000e220000000400 */
[----:B------:R-:W-:-:S05]  /*a8a0*/  FSEL R47, RZ, 1, P3 ;  /* 0x3f800000ff2f7808 */ /* 0x000fca0001800000 */
[----:B------:R-:W-:Y:S02]  /*a8b0*/  FFMA.FTZ R246, R47, R251, R246 ;  /* 0x000000fb2ff67223 */ /* 0x000fe400000100f6 */
[----:B------:R-:W-:Y:S01]  /*a8c0*/  IMAD.SHL.U32 R251, R48, 0x2, RZ ;  /* 0x0000000230fb7824 */ /* 0x000fe200078e00ff */
[----:B------:R-:W-:-:S04]  /*a8d0*/  SEL R48, RZ, 0x8, P5 ;  /* 0x00000008ff307807 */ /* 0x000fc80002800000 */
[----:B------:R-:W-:Y:S02]  /*a8e0*/  LOP3.LUT R76, R251, 0x2, R76, 0xe2, !PT ;  /* 0x00000002fb4c7812 */ /* 0x000fe400078ee24c */
[----:B------:R-:W-:Y:S02]  /*a8f0*/  LDS.U16 R251, [R164+0x13600] ;  /* 0x01360000a4fb7984 */ /* 0x000fe40000000400 */
[----:B------:R-:W-:-:S04]  /*a900*/  LOP3.LUT R49, R49, R78, R76, 0xfe, !PT ;  /* 0x0000004e31317212 */ /* 0x000fc800078efe4c */
[----:B------:R-:W-:Y:S02]  /*a910*/  LOP3.LUT R83, R83, R80, R49, 0xfe, !PT ;  /* 0x0000005053537212 */ /* 0x000fe400078efe31 */
[----:B0-----:R-:W-:-:S04]  /*a920*/  LOP3.LUT R47, R30, R249, RZ, 0x30, !PT ;  /* 0x000000f91e2f7212 */ /* 0x001fc800078e30ff */
[----:B------:R-:W-:Y:S02]  /*a930*/  PRMT R248, R47, 0x9910, RZ ;  /* 0x000099102ff87816 */ /* 0x000fe400000000ff */
[----:B------:R-:W-:Y:S02]  /*a940*/  SEL R47, RZ, 0x4, P4 ;  /* 0x00000004ff2f7807 */ /* 0x000fe40002000000 */
[----:B------:R-:W-:Y:S01]  /*a950*/  ISETP.NE.AND P4, PT, R248, RZ, PT ;  /* 0x000000fff800720c */ /* 0x000fe20003f85270 */
[----:B------:R-:W-:-:S03]  /*a960*/  HADD2.F32 R248, -RZ, R249.H0_H0 ;  /* 0x200000f9fff87230 */ /* 0x000fc60000004100 */
[----:B------:R-:W-:-:S05]  /*a970*/  FSEL R249, RZ, 1, P4 ;  /* 0x3f800000fff97808 */ /* 0x000fca0002000000 */
[----:B------:R-:W-:Y:S02]  /*a980*/  FFMA.FTZ R246, R249, R248, R246 ;  /* 0x000000f8f9f67223 */ /* 0x000fe400000100f6 */
[----:B------:R-:W0:Y:S02]  /*a990*/  LDS.U16 R249, [R164+0x13200] ;  /* 0x01320000a4f97984 */ /* 0x000e240000000400 */
[----:B0-----:R-:W-:-:S04]  /*a9a0*/  LOP3.LUT R248, R30, R249, RZ, 0x30, !PT ;  /* 0x000000f91ef87212 */ /* 0x001fc800078e30ff */
[----:B------:R-:W-:-:S04]  /*a9b0*/  PRMT R248, R248, 0x9910, RZ ;  /* 0x00009910f8f87816 */ /* 0x000fc800000000ff */
[----:B------:R-:W-:Y:S01]  /*a9c0*/  ISETP.NE.AND P5, PT, R248, RZ, PT ;  /* 0x000000fff800720c */ /* 0x000fe20003fa5270 */
[----:B------:R-:W-:-:S03]  /*a9d0*/  HADD2.F32 R248, -RZ, R249.H0_H0 ;  /* 0x200000f9fff87230 */ /* 0x000fc60000004100 */
[----:B------:R-:W-:-:S05]  /*a9e0*/  FSEL R249, RZ, 1, P5 ;  /* 0x3f800000fff97808 */ /* 0x000fca0002800000 */
[----:B------:R-:W-:Y:S01]  /*a9f0*/  FFMA.FTZ R246, R249, R248, R246 ;  /* 0x000000f8f9f67223 */ /* 0x000fe200000100f6 */
[----:B------:R-:W-:Y:S01]  /*aa00*/  SEL R249, RZ, 0x10, P0 ;  /* 0x00000010fff97807 */ /* 0x000fe20000000000 */
[----:B------:R-:W0:Y:S02]  /*aa10*/  LDS.U16 R248, [R164+0x13400] ;  /* 0x01340000a4f87984 */ /* 0x000e240000000400 */
[----:B0-----:R-:W-:Y:S01]  /*aa20*/  LOP3.LUT R76, R30, R248, RZ, 0x30, !PT ;  /* 0x000000f81e4c7212 */ /* 0x001fe200078e30ff */
[----:B------:R-:W-:-:S03]  /*aa30*/  HADD2.F32 R248, -RZ, R248.H0_H0 ;  /* 0x200000f8fff87230 */ /* 0x000fc60000004100 */
[----:B------:R-:W-:-:S04]  /*aa40*/  PRMT R76, R76, 0x9910, RZ ;  /* 0x000099104c4c7816 */ /* 0x000fc800000000ff */
[----:B------:R-:W-:-:S04]  /*aa50*/  ISETP.NE.AND P0, PT, R76, RZ, PT ;  /* 0x000000ff4c00720c */ /* 0x000fc80003f05270 */
        /* <DEDUP_REMOVED lines=8> */
[----:B------:R-:W-:Y:S02]  /*aae0*/  FFMA.FTZ R246, R251, R78, R246 ;  /* 0x0000004efbf67223 */ /* 0x000fe400000100f6 */
[----:B------:R-:W0:Y:S02]  /*aaf0*/  LDS.U16 R251, [R164+0x13800] ;  /* 0x01380000a4fb7984 */ /* 0x000e240000000400 */
[----:B0-----:R-:W-:Y:S01]  /*ab00*/  LOP3.LUT R78, R30, R251, RZ, 0x30, !PT ;  /* 0x000000fb1e4e7212 */ /* 0x001fe200078e30ff */
[----:B------:R-:W-:-:S03]  /*ab10*/  HADD2.F32 R251, -RZ, R251.H0_H0 ;  /* 0x200000fbfffb7230 */ /* 0x000fc60000004100 */
[----:B------:R-:W-:Y:S01]  /*ab20*/  PRMT R248, R78, 0x9910, RZ ;  /* 0x000099104ef87816 */ /* 0x000fe200000000ff */
[----:B------:R-:W-:-:S04]  /*ab30*/  IMAD.SHL.U32 R78, R99, 0x2, RZ ;  /* 0x00000002634e7824 */ /* 0x000fc800078e00ff */
[----:B------:R-:W-:Y:S01]  /*ab40*/  IMAD.MOV.U32 R99, RZ, RZ, R248 ;  /* 0x000000ffff637224 */ /* 0x000fe200078e00f8 */
[----:B------:R-:W-:Y:S02]  /*ab50*/  LOP3.LUT R78, R78, 0x2, R19, 0xe2, !PT ;  /* 0x000000024e4e7812 */ /* 0x000fe400078ee213 */
[----:B------:R-:W-:Y:S02]  /*ab60*/  SEL R19, RZ, 0x40, P2 ;  /* 0x00000040ff137807 */ /* 0x000fe40001000000 */
[----:B------:R-:W-:Y:S02]  /*ab70*/  ISETP.NE.AND P2, PT, R99, RZ, PT ;  /* 0x000000ff6300720c */ /* 0x000fe40003f45270 */
[----:B------:R-:W-:Y:S02]  /*ab80*/  LOP3.LUT R101, R122, R101, R78, 0xfe, !PT ;  /* 0x000000657a657212 */ /* 0x000fe400078efe4e */
[----:B------:R-:W-:Y:S02]  /*ab90*/  FSEL R99, RZ, 1, P2 ;  /* 0x3f800000ff637808 */ /* 0x000fe40001000000 */
[----:B------:R-:W-:-:S02]  /*aba0*/  SEL R122, RZ, 0x80, P3 ;  /* 0x00000080ff7a7807 */ /* 0x000fc40001800000 */
[----:B------:R-:W-:Y:S01]  /*abb0*/  SEL R59, RZ, 0x1000, P2 ;  /* 0x00001000ff3b7807 */ /* 0x000fe20001000000 */
[----:B------:R-:W-:Y:S01]  /*abc0*/  FFMA.FTZ R246, R99, R251, R246 ;  /* 0x000000fb63f67223 */ /* 0x000fe200000100f6 */
[----:B------:R-:W-:Y:S01]  /*abd0*/  LOP3.LUT R101, R124, R21, R101, 0xfe, !PT ;  /* 0x000000157c657212 */ /* 0x000fe200078efe65 */
[----:B------:R-:W0:Y:S03]  /*abe0*/  LDS.U16 R251, [R164+0x13a00] ;  /* 0x013a0000a4fb7984 */ /* 0x000e260000000400 */
[----:B------:R-:W-:Y:S01]  /*abf0*/  LOP3.LUT R101, R126, R103, R101, 0xfe, !PT ;  /* 0x000000677e657212 */ /* 0x000fe200078efe65 */
[----:B------:R-:W1:Y:S03]  /*ac00*/  LDS.U16 R99, [R164+0x13c00] ;  /* 0x013c0000a4637984 */ /* 0x000e660000000400 */
[----:B------:R-:W-:-:S04]  /*ac10*/  LOP3.LUT R23, R128, R23, R101, 0xfe, !PT ;  /* 0x0000001780177212 */ /* 0x000fc800078efe65 */
[----:B------:R-:W-:-:S04]  /*ac20*/  LOP3.LUT R23, R130, R105, R23, 0xfe, !PT ;  /* 0x0000006982177212 */ /* 0x000fc800078efe17 */
[----:B------:R-:W-:-:S04]  /*ac30*/  LOP3.LUT R23, R132, R25, R23, 0xfe, !PT ;  /* 0x0000001984177212 */ /* 0x000fc800078efe17 */
[----:B------:R-:W-:-:S04]  /*ac40*/  LOP3.LUT R23, R150, R107, R23, 0xfe, !PT ;  /* 0x0000006b96177212 */ /* 0x000fc800078efe17 */
[----:B------:R-:W-:-:S04]  /*ac50*/  LOP3.LUT R23, R134, R27, R23, 0xfe, !PT ;  /* 0x0000001b86177212 */ /* 0x000fc800078efe17 */
[----:B------:R-:W-:-:S04]  /*ac60*/  LOP3.LUT R23, R136, R109, R23, 0xfe, !PT ;  /* 0x0000006d88177212 */ /* 0x000fc800078efe17 */
[----:B------:R-:W-:-:S04]  /*ac70*/  LOP3.LUT R23, R138, R29, R23, 0xfe, !PT ;  /* 0x0000001d8a177212 */ /* 0x000fc800078efe17 */
[----:B------:R-:W-:-:S04]  /*ac80*/  LOP3.LUT R23, R152, R111, R23, 0xfe, !PT ;  /* 0x0000006f98177212 */ /* 0x000fc800078efe17 */
[----:B------:R-:W-:Y:S02]  /*ac90*/  LOP3.LUT R23, R140, R31, R23, 0xfe, !PT ;  /* 0x0000001f8c177212 */ /* 0x000fe400078efe17 */
[----:B0-----:R-:W-:Y:S02]  /*aca0*/  LOP3.LUT R78, R30, R251, RZ, 0x30, !PT ;  /* 0x000000fb1e4e7212 */ /* 0x001fe400078e30ff */
[----:B------:R-:W-:Y:S02]  /*acb0*/  LOP3.LUT R23, R142, R113, R23, 0xfe, !PT ;  /* 0x000000718e177212 */ /* 0x000fe400078efe17 */
[----:B------:R-:W-:-:S04]  /*acc0*/  PRMT R78, R78, 0x9910, RZ ;  /* 0x000099104e4e7816 */ /* 0x000fc800000000ff */
[----:B------:R-:W-:Y:S01]  /*acd0*/  ISETP.NE.AND P3, PT, R78, RZ, PT ;  /* 0x000000ff4e00720c */ /* 0x000fe20003f65270 */
[----:B------:R-:W-:-:S03]  /*ace0*/  HADD2.F32 R78, -RZ, R251.H0_H0 ;  /* 0x200000fbff4e7230 */ /* 0x000fc60000004100 */
[----:B------:R-:W-:-:S05]  /*acf0*/  FSEL R251, RZ, 1, P3 ;  /* 0x3f800000fffb7808 */ /* 0x000fca0001800000 */
[----:B------:R-:W-:Y:S01]  /*ad00*/  FFMA.FTZ R246, R251, R78, R246 ;  /* 0x0000004efbf67223 */ /* 0x000fe200000100f6 */
[----:B-1----:R-:W-:Y:S01]  /*ad10*/  LOP3.LUT R78, R30, R99, RZ, 0x30, !PT ;  /* 0x000000631e4e7212 */ /* 0x002fe200078e30ff */
[----:B------:R-:W0:Y:S03]  /*ad20*/  LDS.U16 R251, [R164+0x13e00] ;  /* 0x013e0000a4fb7984 */ /* 0x000e260000000400 */
[----:B------:R-:W-:Y:S02]  /*ad30*/  PRMT R248, R78, 0x9910, RZ ;  /* 0x000099104ef87816 */ /* 0x000fe400000000ff */
[----:B------:R-:W-:Y:S02]  /*ad40*/  SEL R78, RZ, 0x100, P4 ;  /* 0x00000100ff4e7807 */ /* 0x000fe40002000000 */
[----:B------:R-:W-:Y:S01]  /*ad50*/  ISETP.NE.AND P4, PT, R248, RZ, PT ;  /* 0x000000fff800720c */ /* 0x000fe20003f85270 */
[----:B------:R-:W-:-:S03]  /*ad60*/  HADD2.F32 R248, -RZ, R99.H0_H0 ;  /* 0x20000063fff87230 */ /* 0x000fc60000004100 */
[----:B------:R-:W-:Y:S02]  /*ad70*/  FSEL R99, RZ, 1, P4 ;  /* 0x3f800000ff637808 */ /* 0x000fe40002000000 */
[----:B------:R-:W-:-:S03]  /*ad80*/  SEL R80, RZ, 0x4000, P4 ;  /* 0x00004000ff507807 */ /* 0x000fc60002000000 */
[----:B------:R-:W-:Y:S02]  /*ad90*/  FFMA.FTZ R246, R99, R248, R246 ;  /* 0x000000f863f67223 */ /* 0x000fe400000100f6 */
[----:B------:R-:W-:Y:S01]  /*ada0*/  IMAD.SHL.U32 R248, R117, 0x2, RZ ;  /* 0x0000000275f87824 */ /* 0x000fe200078e00ff */
[----:B0-----:R-:W-:Y:S01]  /*adb0*/  LOP3.LUT R99, R30, R251, RZ, 0x30, !PT ;  /* 0x000000fb1e637212 */ /* 0x001fe200078e30ff */
[----:B------:R-:W-:-:S03]  /*adc0*/  HADD2.F32 R251, -RZ, R251.H0_H0 ;  /* 0x200000fbfffb7230 */ /* 0x000fc60000004100 */
[----:B------:R-:W-:-:S05]  /*add0*/  PRMT R99, R99, 0x9910, RZ ;  /* 0x0000991063637816 */ /* 0x000fca00000000ff */
[----:B------:R-:W-:Y:S01]  /*ade0*/  IMAD.MOV.U32 R117, RZ, RZ, R99 ;  /* 0x000000ffff757224 */ /* 0x000fe200078e0063 */
[----:B------:R-:W-:Y:S02]  /*adf0*/  LOP3.LUT R99, R248, 0x2, R35, 0xe2, !PT ;  /* 0x00000002f8637812 */ /* 0x000fe400078ee223 */
[----:B------:R-:W-:Y:S02]  /*ae00*/  SEL R35, RZ, 0x200, P5 ;  /* 0x00000200ff237807 */ /* 0x000fe40002800000 */
[----:B------:R-:W-:Y:S02]  /*ae10*/  ISETP.NE.AND P5, PT, R117, RZ, PT ;  /* 0x000000ff7500720c */ /* 0x000fe40003fa5270 */
[----:B------:R-:W-:Y:S02]  /*ae20*/  LOP3.LUT R99, R37, R116, R99, 0xfe, !PT ;  /* 0x0000007425637212 */ /* 0x000fe400078efe63 */
[----:B------:R-:W-:Y:S02]  /*ae30*/  FSEL R117, RZ, 1, P5 ;  /* 0x3f800000ff757808 */ /* 0x000fe40002800000 */
[----:B------:R-:W-:-:S02]  /*ae40*/  SEL R116, RZ, 0x400, P0 ;  /* 0x00000400ff747807 */ /* 0x000fc40000000000 */
[----:B------:R-:W-:Y:S01]  /*ae50*/  LOP3.LUT R119, R119, R112, R99, 0xfe, !PT ;  /* 0x0000007077777212 */ /* 0x000fe200078efe63 */
[----:B------:R-:W-:Y:S02]  /*ae60*/  FFMA.FTZ R246, R117, R251, R246 ;  /* 0x000000fb75f67223 */ /* 0x000fe400000100f6 */
[----:B------:R-:W0:Y:S01]  /*ae70*/  LDS.U16 R251, [R164+0x14000] ;  /* 0x01400000a4fb7984 */ /* 0x000e220000000400 */
[----:B------:R-:W-:-:S03]  /*ae80*/  LOP3.LUT R98, R121, R98, R119, 0xfe, !PT ;  /* 0x0000006279627212 */ /* 0x000fc600078efe77 */
[----:B------:R-:W1:Y:S01]  /*ae90*/  LDS.U16 R117, [R164+0x14200] ;  /* 0x01420000a4757984 */ /* 0x000e620000000400 */
[----:B------:R-:W-:-:S04]  /*aea0*/  LOP3.LUT R39, R92, R39, R98, 0xfe, !PT ;  /* 0x000000275c277212 */ /* 0x000fc800078efe62 */
[----:B------:R-:W-:-:S04]  /*aeb0*/  LOP3.LUT R39, R41, R90, R39, 0xfe, !PT ;  /* 0x0000005a29277212 */ /* 0x000fc800078efe27 */
[----:B------:R-:W-:-:S04]  /*aec0*/  LOP3.LUT R39, R123, R94, R39, 0xfe, !PT ;  /* 0x0000005e7b277212 */ /* 0x000fc800078efe27 */
[----:B------:R-:W-:-:S04]  /*aed0*/  LOP3.LUT R39, R125, R40, R39, 0xfe, !PT ;  /* 0x000000287d277212 */ /* 0x000fc800078efe27 */
[----:B------:R-:W-:-:S04]  /*aee0*/  LOP3.LUT R22, R43, R22, R39, 0xfe, !PT ;  /* 0x000000162b167212 */ /* 0x000fc800078efe27 */
[----:B------:R-:W-:-:S04]  /*aef0*/  LOP3.LUT R22, R45, R24, R22, 0xfe, !PT ;  /* 0x000000182d167212 */ /* 0x000fc800078efe16 */
[----:B------:R-:W-:-:S04]  /*af00*/  LOP3.LUT R8, R139, R8, R22, 0xfe, !PT ;  /* 0x000000088b087212 */ /* 0x000fc800078efe16 */
[----:B------:R-:W-:Y:S01]  /*af10*/  LOP3.LUT R4, R177, R4, R8, 0xfe, !PT ;  /* 0x00000004b1047212 */ /* 0x000fe200078efe08 */
[----:B------:R-:W-:-:S03]  /*af20*/  IMAD.SHL.U32 R8, R7, 0x2, RZ ;  /* 0x0000000207087824 */ /* 0x000fc600078e00ff */
[----:B------:R-:W-:Y:S02]  /*af30*/  LOP3.LUT R4, R195, R6, R4, 0xfe, !PT ;  /* 0x00000006c3047212 */ /* 0x000fe400078efe04 */
[----:B------:R-:W-:Y:S02]  /*af40*/  LOP3.LUT R5, R8, 0x2, R5, 0xe2, !PT ;  /* 0x0000000208057812 */ /* 0x000fe400078ee205 */
[----:B0-----:R-:W-:Y:S01]  /*af50*/  LOP3.LUT R37, R30, R251, RZ, 0x30, !PT ;  /* 0x000000fb1e257212 */ /* 0x001fe200078e30ff */
[----:B------:R-:W-:Y:S01]  /*af60*/  HADD2.F32 R251, -RZ, R251.H0_H0 ;  /* 0x200000fbfffb7230 */ /* 0x000fe20000004100 */
[----:B------:R-:W-:Y:S02]  /*af70*/  LOP3.LUT R6, R166, R115, R23, 0xfe, !PT ;  /* 0x00000073a6067212 */ /* 0x000fe400078efe17 */
[----:B------:R-:W-:Y:S02]  /*af80*/  PRMT R37, R37, 0x9910, RZ ;  /* 0x0000991025257816 */ /* 0x000fe400000000ff */
[----:B------:R-:W-:-:S02]  /*af90*/  LOP3.LUT R5, R48, R47, R5, 0xfe, !PT ;  /* 0x0000002f30057212 */ /* 0x000fc400078efe05 */
[----:B------:R-:W-:Y:S02]  /*afa0*/  ISETP.NE.AND P0, PT, R37, RZ, PT ;  /* 0x000000ff2500720c */ /* 0x000fe40003f05270 */
[----:B------:R-:W-:Y:S02]  /*afb0*/  LOP3.LUT R5, R76, R249, R5, 0xfe, !PT ;  /* 0x000000f94c057212 */ /* 0x000fe400078efe05 */
[----:B------:R-:W-:Y:S02]  /*afc0*/  FSEL R37, RZ, 1, P0 ;  /* 0x3f800000ff257808 */ /* 0x000fe40000000000 */
[----:B------:R-:W-:Y:S02]  /*afd0*/  SEL R124, RZ, 0x10000, P0 ;  /* 0x00010000ff7c7807 */ /* 0x000fe40000000000 */
[----:B------:R-:W-:Y:S01]  /*afe0*/  LOP3.LUT R5, R122, R19, R5, 0xfe, !PT ;  /* 0x000000137a057212 */ /* 0x000fe200078efe05 */
[----:B------:R-:W-:Y:S01]  /*aff0*/  FFMA.FTZ R246, R37, R251, R246 ;  /* 0x000000fb25f67223 */ /* 0x000fe200000100f6 */
[----:B-1----:R-:W-:Y:S01]  /*b000*/  LOP3.LUT R37, R30, R117, RZ, 0x30, !PT ;  /* 0x000000751e257212 */ /* 0x002fe200078e30ff */
[----:B------:R-:W0:Y:S01]  /*b010*/  LDS.U16 R251, [R164+0x14400] ;  /* 0x01440000a4fb7984 */ /* 0x000e220000000400 */
[----:B------:R-:W-:-:S02]  /*b020*/  LOP3.LUT R35, R35, R78, R5, 0xfe, !PT ;  /* 0x0000004e23237212 */ /* 0x000fc400078efe05 */
[----:B------:R-:W-:Y:S02]  /*b030*/  PRMT R248, R37, 0x9910, RZ ;  /* 0x0000991025f87816 */ /* 0x000fe400000000ff */
[----:B------:R-:W-:Y:S02]  /*b040*/  SEL R37, RZ, 0x800, P1 ;  /* 0x00000800ff257807 */ /* 0x000fe40000800000 */
[----:B------:R-:W-:Y:S01]  /*b050*/  ISETP.NE.AND P1, PT, R248, RZ, PT ;  /* 0x000000fff800720c */ /* 0x000fe20003f25270 */
[----:B------:R-:W-:Y:S01]  /*b060*/  HADD2.F32 R248, -RZ, R117.H0_H0 ;  /* 0x20000075fff87230 */ /* 0x000fe20000004100 */
[----:B------:R-:W-:Y:S02]  /*b070*/  LOP3.LUT R35, R37, R116, R35, 0xfe, !PT ;  /* 0x0000007425237212 */ /* 0x000fe400078efe23 */
[----:B------:R-:W-:Y:S02]  /*b080*/  FSEL R117, RZ, 1, P1 ;  /* 0x3f800000ff757808 */ /* 0x000fe40000800000 */
[----:B------:R-:W-:-:S02]  /*b090*/  LOP3.LUT R182, R233, R182, R4, 0xfe, !PT ;  /* 0x000000b6e9b67212 */ /* 0x000fc400078efe04 */
[----:B------:R-:W-:Y:S01]  /*b0a0*/  LOP3.LUT R6, R144, R33, R6, 0xfe, !PT ;  /* 0x0000002190067212 */ /* 0x000fe200078efe06 */
[----:B------:R-:W-:Y:S01]  /*b0b0*/  FFMA.FTZ R246, R117, R248, R246 ;  /* 0x000000f875f67223 */ /* 0x000fe200000100f6 */
[----:B------:R-:W-:Y:S01]  /*b0c0*/  LOP3.LUT R182, R216, R221, R182, 0xfe, !PT ;  /* 0x000000ddd8b67212 */ /* 0x000fe200078efeb6 */
[----:B------:R-:W1:Y:S03]  /*b0d0*/  LDS.U16 R117, [R164+0x14600] ;  /* 0x01460000a4757984 */ /* 0x000e660000000400 */
[----:B------:R-:W-:Y:S02]  /*b0e0*/  LOP3.LUT R7, R96, R169, R182, 0xfe, !PT ;  /* 0x000000a960077212 */ /* 0x000fe400078efeb6 */
[----:B0-----:R-:W-:-:S04]  /*b0f0*/  LOP3.LUT R32, R30, R251, RZ, 0x30, !PT ;  /* 0x000000fb1e207212 */ /* 0x001fc800078e30ff */
[----:B------:R-:W-:-:S04]  /*b100*/  PRMT R32, R32, 0x9910, RZ ;  /* 0x0000991020207816 */ /* 0x000fc800000000ff */
[----:B------:R-:W-:Y:S01]  /*b110*/  ISETP.NE.AND P2, PT, R32, RZ, PT ;  /* 0x000000ff2000720c */ /* 0x000fe20003f45270 */
[----:B------:R-:W-:-:S03]  /*b120*/  HADD2.F32 R32, -RZ, R251.H0_H0 ;  /* 0x200000fbff207230 */ /* 0x000fc60000004100 */
[----:B------:R-:W-:Y:S02]  /*b130*/  FSEL R251, RZ, 1, P2 ;  /* 0x3f800000fffb7808 */ /* 0x000fe40001000000 */
[----:B------:R-:W-:-:S03]  /*b140*/  SEL R112, RZ, 0x40000, P2 ;  /* 0x00040000ff707807 */ /* 0x000fc60001000000 */
[----:B------:R-:W-:Y:S01]  /*b150*/  FFMA.FTZ R246, R251, R32, R246 ;  /* 0x00000020fbf67223 */ /* 0x000fe200000100f6 */
[----:B-1----:R-:W-:Y:S01]  /*b160*/  LOP3.LUT R32, R30, R117, RZ, 0x30, !PT ;  /* 0x000000751e207212 */ /* 0x002fe200078e30ff */
[----:B------:R-:W0:Y:S03]  /*b170*/  LDS.U16 R251, [R164+0x14800] ;  /* 0x01480000a4fb7984 */ /* 0x000e260000000400 */
[----:B------:R-:W-:Y:S02]  /*b180*/  PRMT R248, R32, 0x9910, RZ ;  /* 0x0000991020f87816 */ /* 0x000fe400000000ff */
[----:B------:R-:W-:Y:S02]  /*b190*/  SEL R32, RZ, 0x2000, P3 ;  /* 0x00002000ff207807 */ /* 0x000fe40001800000 */
[----:B------:R-:W-:Y:S01]  /*b1a0*/  ISETP.NE.AND P3, PT, R248, RZ, PT ;  /* 0x000000fff800720c */ /* 0x000fe20003f65270 */
[----:B------:R-:W-:Y:S01]  /*b1b0*/  HADD2.F32 R248, -RZ, R117.H0_H0 ;  /* 0x20000075fff87230 */ /* 0x000fe20000004100 */
[----:B------:R-:W-:-:S02]  /*b1c0*/  LOP3.LUT R32, R32, R59, R35, 0xfe, !PT ;  /* 0x0000003b20207212 */ /* 0x000fc400078efe23 */
[----:B------:R-:W-:-:S05]  /*b1d0*/  FSEL R117, RZ, 1, P3 ;  /* 0x3f800000ff757808 */ /* 0x000fca0001800000 */
[----:B------:R-:W-:Y:S02]  /*b1e0*/  FFMA.FTZ R246, R117, R248, R246 ;  /* 0x000000f875f67223 */ /* 0x000fe400000100f6 */
[----:B------:R-:W1:Y:S01]  /*b1f0*/  LDS.U16 R117, [R164+0x14a00] ;  /* 0x014a0000a4757984 */ /* 0x000e620000000400 */
[----:B0-----:R-:W-:Y:S01]  /*b200*/  LOP3.LUT R49, R30, R251, RZ, 0x30, !PT ;  /* 0x000000fb1e317212 */ /* 0x001fe200078e30ff */
[----:B------:R-:W-:-:S03]  /*b210*/  HADD2.F32 R251, -RZ, R251.H0_H0 ;  /* 0x200000fbfffb7230 */ /* 0x000fc60000004100 */
[----:B------:R-:W-:-:S04]  /*b220*/  PRMT R49, R49, 0x9910, RZ ;  /* 0x0000991031317816 */ /* 0x000fc800000000ff */
[----:B------:R-:W-:-:S04]  /*b230*/  ISETP.NE.AND P4, PT, R49, RZ, PT ;  /* 0x000000ff3100720c */ /* 0x000fc80003f85270 */
[----:B------:R-:W-:-:S05]  /*b240*/  FSEL R49, RZ, 1, P4 ;  /* 0x3f800000ff317808 */ /* 0x000fca0002000000 */
        /* <DEDUP_REMOVED lines=34> */
[----:B------:R-:W-:Y:S03]  /*b470*/  LDS.U16 R251, [R164+0x15600] ;  /* 0x01560000a4fb7984 */ /* 0x000fe60000000400 */
[----:B------:R-:W-:Y:S02]  /*b480*/  PRMT R248, R99, 0x9910, RZ ;  /* 0x0000991063f87816 */ /* 0x000fe400000000ff */
[----:B------:R-:W-:Y:S02]  /*b490*/  SEL R99, RZ, 0x80000, P3 ;  /* 0x00080000ff637807 */ /* 0x000fe40001800000 */
[----:B------:R-:W-:Y:S01]  /*b4a0*/  ISETP.NE.AND P3, PT, R248, RZ, PT ;  /* 0x000000fff800720c */ /* 0x000fe20003f65270 */
[----:B------:R-:W-:Y:S01]  /*b4b0*/  HADD2.F32 R248, -RZ, R117.H0_H0 ;  /* 0x20000075fff87230 */ /* 0x000fe20000004100 */
[----:B------:R-:W-:-:S02]  /*b4c0*/  LOP3.LUT R21, R99, R112, R21, 0xfe, !PT ;  /* 0x0000007063157212 */ /* 0x000fc400078efe15 */
[----:B------:R-:W-:-:S05]  /*b4d0*/  FSEL R117, RZ, 1, P3 ;  /* 0x3f800000ff757808 */ /* 0x000fca0001800000 */
[----:B------:R-:W-:Y:S01]  /*b4e0*/  FFMA.FTZ R246, R117, R248, R246 ;  /* 0x000000f875f67223 */ /* 0x000fe200000100f6 */
[----:B------:R-:W-:Y:S01]  /*b4f0*/  LOP3.LUT R117, R61, R44, R34, 0xfe, !PT ;  /* 0x0000002c3d757212 */ /* 0x000fe200078efe22 */
[----:B------:R-:W0:Y:S03]  /*b500*/  LDS.U16 R248, [R164+0x15400] ;  /* 0x01540000a4f87984 */ /* 0x000e260000000400 */
        /* <DEDUP_REMOVED lines=10> */
[----:B0-----:R-:W-:Y:S01]  /*b5b0*/  LOP3.LUT R34, R30, R248, RZ, 0x30, !PT ;  /* 0x000000f81e227212 */ /* 0x001fe200078e30ff */
[----:B------:R-:W-:Y:S01]  /*b5c0*/  HADD2.F32 R248, -RZ, R248.H0_H0 ;  /* 0x200000f8fff87230 */ /* 0x000fe20000004100 */
[----:B------:R-:W-:Y:S02]  /*b5d0*/  LOP3.LUT R4, R81, R74, R52, 0xfe, !PT ;  /* 0x0000004a51047212 */ /* 0x000fe400078efe34 */
[----:B------:R-:W-:Y:S02]  /*b5e0*/  PRMT R44, R34, 0x9910, RZ ;  /* 0x00009910222c7816 */ /* 0x000fe400000000ff */
[----:B------:R-:W-:Y:S02]  /*b5f0*/  SEL R34, RZ, 0x100000, P4 ;  /* 0x00100000ff227807 */ /* 0x000fe40002000000 */
[----:B------:R-:W-:-:S02]  /*b600*/  ISETP.NE.AND P4, PT, R44, RZ, PT ;  /* 0x000000ff2c00720c */ /* 0x000fc40003f85270 */
[----:B------:R-:W-:Y:S02]  /*b610*/  LOP3.LUT R44, R30, R251, RZ, 0x30, !PT ;  /* 0x000000fb1e2c7212 */ /* 0x000fe400078e30ff */
[----:B------:R-:W-:Y:S02]  /*b620*/  FSEL R61, RZ, 1, P4 ;  /* 0x3f800000ff3d7808 */ /* 0x000fe40002000000 */
[----:B------:R-:W-:Y:S02]  /*b630*/  PRMT R44, R44, 0x9910, RZ ;  /* 0x000099102c2c7816 */ /* 0x000fe400000000ff */
[----:B------:R-:W-:Y:S01]  /*b640*/  SEL R46, RZ, 0x4000000, P4 ;  /* 0x04000000ff2e7807 */ /* 0x000fe20002000000 */
[----:B------:R-:W-:Y:S01]  /*b650*/  FFMA.FTZ R246, R61, R248, R246 ;  /* 0x000000f83df67223 */ /* 0x000fe200000100f6 */
[----:B------:R-:W-:Y:S01]  /*b660*/  SEL R61, RZ, 0x200000, P5 ;  /* 0x00200000ff3d7807 */ /* 0x000fe20002800000 */
[----:B------:R-:W-:Y:S01]  /*b670*/  HADD2.F32 R248, -RZ, R251.H0_H0 ;  /* 0x200000fbfff87230 */ /* 0x000fe20000004100 */
[----:B------:R-:W-:-:S02]  /*b680*/  ISETP.NE.AND P5, PT, R44, RZ, PT ;  /* 0x000000ff2c00720c */ /* 0x000fc40003fa5270 */
[----:B------:R-:W-:Y:S02]  /*b690*/  LOP3.LUT R44, R30, R250, RZ, 0x30, !PT ;  /* 0x000000fa1e2c7212 */ /* 0x000fe400078e30ff */
[----:B------:R-:W-:Y:S02]  /*b6a0*/  FSEL R251, RZ, 1, P5 ;  /* 0x3f800000fffb7808 */ /* 0x000fe40002800000 */
[----:B------:R-:W-:Y:S02]  /*b6b0*/  LOP3.LUT R21, R61, R34, R21, 0xfe, !PT ;  /* 0x000000223d157212 */ /* 0x000fe400078efe15 */
[----:B------:R-:W-:Y:S01]  /*b6c0*/  LOP3.LUT R4, R55, R54, R4, 0xfe, !PT ;  /* 0x0000003637047212 */ /* 0x000fe200078efe04 */
[----:B------:R-:W-:Y:S01]  /*b6d0*/  FFMA.FTZ R248, R251, R248, R246 ;  /* 0x000000f8fbf87223 */ /* 0x000fe200000100f6 */
[----:B------:R-:W-:Y:S01]  /*b6e0*/  LOP3.LUT R246, R51, R50, R83, 0xfe, !PT ;  /* 0x0000003233f67212 */ /* 0x000fe200078efe53 */
[----:B------:R-:W0:Y:S01]  /*b6f0*/  LDS.U16 R251, [R164+0x15a00] ;  /* 0x015a0000a4fb7984 */ /* 0x000e220000000400 */
[----:B------:R-:W-:-:S02]  /*b700*/  PRMT R50, R44, 0x9910, RZ ;  /* 0x000099102c327816 */ /* 0x000fc400000000ff */
[----:B------:R-:W-:Y:S02]  /*b710*/  SEL R44, RZ, 0x400000, P0 ;  /* 0x00400000ff2c7807 */ /* 0x000fe40000000000 */
[----:B------:R-:W-:Y:S01]  /*b720*/  ISETP.NE.AND P0, PT, R50, RZ, PT ;  /* 0x000000ff3200720c */ /* 0x000fe20003f05270 */
[----:B------:R-:W-:Y:S01]  /*b730*/  HADD2.F32 R50, -RZ, R250.H0_H0 ;  /* 0x200000faff327230 */ /* 0x000fe20000004100 */
[----:B------:R-:W-:Y:S02]  /*b740*/  LOP3.LUT R85, R85, R82, R246, 0xfe, !PT ;  /* 0x0000005255557212 */ /* 0x000fe400078efef6 */
[----:B------:R-:W-:Y:S02]  /*b750*/  FSEL R51, RZ, 1, P0 ;  /* 0x3f800000ff337808 */ /* 0x000fe40000000000 */
[----:B------:R-:W-:-:S03]  /*b760*/  LOP3.LUT R9, R9, R84, R85, 0xfe, !PT ;  /* 0x0000005409097212 */ /* 0x000fc600078efe55 */
[----:B------:R-:W-:Y:S01]  /*b770*/  FFMA.FTZ R50, R51, R50, R248 ;  /* 0x0000003233327223 */ /* 0x000fe200000100f8 */
[----:B------:R-:W-:Y:S01]  /*b780*/  LOP3.LUT R9, R87, R86, R9, 0xfe, !PT ;  /* 0x0000005657097212 */ /* 0x000fe200078efe09 */
[----:B------:R-:W1:Y:S03]  /*b790*/  LDS.U16 R248, [R164+0x15c00] ;  /* 0x015c0000a4f87984 */ /* 0x000e660000000400 */
[----:B------:R-:W-:Y:S01]  /*b7a0*/  LOP3.LUT R9, R11, R88, R9, 0xfe, !PT ;  /* 0x000000580b097212 */ /* 0x000fe200078efe09 */
[----:B------:R-:W-:-:S03]  /*b7b0*/  IMAD.SHL.U32 R11, R244, 0x2, RZ ;  /* 0x00000002f40b7824 */ /* 0x000fc600078e00ff */
[----:B------:R-:W-:Y:S02]  /*b7c0*/  LOP3.LUT R89, R100, R89, R9, 0xfe, !PT ;  /* 0x0000005964597212 */ /* 0x000fe400078efe09 */
[----:B------:R-:W-:Y:S01]  /*b7d0*/  LOP3.LUT R184, R11, 0x2, R184, 0xe2, !PT ;  /* 0x000000020bb87812 */ /* 0x000fe200078ee2b8 */
[----:B------:R-:W-:Y:S01]  /*b7e0*/  IMAD.SHL.U32 R11, R218, 0x2, RZ ;  /* 0x00000002da0b7824 */ /* 0x000fe200078e00ff */
[----:B------:R-:W-:Y:S02]  /*b7f0*/  LOP3.LUT R89, R102, R91, R89, 0xfe, !PT ;  /* 0x0000005b66597212 */ /* 0x000fe400078efe59 */
[----:B------:R-:W-:Y:S02]  /*b800*/  LOP3.LUT R184, R242, R247, R184, 0xfe, !PT ;  /* 0x000000f7f2b87212 */ /* 0x000fe400078efeb8 */
[----:B------:R-:W-:Y:S01]  /*b810*/  LOP3.LUT R186, R11, 0x2, R186, 0xe2, !PT ;  /* 0x000000020bba7812 */ /* 0x000fe200078ee2ba */
[----:B------:R-:W-:Y:S01]  /*b820*/  IMAD.SHL.U32 R11, R188, 0x2, RZ ;  /* 0x00000002bc0b7824 */ /* 0x000fe200078e00ff */
[----:B------:R-:W-:-:S02]  /*b830*/  LOP3.LUT R184, R240, R245, R184, 0xfe, !PT ;  /* 0x000000f5f0b87212 */ /* 0x000fc400078efeb8 */
[----:B------:R-:W-:Y:S02]  /*b840*/  LOP3.LUT R186, R224, R227, R186, 0xfe, !PT ;  /* 0x000000e3e0ba7212 */ /* 0x000fe400078efeba */
[----:B------:R-:W-:Y:S02]  /*b850*/  LOP3.LUT R202, R11, 0x2, R202, 0xe2, !PT ;  /* 0x000000020bca7812 */ /* 0x000fe400078ee2ca */
[----:B------:R-:W-:Y:S02]  /*b860*/  LOP3.LUT R186, R220, R223, R186, 0xfe, !PT ;  /* 0x000000dfdcba7212 */ /* 0x000fe400078efeba */
[----:B0-----:R-:W-:Y:S01]  /*b870*/  LOP3.LUT R51, R30, R251, RZ, 0x30, !PT ;  /* 0x000000fb1e337212 */ /* 0x001fe200078e30ff */
[----:B------:R-:W-:Y:S01]  /*b880*/  HADD2.F32 R251, -RZ, R251.H0_H0 ;  /* 0x200000fbfffb7230 */ /* 0x000fe20000004100 */
[----:B------:R-:W-:Y:S02]  /*b890*/  LOP3.LUT R202, R210, R215, R202, 0xfe, !PT ;  /* 0x000000d7d2ca7212 */ /* 0x000fe400078efeca */
[----:B------:R-:W-:-:S02]  /*b8a0*/  PRMT R83, R51, 0x9910, RZ ;  /* 0x0000991033537816 */ /* 0x000fc400000000ff */
[----:B------:R-:W-:Y:S02]  /*b8b0*/  SEL R51, RZ, 0x800000, P1 ;  /* 0x00800000ff337807 */ /* 0x000fe40000800000 */
[----:B------:R-:W-:Y:S02]  /*b8c0*/  ISETP.NE.AND P1, PT, R83, RZ, PT ;  /* 0x000000ff5300720c */ /* 0x000fe40003f25270 */
[----:B------:R-:W-:Y:S02]  /*b8d0*/  LOP3.LUT R202, R204, R209, R202, 0xfe, !PT ;  /* 0x000000d1ccca7212 */ /* 0x000fe400078efeca */
[----:B------:R-:W-:Y:S02]  /*b8e0*/  FSEL R83, RZ, 1, P1 ;  /* 0x3f800000ff537808 */ /* 0x000fe40000800000 */
[----:B------:R-:W-:Y:S02]  /*b8f0*/  LOP3.LUT R184, R238, R243, R184, 0xfe, !PT ;  /* 0x000000f3eeb87212 */ /* 0x000fe400078efeb8 */
[----:B------:R-:W-:Y:S01]  /*b900*/  LOP3.LUT R186, R212, R217, R186, 0xfe, !PT ;  /* 0x000000d9d4ba7212 */ /* 0x000fe200078efeba */
[----:B------:R-:W-:Y:S01]  /*b910*/  FFMA.FTZ R50, R83, R251, R50 ;  /* 0x000000fb53327223 */ /* 0x000fe20000010032 */
[----:B-1----:R-:W-:Y:S01]  /*b920*/  LOP3.LUT R83, R30, R248, RZ, 0x30, !PT ;  /* 0x000000f81e537212 */ /* 0x002fe200078e30ff */
[----:B------:R-:W0:Y:S01]  /*b930*/  LDS.U16 R251, [R164+0x15e00] ;  /* 0x015e0000a4fb7984 */ /* 0x000e220000000400 */
[----:B------:R-:W-:Y:S01]  /*b940*/  HADD2.F32 R248, -RZ, R248.H0_H0 ;  /* 0x200000f8fff87230 */ /* 0x000fe20000004100 */
[----:B------:R-:W-:-:S02]  /*b950*/  LOP3.LUT R196, R196, R203, R202, 0xfe, !PT ;  /* 0x000000cbc4c47212 */ /* 0x000fc400078efeca */
[----:B------:R-:W-:Y:S02]  /*b960*/  PRMT R103, R83, 0x9910, RZ ;  /* 0x0000991053677816 */ /* 0x000fe400000000ff */
[----:B------:R-:W-:Y:S02]  /*b970*/  SEL R83, RZ, 0x1000000, P2 ;  /* 0x01000000ff537807 */ /* 0x000fe40001000000 */
[----:B------:R-:W-:Y:S02]  /*b980*/  ISETP.NE.AND P2, PT, R103, RZ, PT ;  /* 0x000000ff6700720c */ /* 0x000fe40003f45270 */
[----:B------:R-:W-:Y:S02]  /*b990*/  LOP3.LUT R184, R236, R241, R184, 0xfe, !PT ;  /* 0x000000f1ecb87212 */ /* 0x000fe400078efeb8 */
[----:B------:R-:W-:Y:S02]  /*b9a0*/  FSEL R103, RZ, 1, P2 ;  /* 0x3f800000ff677808 */ /* 0x000fe40001000000 */
[----:B------:R-:W-:-:S02]  /*b9b0*/  LOP3.LUT R186, R206, R211, R186, 0xfe, !PT ;  /* 0x000000d3ceba7212 */ /* 0x000fc400078efeba */
[----:B------:R-:W-:Y:S01]  /*b9c0*/  LOP3.LUT R190, R190, R197, R196, 0xfe, !PT ;  /* 0x000000c5bebe7212 */ /* 0x000fe200078efec4 */
[----:B------:R-:W-:Y:S01]  /*b9d0*/  FFMA.FTZ R103, R103, R248, R50 ;  /* 0x000000f867677223 */ /* 0x000fe20000010032 */
[----:B------:R-:W-:Y:S02]  /*b9e0*/  LOP3.LUT R184, R234, R239, R184, 0xfe, !PT ;  /* 0x000000efeab87212 */ /* 0x000fe400078efeb8 */
[----:B------:R-:W-:Y:S02]  /*b9f0*/  LOP3.LUT R186, R198, R205, R186, 0xfe, !PT ;  /* 0x000000cdc6ba7212 */ /* 0x000fe400078efeba */
[----:B------:R-:W-:Y:S02]  /*ba00*/  LOP3.LUT R180, R180, R193, R190, 0xfe, !PT ;  /* 0x000000c1b4b47212 */ /* 0x000fe400078efebe */
[----:B------:R-:W-:Y:S02]  /*ba10*/  LOP3.LUT R184, R232, R237, R184, 0xfe, !PT ;  /* 0x000000ede8b87212 */ /* 0x000fe400078efeb8 */
[----:B------:R-:W-:-:S02]  /*ba20*/  LOP3.LUT R186, R192, R199, R186, 0xfe, !PT ;  /* 0x000000c7c0ba7212 */ /* 0x000fc400078efeba */
[----:B------:R-:W-:Y:S02]  /*ba30*/  LOP3.LUT R174, R189, R174, R180, 0xfe, !PT ;  /* 0x000000aebdae7212 */ /* 0x000fe400078efeb4 */
[----:B------:R-:W-:Y:S02]  /*ba40*/  LOP3.LUT R184, R230, R235, R184, 0xfe, !PT ;  /* 0x000000ebe6b87212 */ /* 0x000fe400078efeb8 */
[----:B------:R-:W-:Y:S02]  /*ba50*/  LOP3.LUT R178, R178, R191, R186, 0xfe, !PT ;  /* 0x000000bfb2b27212 */ /* 0x000fe400078efeba */
[----:B------:R-:W-:Y:S02]  /*ba60*/  LOP3.LUT R172, R172, R185, R174, 0xfe, !PT ;  /* 0x000000b9acac7212 */ /* 0x000fe400078efeae */
[----:B------:R-:W-:Y:S02]  /*ba70*/  LOP3.LUT R184, R228, R231, R184, 0xfe, !PT ;  /* 0x000000e7e4b87212 */ /* 0x000fe400078efeb8 */
[----:B------:R-:W-:-:S02]  /*ba80*/  LOP3.LUT R176, R176, R187, R178, 0xfe, !PT ;  /* 0x000000bbb0b07212 */ /* 0x000fc400078efeb2 */
[----:B0-----:R-:W-:Y:S01]  /*ba90*/  LOP3.LUT R50, R30, R251, RZ, 0x30, !PT ;  /* 0x000000fb1e327212 */ /* 0x001fe200078e30ff */
[----:B------:R-:W-:Y:S01]  /*baa0*/  HADD2.F32 R251, -RZ, R251.H0_H0 ;  /* 0x200000fbfffb7230 */ /* 0x000fe20000004100 */
[----:B------:R-:W-:Y:S02]  /*bab0*/  LOP3.LUT R146, R181, R146, R172, 0xfe, !PT ;  /* 0x00000092b5927212 */ /* 0x000fe400078efeac */
[----:B------:R-:W-:Y:S02]  /*bac0*/  PRMT R126, R50, 0x9910, RZ ;  /* 0x00009910327e7816 */ /* 0x000fe400000000ff */
[----:B------:R-:W-:Y:S02]  /*bad0*/  SEL R50, RZ, 0x2000000, P3 ;  /* 0x02000000ff327807 */ /* 0x000fe40001800000 */
[----:B------:R-:W-:Y:S02]  /*bae0*/  ISETP.NE.AND P3, PT, R126, RZ, PT ;  /* 0x000000ff7e00720c */ /* 0x000fe40003f65270 */
[----:B------:R-:W-:-:S02]  /*baf0*/  LOP3.LUT R184, R226, R229, R184, 0xfe, !PT ;  /* 0x000000e5e2b87212 */ /* 0x000fc400078efeb8 */
[----:B------:R-:W-:Y:S02]  /*bb00*/  FSEL R126, RZ, 1, P3 ;  /* 0x3f800000ff7e7808 */ /* 0x000fe40001800000 */
[----:B------:R-:W-:Y:S02]  /*bb10*/  LOP3.LUT R170, R170, R183, R176, 0xfe, !PT ;  /* 0x000000b7aaaa7212 */ /* 0x000fe400078efeb0 */
[----:B------:R-:W-:Y:S01]  /*bb20*/  LOP3.LUT R118, R118, R175, R146, 0xfe, !PT ;  /* 0x000000af76767212 */ /* 0x000fe200078efe92 */
[----:B------:R-:W-:Y:S01]  /*bb30*/  FFMA.FTZ R103, R126, R251, R103 ;  /* 0x000000fb7e677223 */ /* 0x000fe20000010067 */
[----:B------:R-:W-:Y:S02]  /*bb40*/  LOP3.LUT R13, R104, R13, R89, 0xfe, !PT ;  /* 0x0000000d680d7212 */ /* 0x000fe400078efe59 */
[----:B------:R-:W-:Y:S02]  /*bb50*/  LOP3.LUT R184, R222, R225, R184, 0xfe, !PT ;  /* 0x000000e1deb87212 */ /* 0x000fe400078efeb8 */
[----:B------:R-:W0:Y:S01]  /*bb60*/  SHFL.DOWN P4, R82, R103, 0x1, 0x1f ;  /* 0x08201f0067527f89 */ /* 0x000e220000080000 */
[----:B------:R-:W-:-:S02]  /*bb70*/  LOP3.LUT R168, R168, R179, R170, 0xfe, !PT ;  /* 0x000000b3a8a87212 */ /* 0x000fc400078efeaa */
[----:B------:R-:W-:Y:S02]  /*bb80*/  LOP3.LUT R42, R171, R42, R118, 0xfe, !PT ;  /* 0x0000002aab2a7212 */ /* 0x000fe400078efe76 */
[----:B------:R-:W-:Y:S02]  /*bb90*/  LOP3.LUT R13, R106, R93, R13, 0xfe, !PT ;  /* 0x0000005d6a0d7212 */ /* 0x000fe400078efe0d */
[----:B------:R-:W-:Y:S02]  /*bba0*/  LOP3.LUT R184, R214, R219, R184, 0xfe, !PT ;  /* 0x000000dbd6b87212 */ /* 0x000fe400078efeb8 */
[----:B------:R-:W-:Y:S02]  /*bbb0*/  LOP3.LUT R110, R110, R173, R168, 0xfe, !PT ;  /* 0x000000ad6e6e7212 */ /* 0x000fe400078efea8 */
[----:B------:R-:W-:Y:S02]  /*bbc0*/  LOP3.LUT R36, R36, R145, R42, 0xfe, !PT ;  /* 0x0000009124247212 */ /* 0x000fe400078efe2a */
[----:B------:R-:W-:-:S02]  /*bbd0*/  LOP3.LUT R13, R108, R15, R13, 0xfe, !PT ;  /* 0x0000000f6c0d7212 */ /* 0x000fc400078efe0d */
[----:B------:R-:W-:Y:S01]  /*bbe0*/  LOP3.LUT R184, R208, R213, R184, 0xfe, !PT ;  /* 0x000000d5d0b87212 */ /* 0x000fe200078efeb8 */
[----:B------:R1:W2:Y:S01]  /*bbf0*/  POPC R15, R4 ;  /* 0x00000004000f7309 */ /* 0x0002a20000000000 */
[----:B------:R-:W-:Y:S02]  /*bc00*/  LOP3.LUT R38, R38, R167, R110, 0xfe, !PT ;  /* 0x000000a726267212 */ /* 0x000fe400078efe6e */
[----:B------:R-:W-:Y:S02]  /*bc10*/  LOP3.LUT R20, R20, R137, R36, 0xfe, !PT ;  /* 0x0000008914147212 */ /* 0x000fe400078efe24 */
[----:B------:R-:W-:Y:S02]  /*bc20*/  LOP3.LUT R13, R114, R95, R13, 0xfe, !PT ;  /* 0x0000005f720d7212 */ /* 0x000fe400078efe0d */
[----:B------:R-:W-:Y:S01]  /*bc30*/  LOP3.LUT R184, R200, R207, R184, 0xfe, !PT ;  /* 0x000000cfc8b87212 */ /* 0x000fe200078efeb8 */
[----:B0-----:R-:W-:Y:S01]  /*bc40*/  @P4 FADD R82, R103, R82 ;  /* 0x0000005267524221 */ /* 0x001fe20000000000 */
[----:B------:R-:W-:-:S02]  /*bc50*/  LOP3.LUT R28, R28, R143, R38, 0xfe, !PT ;  /* 0x0000008f1c1c7212 */ /* 0x000fc400078efe26 */
[----:B------:R-:W-:Y:S02]  /*bc60*/  LOP3.LUT R14, R133, R14, R20, 0xfe, !PT ;  /* 0x0000000e850e7212 */ /* 0x000fe400078efe14 */
[----:B------:R-:W0:Y:S01]  /*bc70*/  SHFL.DOWN P4, R9, R82, 0x2, 0x1f ;  /* 0x08401f0052097f89 */ /* 0x000e220000080000 */
[----:B------:R-:W-:Y:S02]  /*bc80*/  LOP3.LUT R13, R120, R17, R13, 0xfe, !PT ;  /* 0x00000011780d7212 */ /* 0x000fe400078efe0d */
[----:B------:R-:W-:Y:S01]  /*bc90*/  LOP3.LUT R8, R194, R201, R184, 0xfe, !PT ;  /* 0x000000c9c2087212 */ /* 0x000fe200078efeb8 */
[----:B------:R1:W3:Y:S01]  /*bca0*/  POPC R17, R6 ;  /* 0x0000000600117309 */ /* 0x0002e20000000000 */
[----:B------:R-:W-:Y:S02]  /*bcb0*/  LOP3.LUT R10, R129, R10, R14, 0xfe, !PT ;  /* 0x0000000a810a7212 */ /* 0x000fe400078efe0e */
[----:B------:R-:W-:Y:S02]  /*bcc0*/  SEL R11, RZ, 0x8000000, P5 ;  /* 0x08000000ff0b7807 */ /* 0x000fe40002800000 */
[----:B------:R-:W-:-:S02]  /*bcd0*/  LOP3.LUT R21, R51, R44, R21, 0xfe, !PT ;  /* 0x0000002c33157212 */ /* 0x000fc400078efe15 */
[----:B------:R-:W-:Y:S02]  /*bce0*/  ISETP.NE.AND P5, PT, R0, RZ, PT ;  /* 0x000000ff0000720c */ /* 0x000fe40003fa5270 */
[----:B------:R-:W-:Y:S02]  /*bcf0*/  LOP3.LUT R5, R148, R97, R13, 0xfe, !PT ;  /* 0x0000006194057212 */ /* 0x000fe400078efe0d */
[----:B------:R-:W-:Y:S02]  /*bd00*/  LOP3.LUT R8, R26, R141, R8, 0xfe, !PT ;  /* 0x0000008d1a087212 */ /* 0x000fe400078efe08 */
[----:B------:R-:W-:Y:S01]  /*bd10*/  LOP3.LUT R10, R12, R127, R10, 0xfe, !PT ;  /* 0x0000007f0c0a7212 */ /* 0x000fe200078efe0a */
[----:B------:R1:W4:Y:S01]  /*bd20*/  POPC R22, R5 ;  /* 0x0000000500167309 */ /* 0x0003220000000000 */
[----:B------:R-:W-:Y:S02]  /*bd30*/  LOP3.LUT R21, R50, R83, R21, 0xfe, !PT ;  /* 0x0000005332157212 */ /* 0x000fe400078efe15 */
[----:B------:R-:W-:-:S02]  /*bd40*/  SEL R12, RZ, 0x10000000, P0 ;  /* 0x10000000ff0c7807 */ /* 0x000fc40000000000 */
[----:B------:R-:W-:Y:S01]  /*bd50*/  LOP3.LUT R11, R11, R46, R21, 0xfe, !PT ;  /* 0x0000002e0b0b7212 */ /* 0x000fe200078efe15 */
[----:B0-----:R-:W-:Y:S01]  /*bd60*/  @P4 FADD R9, R82, R9 ;  /* 0x0000000952094221 */ /* 0x001fe20000000000 */
[----:B------:R-:W-:-:S04]  /*bd70*/  SEL R13, RZ, 0x20000000, P1 ;  /* 0x20000000ff0d7807 */ /* 0x000fc80000800000 */
[----:B------:R-:W0:Y:S01]  /*bd80*/  SHFL.DOWN P4, R24, R9, 0x4, 0x1f ;  /* 0x08801f0009187f89 */ /* 0x000e220000080000 */
[----:B------:R-:W-:Y:S02]  /*bd90*/  LOP3.LUT R11, R13, R12, R11, 0xfe, !PT ;  /* 0x0000000c0d0b7212 */ /* 0x000fe400078efe0b */
[----:B------:R-:W-:Y:S02]  /*bda0*/  SEL R12, RZ, 0x40000000, P2 ;  /* 0x40000000ff0c7807 */ /* 0x000fe40001000000 */
[----:B------:R-:W-:-:S04]  /*bdb0*/  SEL R13, RZ, 0x80000000, P3 ;  /* 0x80000000ff0d7807 */ /* 0x000fc80001800000 */
[----:B------:R-:W-:Y:S01]  /*bdc0*/  LOP3.LUT R11, R13, R12, R11, 0xfe, !PT ;  /* 0x0000000c0d0b7212 */ /* 0x000fe200078efe0b */
[----:B0-----:R-:W-:Y:S01]  /*bdd0*/  @P4 FADD R24, R9, R24 ;  /* 0x0000001809184221 */ /* 0x001fe20000000000 */
[----:B------:R-:W-:Y:S02]  /*bde0*/  LOP3.LUT R9, R18, R135, R28, 0xfe, !PT ;  /* 0x0000008712097212 */ /* 0x000fe400078efe1c */
[----:B------:R1:W0:Y:S02]  /*bdf0*/  POPC R18, R8 ;  /* 0x0000000800127309 */ /* 0x0002240000000000 */
[----:B------:R-:W5:Y:S01]  /*be00*/  SHFL.DOWN P4, R23, R24, 0x8, 0x1f ;  /* 0x09001f0018177f89 */ /* 0x000f620000080000 */
[----:B------:R-:W-:-:S05]  /*be10*/  LOP3.LUT R9, R16, R131, R9, 0xfe, !PT ;  /* 0x0000008310097212 */ /* 0x000fca00078efe09 */
[----:B------:R1:W0:Y:S08]  /*be20*/  POPC R14, R9 ;  /* 0x00000009000e7309 */ /* 0x0002300000000000 */
[----:B------:R1:W0:Y:S01]  /*be30*/  POPC R16, R10 ;  /* 0x0000000a00107309 */ /* 0x0002220000000000 */
[----:B-----5:R-:W-:-:S07]  /*be40*/  @P4 FADD R23, R24, R23 ;  /* 0x0000001718174221 */ /* 0x020fce0000000000 */
[----:B------:R1:W0:Y:S01]  /*be50*/  POPC R24, R7 ;  /* 0x0000000700187309 */ /* 0x0002220000000000 */
[----:B------:R-:W5:Y:S02]  /*be60*/  SHFL.DOWN P4, R32, R23, 0x10, 0x1f ;  /* 0x0a001f0017207f89 */ /* 0x000f640000080000 */
[----:B-----5:R-:W-:-:S05]  /*be70*/  @P4 FADD R32, R23, R32 ;  /* 0x0000002017204221 */ /* 0x020fca0000000000 */
[----:B------:R1:W-:Y:S04]  /*be80*/  @!P5 STS [R165.X4+0x18], R32 ;  /* 0x00001820a500d388 */ /* 0x0003e80000004800 */
[----:B------:R-:W-:Y:S06]  /*be90*/  BAR.SYNC.DEFER_BLOCKING 0x0 ;  /* 0x0000000000007b1d */ /* 0x000fec0000010000 */
[----:B------:R-:W-:Y:S05]  /*bea0*/  @P6 BRA `(.L_x_5) ;  /* 0x000000b000006947 */ /* 0x000fea0003800000 */
[----:B01234-:R-:W0:Y:S04]  /*beb0*/  LDS R13, [0x1c] ;  /* 0x00001c00ff0d7984 */ /* 0x01fe280000000800 */
[----:B------:R-:W1:Y:S04]  /*bec0*/  LDS.128 R36, [0x20] ;  /* 0x00002000ff247984 */ /* 0x000e680000000c00 */
[----:B------:R-:W2:Y:S04]  /*bed0*/  LDS R19, [0x28] ;  /* 0x00002800ff137984 */ /* 0x000ea80000000800 */
[----:B------:R-:W3:Y:S01]  /*bee0*/  LDS.64 R20, [0x30] ;  /* 0x00003000ff147984 */ /* 0x000ee20000000a00 */
[----:B0-----:R-:W-:-:S04]  /*bef0*/  FADD.FTZ R13, R32, R13 ;  /* 0x0000000d200d7221 */ /* 0x001fc80000010000 */
[----:B-1----:R-:W-:-:S04]  /*bf00*/  FADD.FTZ R36, R13, R36 ;  /* 0x000000240d247221 */ /* 0x002fc80000010000 */
[----:B------:R-:W-:-:S04]  /*bf10*/  FADD.FTZ R36, R37, R36 ;  /* 0x0000002425247221 */ /* 0x000fc80000010000 */
[----:B--2---:R-:W-:-:S04]  /*bf20*/  FADD.FTZ R36, R36, R19 ;  /* 0x0000001324247221 */ /* 0x004fc80000010000 */
[----:B------:R-:W-:-:S04]  /*bf30*/  FADD.FTZ R36, R39, R36 ;  /* 0x0000002427247221 */ /* 0x000fc80000010000 */
[----:B---3--:R-:W-:-:S04]  /*bf40*/  FADD.FTZ R20, R36, R20 ;  /* 0x0000001424147221 */ /* 0x008fc80000010000 */
[----:B------:R-:W-:Y:S02]  /*bf50*/  FADD.FTZ R32, R21, R20 ;  /* 0x0000001415207221 */ /* 0x000fe40000010000 */
.L_x_5:
[----:B01234-:R-:W-:Y:S05]  /*bf60*/  BSYNC B0 ;  /* 0x0000000000007941 */ /* 0x01ffea0003800000 */
.L_x_4:
[----:B------:R-:W-:Y:S01]  /*bf70*/  @!P6 FADD.FTZ R32, R32, R56 ;  /* 0x000000382020e221 */ /* 0x000fe20000010000 */
[----:B------:R-:W0:Y:S01]  /*bf80*/  POPC R13, R11 ;  /* 0x0000000b000d7309 */ /* 0x000e220000000000 */
[----:B------:R-:W-:Y:S01]  /*bf90*/  IADD3 R15, R17, R22, R15 ;  /* 0x00000016110f7210 */ /* 0x000fe20007ffe00f */
[----:B------:R1:W-:Y:S01]  /*bfa0*/  STL.128 [R1+0x100], R4 ;  /* 0x0001000401007387 */ /* 0x0003e20000100c00 */
[----:B------:R-:W-:Y:S01]  /*bfb0*/  ISETP.GT.U32.AND P0, PT, R2, 0x1f, PT ;  /* 0x0000001f0200780c */ /* 0x000fe20003f04070 */
[----:B------:R-:W-:Y:S01]  /*bfc0*/  BSSY B0, `(.L_x_6) ;  /* 0x0000042000007945 */ /* 0x000fe20003800000 */
[----:B------:R-:W-:Y:S01]  /*bfd0*/  IADD3 R15, R18, R24, R15 ;  /* 0x00000018120f7210 */ /* 0x000fe20007ffe00f */
[----:B------:R1:W-:Y:S03]  /*bfe0*/  @!P6 STS [0x4], R32 ;  /* 0x00000420ff00e388 */ /* 0x0003e60000000800 */
[----:B------:R-:W-:Y:S01]  /*bff0*/  IADD3 R14, R16, R14, R15 ;  /* 0x0000000e100e7210 */ /* 0x000fe20007ffe00f */
[----:B------:R-:W-:Y:S06]  /*c000*/  BAR.SYNC.DEFER_BLOCKING 0x0 ;  /* 0x0000000000007b1d */ /* 0x000fec0000010000 */
[----:B------:R1:W-:Y:S01]  /*c010*/  STL.128 [R1+0x110], R8 ;  /* 0x0001100801007387 */ /* 0x0003e20000100c00 */
[----:B0-----:R-:W-:-:S03]  /*c020*/  IMAD.IADD R14, R14, 0x1, R13 ;  /* 0x000000010e0e7824 */ /* 0x001fc600078e020d */
[----:B------:R-:W0:Y:S04]  /*c030*/  LDS R56, [0x4] ;  /* 0x00000400ff387984 */ /* 0x000e280000000800 */
[----:B------:R-:W-:Y:S06]  /*c040*/  BAR.SYNC.DEFER_BLOCKING 0x0 ;  /* 0x0000000000007b1d */ /* 0x000fec0000010000 */
[----:B------:R1:W-:Y:S04]  /*c050*/  STS [R163.X4+0x20], R14 ;  /* 0x0000200ea3007388 */ /* 0x0003e80000004800 */
[----:B------:R-:W-:Y:S06]  /*c060*/  BAR.SYNC.DEFER_BLOCKING 0x0 ;  /* 0x0000000000007b1d */ /* 0x000fec0000010000 */
[----:B------:R-:W-:Y:S05]  /*c070*/  @P0 BRA `(.L_x_7) ;  /* 0x0000036000000947 */ /* 0x000fea0003800000 */
[----:B-1----:R-:W-:Y:S01]  /*c080*/  LDS R4, [R162+0x14] ;  /* 0x00001400a2047984 */ /* 0x002fe20000000800 */
[----:B------:R-:W-:-:S03]  /*c090*/  ISETP.NE.AND P0, PT, R2, RZ, PT ;  /* 0x000000ff0200720c */ /* 0x000fc60003f05270 */
[----:B------:R-:W-:Y:S04]  /*c0a0*/  LDS R5, [R162+0x10] ;  /* 0x00001000a2057984 */ /* 0x000fe80000000800 */
[----:B------:R-:W1:Y:S04]  /*c0b0*/  LDS R6, [R162+0x18] ;  /* 0x00001800a2067984 */ /* 0x000e680000000800 */
[----:B------:R-:W-:Y:S04]  /*c0c0*/  LDS R7, [R162+0x1c] ;  /* 0x00001c00a2077984 */ /* 0x000fe80000000800 */
[----:B------:R-:W2:Y:S04]  /*c0d0*/  LDS R8, [R162+0x20] ;  /* 0x00002000a2087984 */ /* 0x000ea80000000800 */
[----:B------:R-:W-:Y:S04]  /*c0e0*/  LDS R9, [R162+0x24] ;  /* 0x00002400a2097984 */ /* 0x000fe80000000800 */
[----:B------:R-:W3:Y:S04]  /*c0f0*/  LDS R10, [R162+0x28] ;  /* 0x00002800a20a7984 */ /* 0x000ee80000000800 */
[----:B------:R-:W4:Y:S01]  /*c100*/  LDS R11, [R162+0x2c] ;  /* 0x00002c00a20b7984 */ /* 0x000f220000000800 */
[----:B-1----:R-:W-:-:S04]  /*c110*/  IADD3 R4, R6, R4, R5 ;  /* 0x0000000406047210 */ /* 0x002fc80007ffe005 */
[----:B--2---:R-:W-:-:S04]  /*c120*/  IADD3 R4, R8, R4, R7 ;  /* 0x0000000408047210 */ /* 0x004fc80007ffe007 */
[----:B---3--:R-:W-:-:S05]  /*c130*/  IADD3 R4, R10, R4, R9 ;  /* 0x000000040a047210 */ /* 0x008fca0007ffe009 */
[----:B----4-:R-:W-:Y:S01]  /*c140*/  IMAD.IADD R11, R4, 0x1, R11 ;  /* 0x00000001040b7824 */ /* 0x010fe200078e020b */
[----:B------:R-:W-:Y:S05]  /*c150*/  BRA.DIV ~URZ, `(.L_x_8) ;  /* 0x00001a827f007947 */ /* 0x000fea000b800000 */
[----:B------:R1:W2:Y:S02]  /*c160*/  SHFL.UP P1, R4, R11, 0x1, RZ ;  /* 0x042000000b047989 */ /* 0x0002a400000200ff */
.L_x_21:
[----:B--2---:R-:W-:-:S04]  /*c170*/  IMAD.MOV.U32 R13, RZ, RZ, R4 ;  /* 0x000000ffff0d7224 */ /* 0x004fc800078e0004 */
[----:B------:R-:W-:Y:S01]  /*c180*/  @P1 IMAD.IADD R13, R11, 0x1, R13 ;  /* 0x000000010b0d1824 */ /* 0x000fe200078e020d */
[----:B------:R-:W-:Y:S05]  /*c190*/  BRA.DIV ~URZ, `(.L_x_9) ;  /* 0x00001ad27f007947 */ /* 0x000fea000b800000 */
[----:B------:R-:W2:Y:S04]  /*c1a0*/  SHFL.UP P1, R4, R13, 0x2, RZ ;  /* 0x044000000d047989 */ /* 0x000ea800000200ff */
[----:B------:R-:W-:Y:S01]  /*c1b0*/  SHFL.IDX PT, R9, R3, RZ, 0x1f ;  /* 0x00001fff03097589 */ /* 0x000fe200000e0000 */
[----:B--2---:R-:W-:-:S05]  /*c1c0*/  @P1 IMAD.IADD R4, R13, 0x1, R4 ;  /* 0x000000010d041824 */ /* 0x004fca00078e0204 */
[----:B------:R-:W2:Y:S02]  /*c1d0*/  SHFL.UP P1, R5, R4, 0x4, RZ ;  /* 0x0480000004057989 */ /* 0x000ea400000200ff */
[----:B--2---:R-:W-:-:S05]  /*c1e0*/  @P1 IMAD.IADD R5, R4, 0x1, R5 ;  /* 0x0000000104051824 */ /* 0x004fca00078e0205 */
[----:B------:R-:W2:Y:S02]  /*c1f0*/  SHFL.UP P1, R6, R5, 0x8, RZ ;  /* 0x0500000005067989 */ /* 0x000ea400000200ff */
[----:B--2---:R-:W-:-:S05]  /*c200*/  @P1 IMAD.IADD R6, R5, 0x1, R6 ;  /* 0x0000000105061824 */ /* 0x004fca00078e0206 */
[----:B------:R-:W2:Y:S02]  /*c210*/  SHFL.UP P1, R7, R6, 0x10, RZ ;  /* 0x0600000006077989 */ /* 0x000ea400000200ff */
[----:B--2---:R-:W-:-:S04]  /*c220*/  @P1 IMAD.IADD R7, R6, 0x1, R7 ;  /* 0x0000000106071824 */ /* 0x004fc800078e0207 */
[----:B-1----:R-:W-:Y:S01]  /*c230*/  IMAD.IADD R11, R7, 0x1, -R11 ;  /* 0x00000001070b7824 */ /* 0x002fe200078e0a0b */
[----:B------:R1:W2:Y:S04]  /*c240*/  SHFL.IDX PT, R8, R7, 0x1f, 0x1f ;  /* 0x03e01f0007087f89 */ /* 0x0002a800000e0000 */
.L_x_22:
[----:B------:R-:W3:Y:S01]  /*c250*/  LDS R6, [R162+0x10] ;  /* 0x00001000a2067984 */ /* 0x000ee20000000800 */
[----:B------:R-:W-:Y:S01]  /*c260*/  SEL R4, R11, RZ, P0 ;  /* 0x000000ff0b047207 */ /* 0x000fe20000000000 */
[----:B--2---:R-:W-:Y:S02]  /*c270*/  IMAD.IADD R3, R3, 0x1, R8 ;  /* 0x0000000103037824 */ /* 0x004fe400078e0208 */
[----:B------:R-:W2:Y:S02]  /*c280*/  LDS R10, [R162+0x14] ;  /* 0x00001400a20a7984 */ /* 0x000ea40000000800 */
[----:B------:R-:W-:Y:S02]  /*c290*/  IMAD.IADD R9, R4, 0x1, R9 ;  /* 0x0000000104097824 */ /* 0x000fe400078e0209 */
[----:B------:R-:W4:Y:S04]  /*c2a0*/  LDS R12, [R162+0x18] ;  /* 0x00001800a20c7984 */ /* 0x000f280000000800 */
[----:B------:R-:W5:Y:S04]  /*c2b0*/  LDS R14, [R162+0x1c] ;  /* 0x00001c00a20e7984 */ /* 0x000f680000000800 */
[----:B------:R-:W1:Y:S04]  /*c2c0*/  LDS R16, [R162+0x20] ;  /* 0x00002000a2107984 */ /* 0x000e680000000800 */
[----:B------:R-:W0:Y:S04]  /*c2d0*/  LDS R18, [R162+0x24] ;  /* 0x00002400a2127984 */ /* 0x000e280000000800 */
[----:B------:R-:W0:Y:S04]  /*c2e0*/  LDS R20, [R162+0x28] ;  /* 0x00002800a2147984 */ /* 0x000e280000000800 */
[----:B------:R0:W-:Y:S01]  /*c2f0*/  STS [R162+0x10], R9 ;  /* 0x00001009a2007388 */ /* 0x0001e20000000800 */
[----:B---3--:R-:W-:-:S04]  /*c300*/  IMAD.IADD R5, R9, 0x1, R6 ;  /* 0x0000000109057824 */ /* 0x008fc800078e0206 */
[----:B-12---:R-:W-:Y:S01]  /*c310*/  IMAD.IADD R7, R5, 0x1, R10 ;  /* 0x0000000105077824 */ /* 0x006fe200078e020a */
[----:B------:R1:W-:Y:S03]  /*c320*/  STS [R162+0x14], R5 ;  /* 0x00001405a2007388 */ /* 0x0003e60000000800 */
[----:B----4-:R-:W-:Y:S01]  /*c330*/  IMAD.IADD R11, R7, 0x1, R12 ;  /* 0x00000001070b7824 */ /* 0x010fe200078e020c */
[----:B------:R1:W-:Y:S03]  /*c340*/  STS [R162+0x18], R7 ;  /* 0x00001807a2007388 */ /* 0x0003e60000000800 */
[----:B-----5:R-:W-:Y:S01]  /*c350*/  IMAD.IADD R13, R11, 0x1, R14 ;  /* 0x000000010b0d7824 */ /* 0x020fe200078e020e */
[----:B------:R1:W-:Y:S03]  /*c360*/  STS [R162+0x1c], R11 ;  /* 0x00001c0ba2007388 */ /* 0x0003e60000000800 */
[----:B------:R-:W-:Y:S01]  /*c370*/  IMAD.IADD R15, R13, 0x1, R16 ;  /* 0x000000010d0f7824 */ /* 0x000fe200078e0210 */
[----:B------:R1:W-:Y:S03]  /*c380*/  STS [R162+0x20], R13 ;  /* 0x0000200da2007388 */ /* 0x0003e60000000800 */
[----:B0-----:R-:W-:Y:S01]  /*c390*/  IMAD.IADD R17, R15, 0x1, R18 ;  /* 0x000000010f117824 */ /* 0x001fe200078e0212 */
[----:B------:R1:W-:Y:S03]  /*c3a0*/  STS [R162+0x24], R15 ;  /* 0x0000240fa2007388 */ /* 0x0003e60000000800 */
[----:B------:R-:W-:Y:S01]  /*c3b0*/  IMAD.IADD R19, R17, 0x1, R20 ;  /* 0x0000000111137824 */ /* 0x000fe200078e0214 */
[----:B------:R1:W-:Y:S04]  /*c3c0*/  STS [R162+0x28], R17 ;  /* 0x00002811a2007388 */ /* 0x0003e80000000800 */
[----:B------:R1:W-:Y:S02]  /*c3d0*/  STS [R162+0x2c], R19 ;  /* 0x00002c13a2007388 */ /* 0x0003e40000000800 */
.L_x_7:
[----:B-1----:R-:W-:Y:S05]  /*c3e0*/  BSYNC B0 ;  /* 0x0000000000007941 */ /* 0x002fea0003800000 */
.L_x_6:
[----:B------:R-:W-:Y:S01]  /*c3f0*/  WARPSYNC 0xffffffff ;  /* 0xffffffff00007948 */ /* 0x000fe20003800000 */
[----:B------:R-:W-:Y:S01]  /*c400*/  BAR.SYNC.DEFER_BLOCKING 0x0 ;  /* 0x0000000000007b1d */ /* 0x000fe20000010000 */
[C---:B0-----:R-:W-:Y:S01]  /*c410*/  FSETP.GT.FTZ.AND P1, PT, R56.reuse, RZ, PT ;  /* 0x000000ff3800720b */ /* 0x041fe20003f34000 */
[C---:B------:R-:W-:Y:S01]  /*c420*/  FADD.FTZ R14, R56.reuse, -c[0x0][0x1b4] ;  /* 0x80006d00380e7621 */ /* 0x040fe20000010000 */
[----:B------:R-:W-:-:S03]  /*c430*/  FSETP.GTU.FTZ.AND P0, PT, R56, R159, PT ;  /* 0x0000009f3800720b */ /* 0x000fc60003f1c000 */
[----:B------:R0:W1:Y:S04]  /*c440*/  LDS R4, [R163.X4+0x20] ;  /* 0x00002000a3047984 */ /* 0x0000680000004800 */
[----:B------:R0:W-:Y:S04]  /*c450*/  @!P6 STS [RZ], R3 ;  /* 0x00000003ff00e388 */ /* 0x0001e80000000800 */
[----:B------:R-:W-:Y:S06]  /*c460*/  BAR.SYNC.DEFER_BLOCKING 0x0 ;  /* 0x0000000000007b1d */ /* 0x000fec0000010000 */
[----:B------:R-:W2:Y:S04]  /*c470*/  LDS R5, [RZ] ;  /* 0x00000000ff057984 */ /* 0x000ea80000000800 */
[----:B------:R-:W-:Y:S06]  /*c480*/  BAR.SYNC.DEFER_BLOCKING 0x0 ;  /* 0x0000000000007b1d */ /* 0x000fec0000010000 */
[----:B------:R-:W-:Y:S05]  /*c490*/  @P1 BRA !P0, `(.L_x_10) ;  /* 0x0000006000001947 */ /* 0x000fea0004000000 */
[----:B01----:R-:W-:Y:S02]  /*c4a0*/  PRMT R6, R160, 0x9910, RZ ;  /* 0x00009910a0067816 */ /* 0x003fe400000000ff */
[----:B------:R-:W-:-:S02]  /*c4b0*/  FSETP.GT.FTZ.AND P0, PT, R56, c[0x0][0x1b4], PT ;  /* 0x00006d0038007a0b */ /* 0x000fc40003f14000 */
[----:B------:R-:W-:Y:S02]  /*c4c0*/  ISETP.EQ.AND P1, PT, R6, RZ, P1 ;  /* 0x000000ff0600720c */ /* 0x000fe40000f22270 */
[----:B--2---:R-:W-:-:S04]  /*c4d0*/  ISETP.LT.U32.AND P0, PT, R5, 0xc01, P0 ;  /* 0x00000c010500780c */ /* 0x004fc80000701070 */
[----:B------:R-:W-:-:S13]  /*c4e0*/  PLOP3.LUT P0, PT, P1, P0, PT, 0xa8, 0x0 ;  /* 0x000000000000781c */ /* 0x000fda0000f01570 */
[----:B------:R-:W-:Y:S05]  /*c4f0*/  @!P0 BRA `(.L_x_11) ;  /* 0x00000af000008947 */ /* 0x000fea0003800000 */
.L_x_10:
[----:B01----:R-:W-:-:S05]  /*c500*/  IMAD.MOV.U32 R6, RZ, RZ, RZ ;  /* 0x000000ffff067224 */ /* 0x003fca00078e00ff */
.L_x_12:
[----:B------:R-:W-:-:S05]  /*c510*/  SHF.R.U32.HI R7, RZ, 0x5, R6 ;  /* 0x00000005ff077819 */ /* 0x000fca0000011606 */
[----:B------:R-:W-:-:S05]  /*c520*/  IMAD R7, R7, 0x4, R158 ;  /* 0x0000000407077824 */ /* 0x000fca00078e029e */
[----:B------:R-:W3:Y:S01]  /*c530*/  LDL R16, [R7] ;  /* 0x0000000007107983 */ /* 0x000ee20000100800 */
[----:B------:R-:W-:Y:S01]  /*c540*/  IMAD.MOV.U32 R22, RZ, RZ, 0x1 ;  /* 0x00000001ff167424 */ /* 0x000fe200078e00ff */
[----:B------:R-:W-:-:S04]  /*c550*/  LOP3.LUT R8, R6, 0x18, RZ, 0xc0, !PT ;  /* 0x0000001806087812 */ /* 0x000fc800078ec0ff */
[----:B------:R-:W-:-:S04]  /*c560*/  SHF.L.U32 R8, R22, R8, RZ ;  /* 0x0000000816087219 */ /* 0x000fc800000006ff */
[----:B---3--:R-:W-:Y:S01]  /*c570*/  LOP3.LUT P5, RZ, R16, R8, RZ, 0xc0, !PT ;  /* 0x0000000810ff7212 */ /* 0x008fe200078ac0ff */
[----:B------:R-:W-:-:S03]  /*c580*/  IMAD R8, R6, 0x2, R57 ;  /* 0x0000000206087824 */ /* 0x000fc600078e0239 */
[----:B------:R-:W-:-:S13]  /*c590*/  ISETP.GT.U32.OR P5, PT, R4, 0xbff, !P5 ;  /* 0x00000bff0400780c */ /* 0x000fda0006fa4470 */
[----:B------:R-:W3:Y:S01]  /*c5a0*/  @!P5 LDL.U16 R10, [R8] ;  /* 0x00000000080ad983 */ /* 0x000ee20000100400 */
[----:B------:R-:W-:Y:S01]  /*c5b0*/  IADD3 R18, R6, 0x1, RZ ;  /* 0x0000000106127810 */ /* 0x000fe20007ffe0ff */
[----:B------:R-:W-:-:S03]  /*c5c0*/  @!P5 IMAD R11, R153, 0x100, R6 ;  /* 0x00000100990bd824 */ /* 0x000fc600078e0206 */
[----:B------:R-:W-:-:S04]  /*c5d0*/  LOP3.LUT R9, R18, 0x19, RZ, 0xc0, !PT ;  /* 0x0000001912097812 */ /* 0x000fc800078ec0ff */
[----:B------:R-:W-:-:S04]  /*c5e0*/  SHF.L.U32 R9, R22, R9, RZ ;  /* 0x0000000916097219 */ /* 0x000fc800000006ff */
[----:B------:R-:W-:Y:S01]  /*c5f0*/  LOP3.LUT P0, RZ, R16, R9, RZ, 0xc0, !PT ;  /* 0x0000000910ff7212 */ /* 0x000fe2000780c0ff */
[----:B---3--:R0:W-:Y:S02]  /*c600*/  @!P5 STS.64 [R4.X8+0x4b0], R10 ;  /* 0x0004b00a0400d388 */ /* 0x0081e40000008a00 */
[----:B0-----:R-:W-:-:S04]  /*c610*/  @!P5 IADD3 R4, R4, 0x1, RZ ;  /* 0x000000010404d810 */ /* 0x001fc80007ffe0ff */
[----:B------:R-:W-:-:S13]  /*c620*/  ISETP.GT.U32.OR P0, PT, R4, 0xbff, !P0 ;  /* 0x00000bff0400780c */ /* 0x000fda0004704470 */
[----:B------:R-:W3:Y:S01]  /*c630*/  @!P0 LDL.U16 R12, [R8+0x2] ;  /* 0x00000200080c8983 */ /* 0x000ee20000100400 */
        /* <DEDUP_REMOVED lines=37> */
[----:B------:R-:W-:Y:S02]  /*c890*/  @!P4 IMAD R13, R153, 0x100, R18 ;  /* 0x00000100990dc824 */ /* 0x000fe400078e0212 */
[----:B------:R-:W-:Y:S01]  /*c8a0*/  @!P5 STL.U16 [R8], RZ ;  /* 0x000000ff0800d387 */ /* 0x000fe20000100400 */
        /* <DEDUP_REMOVED lines=9> */
[----:B------:R-:W-:Y:S01]  /*c940*/  @!P0 STL.U16 [R8+0x2], RZ ;  /* 0x000002ff08008387 */ /* 0x000fe20000100400 */
[----:B------:R-:W-:-:S04]  /*c950*/  SHF.L.W.U32 R7, R22, R18, RZ ;  /* 0x0000001216077219 */ /* 0x000fc80000000eff */
[----:B------:R-:W-:Y:S01]  /*c960*/  LOP3.LUT P0, RZ, R16, R7, RZ, 0xc0, !PT ;  /* 0x0000000710ff7212 */ /* 0x000fe2000780c0ff */
[----:B---3--:R0:W-:Y:S02]  /*c970*/  @!P5 STS.64 [R4.X8+0x4b0], R10 ;  /* 0x0004b00a0400d388 */ /* 0x0081e40000008a00 */
[----:B0-----:R-:W-:-:S04]  /*c980*/  @!P5 IADD3 R4, R4, 0x1, RZ ;  /* 0x000000010404d810 */ /* 0x001fc80007ffe0ff */
[----:B------:R-:W-:-:S13]  /*c990*/  ISETP.GT.U32.OR P0, PT, R4, 0xbff, !P0 ;  /* 0x00000bff0400780c */ /* 0x000fda0004704470 */
[----:B------:R-:W3:Y:S01]  /*c9a0*/  @!P0 LDL.U16 R12, [R8+0xe] ;  /* 0x00000e00080c8983 */ /* 0x000ee20000100400 */
[----:B------:R-:W-:Y:S01]  /*c9b0*/  IADD3 R6, R6, 0x8, RZ ;  /* 0x0000000806067810 */ /* 0x000fe20007ffe0ff */
[----:B------:R-:W-:Y:S02]  /*c9c0*/  @!P0 IMAD R13, R153, 0x100, R18 ;  /* 0x00000100990d8824 */ /* 0x000fe400078e0212 */
[----:B------:R-:W-:Y:S04]  /*c9d0*/  @!P2 STL.U16 [R8+0x6], RZ ;  /* 0x000006ff0800a387 */ /* 0x000fe80000100400 */
[----:B------:R-:W-:Y:S04]  /*c9e0*/  @!P3 STL.U16 [R8+0x8], RZ ;  /* 0x000008ff0800b387 */ /* 0x000fe80000100400 */
[----:B------:R-:W-:Y:S04]  /*c9f0*/  @!P4 STL.U16 [R8+0xa], RZ ;  /* 0x00000aff0800c387 */ /* 0x000fe80000100400 */
[----:B------:R-:W-:Y:S04]  /*ca00*/  @!P5 STL.U16 [R8+0xc], RZ ;  /* 0x00000cff0800d387 */ /* 0x000fe80000100400 */
[----:B------:R-:W-:Y:S04]  /*ca10*/  @!P0 STL.U16 [R8+0xe], RZ ;  /* 0x00000eff08008387 */ /* 0x000fe80000100400 */
[----:B------:R-:W-:Y:S01]  /*ca20*/  @!P1 STL.U16 [R8+0x4], RZ ;  /* 0x000004ff08009387 */ /* 0x000fe20000100400 */
[----:B------:R-:W-:-:S03]  /*ca30*/  ISETP.NE.AND P1, PT, R6, 0x80, PT ;  /* 0x000000800600780c */ /* 0x000fc60003f25270 */
[----:B---3--:R0:W-:Y:S02]  /*ca40*/  @!P0 STS.64 [R4.X8+0x4b0], R12 ;  /* 0x0004b00c04008388 */ /* 0x0081e40000008a00 */
[----:B0-----:R-:W-:-:S08]  /*ca50*/  @!P0 IADD3 R4, R4, 0x1, RZ ;  /* 0x0000000104048810 */ /* 0x001fd00007ffe0ff */
[----:B------:R-:W-:Y:S05]  /*ca60*/  @P1 BRA `(.L_x_12) ;  /* 0xfffffaa000001947 */ /* 0x000fea000383ffff */
[----:B------:R-:W-:-:S05]  /*ca70*/  IMAD.MOV.U32 R6, RZ, RZ, RZ ;  /* 0x000000ffff067224 */ /* 0x000fca00078e00ff */
.L_x_13:
[----:B------:R-:W-:-:S04]  /*ca80*/  IADD3 R7, R6, 0x80, RZ ;  /* 0x0000008006077810 */ /* 0x000fc80007ffe0ff */
[----:B------:R-:W-:-:S05]  /*ca90*/  SHF.R.U32.HI R7, RZ, 0x5, R7 ;  /* 0x00000005ff077819 */ /* 0x000fca0000011607 */
[----:B------:R-:W-:-:S05]  /*caa0*/  IMAD R7, R7, 0x4, R158 ;  /* 0x0000000407077824 */ /* 0x000fca00078e029e */
[----:B------:R0:W3:Y:S01]  /*cab0*/  LDL R12, [R7] ;  /* 0x00000000070c7983 */ /* 0x0000e20000100800 */
[----:B------:R-:W-:Y:S01]  /*cac0*/  IMAD.MOV.U32 R20, RZ, RZ, 0x1 ;  /* 0x00000001ff147424 */ /* 0x000fe200078e00ff */
[C---:B------:R-:W-:Y:S01]  /*cad0*/  LOP3.LUT R8, R6.reuse, 0x18, RZ, 0xc0, !PT ;  /* 0x0000001806087812 */ /* 0x040fe200078ec0ff */
[C---:B------:R-:W-:Y:S01]  /*cae0*/  IMAD R13, R6.reuse, 0x200, R164 ;  /* 0x00000200060d7824 */ /* 0x040fe200078e02a4 */
[----:B------:R-:W-:Y:S02]  /*caf0*/  IADD3 R16, R6, 0x1, RZ ;  /* 0x0000000106107810 */ /* 0x000fe40007ffe0ff */
[----:B------:R-:W-:Y:S02]  /*cb00*/  SHF.L.U32 R8, R20, R8, RZ ;  /* 0x0000000814087219 */ /* 0x000fe400000006ff */
[----:B------:R-:W-:Y:S02]  /*cb10*/  LOP3.LUT R9, R16, 0x19, RZ, 0xc0, !PT ;  /* 0x0000001910097812 */ /* 0x000fe400078ec0ff */
[----:B------:R-:W-:-:S02]  /*cb20*/  IADD3 R18, R6, 0x2, RZ ;  /* 0x0000000206127810 */ /* 0x000fc40007ffe0ff */
[----:B------:R-:W-:Y:S02]  /*cb30*/  SHF.L.U32 R10, R20, R9, RZ ;  /* 0x00000009140a7219 */ /* 0x000fe400000006ff */
[----:B0-----:R-:W-:-:S04]  /*cb40*/  LOP3.LUT R7, R18, 0x1a, RZ, 0xc0, !PT ;  /* 0x0000001a12077812 */ /* 0x001fc800078ec0ff */
[----:B------:R-:W-:Y:S02]  /*cb50*/  SHF.L.U32 R7, R20, R7, RZ ;  /* 0x0000000714077219 */ /* 0x000fe400000006ff */
[C---:B---3--:R-:W-:Y:S02]  /*cb60*/  LOP3.LUT P0, RZ, R12.reuse, R8, RZ, 0xc0, !PT ;  /* 0x000000080cff7212 */ /* 0x048fe4000780c0ff */
[----:B------:R-:W-:Y:S02]  /*cb70*/  LOP3.LUT P1, RZ, R12, R10, RZ, 0xc0, !PT ;  /* 0x0000000a0cff7212 */ /* 0x000fe4000782c0ff */
[----:B------:R-:W-:Y:S02]  /*cb80*/  ISETP.GT.U32.OR P0, PT, R4, 0xbff, !P0 ;  /* 0x00000bff0400780c */ /* 0x000fe40004704470 */
[----:B------:R-:W-:-:S11]  /*cb90*/  LOP3.LUT P2, RZ, R12, R7, RZ, 0xc0, !PT ;  /* 0x000000070cff7212 */ /* 0x000fd6000784c0ff */
[----:B------:R-:W0:Y:S01]  /*cba0*/  @!P0 LDS.U16 R8, [R13+0x6000] ;  /* 0x006000000d088984 */ /* 0x000e220000000400 */
[----:B------:R-:W-:-:S05]  /*cbb0*/  @!P0 IMAD.IADD R9, R161, 0x1, R6 ;  /* 0x00000001a1098824 */ /* 0x000fca00078e0206 */
[----:B0-----:R0:W-:Y:S04]  /*cbc0*/  @!P0 STS.64 [R4.X8+0x4b0], R8 ;  /* 0x0004b00804008388 */ /* 0x0011e80000008a00 */
[----:B------:R-:W-:Y:S01]  /*cbd0*/  @!P0 STS.U16 [R13+0x6000], RZ ;  /* 0x006000ff0d008388 */ /* 0x000fe20000000400 */
[----:B0-----:R-:W-:-:S04]  /*cbe0*/  @!P0 IADD3 R4, R4, 0x1, RZ ;  /* 0x0000000104048810 */ /* 0x001fc80007ffe0ff */
[----:B------:R-:W-:-:S13]  /*cbf0*/  ISETP.GT.U32.OR P1, PT, R4, 0xbff, !P1 ;  /* 0x00000bff0400780c */ /* 0x000fda0004f24470 */
[----:B------:R-:W0:Y:S01]  /*cc00*/  @!P1 LDS.U16 R10, [R13+0x6200] ;  /* 0x006200000d0a9984 */ /* 0x000e220000000400 */
[----:B------:R-:W-:Y:S01]  /*cc10*/  @!P1 IMAD.IADD R11, R161, 0x1, R16 ;  /* 0x00000001a10b9824 */ /* 0x000fe200078e0210 */
[----:B------:R-:W-:-:S04]  /*cc20*/  IADD3 R16, R6, 0x3, RZ ;  /* 0x0000000306107810 */ /* 0x000fc80007ffe0ff */
[----:B------:R-:W-:-:S04]  /*cc30*/  LOP3.LUT R7, R16, 0x1b, RZ, 0xc0, !PT ;  /* 0x0000001b10077812 */ /* 0x000fc800078ec0ff */
[----:B------:R-:W-:Y:S01]  /*cc40*/  SHF.L.U32 R7, R20, R7, RZ ;  /* 0x0000000714077219 */ /* 0x000fe200000006ff */
[----:B0-----:R0:W-:Y:S04]  /*cc50*/  @!P1 STS.64 [R4.X8+0x4b0], R10 ;  /* 0x0004b00a04009388 */ /* 0x0011e80000008a00 */
[----:B------:R-:W-:Y:S01]  /*cc60*/  @!P1 STS.U16 [R13+0x6200], RZ ;  /* 0x006200ff0d009388 */ /* 0x000fe20000000400 */
[----:B0-----:R-:W-:-:S04]  /*cc70*/  @!P1 IADD3 R4, R4, 0x1, RZ ;  /* 0x0000000104049810 */ /* 0x001fc80007ffe0ff */
[----:B------:R-:W-:Y:S02]  /*cc80*/  ISETP.GT.U32.OR P0, PT, R4, 0xbff, !P2 ;  /* 0x00000bff0400780c */ /* 0x000fe40005704470 */
[----:B------:R-:W-:-:S11]  /*cc90*/  LOP3.LUT P2, RZ, R12, R7, RZ, 0xc0, !PT ;  /* 0x000000070cff7212 */ /* 0x000fd6000784c0ff */
        /* <DEDUP_REMOVED lines=32> */
[C---:B------:R-:W-:Y:S02]  /*cea0*/  IADD3 R16, R6.reuse, 0x7, RZ ;  /* 0x0000000706107810 */ /* 0x040fe40007ffe0ff */
[----:B------:R-:W-:Y:S02]  /*ceb0*/  IADD3 R6, R6, 0x8, RZ ;  /* 0x0000000806067810 */ /* 0x000fe40007ffe0ff */
[----:B------:R-:W-:Y:S01]  /*cec0*/  SHF.L.W.U32 R7, R20, R16, RZ ;  /* 0x0000001014077219 */ /* 0x000fe20000000eff */
[----:B0-----:R0:W-:Y:S04]  /*ced0*/  @!P1 STS.64 [R4.X8+0x4b0], R10 ;  /* 0x0004b00a04009388 */ /* 0x0011e80000008a00 */
[----:B------:R-:W-:Y:S01]  /*cee0*/  @!P1 STS.U16 [R13+0x6a00], RZ ;  /* 0x006a00ff0d009388 */ /* 0x000fe20000000400 */
[----:B0-----:R-:W-:-:S04]  /*cef0*/  @!P1 IADD3 R4, R4, 0x1, RZ ;  /* 0x0000000104049810 */ /* 0x001fc80007ffe0ff */
[----:B------:R-:W-:Y:S02]  /*cf00*/  ISETP.GT.U32.OR P0, PT, R4, 0xbff, !P2 ;  /* 0x00000bff0400780c */ /* 0x000fe40005704470 */
[----:B------:R-:W-:-:S11]  /*cf10*/  LOP3.LUT P2, RZ, R12, R7, RZ, 0xc0, !PT ;  /* 0x000000070cff7212 */ /* 0x000fd6000784c0ff */
[----:B------:R-:W0:Y:S01]  /*cf20*/  @!P0 LDS.U16 R8, [R13+0x6c00] ;  /* 0x006c00000d088984 */ /* 0x000e220000000400 */
[----:B------:R-:W-:-:S05]  /*cf30*/  @!P0 IMAD.IADD R9, R161, 0x1, R18 ;  /* 0x00000001a1098824 */ /* 0x000fca00078e0212 */
[----:B0-----:R0:W-:Y:S04]  /*cf40*/  @!P0 STS.64 [R4.X8+0x4b0], R8 ;  /* 0x0004b00804008388 */ /* 0x0011e80000008a00 */
[----:B------:R-:W-:Y:S01]  /*cf50*/  @!P0 STS.U16 [R13+0x6c00], RZ ;  /* 0x006c00ff0d008388 */ /* 0x000fe20000000400 */
[----:B0-----:R-:W-:Y:S02]  /*cf60*/  @!P0 IADD3 R4, R4, 0x1, RZ ;  /* 0x0000000104048810 */ /* 0x001fe40007ffe0ff */
[----:B------:R-:W-:Y:S02]  /*cf70*/  ISETP.NE.AND P0, PT, R6, 0x80, PT ;  /* 0x000000800600780c */ /* 0x000fe40003f05270 */
[----:B------:R-:W-:-:S13]  /*cf80*/  ISETP.GT.U32.OR P1, PT, R4, 0xbff, !P2 ;  /* 0x00000bff0400780c */ /* 0x000fda0005724470 */
[----:B------:R-:W0:Y:S01]  /*cf90*/  @!P1 LDS.U16 R10, [R13+0x6e00] ;  /* 0x006e00000d0a9984 */ /* 0x000e220000000400 */
[----:B------:R-:W-:-:S05]  /*cfa0*/  @!P1 IMAD.IADD R11, R161, 0x1, R16 ;  /* 0x00000001a10b9824 */ /* 0x000fca00078e0210 */
[----:B0-----:R0:W-:Y:S04]  /*cfb0*/  @!P1 STS.64 [R4.X8+0x4b0], R10 ;  /* 0x0004b00a04009388 */ /* 0x0011e80000008a00 */
[----:B------:R1:W-:Y:S01]  /*cfc0*/  @!P1 STS.U16 [R13+0x6e00], RZ ;  /* 0x006e00ff0d009388 */ /* 0x0003e20000000400 */
[----:B0-----:R-:W-:Y:S01]  /*cfd0*/  @!P1 IADD3 R4, R4, 0x1, RZ ;  /* 0x0000000104049810 */ /* 0x001fe20007ffe0ff */
[----:B-1----:R-:W-:Y:S05]  /*cfe0*/  @P0 BRA `(.L_x_13) ;  /* 0xfffffa9000000947 */ /* 0x002fea000383ffff */
.L_x_11:
[C---:B------:R-:W-:Y:S02]  /*cff0*/  FSETP.GTU.FTZ.AND P1, PT, R14.reuse, 0.0099999997764825820923, PT ;  /* 0x3c23d70a0e00780b */ /* 0x040fe40003f3c000 */
[----:B------:R-:W-:-:S13]  /*d000*/  FSETP.GE.FTZ.AND P0, PT, R14, RZ, PT ;  /* 0x000000ff0e00720b */ /* 0x000fda0003f16000 */
[----:B------:R-:W-:Y:S05]  /*d010*/  @P0 BRA !P1, `(.L_x_14) ;  /* 0x000008d000000947 */ /* 0x000fea0004800000 */
[----:B------:R-:W-:Y:S02]  /*d020*/  FSETP.GT.FTZ.AND P0, PT, R56, c[0x0][0x1b4], PT ;  /* 0x00006d0038007a0b */ /* 0x000fe40003f14000 */
[----:B------:R-:W-:Y:S02]  /*d030*/  PRMT R4, R160, 0x9910, RZ ;  /* 0x00009910a0047816 */ /* 0x000fe400000000ff */
[----:B--2---:R-:W-:-:S04]  /*d040*/  ISETP.LT.U32.AND P0, PT, R5, 0xc01, P0 ;  /* 0x00000c010500780c */ /* 0x004fc80000701070 */
[----:B------:R-:W-:-:S13]  /*d050*/  ISETP.EQ.OR P0, PT, R4, RZ, P0 ;  /* 0x000000ff0400720c */ /* 0x000fda0000702670 */
[----:B------:R-:W-:Y:S05]  /*d060*/  @P0 BRA `(.L_x_14) ;  /* 0x0000088000000947 */ /* 0x000fea0003800000 */
[----:B------:R-:W-:-:S13]  /*d070*/  FSETP.GT.FTZ.AND P0, PT, R14, 0.0099999997764825820923, PT ;  /* 0x3c23d70a0e00780b */ /* 0x000fda0003f14000 */
[----:B------:R-:W-:Y:S05]  /*d080*/  @P0 BRA `(.L_x_15) ;  /* 0x0000008000000947 */ /* 0x000fea0003800000 */
[----:B------:R-:W-:Y:S02]  /*d090*/  ISETP.NE.AND P1, PT, R2, RZ, PT ;  /* 0x000000ff0200720c */ /* 0x000fe40003f25270 */
[----:B------:R-:W-:Y:S02]  /*d0a0*/  PRMT R4, R155, 0x9910, RZ ;  /* 0x000099109b047816 */ /* 0x000fe400000000ff */
[----:B------:R-:W-:Y:S02]  /*d0b0*/  FSEL R157, R56, R157, !P1 ;  /* 0x0000009d389d7208 */ /* 0x000fe40004800000 */
[----:B------:R-:W-:-:S04]  /*d0c0*/  ISETP.NE.AND P0, PT, R4, RZ, PT ;  /* 0x000000ff0400720c */ /* 0x000fc80003f05270 */
[----:B------:R-:W-:Y:S02]  /*d0d0*/  SEL R154, R154, R155, !P0 ;  /* 0x0000009b9a9a7207 */ /* 0x000fe40004000000 */
[----:B------:R-:W-:Y:S01]  /*d0e0*/  PRMT R155, RZ, 0x7610, R155 ;  /* 0x00007610ff9b7816 */ /* 0x000fe2000000009b */
[----:B------:R-:W0:Y:S01]  /*d0f0*/  @!P1 LDS R156, [RZ] ;  /* 0x00000000ff9c9984 */ /* 0x000e220000000800 */
[----:B------:R-:W-:Y:S05]  /*d100*/  BRA `(.L_x_16) ;  /* 0x0000007000007947 */ /* 0x000fea0003800000 */
.L_x_15:
[----:B------:R0:W-:Y:S01]  /*d110*/  @!P6 STS [RZ], R156 ;  /* 0x0000009cff00e388 */ /* 0x0001e20000000800 */
[C---:B------:R-:W-:Y:S01]  /*d120*/  PRMT R155, R30.reuse, 0x7610, R155 ;  /* 0x000076101e9b7816 */ /* 0x040fe2000000009b */
[----:B------:R-:W-:Y:S01]  /*d130*/  @!P6 IMAD.MOV.U32 R3, RZ, RZ, R156 ;  /* 0x000000ffff03e224 */ /* 0x000fe200078e009c */
[C---:B------:R-:W-:Y:S01]  /*d140*/  PRMT R154, R30.reuse, 0x7610, R154 ;  /* 0x000076101e9a7816 */ /* 0x040fe2000000009a */
[----:B------:R-:W-:Y:S01]  /*d150*/  @!P6 IMAD.MOV.U32 R56, RZ, RZ, R157 ;  /* 0x000000ffff38e224 */ /* 0x000fe200078e009d */
[C---:B------:R-:W-:Y:S02]  /*d160*/  @!P6 PRMT R155, R30.reuse, 0x7610, R155 ;  /* 0x000076101e9be816 */ /* 0x040fe4000000009b */
[----:B------:R-:W-:-:S02]  /*d170*/  @!P6 PRMT R154, R30, 0x7610, R154 ;  /* 0x000076101e9ae816 */ /* 0x000fc4000000009a */
.L_x_16:
[----:B------:R-:W2:Y:S04]  /*d180*/  LDL.128 R64, [R1] ;  /* 0x0000000001407983 */ /* 0x000ea80000100c00 */
[----:B------:R-:W3:Y:S04]  /*d190*/  LDL.128 R72, [R1+0x10] ;  /* 0x0000100001487983 */ /* 0x000ee80000100c00 */
[----:B------:R-:W4:Y:S04]  /*d1a0*/  LDL.128 R80, [R1+0x20] ;  /* 0x0000200001507983 */ /* 0x000f280000100c00 */
[----:B------:R-:W5:Y:S04]  /*d1b0*/  LDL.128 R20, [R1+0x80] ;  /* 0x0000800001147983 */ /* 0x000f680000100c00 */
[----:B------:R-:W3:Y:S04]  /*d1c0*/  LDL.128 R28, [R1+0xa0] ;  /* 0x0000a000011c7983 */ /* 0x000ee80000100c00 */
[----:B------:R-:W4:Y:S04]  /*d1d0*/  LDL.128 R36, [R1+0xc0] ;  /* 0x0000c00001247983 */ /* 0x000f280000100c00 */
[----:B------:R-:W4:Y:S04]  /*d1e0*/  LDL.128 R8, [R1+0x50] ;  /* 0x0000500001087983 */ /* 0x000f280000100c00 */
[----:B------:R-:W4:Y:S04]  /*d1f0*/  LDL.128 R12, [R1+0x60] ;  /* 0x00006000010c7983 */ /* 0x000f280000100c00 */
[----:B------:R-:W4:Y:S04]  /*d200*/  LDL.128 R16, [R1+0x70] ;  /* 0x0000700001107983 */ /* 0x000f280000100c00 */
[----:B------:R-:W5:Y:S04]  /*d210*/  LDL.128 R24, [R1+0x90] ;  /* 0x0000900001187983 */ /* 0x000f680000100c00 */
[----:B------:R-:W5:Y:S04]  /*d220*/  LDL.128 R40, [R1+0xd0] ;  /* 0x0000d00001287983 */ /* 0x000f680000100c00 */
[----:B------:R-:W5:Y:S04]  /*d230*/  LDL.128 R44, [R1+0xe0] ;  /* 0x0000e000012c7983 */ /* 0x000f680000100c00 */
[----:B------:R-:W5:Y:S04]  /*d240*/  LDL.128 R52, [R1+0x30] ;  /* 0x0000300001347983 */ /* 0x000f680000100c00 */
[----:B------:R-:W5:Y:S04]  /*d250*/  LDL.128 R48, [R1+0x40] ;  /* 0x0000400001307983 */ /* 0x000f680000100c00 */
[----:B------:R-:W5:Y:S04]  /*d260*/  LDL.128 R32, [R1+0xb0] ;  /* 0x0000b00001207983 */ /* 0x000f680000100c00 */
[----:B------:R-:W5:Y:S01]  /*d270*/  LDL.128 R4, [R1+0xf0] ;  /* 0x0000f00001047983 */ /* 0x000f620000100c00 */
[----:B------:R-:W-:-:S02]  /*d280*/  IADD3 R160, R160, -0x1, RZ ;  /* 0xffffffffa0a07810 */ /* 0x000fc40007ffe0ff */
[C---:B--2---:R-:W-:Y:S02]  /*d290*/  PRMT R58, R64.reuse, 0x7610, R58 ;  /* 0x00007610403a7816 */ /* 0x044fe4000000003a */
[----:B------:R-:W-:Y:S02]  /*d2a0*/  PRMT R59, R64, 0x7632, R59 ;  /* 0x00007632403b7816 */ /* 0x000fe4000000003b */
[C---:B------:R-:W-:Y:S02]  /*d2b0*/  PRMT R60, R65.reuse, 0x7610, R60 ;  /* 0x00007610413c7816 */ /* 0x040fe4000000003c */
[----:B------:R-:W-:Y:S02]  /*d2c0*/  PRMT R61, R65, 0x7632, R61 ;  /* 0x00007632413d7816 */ /* 0x000fe4000000003d */
[C---:B------:R-:W-:Y:S02]  /*d2d0*/  PRMT R62, R66.reuse, 0x7610, R62 ;  /* 0x00007610423e7816 */ /* 0x040fe4000000003e */
[----:B------:R-:W-:-:S02]  /*d2e0*/  PRMT R63, R66, 0x7632, R63 ;  /* 0x00007632423f7816 */ /* 0x000fc4000000003f */
[C---:B------:R-:W-:Y:S02]  /*d2f0*/  PRMT R64, R67.reuse, 0x7610, R64 ;  /* 0x0000761043407816 */ /* 0x040fe40000000040 */
[----:B------:R-:W-:Y:S02]  /*d300*/  PRMT R65, R67, 0x7632, R65 ;  /* 0x0000763243417816 */ /* 0x000fe40000000041 */
[C---:B---3--:R-:W-:Y:S02]  /*d310*/  PRMT R66, R72.reuse, 0x7610, R66 ;  /* 0x0000761048427816 */ /* 0x048fe40000000042 */
[----:B------:R-:W-:Y:S02]  /*d320*/  PRMT R67, R72, 0x7632, R67 ;  /* 0x0000763248437816 */ /* 0x000fe40000000043 */
[C---:B------:R-:W-:Y:S02]  /*d330*/  PRMT R68, R73.reuse, 0x7610, R68 ;  /* 0x0000761049447816 */ /* 0x040fe40000000044 */
[----:B------:R-:W-:-:S02]  /*d340*/  PRMT R69, R73, 0x7632, R69 ;  /* 0x0000763249457816 */ /* 0x000fc40000000045 */
[C---:B------:R-:W-:Y:S02]  /*d350*/  PRMT R70, R74.reuse, 0x7610, R70 ;  /* 0x000076104a467816 */ /* 0x040fe40000000046 */
[----:B------:R-:W-:Y:S02]  /*d360*/  PRMT R71, R74, 0x7632, R71 ;  /* 0x000076324a477816 */ /* 0x000fe40000000047 */
[C---:B------:R-:W-:Y:S02]  /*d370*/  PRMT R72, R75.reuse, 0x7610, R72 ;  /* 0x000076104b487816 */ /* 0x040fe40000000048 */
[----:B------:R-:W-:Y:S02]  /*d380*/  PRMT R73, R75, 0x7632, R73 ;  /* 0x000076324b497816 */ /* 0x000fe40000000049 */
[C---:B----4-:R-:W-:Y:S02]  /*d390*/  PRMT R74, R80.reuse, 0x7610, R74 ;  /* 0x00007610504a7816 */ /* 0x050fe4000000004a */
[----:B------:R-:W-:-:S02]  /*d3a0*/  PRMT R75, R80, 0x7632, R75 ;  /* 0x00007632504b7816 */ /* 0x000fc4000000004b */
[C---:B------:R-:W-:Y:S02]  /*d3b0*/  PRMT R76, R81.reuse, 0x7610, R76 ;  /* 0x00007610514c7816 */ /* 0x040fe4000000004c */
[----:B------:R-:W-:Y:S02]  /*d3c0*/  PRMT R77, R81, 0x7632, R77 ;  /* 0x00007632514d7816 */ /* 0x000fe4000000004d */
[C---:B-----5:R-:W-:Y:S02]  /*d3d0*/  PRMT R126, R22.reuse, 0x7610, R126 ;  /* 0x00007610167e7816 */ /* 0x060fe4000000007e */
[----:B------:R-:W-:Y:S02]  /*d3e0*/  PRMT R127, R22, 0x7632, R127 ;  /* 0x00007632167f7816 */ /* 0x000fe4000000007f */
[C---:B------:R-:W-:Y:S02]  /*d3f0*/  PRMT R135, R28.reuse, 0x7610, R135 ;  /* 0x000076101c877816 */ /* 0x040fe40000000087 */
[----:B------:R-:W-:-:S02]  /*d400*/  PRMT R136, R28, 0x7632, R136 ;  /* 0x000076321c887816 */ /* 0x000fc40000000088 */
[C---:B------:R-:W-:Y:S02]  /*d410*/  PRMT R110, R38.reuse, 0x7610, R110 ;  /* 0x00007610266e7816 */ /* 0x040fe4000000006e */
[----:B------:R-:W-:Y:S02]  /*d420*/  PRMT R98, R38, 0x7632, R98 ;  /* 0x0000763226627816 */ /* 0x000fe40000000062 */
[C---:B------:R-:W-:Y:S02]  /*d430*/  PRMT R78, R82.reuse, 0x7610, R78 ;  /* 0x00007610524e7816 */ /* 0x040fe4000000004e */
        /* <DEDUP_REMOVED lines=23> */
[----:B------:R-:W-:Y:S02]  /*d5b0*/  PRMT R96, R39, 0x7610, R96 ;  /* 0x0000761027607816 */ /* 0x000fe40000000060 */
[C---:B------:R-:W-:Y:S02]  /*d5c0*/  PRMT R92, R40.reuse, 0x7610, R92 ;  /* 0x00007610285c7816 */ /* 0x040fe4000000005c */
[----:B------:R-:W-:Y:S02]  /*d5d0*/  PRMT R90, R40, 0x7632, R90 ;  /* 0x00007632285a7816 */ /* 0x000fe4000000005a */
[----:B------:R-:W-:-:S02]  /*d5e0*/  PRMT R38, R43, 0x7610, R38 ;  /* 0x000076102b267816 */ /* 0x000fc40000000026 */
[----:B------:R-:W-:Y:S02]  /*d5f0*/  PRMT R22, R43, 0x7632, R22 ;  /* 0x000076322b167816 */ /* 0x000fe40000000016 */
[----:B------:R-:W-:Y:S02]  /*d600*/  PRMT R28, R45, 0x7610, R28 ;  /* 0x000076102d1c7816 */ /* 0x000fe4000000001c */
[----:B------:R-:W-:Y:S02]  /*d610*/  PRMT R82, R52, 0x7632, R82 ;  /* 0x0000763234527816 */ /* 0x000fe40000000052 */
[----:B------:R-:W-:Y:S02]  /*d620*/  PRMT R83, R53, 0x7632, R83 ;  /* 0x0000763235537816 */ /* 0x000fe40000000053 */
        /* <DEDUP_REMOVED lines=17> */
[C---:B------:R-:W-:Y:S02]  /*d740*/  PRMT R138, R30.reuse, 0x7610, R138 ;  /* 0x000076101e8a7816 */ /* 0x040fe4000000008a */
[----:B------:R-:W-:Y:S02]  /*d750*/  PRMT R139, R30, 0x7632, R139 ;  /* 0x000076321e8b7816 */ /* 0x000fe4000000008b */
        /* <DEDUP_REMOVED lines=11> */
[C---:B------:R-:W-:Y:S02]  /*d810*/  PRMT R24, R44.reuse, 0x7610, R24 ;  /* 0x000076102c187816 */ /* 0x040fe40000000018 */
[----:B------:R-:W-:-:S02]  /*d820*/  PRMT R26, R44, 0x7632, R26 ;  /* 0x000076322c1a7816 */ /* 0x000fc4000000001a */
[----:B------:R-:W-:Y:S02]  /*d830*/  PRMT R45, R45, 0x7632, R45 ;  /* 0x000076322d2d7816 */ /* 0x000fe4000000002d */
[C---:B------:R-:W-:Y:S02]  /*d840*/  PRMT R43, R46.reuse, 0x7610, R43 ;  /* 0x000076102e2b7816 */ /* 0x040fe4000000002b */
        /* <DEDUP_REMOVED lines=8> */
[----:B------:R-:W-:Y:S01]  /*d8d0*/  PRMT R20, R7, 0x7632, R20 ;  /* 0x0000763207147816 */ /* 0x000fe20000000014 */
[----:B0-----:R-:W-:Y:S05]  /*d8e0*/  BRA `(.L_x_17) ;  /* 0xffff5f8000007947 */ /* 0x001fea000383ffff */
.L_x_14:
[----:B------:R-:W-:Y:S01]  /*d8f0*/  BAR.SYNC.DEFER_BLOCKING 0x0 ;  /* 0x0000000000007b1d */ /* 0x000fe20000010000 */
[----:B------:R-:W-:-:S05]  /*d900*/  FSETP.GEU.FTZ.AND P0, PT, R56, c[0x0][0x1b4], PT ;  /* 0x00006d0038007a0b */ /* 0x000fca0003f1e000 */
[----:B------:R-:W-:Y:S01]  /*d910*/  BSSY B0, `(.L_x_18) ;  /* 0x0000015000007945 */ /* 0x000fe20003800000 */
[----:B------:R-:W0:Y:S02]  /*d920*/  LDS R0, [RZ] ;  /* 0x00000000ff007984 */ /* 0x000e240000000800 */
[----:B0-----:R-:W-:-:S04]  /*d930*/  SEL R151, R151, R0, !P0 ;  /* 0x0000000097977207 */ /* 0x001fc80004000000 */
[----:B------:R-:W-:-:S04]  /*d940*/  ISETP.GE.U32.AND P0, PT, R2, R151, PT ;  /* 0x000000970200720c */ /* 0x000fc80003f06070 */
[----:B------:R-:W-:Y:S01]  /*d950*/  ISETP.GT.U32.OR P0, PT, R151, 0xbff, P0 ;  /* 0x00000bff9700780c */ /* 0x000fe20000704470 */
[----:B------:R-:W-:Y:S07]  /*d960*/  @P6 BRA `(.L_x_19) ;  /* 0x000000f000006947 */ /* 0x000fee0003800000 */
[----:B------:R-:W0:Y:S01]  /*d970*/  S2R R4, SR_LANEID ;  /* 0x0000000000047919 */ /* 0x000e220000000000 */
[----:B------:R-:W1:Y:S01]  /*d980*/  REDUX.MAX.S32 UR5, R151 ;  /* 0x00000000970573c4 */ /* 0x000e620000014200 */
[----:B------:R-:W-:Y:S01]  /*d990*/  VOTEU.ANY UR4, UPT, PT ;  /* 0x0000000000047886 */ /* 0x000fe200038e0100 */
[----:B------:R-:W-:Y:S01]  /*d9a0*/  IMAD.MOV.U32 R7, RZ, RZ, 0x4 ;  /* 0x00000004ff077424 */ /* 0x000fe200078e00ff */
[----:B------:R-:W3:Y:S01]  /*d9b0*/  S2R R0, SR_CTAID.X ;  /* 0x0000000000007919 */ /* 0x000ee20000002500 */
[----:B------:R-:W-:Y:S01]  /*d9c0*/  UFLO.U32 UR4, UR4 ;  /* 0x00000004000472bd */ /* 0x000fe200080e0000 */
[----:B--2---:R-:W-:Y:S02]  /*d9d0*/  IMAD.MOV.U32 R5, RZ, RZ, c[0x0][0x18c] ;  /* 0x00006300ff057624 */ /* 0x004fe400078e00ff */
[----:B------:R-:W3:Y:S03]  /*d9e0*/  S2R R3, SR_CTAID.Y ;  /* 0x0000000000037919 */ /* 0x000ee60000002600 */
[----:B0-----:R-:W-:Y:S01]  /*d9f0*/  ISETP.EQ.U32.AND P1, PT, R4, UR4, PT ;  /* 0x0000000404007c0c */ /* 0x001fe2000bf22070 */
[----:B------:R-:W-:-:S02]  /*da00*/  IMAD.MOV.U32 R4, RZ, RZ, c[0x0][0x188] ;  /* 0x00006200ff047624 */ /* 0x000fc400078e00ff */
[----:B---3--:R-:W-:Y:S02]  /*da10*/  IMAD R0, R3, c[0x0][0xc], R0 ;  /* 0x0000030003007a24 */ /* 0x008fe400078e0200 */
[----:B-1----:R-:W-:Y:S02]  /*da20*/  IMAD.U32 R3, RZ, RZ, UR5 ;  /* 0x00000005ff037e24 */ /* 0x002fe4000f8e00ff */
[----:B------:R-:W-:-:S05]  /*da30*/  IMAD.WIDE.U32 R6, R0, R7, c[0x0][0x180] ;  /* 0x0000600000067625 */ /* 0x000fca00078e0007 */
[----:B------:R0:W-:Y:S04]  /*da40*/  STG.E [R6.64], R151 ;  /* 0x0000009706007986 */ /* 0x0001e8000c101906 */
[----:B------:R0:W-:Y:S02]  /*da50*/  @P1 RED.E.MAX.S32.STRONG.GPU [R4.64], R3 ;  /* 0x000000030400198e */ /* 0x0001e4000d10e386 */
.L_x_19:
[----:B------:R-:W-:Y:S05]  /*da60*/  BSYNC B0 ;  /* 0x0000000000007941 */ /* 0x000fea0003800000 */
.L_x_18:
[----:B------:R-:W-:Y:S05]  /*da70*/  @P0 EXIT ;  /* 0x000000000000094d */ /* 0x000fea0003800000 */
.L_x_20:
[----:B0-----:R1:W3:Y:S01]  /*da80*/  LDS.64 R8, [R2.X8+0x4b0] ;  /* 0x0004b00002087984 */ /* 0x0012e20000008a00 */
[----:B------:R-:W-:-:S04]  /*da90*/  IADD3 R0, P0, R149, R2, RZ ;  /* 0x0000000295007210 */ /* 0x000fc80007f1e0ff */
[----:B0-----:R-:W-:Y:S02]  /*daa0*/  LEA.HI.X.SX32 R3, R2, R147, 0x1, P0 ;  /* 0x0000009302037211 */ /* 0x001fe400000f0eff */
[C---:B------:R-:W-:Y:S02]  /*dab0*/  LEA R4, P0, R0.reuse, c[0x0][0x168], 0x1 ;  /* 0x00005a0000047a11 */ /* 0x040fe400078008ff */
[C---:B------:R-:W-:Y:S02]  /*dac0*/  LEA R6, P1, R0.reuse, c[0x0][0x170], 0x2 ;  /* 0x00005c0000067a11 */ /* 0x040fe400078210ff */
[C-C-:B--2---:R-:W-:Y:S02]  /*dad0*/  LEA.HI.X R5, R0.reuse, c[0x0][0x16c], R3.reuse, 0x1, P0 ;  /* 0x00005b0000057a11 */ /* 0x144fe400000f0c03 */
[----:B------:R-:W-:Y:S02]  /*dae0*/  LEA.HI.X R7, R0, c[0x0][0x174], R3, 0x2, P1 ;  /* 0x00005d0000077a11 */ /* 0x000fe400008f1403 */
[----:B-1----:R-:W-:-:S04]  /*daf0*/  IADD3 R2, R2, c[0x0][0x0], RZ ;  /* 0x0000000002027a10 */ /* 0x002fc80007ffe0ff */
[----:B------:R-:W-:Y:S01]  /*db00*/  ISETP.GE.U32.AND P0, PT, R2, R151, PT ;  /* 0x000000970200720c */ /* 0x000fe20003f06070 */
[----:B---3--:R0:W-:Y:S04]  /*db10*/  STG.E.U16 [R4.64], R8 ;  /* 0x0000000804007986 */ /* 0x0081e8000c101506 */
[----:B------:R0:W-:Y:S08]  /*db20*/  STG.E [R6.64], R9 ;  /* 0x0000000906007986 */ /* 0x0001f0000c101906 */
[----:B------:R-:W-:Y:S05]  /*db30*/  @!P0 BRA `(.L_x_20) ;  /* 0xffffff4000008947 */ /* 0x000fea000383ffff */
[----:B------:R-:W-:Y:S05]  /*db40*/  EXIT ;  /* 0x000000000000794d */ /* 0x000fea0003800000 */
.L_x_0:
[----:B------:R-:W0:Y:S02]  /*db50*/  S2R R0, SR_TID.X ;  /* 0x0000000000007919 */ /* 0x000e240000002100 */
[----:B0-----:R-:W-:-:S13]  /*db60*/  ISETP.NE.AND P0, PT, R0, RZ, PT ;  /* 0x000000ff0000720c */ /* 0x001fda0003f05270 */
[----:B------:R-:W-:Y:S05]  /*db70*/  @P0 EXIT ;  /* 0x000000000000094d */ /* 0x000fea0003800000 */
[----:B------:R-:W-:Y:S02]  /*db80*/  IMAD.MOV.U32 R5, RZ, RZ, 0x1 ;  /* 0x00000001ff057424 */ /* 0x000fe400078e00ff */
[----:B------:R-:W-:Y:S02]  /*db90*/  IMAD.MOV.U32 R2, RZ, RZ, c[0x0][0x188] ;  /* 0x00006200ff027624 */ /* 0x000fe400078e00ff */
[----:B------:R-:W-:Y:S01]  /*dba0*/  IMAD.MOV.U32 R3, RZ, RZ, c[0x0][0x18c] ;  /* 0x00006300ff037624 */ /* 0x000fe200078e00ff */
[----:B------:R-:W-:Y:S04]  /*dbb0*/  STG.E [R6.64], R5 ;  /* 0x0000000506007986 */ /* 0x000fe8000c101906 */
[----:B------:R-:W-:Y:S01]  /*dbc0*/  RED.E.MAX.S32.STRONG.GPU [R2.64], R5 ;  /* 0x000000050200798e */ /* 0x000fe2000d10e386 */
[----:B------:R-:W-:Y:S05]  /*dbd0*/  EXIT ;  /* 0x000000000000794d */ /* 0x000fea0003800000 */
.L_x_8:
[----:B------:R-:W-:Y:S01]  /*dbe0*/  IMAD.MOV.U32 R13, RZ, RZ, R11 ;  /* 0x000000ffff0d7224 */ /* 0x000fe200078e000b */
[----:B------:R-:W-:Y:S01]  /*dbf0*/  MOV R4, 0xdc40 ;  /* 0x0000dc4000047802 */ /* 0x000fe20000000f00 */
[----:B------:R-:W-:-:S02]  /*dc00*/  IMAD.MOV.U32 R6, RZ, RZ, 0x1 ;  /* 0x00000001ff067424 */ /* 0x000fc400078e00ff */
[----:B------:R-:W-:Y:S02]  /*dc10*/  IMAD.MOV.U32 R8, RZ, RZ, RZ ;  /* 0x000000ffff087224 */ /* 0x000fe400078e00ff */
[----:B------:R-:W-:Y:S02]  /*dc20*/  IMAD.MOV.U32 R9, RZ, RZ, -0x1 ;  /* 0xffffffffff097424 */ /* 0x000fe400078e00ff */
[----:B0-----:R-:W-:Y:S05]  /*dc30*/  CALL.REL.NOINC `($__internal_1_$__cuda_sm70_shflsync_up_p) ;  /* 0x0000035000007944 */ /* 0x001fea0003c00000 */
[----:B------:R-:W-:Y:S01]  /*dc40*/  ISETP.EQ.U32.AND P1, PT, R7, 0x1, PT ;  /* 0x000000010700780c */ /* 0x000fe20003f22070 */
[----:B------:R-:W-:Y:S01]  /*dc50*/  IMAD.MOV.U32 R4, RZ, RZ, R6 ;  /* 0x000000ffff047224 */ /* 0x000fe200078e0006 */
[----:B------:R-:W-:Y:S07]  /*dc60*/  BRA `(.L_x_21) ;  /* 0xffffe50000007947 */ /* 0x000fee000383ffff */
.L_x_9:
[----:B------:R-:W-:Y:S01]  /*dc70*/  IMAD.MOV.U32 R6, RZ, RZ, 0x2 ;  /* 0x00000002ff067424 */ /* 0x000fe200078e00ff */
[----:B------:R-:W-:Y:S01]  /*dc80*/  MOV R4, 0xdcc0 ;  /* 0x0000dcc000047802 */ /* 0x000fe20000000f00 */
[----:B------:R-:W-:Y:S02]  /*dc90*/  IMAD.MOV.U32 R8, RZ, RZ, RZ ;  /* 0x000000ffff087224 */ /* 0x000fe400078e00ff */
[----:B------:R-:W-:Y:S02]  /*dca0*/  IMAD.MOV.U32 R9, RZ, RZ, -0x1 ;  /* 0xffffffffff097424 */ /* 0x000fe400078e00ff */
[----:B01----:R-:W-:Y:S05]  /*dcb0*/  CALL.REL.NOINC `($__internal_1_$__cuda_sm70_shflsync_up_p) ;  /* 0x000002d000007944 */ /* 0x003fea0003c00000 */
[----:B------:R-:W-:Y:S01]  /*dcc0*/  IMAD.IADD R5, R13, 0x1, R6 ;  /* 0x000000010d057824 */ /* 0x000fe200078e0206 */
[----:B------:R-:W-:Y:S01]  /*dcd0*/  ISETP.NE.U32.AND P1, PT, R7, 0x1, PT ;  /* 0x000000010700780c */ /* 0x000fe20003f25070 */
[----:B------:R-:W-:Y:S01]  /*dce0*/  IMAD.MOV.U32 R8, RZ, RZ, RZ ;  /* 0x000000ffff087224 */ /* 0x000fe200078e00ff */
[----:B------:R-:W-:Y:S01]  /*dcf0*/  MOV R4, 0xdd40 ;  /* 0x0000dd4000047802 */ /* 0x000fe20000000f00 */
[----:B------:R-:W-:Y:S01]  /*dd00*/  IMAD.MOV.U32 R9, RZ, RZ, -0x1 ;  /* 0xffffffffff097424 */ /* 0x000fe200078e00ff */
[----:B------:R-:W-:Y:S01]  /*dd10*/  SEL R13, R5, R6, !P1 ;  /* 0x00000006050d7207 */ /* 0x000fe20004800000 */
[----:B------:R-:W-:-:S03]  /*dd20*/  IMAD.MOV.U32 R6, RZ, RZ, 0x4 ;  /* 0x00000004ff067424 */ /* 0x000fc600078e00ff */
[----:B------:R-:W-:Y:S05]  /*dd30*/  CALL.REL.NOINC `($__internal_1_$__cuda_sm70_shflsync_up_p) ;  /* 0x0000025000007944 */ /* 0x000fea0003c00000 */
        /* <DEDUP_REMOVED lines=18> */
[----:B------:R-:W-:Y:S01]  /*de60*/  IMAD.MOV.U32 R7, RZ, RZ, 0x1f ;  /* 0x0000001fff077424 */ /* 0x000fe200078e00ff */
[----:B------:R-:W-:Y:S01]  /*de70*/  MOV R4, 0xdec0 ;  /* 0x0000dec000047802 */ /* 0x000fe20000000f00 */
[----:B------:R-:W-:Y:S01]  /*de80*/  IMAD.MOV.U32 R9, RZ, RZ, 0x1f ;  /* 0x0000001fff097424 */ /* 0x000fe200078e00ff */
[----:B------:R-:W-:Y:S01]  /*de90*/  SEL R6, R5, R6, !P1 ;  /* 0x0000000605067207 */ /* 0x000fe20004800000 */
[----:B------:R-:W-:-:S03]  /*dea0*/  IMAD.MOV.U32 R10, RZ, RZ, -0x1 ;  /* 0xffffffffff0a7424 */ /* 0x000fc600078e00ff */
[----:B------:R-:W-:Y:S05]  /*deb0*/  CALL.REL.NOINC `($__internal_0_$__cuda_sm70_shflsync_idx_p) ;  /* 0x0000009000007944 */ /* 0x000fea0003c00000 */
[----:B------:R-:W-:Y:S01]  /*dec0*/  IMAD.IADD R11, R6, 0x1, -R11 ;  /* 0x00000001060b7824 */ /* 0x000fe200078e0a0b */
[----:B------:R-:W-:Y:S01]  /*ded0*/  MOV R4, 0xdf40 ;  /* 0x0000df4000047802 */ /* 0x000fe20000000f00 */
[----:B-1----:R-:W-:-:S02]  /*dee0*/  IMAD.MOV.U32 R8, RZ, RZ, R9 ;  /* 0x000000ffff087224 */ /* 0x002fc400078e0009 */
[----:B0-----:R-:W-:Y:S02]  /*def0*/  IMAD.MOV.U32 R6, RZ, RZ, R3 ;  /* 0x000000ffff067224 */ /* 0x001fe400078e0003 */
[----:B------:R-:W-:Y:S02]  /*df00*/  IMAD.MOV.U32 R9, RZ, RZ, RZ ;  /* 0x000000ffff097224 */ /* 0x000fe400078e00ff */
[----:B------:R-:W-:Y:S02]  /*df10*/  IMAD.MOV.U32 R7, RZ, RZ, 0x1f ;  /* 0x0000001fff077424 */ /* 0x000fe400078e00ff */
[----:B------:R-:W-:Y:S02]  /*df20*/  IMAD.MOV.U32 R10, RZ, RZ, -0x1 ;  /* 0xffffffffff0a7424 */ /* 0x000fe400078e00ff */
[----:B------:R-:W-:Y:S05]  /*df30*/  CALL.REL.NOINC `($__internal_0_$__cuda_sm70_shflsync_idx_p) ;  /* 0x0000001000007944 */ /* 0x000fea0003c00000 */
[----:B01----:R-:W-:Y:S05]  /*df40*/  BRA `(.L_x_22) ;  /* 0xffffe30000007947 */ /* 0x003fea000383ffff */
        .weak           $__internal_0_$__cuda_sm70_shflsync_idx_p
        .type           $__internal_0_$__cuda_sm70_shflsync_idx_p,@function
        .size           $__internal_0_$__cuda_sm70_shflsync_idx_p,($__internal_1_$__cuda_sm70_shflsync_up_p - $__internal_0_$__cuda_sm70_shflsync_idx_p)
$__internal_0_$__cuda_sm70_shflsync_idx_p:
[----:B------:R-:W-:Y:S01]  /*df50*/  IMAD.MOV.U32 R5, RZ, RZ, 0x0 ;  /* 0x00000000ff057424 */ /* 0x000fe200078e00ff */
[----:B------:R-:W-:Y:S04]  /*df60*/  WARPSYNC R10 ;  /* 0x0000000a00007348 */ /* 0x000fe80003800000 */
[----:B------:R0:W1:Y:S01]  /*df70*/  SHFL.IDX PT, R9, R6, R9, R7 ;  /* 0x0000000906097389 */ /* 0x00006200000e0007 */
[----:B------:R-:W-:Y:S05]  /*df80*/  RET.REL.NODEC R4 `(_ZN17fastertransformer19segmented_topp_impl27segmented_top_p_single_passINS0_28Segmented_topk_kernel_paramsI6__halfiLi256ELi1EEELi256EEEvNS0_20TopKPerSegmentParamsE) ;  /* 0xffff207004007950 */ /* 0x000fea0003c3ffff */
        .weak           $__internal_1_$__cuda_sm70_shflsync_up_p
        .type           $__internal_1_$__cuda_sm70_shflsync_up_p,@function
        .size           $__internal_1_$__cuda_sm70_shflsync_up_p,(.L_x_1812 - $__internal_1_$__cuda_sm70_shflsync_up_p)
$__internal_1_$__cuda_sm70_shflsync_up_p:
[----:B------:R-:W-:Y:S04]  /*df90*/  WARPSYNC R9 ;  /* 0x0000000900007348 */ /* 0x000fe80003800000 */
[----:B------:R-:W0:Y:S01]  /*dfa0*/  SHFL.UP P1, R6, R13, R6, R8 ;  /* 0x040000060d067389 */ /* 0x000e220000020008 */
[----:B------:R-:W-:Y:S01]  /*dfb0*/  IMAD.MOV.U32 R5, RZ, RZ, 0x0 ;  /* 0x00000000ff057424 */ /* 0x000fe200078e00ff */
[----:B0-----:R-:W-:-:S03]  /*dfc0*/  SEL R7, RZ, 0x1, !P1 ;  /* 0x00000001ff077807 */ /* 0x001fc60004800000 */
[----:B------:R-:W-:Y:S05]  /*dfd0*/  RET.REL.NODEC R4 `(_ZN17fastertransformer19segmented_topp_impl27segmented_top_p_single_passINS0_28Segmented_topk_kernel_paramsI6__halfiLi256ELi1EEELi256EEEvNS0_20TopKPerSegmentParamsE) ;  /* 0xffff202004007950 */ /* 0x000fea0003c3ffff */
.L_x_23:
[----:B------:R-:W-:-:S00]  /*dfe0*/  BRA `(.L_x_23) ;  /* 0xfffffff000007947 */ /* 0x000fc0000383ffff */
[----:B------:R-:W-:-:S00]  /*dff0*/  NOP ;  /* 0x0000000000007918 */ /* 0x000fc00000000000 */
        /* <DEDUP_REMOVED lines=8> */
.L_x_1812:


//--------------------- .text._ZN17fastertransformer19segmented_topp_impl27segmented_top_p_single_passINS0_28Segmented_topk_kernel_paramsI6__halfiLi256ELi1EEELi224EEEvNS0_20TopKPerSegmentParamsE --------------------------
	.section	.text._ZN17fastertransformer19segmented_topp_impl27segmented_top_p_single_passINS0_28Segmented_topk_kernel_paramsI6__halfiLi256ELi1EEELi224EEEvNS0_20TopKPerSegmentParamsE,"ax",@progbits
	.sectioninfo	@"SHI_REGISTERS=255"
	.align	128
        .global         _ZN17fastertransformer19segmented_topp_impl27segmented_top_p_single_passINS0_28Segmented_topk_kernel_paramsI6__halfiLi256ELi1EEELi224EEEvNS0_20TopKPerSegmentParamsE
        .type           _ZN17fastertransformer19segmented_topp_impl27segmented_top_p_single_passINS0_28Segmented_topk_kernel_paramsI6__halfiLi256ELi1EEELi224EEEvNS0_20TopKPerSegmentParamsE,@function
        .size           _ZN17fastertransformer19segmented_topp_impl27segmented_top_p_single_passINS0_28Segmented_topk_kernel_paramsI6__halfiLi256ELi1EEELi224EEEvNS0_20TopKPerSegmentParamsE,(.L_x_1814 - _ZN17fastertransformer19segmented_topp_impl27segmented_top_p_single_passINS0_28Segmented_topk_kernel_paramsI6__halfiLi256ELi1EEELi224EEEvNS0_20TopKPerSegmentParamsE)
        .other          _ZN17fastertransformer19segmented_topp_impl27segmented_top_p_single_passINS0_28Segmented_topk_kernel_paramsI6__halfiLi256ELi1EEELi224EEEvNS0_20TopKPerSegmentParamsE,@"STO_CUDA_ENTRY STV_DEFAULT"
_ZN17fastertransformer19segmented_topp_impl27segmented_top_p_single_passINS0_28Segmented_topk_kernel_paramsI6__halfiLi256ELi1EEELi224EEEvNS0_20TopKPerSegmentParamsE:
.text._ZN17fastertransformer19segmented_topp_impl27segmented_top_p_single_passINS0_28Segmented_topk_kernel_paramsI6__halfiLi256ELi1EEELi224EEEvNS0_20TopKPerSegmentParamsE:
        /* <DEDUP_REMOVED lines=15> */
[----:B------:R-:W0:Y:S01]  /*00f0*/  S2R R140, SR_TID.X ;  /* 0x00000000008c7919 */ /* 0x000e220000002100 */
[----:B------:R-:W-:Y:S01]  /*0100*/  ULDC.64 UR4, c[0x0][0x1a8] ;  /* 0x00006a0000047ab9 */ /* 0x000fe20000000a00 */
[----:B------:R-:W-:Y:S01]  /*0110*/  PRMT R11, RZ, 0x7610, R11 ;  /* 0x00007610ff0b7816 */ /* 0x000fe2000000000b */
[----:B------:R-:W1:Y:S01]  /*0120*/  I2F.RP R0, R5 ;  /* 0x0000000500007306 */ /* 0x000e620000209400 */
[----:B------:R-:W-:Y:S01]  /*0130*/  ULOP3.LUT UR4, UR4, UR5, URZ, 0x3c, !UPT ;  /* 0x0000000504047292 */ /* 0x000fe2000f8e3c3f */
[----:B------:R-:W-:Y:S01]  /*0140*/  CS2R R66, SRZ ;  /* 0x0000000000427805 */ /* 0x000fe2000001ff00 */
[----:B------:R-:W-:-:S04]  /*0150*/  CS2R R72, SRZ ;  /* 0x0000000000487805 */ /* 0x000fc8000001ff00 */
[----:B------:R-:W-:Y:S01]  /*0160*/  ISETP.LE.AND P2, PT, RZ, UR4, PT ;  /* 0x00000004ff007c0c */ /* 0x000fe2000bf43270 */
[----:B-1----:R-:W1:Y:S01]  /*0170*/  MUFU.RCP R0, R0 ;  /* 0x0000000000007308 */ /* 0x002e620000001000 */
[----:B0-----:R-:W-:Y:S01]  /*0180*/  IMAD R133, R140, 0xe0, RZ ;  /* 0x000000e08c857824 */ /* 0x001fe200078e02ff */
[----:B-1----:R-:W-:-:S06]  /*0190*/  IADD3 R2, R0, 0xffffffe, RZ ;  /* 0x0ffffffe00027810 */ /* 0x002fcc0007ffe0ff */
[----:B------:R0:W1:Y:S02]  /*01a0*/  F2I.FTZ.U32.TRUNC.NTZ R3, R2 ;  /* 0x0000000200037305 */ /* 0x000064000021f000 */
[----:B0-----:R-:W-:Y:S02]  /*01b0*/  IMAD.MOV.U32 R2, RZ, RZ, RZ ;  /* 0x000000ffff027224 */ /* 0x001fe400078e00ff */
[----:B-1----:R-:W-:-:S04]  /*01c0*/  IMAD.MOV R4, RZ, RZ, -R3 ;  /* 0x000000ffff047224 */ /* 0x002fc800078e0a03 */
[----:B------:R-:W-:Y:S01]  /*01d0*/  IMAD R7, R4, R5, RZ ;  /* 0x0000000504077224 */ /* 0x000fe200078e02ff */
[----:B------:R-:W-:-:S03]  /*01e0*/  IABS R4, c[0x0][0x1a8] ;  /* 0x00006a0000047a13 */ /* 0x000fc60000000000 */
[----:B------:R-:W-:Y:S01]  /*01f0*/  IMAD.HI.U32 R3, R3, R7, R2 ;  /* 0x0000000703037227 */ /* 0x000fe200078e0002 */
[----:B------:R-:W-:-:S05]  /*0200*/  SHF.R.S32.HI R7, RZ, 0x1f, R133 ;  /* 0x0000001fff077819 */ /* 0x000fca0000011485 */
[----:B------:R-:W-:Y:S01]  /*0210*/  IMAD.HI.U32 R8, R3, R4, RZ ;  /* 0x0000000403087227 */ /* 0x000fe200078e00ff */
[----:B------:R-:W-:-:S03]  /*0220*/  IADD3 R3, R133, 0x1, RZ ;  /* 0x0000000185037810 */ /* 0x000fc60007ffe0ff */
[----:B------:R-:W-:-:S04]  /*0230*/  IMAD.MOV R0, RZ, RZ, -R8 ;  /* 0x000000ffff007224 */ /* 0x000fc800078e0a08 */
[----:B------:R-:W-:-:S05]  /*0240*/  IMAD R0, R5, R0, R4 ;  /* 0x0000000005007224 */ /* 0x000fca00078e0204 */
[----:B------:R-:W-:-:S13]  /*0250*/  ISETP.GT.U32.AND P1, PT, R5, R0, PT ;  /* 0x000000000500720c */ /* 0x000fda0003f24070 */
[----:B------:R-:W-:Y:S01]  /*0260*/  @!P1 IMAD.IADD R0, R0, 0x1, -R5 ;  /* 0x0000000100009824 */ /* 0x000fe200078e0a05 */
[----:B------:R-:W-:Y:S02]  /*0270*/  @!P1 IADD3 R8, R8, 0x1, RZ ;  /* 0x0000000108089810 */ /* 0x000fe40007ffe0ff */
[----:B------:R-:W-:Y:S02]  /*0280*/  ISETP.NE.AND P1, PT, RZ, c[0x0][0x1ac], PT ;  /* 0x00006b00ff007a0c */ /* 0x000fe40003f25270 */
[----:B------:R-:W-:Y:S02]  /*0290*/  ISETP.GE.U32.AND P0, PT, R0, R5, PT ;  /* 0x000000050000720c */ /* 0x000fe40003f06070 */
[----:B------:R-:W-:-:S11]  /*02a0*/  IADD3 R5, R133, 0x6f, RZ ;  /* 0x0000006f85057810 */ /* 0x000fd60007ffe0ff */
[----:B------:R-:W-:-:S05]  /*02b0*/  @P0 IADD3 R8, R8, 0x1, RZ ;  /* 0x0000000108080810 */ /* 0x000fca0007ffe0ff */
[----:B------:R-:W-:Y:S01]  /*02c0*/  @!P2 IMAD.MOV R8, RZ, RZ, -R8 ;  /* 0x000000ffff08a224 */ /* 0x000fe200078e0a08 */
[----:B------:R-:W-:-:S04]  /*02d0*/  @!P1 LOP3.LUT R8, RZ, c[0x0][0x1ac], RZ, 0x33, !PT ;  /* 0x00006b00ff089a12 */ /* 0x000fc800078e33ff */
[-C--:B------:R-:W-:Y:S01]  /*02e0*/  ISETP.GE.AND P4, PT, R3, R8.reuse, PT ;  /* 0x000000080300720c */ /* 0x080fe20003f86270 */
[-C--:B------:R-:W-:Y:S01]  /*02f0*/  IMAD R9, R9, R8.reuse, RZ ;  /* 0x0000000809097224 */ /* 0x080fe200078e02ff */
[----:B------:R-:W-:Y:S02]  /*0300*/  IADD3 R3, R133, 0x2, RZ ;  /* 0x0000000285037810 */ /* 0x000fe40007ffe0ff */
[----:B------:R-:W-:Y:S02]  /*0310*/  ISETP.GE.AND P1, PT, R5, R8, PT ;  /* 0x000000080500720c */ /* 0x000fe40003f26270 */
[----:B------:R-:W-:Y:S02]  /*0320*/  SHF.R.S32.HI R10, RZ, 0x1f, R9 ;  /* 0x0000001fff0a7819 */ /* 0x000fe40000011409 */
[----:B------:R-:W-:Y:S02]  /*0330*/  IADD3 R0, P0, R9, R133, RZ ;  /* 0x0000008509007210 */ /* 0x000fe40007f1e0ff */
[----:B------:R-:W-:-:S02]  /*0340*/  IADD3 R5, R133, 0x3, RZ ;  /* 0x0000000385057810 */ /* 0x000fc40007ffe0ff */
[-C--:B------:R-:W-:Y:S01]  /*0350*/  ISETP.GE.AND P6, PT, R3, R8.reuse, PT ;  /* 0x000000080300720c */ /* 0x080fe20003fc6270 */
[----:B------:R-:W-:Y:S01]  /*0360*/  IMAD.X R7, R10, 0x1, R7, P0 ;  /* 0x000000010a077824 */ /* 0x000fe200000e0607 */
[----:B------:R-:W-:Y:S02]  /*0370*/  IADD3 R3, R133, 0x4, RZ ;  /* 0x0000000485037810 */ /* 0x000fe40007ffe0ff */
[-C--:B------:R-:W-:Y:S02]  /*0380*/  ISETP.GE.AND P5, PT, R5, R8.reuse, PT ;  /* 0x000000080500720c */ /* 0x080fe40003fa6270 */
[----:B------:R-:W-:Y:S02]  /*0390*/  LEA R2, P2, R0, c[0x0][0x160], 0x1 ;  /* 0x0000580000027a11 */ /* 0x000fe400078408ff */
[----:B------:R-:W-:Y:S02]  /*03a0*/  IADD3 R5, R133, 0x5, RZ ;  /* 0x0000000585057810 */ /* 0x000fe40007ffe0ff */
[----:B------:R-:W-:-:S02]  /*03b0*/  ISETP.GE.AND P3, PT, R3, R8, PT ;  /* 0x000000080300720c */ /* 0x000fc40003f66270 */
[----:B------:R-:W-:Y:S02]  /*03c0*/  LEA.HI.X R3, R0, c[0x0][0x164], R7, 0x1, P2 ;  /* 0x0000590000037a11 */ /* 0x000fe400010f0c07 */
[-C--:B------:R-:W-:Y:S02]  /*03d0*/  ISETP.GE.AND P2, PT, R5, R8.reuse, PT ;  /* 0x000000080500720c */ /* 0x080fe40003f46270 */
[C---:B------:R-:W-:Y:S01]  /*03e0*/  IADD3 R5, R133.reuse, 0x6, RZ ;  /* 0x0000000685057810 */ /* 0x040fe20007ffe0ff */
[----:B------:R0:W5:Y:S01]  /*03f0*/  @!P1 LDG.E.U16 R11, [R2.64+0xde] ;  /* 0x0000de06020b9981 */ /* 0x000162000c1e1500 */
[-C--:B------:R-:W-:Y:S02]  /*0400*/  ISETP.GE.AND P0, PT, R133, R8.reuse, PT ;  /* 0x000000088500720c */ /* 0x080fe40003f06270 */
[-C--:B------:R-:W-:Y:S01]  /*0410*/  ISETP.GE.AND P1, PT, R5, R8.reuse, PT ;  /* 0x000000080500720c */ /* 0x080fe20003f26270 */
[----:B------:R0:W5:Y:S01]  /*0420*/  @!P4 LDG.E.U16 R67, [R2.64+0x2] ;  /* 0x000002060243c981 */ /* 0x000162000c1e1500 */
[C---:B------:R-:W-:Y:S01]  /*0430*/  IADD3 R5, R133.reuse, 0x8, RZ ;  /* 0x0000000885057810 */ /* 0x040fe20007ffe0ff */
[----:B------:R-:W-:Y:S01]  /*0440*/  CS2R R74, SRZ ;  /* 0x00000000004a7805 */ /* 0x000fe2000001ff00 */
[----:B------:R-:W-:Y:S01]  /*0450*/  IADD3 R7, R133, 0x7, RZ ;  /* 0x0000000785077810 */ /* 0x000fe20007ffe0ff */
[----:B------:R0:W5:Y:S01]  /*0460*/  @!P6 LDG.E.U16 R73, [R2.64+0x4] ;  /* 0x000004060249e981 */ /* 0x000162000c1e1500 */
[----:B------:R-:W-:-:S02]  /*0470*/  ISETP.GE.AND P4, PT, R5, R8, PT ;  /* 0x000000080500720c */ /* 0x000fc40003f86270 */
[----:B------:R-:W-:Y:S01]  /*0480*/  IADD3 R5, R133, 0x9, RZ ;  /* 0x0000000985057810 */ /* 0x000fe20007ffe0ff */
[----:B------:R-:W-:Y:S01]  /*0490*/  CS2R R64, SRZ ;  /* 0x0000000000407805 */ /* 0x000fe2000001ff00 */
[----:B------:R0:W5:Y:S02]  /*04a0*/  @!P3 LDG.E.U16 R74, [R2.64+0x8] ;  /* 0x00000806024ab981 */ /* 0x000164000c1e1500 */
[-C--:B------:R-:W-:Y:S02]  /*04b0*/  ISETP.GE.AND P6, PT, R5, R8.reuse, PT ;  /* 0x000000080500720c */ /* 0x080fe40003fc6270 */
[----:B------:R0:W5:Y:S01]  /*04c0*/  @!P0 LDG.E.U16 R72, [R2.64] ;  /* 0x0000000602488981 */ /* 0x000162000c1e1500 */
[----:B------:R-:W-:Y:S02]  /*04d0*/  ISETP.GE.AND P0, PT, R7, R8, PT ;  /* 0x000000080700720c */ /* 0x000fe40003f06270 */
[C---:B------:R-:W-:Y:S01]  /*04e0*/  IADD3 R5, R133.reuse, 0xb, RZ ;  /* 0x0000000b85057810 */ /* 0x040fe20007ffe0ff */
[----:B------:R0:W5:Y:S01]  /*04f0*/  @!P2 LDG.E.U16 R65, [R2.64+0xa] ;  /* 0x00000a060241a981 */ /* 0x000162000c1e1500 */
[----:B------:R-:W-:-:S02]  /*0500*/  IADD3 R7, R133, 0xa, RZ ;  /* 0x0000000a85077810 */ /* 0x000fc40007ffe0ff */
[-C--:B------:R-:W-:Y:S01]  /*0510*/  ISETP.GE.AND P3, PT, R5, R8.reuse, PT ;  /* 0x000000080500720c */ /* 0x080fe20003f66270 */
[----:B------:R0:W5:Y:S01]  /*0520*/  @!P5 LDG.E.U16 R66, [R2.64+0x6] ;  /* 0x000006060242d981 */ /* 0x000162000c1e1500 */
[----:B------:R-:W-:Y:S02]  /*0530*/  IADD3 R5, R133, 0xc, RZ ;  /* 0x0000000c85057810 */ /* 0x000fe40007ffe0ff */
[-C--:B------:R-:W-:Y:S01]  /*0540*/  ISETP.GE.AND P5, PT, R7, R8.reuse, PT ;  /* 0x000000080700720c */ /* 0x080fe20003fa6270 */
[----:B------:R-:W-:Y:S01]  /*0550*/  CS2R R76, SRZ ;  /* 0x00000000004c7805 */ /* 0x000fe2000001ff00 */
[-C--:B------:R-:W-:Y:S01]  /*0560*/  ISETP.GE.AND P2, PT, R5, R8.reuse, PT ;  /* 0x000000080500720c */ /* 0x080fe20003f46270 */
[----:B------:R0:W5:Y:S01]  /*0570*/  @!P0 LDG.E.U16 R64, [R2.64+0xe] ;  /* 0x00000e0602408981 */ /* 0x000162000c1e1500 */
[C---:B------:R-:W-:Y:S02]  /*0580*/  IADD3 R5, R133.reuse, 0xe, RZ ;  /* 0x0000000e85057810 */ /* 0x040fe40007ffe0ff */
[----:B------:R-:W-:Y:S01]  /*0590*/  IADD3 R7, R133, 0xd, RZ ;  /* 0x0000000d85077810 */ /* 0x000fe20007ffe0ff */
[----:B------:R0:W5:Y:S01]  /*05a0*/  @!P4 LDG.E.U16 R76, [R2.64+0x10] ;  /* 0x00001006024cc981 */ /* 0x000162000c1e1500 */
[----:B------:R-:W-:-:S02]  /*05b0*/  ISETP.GE.AND P0, PT, R5, R8, PT ;  /* 0x000000080500720c */ /* 0x000fc40003f06270 */
[----:B------:R-:W-:Y:S01]  /*05c0*/  IADD3 R5, R133, 0xf, RZ ;  /* 0x0000000f85057810 */ /* 0x000fe20007ffe0ff */
[----:B------:R0:W5:Y:S01]  /*05d0*/  @!P1 LDG.E.U16 R75, [R2.64+0xc] ;  /* 0x00000c06024b9981 */ /* 0x000162000c1e1500 */
[-C--:B------:R-:W-:Y:S02]  /*05e0*/  ISETP.GE.AND P1, PT, R7, R8.reuse, PT ;  /* 0x000000080700720c */ /* 0x080fe40003f26270 */
[-C--:B------:R-:W-:Y:S01]  /*05f0*/  ISETP.GE.AND P4, PT, R5, R8.reuse, PT ;  /* 0x000000080500720c */ /* 0x080fe20003f86270 */
[----:B------:R-:W-:Y:S01]  /*0600*/  CS2R R62, SRZ ;  /* 0x00000000003e7805 */ /* 0x000fe2000001ff00 */
[C---:B------:R-:W-:Y:S01]  /*0610*/  IADD3 R5, R133.reuse, 0x11, RZ ;  /* 0x0000001185057810 */ /* 0x040fe20007ffe0ff */
[----:B------:R0:W5:Y:S01]  /*0620*/  @!P5 LDG.E.U16 R77, [R2.64+0x14] ;  /* 0x00001406024dd981 */ /* 0x000162000c1e1500 */
[----:B------:R-:W-:Y:S02]  /*0630*/  IADD3 R7, R133, 0x10, RZ ;  /* 0x0000001085077810 */ /* 0x000fe40007ffe0ff */
[-C--:B------:R-:W-:Y:S01]  /*0640*/  ISETP.GE.AND P5, PT, R5, R8.reuse, PT ;  /* 0x000000080500720c */ /* 0x080fe20003fa6270 */
[----:B------:R-:W-:Y:S01]  /*0650*/  CS2R R60, SRZ ;  /* 0x00000000003c7805 */ /* 0x000fe2000001ff00 */
[----:B------:R-:W-:Y:S01]  /*0660*/  IADD3 R5, R133, 0x12, RZ ;  /* 0x0000001285057810 */ /* 0x000fe20007ffe0ff */
[----:B------:R0:W5:Y:S03]  /*0670*/  @!P3 LDG.E.U16 R62, [R2.64+0x16] ;  /* 0x00001606023eb981 */ /* 0x000166000c1e1500 */
[-C--:B------:R-:W-:Y:S01]  /*0680*/  ISETP.GE.AND P3, PT, R5, R8.reuse, PT ;  /* 0x000000080500720c */ /* 0x080fe20003f66270 */
[----:B------:R0:W5:Y:S01]  /*0690*/  @!P6 LDG.E.U16 R63, [R2.64+0x12] ;  /* 0x00001206023fe981 */ /* 0x000162000c1e1500 */
[----:B------:R-:W-:-:S02]  /*06a0*/  ISETP.GE.AND P6, PT, R7, R8, PT ;  /* 0x000000080700720c */ /* 0x000fc40003fc6270 */
[----:B------:R-:W-:Y:S01]  /*06b0*/  IADD3 R5, R133, 0x14, RZ ;  /* 0x0000001485057810 */ /* 0x000fe20007ffe0ff */
[----:B------:R-:W-:Y:S01]  /*06c0*/  CS2R R78, SRZ ;  /* 0x00000000004e7805 */ /* 0x000fe2000001ff00 */
[----:B------:R0:W5:Y:S02]  /*06d0*/  @!P1 LDG.E.U16 R61, [R2.64+0x1a] ;  /* 0x00001a06023d9981 */ /* 0x000164000c1e1500 */
[-C--:B------:R-:W-:Y:S02]  /*06e0*/  ISETP.GE.AND P1, PT, R5, R8.reuse, PT ;  /* 0x000000080500720c */ /* 0x080fe40003f26270 */
[C---:B------:R-:W-:Y:S01]  /*06f0*/  IADD3 R5, R133.reuse, 0x15, RZ ;  /* 0x0000001585057810 */ /* 0x040fe20007ffe0ff */
[----:B------:R-:W-:Y:S01]  /*0700*/  CS2R R80, SRZ ;  /* 0x0000000000507805 */ /* 0x000fe2000001ff00 */
[----:B------:R-:W-:Y:S01]  /*0710*/  IADD3 R7, R133, 0x13, RZ ;  /* 0x0000001385077810 */ /* 0x000fe20007ffe0ff */
[----:B------:R0:W5:Y:S01]  /*0720*/  @!P0 LDG.E.U16 R79, [R2.64+0x1c] ;  /* 0x00001c06024f8981 */ /* 0x000162000c1e1500 */
[----:B------:R-:W-:-:S02]  /*0730*/  ISETP.GE.AND P0, PT, R5, R8, PT ;  /* 0x000000080500720c */ /* 0x000fc40003f06270 */
[----:B------:R-:W-:Y:S01]  /*0740*/  IADD3 R5, R133, 0x17, RZ ;  /* 0x0000001785057810 */ /* 0x000fe20007ffe0ff */
[----:B------:R0:W5:Y:S01]  /*0750*/  @!P2 LDG.E.U16 R78, [R2.64+0x18] ;  /* 0x00001806024ea981 */ /* 0x000162000c1e1500 */
[-C--:B------:R-:W-:Y:S01]  /*0760*/  ISETP.GE.AND P2, PT, R7, R8.reuse, PT ;  /* 0x000000080700720c */ /* 0x080fe20003f46270 */
[----:B------:R-:W-:Y:S02]  /*0770*/  CS2R R58, SRZ ;  /* 0x00000000003a7805 */ /* 0x000fe4000001ff00 */
[----:B------:R0:W5:Y:S01]  /*0780*/  @!P6 LDG.E.U16 R80, [R2.64+0x20] ;  /* 0x000020060250e981 */ /* 0x000162000c1e1500 */
[----:B------:R-:W-:Y:S02]  /*0790*/  ISETP.GE.AND P6, PT, R5, R8, PT ;  /* 0x000000080500720c */ /* 0x000fe40003fc6270 */
[C---:B------:R-:W-:Y:S01]  /*07a0*/  IADD3 R5, R133.reuse, 0x18, RZ ;  /* 0x0000001885057810 */ /* 0x040fe20007ffe0ff */
[----:B------:R0:W5:Y:S01]  /*07b0*/  @!P5 LDG.E.U16 R59, [R2.64+0x22] ;  /* 0x00002206023bd981 */ /* 0x000162000c1e1500 */
[----:B------:R-:W-:-:S02]  /*07c0*/  IADD3 R7, R133, 0x16, RZ ;  /* 0x0000001685077810 */ /* 0x000fc40007ffe0ff */
[-C--:B------:R-:W-:Y:S01]  /*07d0*/  ISETP.GE.AND P5, PT, R5, R8.reuse, PT ;  /* 0x000000080500720c */ /* 0x080fe20003fa6270 */
[----:B------:R0:W5:Y:S01]  /*07e0*/  @!P4 LDG.E.U16 R60, [R2.64+0x1e] ;  /* 0x00001e06023cc981 */ /* 0x000162000c1e1500 */
[-C--:B------:R-:W-:Y:S02]  /*07f0*/  ISETP.GE.AND P4, PT, R7, R8.reuse, PT ;  /* 0x000000080700720c */ /* 0x080fe40003f86270 */
[----:B------:R-:W-:Y:S01]  /*0800*/  IADD3 R5, R133, 0x1a, RZ ;  /* 0x0000001a85057810 */ /* 0x000fe20007ffe0ff */
[----:B------:R-:W-:Y:S01]  /*0810*/  CS2R R82, SRZ ;  /* 0x0000000000527805 */ /* 0x000fe2000001ff00 */
[----:B------:R0:W5:Y:S02]  /*0820*/  @!P2 LDG.E.U16 R58, [R2.64+0x26] ;  /* 0x00002606023aa981 */ /* 0x000164000c1e1500 */
        /* <DEDUP_REMOVED lines=124> */
[----:B------:R-:W-:Y:S01]  /*0ff0*/  IMAD.MOV.U32 R0, RZ, RZ, RZ ;  /* 0x000000ffff007224 */ /* 0x000fe200078e00ff */
        /* <DEDUP_REMOVED lines=129> */
[----:B------:R-:W-:Y:S01]  /*1810*/  IMAD.MOV.U32 R118, RZ, RZ, RZ ;  /* 0x000000ffff767224 */ /* 0x000fe200078e00ff */
        /* <DEDUP_REMOVED lines=28> */
[----:B------:R-:W-:Y:S02]  /*19e0*/  IMAD.MOV.U32 R17, RZ, RZ, RZ ;  /* 0x000000ffff117224 */ /* 0x000fe400078e00ff */
[----:B------:R0:W5:Y:S01]  /*19f0*/  @!P6 LDG.E.U16 R122, [R2.64+0xc8] ;  /* 0x0000c806027ae981 */ /* 0x000162000c1e1500 */
[----:B------:R-:W-:Y:S02]  /*1a00*/  ISETP.GE.AND P6, PT, R5, R8, PT ;  /* 0x000000080500720c */ /* 0x000fe40003fc6270 */
[C---:B------:R-:W-:Y:S01]  /*1a10*/  IADD3 R7, R133.reuse, 0x6a, RZ ;  /* 0x0000006a85077810 */ /* 0x040fe20007ffe0ff */
[----:B------:R0:W5:Y:S01]  /*1a20*/  @!P4 LDG.E.U16 R18, [R2.64+0xc6] ;  /* 0x0000c6060212c981 */ /* 0x000162000c1e1500 */
[----:B------:R-:W-:-:S02]  /*1a30*/  IADD3 R5, R133, 0x6c, RZ ;  /* 0x0000006c85057810 */ /* 0x000fc40007ffe0ff */
[----:B------:R-:W-:Y:S01]  /*1a40*/  PRMT R138, RZ, 0x7610, R138 ;  /* 0x00007610ff8a7816 */ /* 0x000fe2000000008a */
[----:B------:R0:W5:Y:S01]  /*1a50*/  @!P5 LDG.E.U16 R17, [R2.64+0xca] ;  /* 0x0000ca060211d981 */ /* 0x000162000c1e1500 */
        /* <DEDUP_REMOVED lines=16> */
[----:B------:R0:W5:Y:S04]  /*1b60*/  @!P4 LDG.E.U16 R12, [R2.64+0xd4] ;  /* 0x0000d406020cc981 */ /* 0x000168000c1e1500 */
[----:B------:R0:W5:Y:S04]  /*1b70*/  @!P6 LDG.E.U16 R13, [R2.64+0xd6] ;  /* 0x0000d606020de981 */ /* 0x000168000c1e1500 */
[----:B------:R0:W5:Y:S04]  /*1b80*/  @!P5 LDG.E.U16 R14, [R2.64+0xd8] ;  /* 0x0000d806020ed981 */ /* 0x000168000c1e1500 */
[----:B------:R0:W5:Y:S04]  /*1b90*/  @!P3 LDG.E.U16 R15, [R2.64+0xda] ;  /* 0x0000da06020fb981 */ /* 0x000168000c1e1500 */
[----:B------:R0:W5:Y:S01]  /*1ba0*/  @!P2 LDG.E.U16 R16, [R2.64+0xdc] ;  /* 0x0000dc060210a981 */ /* 0x000162000c1e1500 */
[----:B------:R-:W-:-:S06]  /*1bb0*/  PRMT R137, RZ, 0x7610, R137 ;  /* 0x00007610ff897816 */ /* 0x000fcc0000000089 */
[----:B------:R0:W5:Y:S01]  /*1bc0*/  @!P0 LDG.E.U16 R137, [R2.64+0xd2] ;  /* 0x0000d20602898981 */ /* 0x000162000c1e1500 */
[----:B------:R-:W-:Y:S01]  /*1bd0*/  ISETP.GT.U32.AND P0, PT, R140, 0x1fff, PT ;  /* 0x00001fff8c00780c */ /* 0x000fe20003f04070 */
[----:B------:R-:W-:-:S12]  /*1be0*/  BSSY B1, `(.L_x_25) ;  /* 0x000005f000017945 */ /* 0x000fd80003800000 */
[----:B------:R-:W-:Y:S05]  /*1bf0*/  @P0 BRA `(.L_x_26) ;  /* 0x000005d000000947 */ /* 0x000fea0003800000 */
[----:B0-----:R-:W-:Y:S02]  /*1c00*/  LOP3.LUT R119, R140, 0x1f, RZ, 0xc0, !PT ;  /* 0x0000001f8c777812 */ /* 0x001fe400078ec0ff */
[----:B------:R-:W-:Y:S02]  /*1c10*/  SHF.R.U32.HI R4, RZ, 0x5, R140 ;  /* 0x00000005ff047819 */ /* 0x000fe4000001168c */
[----:B------:R-:W-:-:S04]  /*1c20*/  IADD3 R2, -R119, 0x6f, RZ ;  /* 0x0000006f77027810 */ /* 0x000fc80007ffe1ff */
[----:B------:R-:W-:-:S04]  /*1c30*/  LEA.HI R2, R2, 0x1, RZ, 0x1b ;  /* 0x0000000102027811 */ /* 0x000fc800078fd8ff */
[----:B------:R-:W-:-:S11]  /*1c40*/  LOP3.LUT P0, RZ, R2, 0x3, RZ, 0xc0, !PT ;  /* 0x0000000302ff7812 */ /* 0x000fd6000780c0ff */
.L_x_35:
[----:B------:R-:W-:Y:S01]  /*1c50*/  BSSY B0, `(.L_x_27) ;  /* 0x0000030000007945 */ /* 0x000fe20003800000 */
[----:B0-----:R-:W-:Y:S01]  /*1c60*/  IMAD.MOV.U32 R5, RZ, RZ, R119 ;  /* 0x000000ffff057224 */ /* 0x001fe200078e0077 */
[----:B--2---:R-:W-:Y:S05]  /*1c70*/  @!P0 BRA `(.L_x_28) ;  /* 0x000002d000008947 */ /* 0x004fea0003800000 */
[----:B------:R-:W-:-:S05]  /*1c80*/  IMAD R70, R4, 0xe0, RZ ;  /* 0x000000e004467824 */ /* 0x000fca00078e02ff */
[----:B------:R-:W-:-:S04]  /*1c90*/  LOP3.LUT R2, R70, R119, RZ, 0xfc, !PT ;  /* 0x0000007746027212 */ /* 0x000fc800078efcff */
[----:B------:R-:W-:-:S04]  /*1ca0*/  IADD3 R3, R2, 0x70, RZ ;  /* 0x0000007002037810 */ /* 0x000fc80007ffe0ff */
[----:B------:R-:W-:Y:S02]  /*1cb0*/  IADD3 R5, P2, R9, R3, RZ ;  /* 0x0000000309057210 */ /* 0x000fe40007f5e0ff */
[C---:B------:R-:W-:Y:S02]  /*1cc0*/  ISETP.GE.AND P1, PT, R3.reuse, R8, PT ;  /* 0x000000080300720c */ /* 0x040fe40003f26270 */
[----:B------:R-:W-:Y:S02]  /*1cd0*/  LEA.HI.X.SX32 R6, R3, R10, 0x1, P2 ;  /* 0x0000000a03067211 */ /* 0x000fe400010f0eff */
[----:B------:R-:W-:-:S04]  /*1ce0*/  LEA R2, P2, R5, c[0x0][0x160], 0x1 ;  /* 0x0000580005027a11 */ /* 0x000fc800078408ff */
[--C-:B------:R-:W-:Y:S02]  /*1cf0*/  LEA.HI.X R3, R5, c[0x0][0x164], R6.reuse, 0x1, P2 ;  /* 0x0000590005037a11 */ /* 0x100fe400010f0c06 */
[----:B------:R-:W-:-:S06]  /*1d00*/  PRMT R6, RZ, 0x7610, R6 ;  /* 0x00007610ff067816 */ /* 0x000fcc0000000006 */
[----:B------:R-:W2:Y:S04]  /*1d10*/  @!P1 LDG.E.U16 R6, [R2.64] ;  /* 0x0000000602069981 */ /* 0x000ea8000c1e1500 */
[----:B------:R-:W0:Y:S02]  /*1d20*/  S2R R123, SR_TID.X ;  /* 0x00000000007b7919 */ /* 0x000e240000002100 */
[C---:B0-----:R-:W-:Y:S01]  /*1d30*/  IMAD.SHL.U32 R5, R123.reuse, 0x100, RZ ;  /* 0x000001007b057824 */ /* 0x041fe200078e00ff */
[----:B------:R-:W-:-:S04]  /*1d40*/  LOP3.LUT R7, R123, 0x1f, RZ, 0xc0, !PT ;  /* 0x0000001f7b077812 */ /* 0x000fc800078ec0ff */
[----:B------:R-:W-:-:S05]  /*1d50*/  LOP3.LUT R5, R5, 0x1f00, RZ, 0xc0, !PT ;  /* 0x00001f0005057812 */ /* 0x000fca00078ec0ff */
[----:B------:R-:W-:Y:S01]  /*1d60*/  IMAD.IADD R69, R5, 0x1, R4 ;  /* 0x0000000105457824 */ /* 0x000fe200078e0204 */
[----:B------:R-:W-:-:S03]  /*1d70*/  IADD3 R5, -R7, 0x6f, RZ ;  /* 0x0000006f07057810 */ /* 0x000fc60007ffe1ff */
[----:B------:R-:W-:Y:S01]  /*1d80*/  IMAD.SHL.U32 R71, R69, 0x2, RZ ;  /* 0x0000000245477824 */ /* 0x000fe200078e00ff */
[----:B------:R-:W-:Y:S02]  /*1d90*/  LEA.HI R5, R5, 0x1, RZ, 0x1b ;  /* 0x0000000105057811 */ /* 0x000fe400078fd8ff */
[----:B------:R-:W-:Y:S02]  /*1da0*/  LEA R69, R69, 0x4b0, 0x1 ;  /* 0x000004b045457811 */ /* 0x000fe400078e08ff */
[----:B------:R-:W-:Y:S02]  /*1db0*/  LOP3.LUT R68, R5, 0x3, RZ, 0xc0, !PT ;  /* 0x0000000305447812 */ /* 0x000fe400078ec0ff */
[----:B------:R-:W-:Y:S02]  /*1dc0*/  LOP3.LUT R5, R7, 0x20, RZ, 0xfc, !PT ;  /* 0x0000002007057812 */ /* 0x000fe400078efcff */
[----:B------:R-:W-:Y:S01]  /*1dd0*/  ISETP.NE.AND P1, PT, R68, 0x1, PT ;  /* 0x000000014400780c */ /* 0x000fe20003f25270 */
[----:B--2---:R0:W-:-:S12]  /*1de0*/  STS.U16 [R71+0x64b0], R6 ;  /* 0x0064b00647007388 */ /* 0x0041d80000000400 */
[----:B------:R-:W-:Y:S05]  /*1df0*/  @!P1 BRA `(.L_x_28) ;  /* 0x0000015000009947 */ /* 0x000fea0003800000 */
[----:B------:R-:W-:Y:S01]  /*1e00*/  LOP3.LUT R70, R70, 0x1f, R123, 0xf8, !PT ;  /* 0x0000001f46467812 */ /* 0x000fe200078ef87b */
[----:B------:R-:W-:Y:S01]  /*1e10*/  BSSY B2, `(.L_x_29) ;  /* 0x0000006000027945 */ /* 0x000fe20003800000 */
[----:B0-----:R-:W-:Y:S02]  /*1e20*/  PRMT R6, RZ, 0x7610, R6 ;  /* 0x00007610ff067816 */ /* 0x001fe40000000006 */
[----:B------:R-:W-:-:S04]  /*1e30*/  IADD3 R5, R70, 0x90, RZ ;  /* 0x0000009046057810 */ /* 0x000fc80007ffe0ff */
[----:B------:R-:W-:-:S13]  /*1e40*/  ISETP.GE.AND P1, PT, R5, R8, PT ;  /* 0x000000080500720c */ /* 0x000fda0003f26270 */
[----:B------:R-:W-:Y:S05]  /*1e50*/  @P1 BRA `(.L_x_30) ;  /* 0x0000001000001947 */ /* 0x000fea0003800000 */
[----:B------:R0:W5:Y:S02]  /*1e60*/  LDG.E.U16 R6, [R2.64+0x40] ;  /* 0x0000400602067981 */ /* 0x000164000c1e1500 */
.L_x_30:
[----:B------:R-:W-:Y:S05]  /*1e70*/  BSYNC B2 ;  /* 0x0000000000027941 */ /* 0x000fea0003800000 */
.L_x_29:
[----:B-----5:R1:W-:Y:S01]  /*1e80*/  STS.U16 [R69+0xa000], R6 ;  /* 0x00a0000645007388 */ /* 0x0203e20000000400 */
[----:B------:R-:W-:Y:S02]  /*1e90*/  ISETP.NE.AND P1, PT, R68, 0x2, PT ;  /* 0x000000024400780c */ /* 0x000fe40003f25270 */
[----:B------:R-:W-:-:S11]  /*1ea0*/  LOP3.LUT R5, R7, 0x40, RZ, 0xfc, !PT ;  /* 0x0000004007057812 */ /* 0x000fd600078efcff */
[----:B------:R-:W-:Y:S05]  /*1eb0*/  @!P1 BRA `(.L_x_28) ;  /* 0x0000009000009947 */ /* 0x000fea0003800000 */
[----:B-1----:R-:W-:Y:S01]  /*1ec0*/  IADD3 R5, R70, 0xb0, RZ ;  /* 0x000000b046057810 */ /* 0x002fe20007ffe0ff */
[----:B------:R-:W-:Y:S01]  /*1ed0*/  BSSY B2, `(.L_x_31) ;  /* 0x0000005000027945 */ /* 0x000fe20003800000 */
[----:B------:R-:W-:Y:S02]  /*1ee0*/  PRMT R6, RZ, 0x7610, R6 ;  /* 0x00007610ff067816 */ /* 0x000fe40000000006 */
[----:B------:R-:W-:-:S13]  /*1ef0*/  ISETP.GE.AND P1, PT, R5, R8, PT ;  /* 0x000000080500720c */ /* 0x000fda0003f26270 */
[----:B------:R-:W-:Y:S05]  /*1f00*/  @P1 BRA `(.L_x_32) ;  /* 0x0000001000001947 */ /* 0x000fea0003800000 */
[----:B------:R1:W5:Y:S02]  /*1f10*/  LDG.E.U16 R6, [R2.64+0x80] ;  /* 0x0000800602067981 */ /* 0x000364000c1e1500 */
.L_x_32:
[----:B------:R-:W-:Y:S05]  /*1f20*/  BSYNC B2 ;  /* 0x0000000000027941 */ /* 0x000fea0003800000 */
.L_x_31:
[----:B-----5:R2:W-:Y:S01]  /*1f30*/  STS.U16 [R69+0xe000], R6 ;  /* 0x00e0000645007388 */ /* 0x0205e20000000400 */
[----:B------:R-:W-:-:S03]  /*1f40*/  LOP3.LUT R5, R7, 0x60, RZ, 0xfc, !PT ;  /* 0x0000006007057812 */ /* 0x000fc600078efcff */
.L_x_28:
[----:B-1----:R-:W-:Y:S05]  /*1f50*/  BSYNC B0 ;  /* 0x0000000000007941 */ /* 0x002fea0003800000 */
.L_x_27:
[----:B0-----:R-:W0:Y:S01]  /*1f60*/  S2R R2, SR_TID.X ;  /* 0x0000000000027919 */ /* 0x001e220000002100 */
[----:B------:R-:W-:Y:S01]  /*1f70*/  BSSY B0, `(.L_x_33) ;  /* 0x0000022000007945 */ /* 0x000fe20003800000 */
[----:B0-----:R-:W-:-:S04]  /*1f80*/  LOP3.LUT R2, R2, 0x1f, RZ, 0xc0, !PT ;  /* 0x0000001f02027812 */ /* 0x001fc800078ec0ff */
[----:B------:R-:W-:-:S04]  /*1f90*/  IADD3 R2, -R2, 0x6f, RZ ;  /* 0x0000006f02027810 */ /* 0x000fc80007ffe1ff */
[----:B------:R-:W-:-:S04]  /*1fa0*/  SHF.R.U32.HI R2, RZ, 0x5, R2 ;  /* 0x00000005ff027819 */ /* 0x000fc80000011602 */
[----:B------:R-:W-:-:S13]  /*1fb0*/  ISETP.NE.AND P1, PT, R2, 0x3, PT ;  /* 0x000000030200780c */ /* 0x000fda0003f25270 */
[----:B------:R-:W-:Y:S05]  /*1fc0*/  @P1 BRA `(.L_x_34) ;  /* 0x000001c000001947 */ /* 0x000fea0003800000 */
[----:B------:R-:W-:Y:S01]  /*1fd0*/  IMAD R2, R4, 0xe0, R5 ;  /* 0x000000e004027824 */ /* 0x000fe200078e0205 */
[----:B------:R-:W-:-:S04]  /*1fe0*/  PRMT R68, RZ, 0x7610, R68 ;  /* 0x00007610ff447816 */ /* 0x000fc80000000044 */
[C---:B------:R-:W-:Y:S02]  /*1ff0*/  IADD3 R7, R2.reuse, 0x90, RZ ;  /* 0x0000009002077810 */ /* 0x040fe40007ffe0ff */
[C---:B------:R-:W-:Y:S02]  /*2000*/  IADD3 R3, R2.reuse, 0x70, RZ ;  /* 0x0000007002037810 */ /* 0x040fe40007ffe0ff */
[----:B------:R-:W-:Y:S02]  /*2010*/  ISETP.GE.AND P2, PT, R7, R8, PT ;  /* 0x000000080700720c */ /* 0x000fe40003f46270 */
[C---:B--2---:R-:W-:Y:S02]  /*2020*/  IADD3 R69, R2.reuse, 0xb0, RZ ;  /* 0x000000b002457810 */ /* 0x044fe40007ffe0ff */
[----:B------:R-:W-:Y:S02]  /*2030*/  IADD3 R7, R2, 0xd0, RZ ;  /* 0x000000d002077810 */ /* 0x000fe40007ffe0ff */
[----:B------:R-:W-:-:S02]  /*2040*/  IADD3 R6, P5, R9, R3, RZ ;  /* 0x0000000309067210 */ /* 0x000fc40007fbe0ff */
[-C--:B------:R-:W-:Y:S02]  /*2050*/  ISETP.GE.AND P1, PT, R3, R8.reuse, PT ;  /* 0x000000080300720c */ /* 0x080fe40003f26270 */
[-C--:B------:R-:W-:Y:S02]  /*2060*/  ISETP.GE.AND P3, PT, R69, R8.reuse, PT ;  /* 0x000000084500720c */ /* 0x080fe40003f66270 */
[----:B------:R-:W-:Y:S02]  /*2070*/  ISETP.GE.AND P4, PT, R7, R8, PT ;  /* 0x000000080700720c */ /* 0x000fe40003f86270 */
[----:B------:R-:W-:Y:S02]  /*2080*/  LEA.HI.X.SX32 R3, R3, R10, 0x1, P5 ;  /* 0x0000000a03037211 */ /* 0x000fe400028f0eff */
[----:B------:R-:W-:Y:S02]  /*2090*/  LEA R2, P5, R6, c[0x0][0x160], 0x1 ;  /* 0x0000580006027a11 */ /* 0x000fe400078a08ff */
[----:B------:R-:W-:-:S02]  /*20a0*/  PRMT R7, RZ, 0x7610, R7 ;  /* 0x00007610ff077816 */ /* 0x000fc40000000007 */
[----:B------:R-:W-:Y:S02]  /*20b0*/  LEA.HI.X R3, R6, c[0x0][0x164], R3, 0x1, P5 ;  /* 0x0000590006037a11 */ /* 0x000fe400028f0c03 */
[----:B------:R-:W-:Y:S02]  /*20c0*/  PRMT R6, RZ, 0x7610, R6 ;  /* 0x00007610ff067816 */ /* 0x000fe40000000006 */
[----:B------:R-:W-:Y:S01]  /*20d0*/  PRMT R69, RZ, 0x7610, R69 ;  /* 0x00007610ff457816 */ /* 0x000fe20000000045 */
[----:B------:R-:W2:Y:S04]  /*20e0*/  @!P1 LDG.E.U16 R7, [R2.64] ;  /* 0x0000000602079981 */ /* 0x000ea8000c1e1500 */
[----:B------:R-:W3:Y:S04]  /*20f0*/  @!P2 LDG.E.U16 R6, [R2.64+0x40] ;  /* 0x000040060206a981 */ /* 0x000ee8000c1e1500 */
[----:B------:R-:W4:Y:S04]  /*2100*/  @!P3 LDG.E.U16 R69, [R2.64+0x80] ;  /* 0x000080060245b981 */ /* 0x000f28000c1e1500 */
[----:B------:R-:W4:Y:S01]  /*2110*/  @!P4 LDG.E.U16 R68, [R2.64+0xc0] ;  /* 0x0000c0060244c981 */ /* 0x000f22000c1e1500 */
[----:B------:R-:W-:-:S04]  /*2120*/  IMAD R5, R5, 0x100, R4 ;  /* 0x0000010005057824 */ /* 0x000fc800078e0204 */
[C---:B------:R-:W-:Y:S01]  /*2130*/  IMAD.SHL.U32 R70, R5.reuse, 0x2, RZ ;  /* 0x0000000205467824 */ /* 0x040fe200078e00ff */
[----:B------:R-:W-:-:S04]  /*2140*/  LEA R5, R5, 0x4b0, 0x1 ;  /* 0x000004b005057811 */ /* 0x000fc800078e08ff */
[----:B--2---:R0:W-:Y:S04]  /*2150*/  STS.U16 [R70+0x64b0], R7 ;  /* 0x0064b00746007388 */ /* 0x0041e80000000400 */
[----:B---3--:R0:W-:Y:S04]  /*2160*/  STS.U16 [R5+0xa000], R6 ;  /* 0x00a0000605007388 */ /* 0x0081e80000000400 */
[----:B----4-:R0:W-:Y:S04]  /*2170*/  STS.U16 [R5+0xe000], R69 ;  /* 0x00e0004505007388 */ /* 0x0101e80000000400 */
[----:B------:R0:W-:Y:S02]  /*2180*/  STS.U16 [R5+0x12000], R68 ;  /* 0x0120004405007388 */ /* 0x0001e40000000400 */
.L_x_34:
[----:B------:R-:W-:Y:S05]  /*2190*/  BSYNC B0 ;  /* 0x0000000000007941 */ /* 0x000fea0003800000 */
.L_x_33:
[----:B------:R-:W-:-:S04]  /*21a0*/  IADD3 R4, R4, 0x8, RZ ;  /* 0x0000000804047810 */ /* 0x000fc80007ffe0ff */
[----:B------:R-:W-:-:S13]  /*21b0*/  ISETP.GE.U32.AND P1, PT, R4, 0x100, PT ;  /* 0x000001000400780c */ /* 0x000fda0003f26070 */
[----:B------:R-:W-:Y:S05]  /*21c0*/  @!P1 BRA `(.L_x_35) ;  /* 0xfffffa8000009947 */ /* 0x000fea000383ffff */
.L_x_26:
[----:B0-----:R-:W-:Y:S05]  /*21d0*/  BSYNC B1 ;  /* 0x0000000000017941 */ /* 0x001fea0003800000 */
.L_x_25:
[C---:B------:R-:W-:Y:S01]  /*21e0*/  ISETP.NE.AND P6, PT, R140.reuse, RZ, PT ;  /* 0x000000ff8c00720c */ /* 0x040fe20003fc5270 */
[----:B------:R-:W0:Y:S01]  /*21f0*/  S2R R119, SR_LANEID ;  /* 0x0000000000777919 */ /* 0x000e220000000000 */
[----:B------:R-:W-:Y:S01]  /*2200*/  SHF.R.S32.HI R3, RZ, 0x1f, R140 ;  /* 0x0000001fff037819 */ /* 0x000fe2000001148c */
[----:B------:R-:W-:Y:S01]  /*2210*/  IMAD.MOV.U32 R134, RZ, RZ, 0xd ;  /* 0x0000000dff867424 */ /* 0x000fe200078e00ff */
[----:B------:R-:W-:Y:S01]  /*2220*/  CS2R R124, SRZ ;  /* 0x00000000007c7805 */ /* 0x000fe2000001ff00 */
[----:B------:R-:W-:Y:S01]  /*2230*/  IMAD.SHL.U32 R123, R140, 0x2, RZ ;  /* 0x000000028c7b7824 */ /* 0x000fe200078e00ff */
[----:B------:R-:W-:Y:S01]  /*2240*/  LEA.HI R3, R3, R140, RZ, 0x5 ;  /* 0x0000008c03037211 */ /* 0x000fe200078f28ff */
[----:B------:R-:W-:Y:S01]  /*2250*/  CS2R R128, SRZ ;  /* 0x0000000000807805 */ /* 0x000fe2000001ff00 */
[----:B------:R-:W-:Y:S02]  /*2260*/  PRMT R126, RZ, 0x7610, R126 ;  /* 0x00007610ff7e7816 */ /* 0x000fe4000000007e */
[----:B------:R-:W-:-:S02]  /*2270*/  SHF.R.S32.HI R3, RZ, 0x5, R3 ;  /* 0x00000005ff037819 */ /* 0x000fc40000011403 */
[----:B------:R-:W-:Y:S01]  /*2280*/  PRMT R127, RZ, 0x7610, R127 ;  /* 0x00007610ff7f7816 */ /* 0x000fe2000000007f */
[----:B------:R-:W-:Y:S02]  /*2290*/  @!P6 STS [RZ], RZ ;  /* 0x000000ffff00e388 */ /* 0x000fe40000000800 */
[----:B------:R-:W-:Y:S02]  /*22a0*/  IMAD.SHL.U32 R135, R3, 0x4, RZ ;  /* 0x0000000403877824 */ /* 0x000fe400078e00ff */
.L_x_48:
[----:B------:R-:W-:Y:S01]  /*22b0*/  IMAD.MOV.U32 R71, RZ, RZ, 0x1 ;  /* 0x00000001ff477424 */ /* 0x000fe200078e00ff */
[----:B------:R-:W-:Y:S01]  /*22c0*/  LOP3.LUT R2, R134, 0xffff, RZ, 0xc0, !PT ;  /* 0x0000ffff86027812 */ /* 0x000fe200078ec0ff */
[----:B------:R-:W-:Y:S03]  /*22d0*/  BAR.SYNC.DEFER_BLOCKING 0x0 ;  /* 0x0000000000007b1d */ /* 0x000fe60000010000 */
[----:B------:R-:W-:-:S03]  /*22e0*/  SHF.L.U32 R71, R71, R2, RZ ;  /* 0x0000000247477219 */ /* 0x000fc600000006ff */
[----:B------:R-:W-:Y:S01]  /*22f0*/  BSSY B0, `(.L_x_36) ;  /* 0x0000788000007945 */ /* 0x000fe20003800000 */
[----:B------:R-:W-:-:S04]  /*2300*/  LOP3.LUT R71, R126, R71, RZ, 0xfc, !PT ;  /* 0x000000477e477212 */ /* 0x000fc800078efcff */
[C---:B-----5:R-:W-:Y:S02]  /*2310*/  LOP3.LUT R2, R71.reuse, R72, RZ, 0x30, !PT ;  /* 0x0000004847027212 */ /* 0x060fe400078e30ff */
[----:B------:R-:W-:Y:S02]  /*2320*/  LOP3.LUT R3, R71, R67, RZ, 0x30, !PT ;  /* 0x0000004347037212 */ /* 0x000fe400078e30ff */
[----:B------:R-:W-:Y:S02]  /*2330*/  PRMT R4, R2, 0x9910, RZ ;  /* 0x0000991002047816 */ /* 0x000fe400000000ff */
[----:B------:R-:W-:Y:S02]  /*2340*/  PRMT R5, R3, 0x9910, RZ ;  /* 0x0000991003057816 */ /* 0x000fe400000000ff */
[C---:B------:R-:W-:Y:S01]  /*2350*/  LOP3.LUT R2, R71.reuse, R73, RZ, 0x30, !PT ;  /* 0x0000004947027212 */ /* 0x040fe200078e30ff */
[----:B------:R-:W-:Y:S02]  /*2360*/  IMAD.MOV.U32 R3, RZ, RZ, R4 ;  /* 0x000000ffff037224 */ /* 0x000fe400078e0004 */
[----:B------:R-:W-:Y:S01]  /*2370*/  IMAD.MOV.U32 R4, RZ, RZ, R5 ;  /* 0x000000ffff047224 */ /* 0x000fe200078e0005 */
[----:B------:R-:W-:Y:S01]  /*2380*/  PRMT R5, R2, 0x9910, RZ ;  /* 0x0000991002057816 */ /* 0x000fe200000000ff */
[----:B------:R-:W-:Y:S01]  /*2390*/  LDS.U16 R246, [R123+0x6cb0] ;  /* 0x006cb0007bf67984 */ /* 0x000fe20000000400 */
[----:B------:R-:W-:-:S02]  /*23a0*/  LOP3.LUT R2, R71, R66, RZ, 0x30, !PT ;  /* 0x0000004247027212 */ /* 0x000fc400078e30ff */
[----:B------:R-:W-:Y:S01]  /*23b0*/  ISETP.NE.AND P5, PT, R4, RZ, PT ;  /* 0x000000ff0400720c */ /* 0x000fe20003fa5270 */
[----:B------:R-:W-:Y:S01]  /*23c0*/  IMAD.MOV.U32 R4, RZ, RZ, R5 ;  /* 0x000000ffff047224 */ /* 0x000fe200078e0005 */
[----:B------:R-:W-:Y:S01]  /*23d0*/  PRMT R5, R2, 0x9910, RZ ;  /* 0x0000991002057816 */ /* 0x000fe200000000ff */
[----:B------:R-:W-:Y:S01]  /*23e0*/  LDS.U16 R248, [R123+0x70b0] ;  /* 0x0070b0007bf87984 */ /* 0x000fe20000000400 */
[----:B------:R-:W-:Y:S02]  /*23f0*/  ISETP.NE.AND P4, PT, R3, RZ, PT ;  /* 0x000000ff0300720c */ /* 0x000fe40003f85270 */
[C---:B------:R-:W-:Y:S01]  /*2400*/  LOP3.LUT R2, R71.reuse, R74, RZ, 0x30, !PT ;  /* 0x0000004a47027212 */ /* 0x040fe200078e30ff */
[----:B------:R-:W-:Y:S01]  /*2410*/  LDS.U16 R250, [R123+0x72b0] ;  /* 0x0072b0007bfa7984 */ /* 0x000fe20000000400 */
[----:B------:R-:W-:Y:S02]  /*2420*/  LOP3.LUT R3, R71, R65, RZ, 0x30, !PT ;  /* 0x0000004147037212 */ /* 0x000fe400078e30ff */
[----:B------:R-:W-:Y:S01]  /*2430*/  ISETP.NE.AND P0, PT, R4, RZ, PT ;  /* 0x000000ff0400720c */ /* 0x000fe20003f05270 */
[----:B------:R-:W-:Y:S01]  /*2440*/  IMAD.MOV.U32 R4, RZ, RZ, R5 ;  /* 0x000000ffff047224 */ /* 0x000fe200078e0005 */
[----:B------:R-:W-:Y:S01]  /*2450*/  PRMT R5, R2, 0x9910, RZ ;  /* 0x0000991002057816 */ /* 0x000fe200000000ff */
[----:B------:R-:W-:Y:S01]  /*2460*/  LDS.U16 R252, [R123+0x9eb0] ;  /* 0x009eb0007bfc7984 */ /* 0x000fe20000000400 */
[----:B--2---:R-:W-:-:S02]  /*2470*/  PRMT R6, R3, 0x9910, RZ ;  /* 0x0000991003067816 */ /* 0x004fc400000000ff */
[C---:B------:R-:W-:Y:S01]  /*2480*/  LOP3.LUT R2, R71.reuse, R75, RZ, 0x30, !PT ;  /* 0x0000004b47027212 */ /* 0x040fe200078e30ff */
[----:B------:R-:W-:Y:S01]  /*2490*/  IMAD.MOV.U32 R3, RZ, RZ, R5 ;  /* 0x000000ffff037224 */ /* 0x000fe200078e0005 */
[----:B------:R-:W-:Y:S01]  /*24a0*/  ISETP.NE.AND P1, PT, R4, RZ, PT ;  /* 0x000000ff0400720c */ /* 0x000fe20003f25270 */
[----:B------:R-:W-:Y:S01]  /*24b0*/  IMAD.MOV.U32 R4, RZ, RZ, R6 ;  /* 0x000000ffff047224 */ /* 0x000fe200078e0006 */
[----:B------:R-:W-:Y:S02]  /*24c0*/  PRMT R5, R2, 0x9910, RZ ;  /* 0x0000991002057816 */ /* 0x000fe400000000ff */
[----:B------:R-:W-:Y:S02]  /*24d0*/  LOP3.LUT R2, R71, R64, RZ, 0x30, !PT ;  /* 0x0000004047027212 */ /* 0x000fe400078e30ff */
[----:B------:R-:W-:Y:S01]  /*24e0*/  ISETP.NE.AND P2, PT, R3, RZ, PT ;  /* 0x000000ff0300720c */ /* 0x000fe20003f45270 */
[----:B------:R-:W-:Y:S01]  /*24f0*/  IMAD.MOV.U32 R3, RZ, RZ, R5 ;  /* 0x000000ffff037224 */ /* 0x000fe200078e0005 */
[----:B------:R-:W-:-:S02]  /*2500*/  ISETP.NE.AND P3, PT, R4, RZ, PT ;  /* 0x000000ff0400720c */ /* 0x000fc40003f65270 */
[----:B------:R-:W-:Y:S02]  /*2510*/  PRMT R6, R2, 0x9910, RZ ;  /* 0x0000991002067816 */ /* 0x000fe400000000ff */
[----:B------:R-:W-:Y:S02]  /*2520*/  LOP3.LUT R4, R71, R76, RZ, 0x30, !PT ;  /* 0x0000004c47047212 */ /* 0x000fe400078e30ff */
[----:B------:R-:W-:Y:S02]  /*2530*/  FSEL R5, RZ, 1, P5 ;  /* 0x3f800000ff057808 */ /* 0x000fe40002800000 */
[----:B------:R-:W-:Y:S02]  /*2540*/  SEL R235, RZ, 0xffffffff, P5 ;  /* 0xffffffffffeb7807 */ /* 0x000fe40002800000 */
[----:B------:R-:W-:Y:S02]  /*2550*/  ISETP.NE.AND P5, PT, R6, RZ, PT ;  /* 0x000000ff0600720c */ /* 0x000fe40003fa5270 */
[----:B------:R-:W-:-:S02]  /*2560*/  SEL R141, RZ, 0x1, P4 ;  /* 0x00000001ff8d7807 */ /* 0x000fc40002000000 */
[----:B------:R-:W-:Y:S02]  /*2570*/  FSEL R2, RZ, 1, P4 ;  /* 0x3f800000ff027808 */ /* 0x000fe40002000000 */
[----:B------:R-:W-:Y:S02]  /*2580*/  PRMT R6, R4, 0x9910, RZ ;  /* 0x0000991004067816 */ /* 0x000fe400000000ff */
[----:B------:R-:W-:Y:S01]  /*2590*/  ISETP.NE.AND P4, PT, R3, RZ, PT ;  /* 0x000000ff0300720c */ /* 0x000fe20003f85270 */
[----:B------:R-:W-:Y:S01]  /*25a0*/  HADD2.F32 R3, -RZ, R72.H0_H0 ;  /* 0x20000048ff037230 */ /* 0x000fe20000004100 */
[----:B------:R-:W-:Y:S02]  /*25b0*/  LOP3.LUT R4, R71, R63, RZ, 0x30, !PT ;  /* 0x0000003f47047212 */ /* 0x000fe400078e30ff */
[----:B------:R-:W-:Y:S02]  /*25c0*/  FSEL R7, RZ, 1, P0 ;  /* 0x3f800000ff077808 */ /* 0x000fe40000000000 */
[----:B------:R-:W-:Y:S01]  /*25d0*/  PRMT R4, R4, 0x9910, RZ ;  /* 0x0000991004047816 */ /* 0x000fe200000000ff */
[----:B------:R-:W-:Y:S01]  /*25e0*/  FFMA.FTZ R2, R2, R3, RZ ;  /* 0x0000000302027223 */ /* 0x000fe200000100ff */
[----:B------:R-:W-:Y:S01]  /*25f0*/  HADD2.F32 R3, -RZ, R67.H0_H0 ;  /* 0x20000043ff037230 */ /* 0x000fe20000004100 */
[----:B------:R-:W-:-:S02]  /*2600*/  SEL R243, RZ, 0x4, P0 ;  /* 0x00000004fff37807 */ /* 0x000fc40000000000 */
[----:B------:R-:W-:Y:S01]  /*2610*/  ISETP.NE.AND P0, PT, R6, RZ, PT ;  /* 0x000000ff0600720c */ /* 0x000fe20003f05270 */
[----:B------:R-:W-:Y:S01]  /*2620*/  IMAD.MOV.U32 R6, RZ, RZ, R4 ;  /* 0x000000ffff067224 */ /* 0x000fe200078e0004 */
[----:B------:R-:W-:Y:S01]  /*2630*/  LOP3.LUT R4, R71, R77, RZ, 0x30, !PT ;  /* 0x0000004d47047212 */ /* 0x000fe200078e30ff */
[----:B------:R-:W-:Y:S01]  /*2640*/  FFMA.FTZ R2, R5, R3, R2 ;  /* 0x0000000305027223 */ /* 0x000fe20000010002 */
[----:B------:R-:W-:Y:S01]  /*2650*/  FSEL R5, RZ, 1, P1 ;  /* 0x3f800000ff057808 */ /* 0x000fe20000800000 */
[----:B------:R-:W-:Y:S01]  /*2660*/  HADD2.F32 R3, -RZ, R73.H0_H0 ;  /* 0x20000049ff037230 */ /* 0x000fe20000004100 */
[----:B------:R-:W-:Y:S02]  /*2670*/  SEL R70, RZ, 0x8, P1 ;  /* 0x00000008ff467807 */ /* 0x000fe40000800000 */
[----:B------:R-:W-:Y:S02]  /*2680*/  ISETP.NE.AND P1, PT, R6, RZ, PT ;  /* 0x000000ff0600720c */ /* 0x000fe40003f25270 */
[----:B------:R-:W-:Y:S01]  /*2690*/  PRMT R6, R4, 0x9910, RZ ;  /* 0x0000991004067816 */ /* 0x000fe200000000ff */
[----:B------:R-:W-:Y:S01]  /*26a0*/  FFMA.FTZ R2, R7, R3, R2 ;  /* 0x0000000307027223 */ /* 0x000fe20000010002 */
        /* <DEDUP_REMOVED lines=14> */
[----:B------:R-:W-:Y:S01]  /*2790*/  PRMT R6, R4, 0x9910, RZ ;  /* 0x0000991004067816 */ /* 0x000fe200000000ff */
[----:B------:R-:W-:Y:S01]  /*27a0*/  HADD2.F32 R3, -RZ, R65.H0_H0 ;  /* 0x20000041ff037230 */ /* 0x000fe20000004100 */
[----:B------:R-:W-:Y:S02]  /*27b0*/  LOP3.LUT R4, R71, R61, RZ, 0x30, !PT ;  /* 0x0000003d47047212 */ /* 0x000fe400078e30ff */
[----:B------:R-:W-:Y:S02]  /*27c0*/  FSEL R7, RZ, 1, P4 ;  /* 0x3f800000ff077808 */ /* 0x000fe40002000000 */
[----:B------:R-:W-:Y:S01]  /*27d0*/  PRMT R4, R4, 0x9910, RZ ;  /* 0x0000991004047816 */ /* 0x000fe200000000ff */
[----:B------:R-:W-:Y:S01]  /*27e0*/  FFMA.FTZ R2, R5, R3, R2 ;  /* 0x0000000305027223 */ /* 0x000fe20000010002 */
[----:B------:R-:W-:Y:S01]  /*27f0*/  SEL R234, RZ, 0x40, P4 ;  /* 0x00000040ffea7807 */ /* 0x000fe20002000000 */
[----:B------:R-:W-:Y:S01]  /*2800*/  HADD2.F32 R3, -RZ, R75.H0_H0 ;  /* 0x2000004bff037230 */ /* 0x000fe20000004100 */
[----:B------:R-:W-:Y:S01]  /*2810*/  ISETP.NE.AND P4, PT, R6, RZ, PT ;  /* 0x000000ff0600720c */ /* 0x000fe20003f85270 */
[----:B------:R-:W-:Y:S01]  /*2820*/  IMAD.MOV.U32 R6, RZ, RZ, R4 ;  /* 0x000000ffff067224 */ /* 0x000fe200078e0004 */
[----:B------:R-:W-:-:S02]  /*2830*/  LOP3.LUT R4, R71, R79, RZ, 0x30, !PT ;  /* 0x0000004f47047212 */ /* 0x000fc400078e30ff */
[----:B------:R-:W-:Y:S01]  /*2840*/  FSEL R5, RZ, 1, P5 ;  /* 0x3f800000ff057808 */ /* 0x000fe20002800000 */
[----:B------:R-:W-:Y:S01]  /*2850*/  FFMA.FTZ R2, R7, R3, R2 ;  /* 0x0000000307027223 */ /* 0x000fe20000010002 */
[----:B------:R-:W-:Y:S01]  /*2860*/  SEL R226, RZ, 0x80, P5 ;  /* 0x00000080ffe27807 */ /* 0x000fe20002800000 */
[----:B------:R-:W-:Y:S01]  /*2870*/  HADD2.F32 R3, -RZ, R64.H0_H0 ;  /* 0x20000040ff037230 */ /* 0x000fe20000004100 */
[----:B------:R-:W-:Y:S02]  /*2880*/  ISETP.NE.AND P5, PT, R6, RZ, PT ;  /* 0x000000ff0600720c */ /* 0x000fe40003fa5270 */
[----:B------:R-:W-:Y:S02]  /*2890*/  PRMT R6, R4, 0x9910, RZ ;  /* 0x0000991004067816 */ /* 0x000fe400000000ff */
[----:B------:R-:W-:Y:S01]  /*28a0*/  LOP3.LUT R4, R71, R60, RZ, 0x30, !PT ;  /* 0x0000003c47047212 */ /* 0x000fe200078e30ff */
[----:B------:R-:W-:Y:S01]  /*28b0*/  FFMA.FTZ R2, R5, R3, R2 ;  /* 0x0000000305027223 */ /* 0x000fe20000010002 */
[----:B------:R-:W-:Y:S01]  /*28c0*/  FSEL R7, RZ, 1, P0 ;  /* 0x3f800000ff077808 */ /* 0x000fe20000000000 */
[----:B------:R-:W-:Y:S01]  /*28d0*/  HADD2.F32 R3, -RZ, R76.H0_H0 ;  /* 0x2000004cff037230 */ /* 0x000fe20000004100 */
[----:B------:R-:W-:-:S02]  /*28e0*/  PRMT R4, R4, 0x9910, RZ ;  /* 0x0000991004047816 */ /* 0x000fc400000000ff */
[----:B------:R-:W-:Y:S02]  /*28f0*/  SEL R225, RZ, 0x100, P0 ;  /* 0x00000100ffe17807 */ /* 0x000fe40000000000 */
[----:B------:R-:W-:Y:S01]  /*2900*/  ISETP.NE.AND P0, PT, R6, RZ, PT ;  /* 0x000000ff0600720c */ /* 0x000fe20003f05270 */
[----:B------:R-:W-:Y:S01]  /*2910*/  IMAD.MOV.U32 R6, RZ, RZ, R4 ;  /* 0x000000ffff067224 */ /* 0x000fe200078e0004 */
[----:B------:R-:W-:Y:S01]  /*2920*/  LOP3.LUT R4, R71, R80, RZ, 0x30, !PT ;  /* 0x0000005047047212 */ /* 0x000fe200078e30ff */
        /* <DEDUP_REMOVED lines=22> */
[----:B------:R-:W-:Y:S01]  /*2a90*/  HADD2.F32 R3, -RZ, R78.H0_H0 ;  /* 0x2000004eff037230 */ /* 0x000fe20000004100 */
[----:B------:R-:W-:Y:S02]  /*2aa0*/  LOP3.LUT R4, R71, R58, RZ, 0x30, !PT ;  /* 0x0000003a47047212 */ /* 0x000fe400078e30ff */
        /* <DEDUP_REMOVED lines=136> */
[----:B------:R-:W-:Y:S02]  /*3330*/  SEL R203, RZ, 0x40000000, P4 ;  /* 0x40000000ffcb7807 */ /* 0x000fe40002000000 */
[----:B------:R-:W-:Y:S01]  /*3340*/  ISETP.NE.AND P4, PT, R6, RZ, PT ;  /* 0x000000ff0600720c */ /* 0x000fe20003f85270 */
[----:B------:R-:W-:Y:S01]  /*3350*/  FFMA.FTZ R2, R7, R3, R2 ;  /* 0x0000000307027223 */ /* 0x000fe20000010002 */
[----:B------:R-:W-:Y:S02]  /*3360*/  LOP3.LUT R6, R71, R91, RZ, 0x30, !PT ;  /* 0x0000005b47067212 */ /* 0x000fe400078e30ff */
[----:B------:R-:W-:Y:S02]  /*3370*/  PRMT R68, R4, 0x9910, RZ ;  /* 0x0000991004447816 */ /* 0x000fe400000000ff */
[----:B------:R-:W-:-:S02]  /*3380*/  FSEL R5, RZ, 1, P5 ;  /* 0x3f800000ff057808 */ /* 0x000fc40002800000 */
[----:B------:R-:W-:Y:S02]  /*3390*/  SEL R4, RZ, 0x80000000, P5 ;  /* 0x80000000ff047807 */ /* 0x000fe40002800000 */
[----:B------:R-:W-:Y:S01]  /*33a0*/  PRMT R69, R6, 0x9910, RZ ;  /* 0x0000991006457816 */ /* 0x000fe200000000ff */
[----:B------:R-:W-:Y:S01]  /*33b0*/  HADD2.F32 R6, -RZ, R52.H0_H0 ;  /* 0x20000034ff067230 */ /* 0x000fe20000004100 */
[----:B------:R-:W-:Y:S02]  /*33c0*/  ISETP.NE.AND P5, PT, R68, RZ, PT ;  /* 0x000000ff4400720c */ /* 0x000fe40003fa5270 */
[----:B------:R-:W-:Y:S02]  /*33d0*/  LOP3.LUT R68, R71, R48, RZ, 0x30, !PT ;  /* 0x0000003047447212 */ /* 0x000fe400078e30ff */
[----:B------:R-:W-:Y:S01]  /*33e0*/  FFMA.FTZ R2, R5, R6, R2 ;  /* 0x0000000605027223 */ /* 0x000fe20000010002 */
[----:B------:R-:W-:Y:S01]  /*33f0*/  FSEL R7, RZ, 1, P0 ;  /* 0x3f800000ff077808 */ /* 0x000fe20000000000 */
[----:B------:R-:W-:Y:S01]  /*3400*/  HADD2.F32 R5, -RZ, R88.H0_H0 ;  /* 0x20000058ff057230 */ /* 0x000fe20000004100 */
[----:B------:R-:W-:-:S02]  /*3410*/  PRMT R68, R68, 0x9910, RZ ;  /* 0x0000991044447816 */ /* 0x000fc400000000ff */
[----:B------:R-:W-:Y:S02]  /*3420*/  SEL R3, RZ, 0x1, P0 ;  /* 0x00000001ff037807 */ /* 0x000fe40000000000 */
[----:B------:R-:W-:Y:S01]  /*3430*/  LOP3.LUT R6, R71, R92, RZ, 0x30, !PT ;  /* 0x0000005c47067212 */ /* 0x000fe200078e30ff */
[----:B------:R-:W-:Y:S01]  /*3440*/  FFMA.FTZ R2, R7, R5, R2 ;  /* 0x0000000507027223 */ /* 0x000fe20000010002 */
[----:B------:R-:W-:Y:S01]  /*3450*/  ISETP.NE.AND P0, PT, R69, RZ, PT ;  /* 0x000000ff4500720c */ /* 0x000fe20003f05270 */
        /* <DEDUP_REMOVED lines=216> */
[C---:B------:R-:W-:Y:S02]  /*41e0*/  LOP3.LUT R6, R71.reuse, R33, RZ, 0x30, !PT ;  /* 0x0000002147067212 */ /* 0x040fe400078e30ff */
[----:B------:R-:W-:Y:S02]  /*41f0*/  FSEL R7, RZ, 1, P0 ;  /* 0x3f800000ff077808 */ /* 0x000fe40000000000 */
[----:B------:R-:W-:Y:S02]  /*4200*/  SEL R178, RZ, 0x40000000, P0 ;  /* 0x40000000ffb27807 */ /* 0x000fe40000000000 */
[----:B------:R-:W-:Y:S01]  /*4210*/  PRMT R130, R6, 0x9910, RZ ;  /* 0x0000991006827816 */ /* 0x000fe200000000ff */
[----:B------:R-:W-:Y:S01]  /*4220*/  HADD2.F32 R6, -RZ, R102.H0_H0 ;  /* 0x20000066ff067230 */ /* 0x000fe20000004100 */
[----:B------:R-:W-:Y:S02]  /*4230*/  ISETP.NE.AND P0, PT, R68, RZ, PT ;  /* 0x000000ff4400720c */ /* 0x000fe40003f05270 */
        /* <DEDUP_REMOVED lines=230> */
[----:B------:R-:W-:Y:S01]  /*50a0*/  PRMT R132, R68, 0x9910, RZ ;  /* 0x0000991044847816 */ /* 0x000fe200000000ff */
[----:B------:R-:W-:Y:S01]  /*50b0*/  HADD2.F32 R68, -RZ, R118.H0_H0 ;  /* 0x20000076ff447230 */ /* 0x000fe20000004100 */
[----:B------:R-:W-:Y:S01]  /*50c0*/  ISETP.NE.AND P1, PT, R130, RZ, PT ;  /* 0x000000ff8200720c */ /* 0x000fe20003f25270 */
[----:B------:R-:W-:Y:S01]  /*50d0*/  FFMA.FTZ R2, R143, R6, R2 ;  /* 0x000000068f027223 */ /* 0x000fe20000010002 */
[----:B------:R-:W-:-:S02]  /*50e0*/  FSEL R7, RZ, 1, P2 ;  /* 0x3f800000ff077808 */ /* 0x000fc40001000000 */
[----:B------:R-:W-:Y:S02]  /*50f0*/  LOP3.LUT R130, R71, R17, RZ, 0x30, !PT ;  /* 0x0000001147827212 */ /* 0x000fe400078e30ff */
[----:B------:R-:W-:Y:S01]  /*5100*/  SEL R6, RZ, 0x80000000, P3 ;  /* 0x80000000ff067807 */ /* 0x000fe20001800000 */
[----:B------:R-:W-:Y:S01]  /*5110*/  FFMA.FTZ R2, R7, R68, R2 ;  /* 0x0000004407027223 */ /* 0x000fe20000010002 */
[----:B------:R-:W-:Y:S01]  /*5120*/  PRMT R130, R130, 0x9910, RZ ;  /* 0x0000991082827816 */ /* 0x000fe200000000ff */
[----:B------:R-:W-:Y:S01]  /*5130*/  HADD2.F32 R68, -RZ, R20.H0_H0 ;  /* 0x20000014ff447230 */ /* 0x000fe20000004100 */
[----:B------:R-:W-:Y:S02]  /*5140*/  FSEL R7, RZ, 1, P3 ;  /* 0x3f800000ff077808 */ /* 0x000fe40001800000 */
[----:B------:R-:W-:Y:S01]  /*5150*/  ISETP.NE.AND P3, PT, R130, RZ, PT ;  /* 0x000000ff8200720c */ /* 0x000fe20003f65270 */
[----:B------:R-:W-:Y:S01]  /*5160*/  HADD2.F32 R130, -RZ, R120.H0_H0 ;  /* 0x20000078ff827230 */ /* 0x000fe20000004100 */
[----:B------:R-:W-:Y:S01]  /*5170*/  FSEL R143, RZ, 1, P4 ;  /* 0x3f800000ff8f7808 */ /* 0x000fe20002000000 */
[----:B------:R-:W-:Y:S01]  /*5180*/  FFMA.FTZ R2, R7, R68, R2 ;  /* 0x0000004407027223 */ /* 0x000fe20000010002 */
[----:B------:R-:W-:Y:S01]  /*5190*/  HADD2.F32 R68, -RZ, R19.H0_H0 ;  /* 0x20000013ff447230 */ /* 0x000fe20000004100 */
[----:B------:R-:W-:-:S02]  /*51a0*/  FSEL R7, RZ, 1, P5 ;  /* 0x3f800000ff077808 */ /* 0x000fc40002800000 */
[----:B------:R-:W-:Y:S01]  /*51b0*/  FFMA.FTZ R2, R143, R130, R2 ;  /* 0x000000828f027223 */ /* 0x000fe20000010002 */
[----:B------:R-:W-:Y:S01]  /*51c0*/  SEL R153, RZ, 0x40000000, P2 ;  /* 0x40000000ff997807 */ /* 0x000fe20001000000 */
[----:B------:R-:W-:Y:S01]  /*51d0*/  HADD2.F32 R130, -RZ, R121.H0_H0 ;  /* 0x20000079ff827230 */ /* 0x000fe20000004100 */
[----:B------:R-:W-:Y:S01]  /*51e0*/  FSEL R143, RZ, 1, P0 ;  /* 0x3f800000ff8f7808 */ /* 0x000fe20000000000 */
[----:B------:R-:W-:Y:S01]  /*51f0*/  FFMA.FTZ R2, R7, R68, R2 ;  /* 0x0000004407027223 */ /* 0x000fe20000010002 */
[----:B------:R-:W-:Y:S01]  /*5200*/  ISETP.NE.AND P2, PT, R132, RZ, PT ;  /* 0x000000ff8400720c */ /* 0x000fe20003f45270 */
[----:B------:R-:W-:Y:S01]  /*5210*/  HADD2.F32 R68, -RZ, R18.H0_H0 ;  /* 0x20000012ff447230 */ /* 0x000fe20000004100 */
[----:B------:R-:W-:Y:S01]  /*5220*/  LOP3.LUT R132, R71, R138, RZ, 0x30, !PT ;  /* 0x0000008a47847212 */ /* 0x000fe200078e30ff */
[----:B------:R-:W-:Y:S01]  /*5230*/  FFMA.FTZ R2, R143, R130, R2 ;  /* 0x000000828f027223 */ /* 0x000fe20000010002 */
[----:B------:R-:W-:Y:S02]  /*5240*/  FSEL R145, RZ, 1, P1 ;  /* 0x3f800000ff917808 */ /* 0x000fe40000800000 */
[----:B------:R-:W-:-:S02]  /*5250*/  PRMT R132, R132, 0x9910, RZ ;  /* 0x0000991084847816 */ /* 0x000fc400000000ff */
[----:B------:R-:W-:Y:S01]  /*5260*/  LOP3.LUT R130, R71, R139, RZ, 0x30, !PT ;  /* 0x0000008b47827212 */ /* 0x000fe200078e30ff */
[----:B------:R-:W-:Y:S01]  /*5270*/  FFMA.FTZ R2, R145, R68, R2 ;  /* 0x0000004491027223 */ /* 0x000fe20000010002 */
[----:B------:R-:W-:Y:S01]  /*5280*/  SEL R7, RZ, 0x1, P4 ;  /* 0x00000001ff077807 */ /* 0x000fe20002000000 */
[----:B------:R-:W-:Y:S01]  /*5290*/  HADD2.F32 R68, -RZ, R122.H0_H0 ;  /* 0x2000007aff447230 */ /* 0x000fe20000004100 */
[----:B------:R-:W-:Y:S02]  /*52a0*/  ISETP.NE.AND P4, PT, R132, RZ, PT ;  /* 0x000000ff8400720c */ /* 0x000fe40003f85270 */
[----:B------:R-:W-:Y:S02]  /*52b0*/  FSEL R143, RZ, 1, P2 ;  /* 0x3f800000ff8f7808 */ /* 0x000fe40001000000 */
[----:B------:R-:W-:Y:S02]  /*52c0*/  LOP3.LUT R132, R71, R136, RZ, 0x30, !PT ;  /* 0x0000008847847212 */ /* 0x000fe400078e30ff */
[----:B------:R-:W-:Y:S01]  /*52d0*/  PRMT R142, R130, 0x9910, RZ ;  /* 0x00009910828e7816 */ /* 0x000fe200000000ff */
[----:B------:R-:W-:Y:S01]  /*52e0*/  HADD2.F32 R130, -RZ, R17.H0_H0 ;  /* 0x20000011ff827230 */ /* 0x000fe20000004100 */
[----:B------:R-:W-:Y:S01]  /*52f0*/  FSEL R145, RZ, 1, P3 ;  /* 0x3f800000ff917808 */ /* 0x000fe20001800000 */
[----:B------:R-:W-:Y:S01]  /*5300*/  FFMA.FTZ R2, R143, R68, R2 ;  /* 0x000000448f027223 */ /* 0x000fe20000010002 */
[----:B------:R-:W-:Y:S01]  /*5310*/  PRMT R132, R132, 0x9910, RZ ;  /* 0x0000991084847816 */ /* 0x000fe200000000ff */
[----:B------:R-:W-:Y:S01]  /*5320*/  HADD2.F32 R68, -RZ, R138.H0_H0 ;  /* 0x2000008aff447230 */ /* 0x000fe20000004100 */
[----:B------:R-:W-:Y:S01]  /*5330*/  SEL R240, RZ, 0xffffffff, P5 ;  /* 0xfffffffffff07807 */ /* 0x000fe20002800000 */
[----:B------:R-:W-:Y:S01]  /*5340*/  FFMA.FTZ R2, R145, R130, R2 ;  /* 0x0000008291027223 */ /* 0x000fe20000010002 */
[----:B------:R-:W-:Y:S01]  /*5350*/  ISETP.NE.AND P5, PT, R142, RZ, PT ;  /* 0x000000ff8e00720c */ /* 0x000fe20003fa5270 */
[----:B------:R-:W-:Y:S01]  /*5360*/  IMAD.MOV.U32 R130, RZ, RZ, R132 ;  /* 0x000000ffff827224 */ /* 0x000fe200078e0084 */
[----:B------:R-:W-:Y:S01]  /*5370*/  FSEL R143, RZ, 1, P4 ;  /* 0x3f800000ff8f7808 */ /* 0x000fe20002000000 */
[----:B------:R-:W1:Y:S01]  /*5380*/  LDS.U16 R142, [R123+0x64b0] ;  /* 0x0064b0007b8e7984 */ /* 0x000e620000000400 */
[----:B------:R-:W-:Y:S01]  /*5390*/  LOP3.LUT R132, R71, R137, RZ, 0x30, !PT ;  /* 0x0000008947847212 */ /* 0x000fe200078e30ff */
[----:B------:R-:W-:Y:S01]  /*53a0*/  IMAD.SHL.U32 R240, R240, 0x2, RZ ;  /* 0x00000002f0f07824 */ /* 0x000fe200078e00ff */
[----:B------:R-:W-:Y:S01]  /*53b0*/  SEL R241, RZ, 0x4, P0 ;  /* 0x00000004fff17807 */ /* 0x000fe20000000000 */
[----:B------:R-:W-:Y:S01]  /*53c0*/  FFMA.FTZ R2, R143, R68, R2 ;  /* 0x000000448f027223 */ /* 0x000fe20000010002 */
[----:B------:R-:W-:Y:S01]  /*53d0*/  ISETP.NE.AND P0, PT, R130, RZ, PT ;  /* 0x000000ff8200720c */ /* 0x000fe20003f05270 */
[----:B------:R-:W-:Y:S01]  /*53e0*/  HADD2.F32 R130, -RZ, R139.H0_H0 ;  /* 0x2000008bff827230 */ /* 0x000fe20000004100 */
[----:B------:R-:W-:Y:S01]  /*53f0*/  FSEL R145, RZ, 1, P5 ;  /* 0x3f800000ff917808 */ /* 0x000fe20002800000 */
[----:B------:R-:W-:Y:S01]  /*5400*/  HADD2.F32 R68, -RZ, R136.H0_H0 ;  /* 0x20000088ff447230 */ /* 0x000fe20000004100 */
[----:B------:R-:W-:-:S02]  /*5410*/  PRMT R132, R132, 0x9910, RZ ;  /* 0x0000991084847816 */ /* 0x000fc400000000ff */
[----:B------:R-:W-:Y:S01]  /*5420*/  FSEL R143, RZ, 1, P0 ;  /* 0x3f800000ff8f7808 */ /* 0x000fe20000000000 */
[----:B------:R-:W-:Y:S01]  /*5430*/  FFMA.FTZ R2, R145, R130, R2 ;  /* 0x0000008291027223 */ /* 0x000fe20000010002 */
[----:B------:R-:W-:Y:S02]  /*5440*/  SEL R228, RZ, 0x8, P1 ;  /* 0x00000008ffe47807 */ /* 0x000fe40000800000 */
[----:B------:R-:W-:Y:S01]  /*5450*/  ISETP.NE.AND P1, PT, R132, RZ, PT ;  /* 0x000000ff8400720c */ /* 0x000fe20003f25270 */
[----:B------:R-:W-:Y:S01]  /*5460*/  FFMA.FTZ R2, R143, R68, R2 ;  /* 0x000000448f027223 */ /* 0x000fe20000010002 */
[----:B------:R-:W-:Y:S01]  /*5470*/  LOP3.LUT R130, R71, R12, RZ, 0x30, !PT ;  /* 0x0000000c47827212 */ /* 0x000fe200078e30ff */
[----:B------:R-:W-:Y:S01]  /*5480*/  HADD2.F32 R68, -RZ, R137.H0_H0 ;  /* 0x20000089ff447230 */ /* 0x000fe20000004100 */
[----:B------:R-:W-:Y:S02]  /*5490*/  FSEL R143, RZ, 1, P1 ;  /* 0x3f800000ff8f7808 */ /* 0x000fe40000800000 */
[----:B------:R-:W-:-:S02]  /*54a0*/  PRMT R130, R130, 0x9910, RZ ;  /* 0x0000991082827816 */ /* 0x000fc400000000ff */
[----:B------:R-:W-:Y:S01]  /*54b0*/  LOP3.LUT R132, R71, R13, RZ, 0x30, !PT ;  /* 0x0000000d47847212 */ /* 0x000fe200078e30ff */
[----:B------:R-:W-:Y:S01]  /*54c0*/  FFMA.FTZ R68, R143, R68, R2 ;  /* 0x000000448f447223 */ /* 0x000fe20000010002 */
[----:B------:R-:W-:Y:S02]  /*54d0*/  SEL R2, RZ, 0x10, P2 ;  /* 0x00000010ff027807 */ /* 0x000fe40001000000 */
[----:B------:R-:W-:Y:S01]  /*54e0*/  ISETP.NE.AND P2, PT, R130, RZ, PT ;  /* 0x000000ff8200720c */ /* 0x000fe20003f45270 */
[----:B------:R-:W-:Y:S01]  /*54f0*/  HADD2.F32 R130, -RZ, R12.H0_H0 ;  /* 0x2000000cff827230 */ /* 0x000fe20000004100 */
[----:B------:R-:W-:Y:S02]  /*5500*/  PRMT R132, R132, 0x9910, RZ ;  /* 0x0000991084847816 */ /* 0x000fe400000000ff */
[----:B------:R-:W-:Y:S02]  /*5510*/  FSEL R143, RZ, 1, P2 ;  /* 0x3f800000ff8f7808 */ /* 0x000fe40001000000 */
[----:B------:R-:W-:-:S02]  /*5520*/  SEL R231, RZ, 0x20, P3 ;  /* 0x00000020ffe77807 */ /* 0x000fc40001800000 */
[----:B------:R-:W-:Y:S01]  /*5530*/  ISETP.NE.AND P3, PT, R132, RZ, PT ;  /* 0x000000ff8400720c */ /* 0x000fe20003f65270 */
[----:B------:R-:W-:Y:S01]  /*5540*/  FFMA.FTZ R68, R143, R130, R68 ;  /* 0x000000828f447223 */ /* 0x000fe20000010044 */
[----:B------:R-:W-:Y:S01]  /*5550*/  HADD2.F32 R130, -RZ, R13.H0_H0 ;  /* 0x2000000dff827230 */ /* 0x000fe20000004100 */
[----:B------:R-:W-:Y:S02]  /*5560*/  LOP3.LUT R132, R71, R14, RZ, 0x30, !PT ;  /* 0x0000000e47847212 */ /* 0x000fe400078e30ff */
[----:B------:R-:W-:Y:S02]  /*5570*/  FSEL R143, RZ, 1, P3 ;  /* 0x3f800000ff8f7808 */ /* 0x000fe40001800000 */
[----:B------:R-:W-:Y:S02]  /*5580*/  PRMT R132, R132, 0x9910, RZ ;  /* 0x0000991084847816 */ /* 0x000fe400000000ff */
[----:B------:R-:W-:Y:S01]  /*5590*/  SEL R151, RZ, 0x40, P4 ;  /* 0x00000040ff977807 */ /* 0x000fe20002000000 */
[----:B------:R-:W-:Y:S01]  /*55a0*/  FFMA.FTZ R68, R143, R130, R68 ;  /* 0x000000828f447223 */ /* 0x000fe20000010044 */
[----:B------:R-:W-:-:S02]  /*55b0*/  LOP3.LUT R130, R71, R15, RZ, 0x30, !PT ;  /* 0x0000000f47827212 */ /* 0x000fc400078e30ff */
[----:B------:R-:W-:Y:S02]  /*55c0*/  ISETP.NE.AND P4, PT, R132, RZ, PT ;  /* 0x000000ff8400720c */ /* 0x000fe40003f85270 */
[----:B------:R-:W-:Y:S02]  /*55d0*/  PRMT R130, R130, 0x9910, RZ ;  /* 0x0000991082827816 */ /* 0x000fe400000000ff */
[----:B------:R-:W-:Y:S02]  /*55e0*/  SEL R150, RZ, 0x80, P5 ;  /* 0x00000080ff967807 */ /* 0x000fe40002800000 */
[----:B------:R-:W-:Y:S01]  /*55f0*/  ISETP.NE.AND P5, PT, R130, RZ, PT ;  /* 0x000000ff8200720c */ /* 0x000fe20003fa5270 */
[----:B------:R-:W-:Y:S01]  /*5600*/  HADD2.F32 R130, -RZ, R14.H0_H0 ;  /* 0x2000000eff827230 */ /* 0x000fe20000004100 */
[----:B------:R-:W-:Y:S02]  /*5610*/  FSEL R143, RZ, 1, P4 ;  /* 0x3f800000ff8f7808 */ /* 0x000fe40002000000 */
[----:B------:R-:W-:-:S02]  /*5620*/  LOP3.LUT R132, R71, R16, RZ, 0x30, !PT ;  /* 0x0000001047847212 */ /* 0x000fc400078e30ff */
[----:B------:R-:W-:Y:S01]  /*5630*/  SEL R149, RZ, 0x100, P0 ;  /* 0x00000100ff957807 */ /* 0x000fe20000000000 */
[----:B------:R-:W-:Y:S01]  /*5640*/  FFMA.FTZ R68, R143, R130, R68 ;  /* 0x000000828f447223 */ /* 0x000fe20000010044 */
[----:B------:R-:W-:Y:S01]  /*5650*/  HADD2.F32 R130, -RZ, R15.H0_H0 ;  /* 0x2000000fff827230 */ /* 0x000fe20000004100 */
[----:B------:R-:W-:Y:S02]  /*5660*/  FSEL R143, RZ, 1, P5 ;  /* 0x3f800000ff8f7808 */ /* 0x000fe40002800000 */
[----:B------:R-:W-:Y:S02]  /*5670*/  SEL R148, RZ, 0x200, P1 ;  /* 0x00000200ff947807 */ /* 0x000fe40000800000 */
[----:B-1----:R-:W-:Y:S01]  /*5680*/  LOP3.LUT R144, R71, R142, RZ, 0x30, !PT ;  /* 0x0000008e47907212 */ /* 0x002fe200078e30ff */
[----:B------:R-:W-:Y:S01]  /*5690*/  FFMA.FTZ R130, R143, R130, R68 ;  /* 0x000000828f827223 */ /* 0x000fe20000010044 */
[----:B------:R-:W-:Y:S01]  /*56a0*/  PRMT R143, R132, 0x9910, RZ ;  /* 0x00009910848f7816 */ /* 0x000fe200000000ff */
[----:B------:R-:W1:Y:S01]  /*56b0*/  LDS.U16 R68, [R123+0x66b0] ;  /* 0x0066b0007b447984 */ /* 0x000e620000000400 */
[----:B------:R-:W-:-:S02]  /*56c0*/  LOP3.LUT R132, R71, R11, RZ, 0x30, !PT ;  /* 0x0000000b47847212 */ /* 0x000fc400078e30ff */
[----:B------:R-:W-:Y:S02]  /*56d0*/  ISETP.NE.AND P0, PT, R143, RZ, PT ;  /* 0x000000ff8f00720c */ /* 0x000fe40003f05270 */
[----:B------:R-:W-:Y:S02]  /*56e0*/  PRMT R132, R132, 0x9910, RZ ;  /* 0x0000991084847816 */ /* 0x000fe400000000ff */
[----:B------:R-:W-:Y:S02]  /*56f0*/  FSEL R143, RZ, 1, P0 ;  /* 0x3f800000ff8f7808 */ /* 0x000fe40000000000 */
[----:B------:R-:W-:Y:S01]  /*5700*/  ISETP.NE.AND P1, PT, R132, RZ, PT ;  /* 0x000000ff8400720c */ /* 0x000fe20003f25270 */
[----:B------:R-:W-:Y:S01]  /*5710*/  HADD2.F32 R132, -RZ, R16.H0_H0 ;  /* 0x20000010ff847230 */ /* 0x000fe20000004100 */
[----:B------:R-:W-:Y:S02]  /*5720*/  PRMT R145, R144, 0x9910, RZ ;  /* 0x0000991090917816 */ /* 0x000fe400000000ff */
[----:B------:R-:W-:-:S02]  /*5730*/  SEL R147, RZ, 0x400, P2 ;  /* 0x00000400ff937807 */ /* 0x000fc40001000000 */
[----:B------:R-:W-:Y:S01]  /*5740*/  FFMA.FTZ R130, R143, R132, R130 ;  /* 0x000000848f827223 */ /* 0x000fe20000010082 */
[----:B------:R-:W-:Y:S01]  /*5750*/  HADD2.F32 R132, -RZ, R11.H0_H0 ;  /* 0x2000000bff847230 */ /* 0x000fe20000004100 */
[----:B------:R-:W-:Y:S02]  /*5760*/  FSEL R143, RZ, 1, P1 ;  /* 0x3f800000ff8f7808 */ /* 0x000fe40000800000 */
[----:B------:R-:W-:Y:S02]  /*5770*/  ISETP.NE.AND P2, PT, R145, RZ, PT ;  /* 0x000000ff9100720c */ /* 0x000fe40003f45270 */
[----:B------:R-:W-:Y:S01]  /*5780*/  SEL R146, RZ, 0x800, P3 ;  /* 0x00000800ff927807 */ /* 0x000fe20001800000 */
[----:B------:R-:W-:Y:S01]  /*5790*/  FFMA.FTZ R143, R143, R132, R130 ;  /* 0x000000848f8f7223 */ /* 0x000fe20000010082 */
[----:B------:R-:W-:Y:S01]  /*57a0*/  SEL R145, RZ, 0x1000, P4 ;  /* 0x00001000ff917807 */ /* 0x000fe20002000000 */
[----:B------:R-:W2:Y:S01]  /*57b0*/  LDS.U16 R130, [R123+0x68b0] ;  /* 0x0068b0007b827984 */ /* 0x000ea20000000400 */
[----:B------:R-:W-:-:S02]  /*57c0*/  SEL R245, RZ, 0x10000, P2 ;  /* 0x00010000fff57807 */ /* 0x000fc40001000000 */
[----:B------:R-:W-:Y:S01]  /*57d0*/  LOP3.LUT R240, R240, 0x2, R7, 0xe2, !PT ;  /* 0x00000002f0f07812 */ /* 0x000fe200078ee207 */
[----:B------:R-:W3:Y:S03]  /*57e0*/  LDS.U16 R132, [R123+0x6ab0] ;  /* 0x006ab0007b847984 */ /* 0x000ee60000000400 */
[----:B------:R-:W-:Y:S02]  /*57f0*/  LOP3.LUT R241, R228, R241, R240, 0xfe, !PT ;  /* 0x000000f1e4f17212 */ /* 0x000fe400078efef0 */
[----:B-1----:R-:W-:Y:S01]  /*5800*/  LOP3.LUT R144, R71, R68, RZ, 0x30, !PT ;  /* 0x0000004447907212 */ /* 0x002fe200078e30ff */
[----:B------:R-:W-:-:S03]  /*5810*/  HADD2.F32 R68, -RZ, R68.H0_H0 ;  /* 0x20000044ff447230 */ /* 0x000fc60000004100 */
[----:B------:R-:W-:-:S04]  /*5820*/  PRMT R144, R144, 0x9910, RZ ;  /* 0x0000991090907816 */ /* 0x000fc800000000ff */
[----:B------:R-:W-:Y:S01]  /*5830*/  ISETP.NE.AND P3, PT, R144, RZ, PT ;  /* 0x000000ff9000720c */ /* 0x000fe20003f65270 */
[----:B------:R-:W-:Y:S01]  /*5840*/  HADD2.F32 R144, -RZ, R142.H0_H0 ;  /* 0x2000008eff907230 */ /* 0x000fe20000004100 */
[----:B------:R-:W-:-:S05]  /*5850*/  FSEL R142, RZ, 1, P2 ;  /* 0x3f800000ff8e7808 */ /* 0x000fca0001000000 */
[----:B------:R-:W-:Y:S01]  /*5860*/  FFMA.FTZ R142, R142, R144, R143 ;  /* 0x000000908e8e7223 */ /* 0x000fe2000001008f */
[----:B------:R-:W-:-:S05]  /*5870*/  FSEL R143, RZ, 1, P3 ;  /* 0x3f800000ff8f7808 */ /* 0x000fca0001800000 */
[----:B------:R-:W-:Y:S02]  /*5880*/  FFMA.FTZ R142, R143, R68, R142 ;  /* 0x000000448f8e7223 */ /* 0x000fe4000001008e */
[----:B------:R-:W1:Y:S01]  /*5890*/  LDS.U16 R68, [R123+0x6eb0] ;  /* 0x006eb0007b447984 */ /* 0x000e620000000400 */
[----:B--2---:R-:W-:Y:S01]  /*58a0*/  LOP3.LUT R143, R71, R130, RZ, 0x30, !PT ;  /* 0x00000082478f7212 */ /* 0x004fe200078e30ff */
[----:B------:R-:W-:-:S03]  /*58b0*/  HADD2.F32 R130, -RZ, R130.H0_H0 ;  /* 0x20000082ff827230 */ /* 0x000fc60000004100 */
[----:B------:R-:W-:Y:S02]  /*58c0*/  PRMT R144, R143, 0x9910, RZ ;  /* 0x000099108f907816 */ /* 0x000fe400000000ff */
[----:B---3--:R-:W-:Y:S01]  /*58d0*/  LOP3.LUT R143, R71, R132, RZ, 0x30, !PT ;  /* 0x00000084478f7212 */ /* 0x008fe200078e30ff */
[----:B------:R-:W-:Y:S01]  /*58e0*/  HADD2.F32 R132, -RZ, R132.H0_H0 ;  /* 0x20000084ff847230 */ /* 0x000fe20000004100 */
[----:B------:R-:W-:Y:S02]  /*58f0*/  ISETP.NE.AND P4, PT, R144, RZ, PT ;  /* 0x000000ff9000720c */ /* 0x000fe40003f85270 */
[----:B------:R-:W-:Y:S02]  /*5900*/  PRMT R143, R143, 0x9910, RZ ;  /* 0x000099108f8f7816 */ /* 0x000fe400000000ff */
[----:B------:R-:W-:Y:S02]  /*5910*/  SEL R144, RZ, 0x2000, P5 ;  /* 0x00002000ff907807 */ /* 0x000fe40002800000 */
[----:B------:R-:W-:-:S02]  /*5920*/  ISETP.NE.AND P5, PT, R143, RZ, PT ;  /* 0x000000ff8f00720c */ /* 0x000fc40003fa5270 */
[----:B------:R-:W-:-:S05]  /*5930*/  FSEL R143, RZ, 1, P4 ;  /* 0x3f800000ff8f7808 */ /* 0x000fca0002000000 */
[----:B------:R-:W-:Y:S01]  /*5940*/  FFMA.FTZ R130, R143, R130, R142 ;  /* 0x000000828f827223 */ /* 0x000fe2000001008e */
[----:B------:R-:W-:-:S05]  /*5950*/  FSEL R143, RZ, 1, P5 ;  /* 0x3f800000ff8f7808 */ /* 0x000fca0002800000 */
[----:B------:R-:W-:Y:S01]  /*5960*/  FFMA.FTZ R130, R143, R132, R130 ;  /* 0x000000848f827223 */ /* 0x000fe20000010082 */
[----:B------:R-:W-:Y:S01]  /*5970*/  LOP3.LUT R132, R71, R246, RZ, 0x30, !PT ;  /* 0x000000f647847212 */ /* 0x000fe200078e30ff */
[----:B------:R-:W-:Y:S01]  /*5980*/  HADD2.F32 R246, -RZ, R246.H0_H0 ;  /* 0x200000f6fff67230 */ /* 0x000fe20000004100 */
[----:B------:R-:W-:Y:S02]  /*5990*/  SEL R143, RZ, 0x4000, P0 ;  /* 0x00004000ff8f7807 */ /* 0x000fe40000000000 */
[----:B------:R-:W-:-:S04]  /*59a0*/  PRMT R142, R132, 0x9910, RZ ;  /* 0x00009910848e7816 */ /* 0x000fc800000000ff */
[----:B------:R-:W-:Y:S02]  /*59b0*/  ISETP.NE.AND P0, PT, R142, RZ, PT ;  /* 0x000000ff8e00720c */ /* 0x000fe40003f05270 */
[----:B------:R-:W-:Y:S02]  /*59c0*/  SEL R142, RZ, 0x8000, P1 ;  /* 0x00008000ff8e7807 */ /* 0x000fe40000800000 */
[----:B-1----:R-:W-:Y:S01]  /*59d0*/  LOP3.LUT R132, R71, R68, RZ, 0x30, !PT ;  /* 0x0000004447847212 */ /* 0x002fe200078e30ff */
[----:B------:R-:W-:Y:S01]  /*59e0*/  HADD2.F32 R68, -RZ, R68.H0_H0 ;  /* 0x20000044ff447230 */ /* 0x000fe20000004100 */
[----:B------:R-:W-:Y:S02]  /*59f0*/  FSEL R239, RZ, 1, P0 ;  /* 0x3f800000ffef7808 */ /* 0x000fe40000000000 */
[----:B------:R-:W-:-:S03]  /*5a00*/  PRMT R132, R132, 0x9910, RZ ;  /* 0x0000991084847816 */ /* 0x000fc600000000ff */
[----:B------:R-:W-:Y:S01]  /*5a10*/  FFMA.FTZ R130, R239, R246, R130 ;  /* 0x000000f6ef827223 */ /* 0x000fe20000010082 */
[----:B------:R-:W-:Y:S01]  /*5a20*/  ISETP.NE.AND P1, PT, R132, RZ, PT ;  /* 0x000000ff8400720c */ /* 0x000fe20003f25270 */
[----:B------:R-:W1:Y:S03]  /*5a30*/  LDS.U16 R246, [R123+0x74b0] ;  /* 0x0074b0007bf67984 */ /* 0x000e660000000400 */
[----:B------:R-:W-:-:S05]  /*5a40*/  FSEL R239, RZ, 1, P1 ;  /* 0x3f800000ffef7808 */ /* 0x000fca0000800000 */
[----:B------:R-:W-:Y:S01]  /*5a50*/  FFMA.FTZ R68, R239, R68, R130 ;  /* 0x00000044ef447223 */ /* 0x000fe20000010082 */
[----:B------:R-:W-:Y:S01]  /*5a60*/  LOP3.LUT R130, R71, R248, RZ, 0x30, !PT ;  /* 0x000000f847827212 */ /* 0x000fe200078e30ff */
[----:B------:R-:W-:-:S03]  /*5a70*/  HADD2.F32 R248, -RZ, R248.H0_H0 ;  /* 0x200000f8fff87230 */ /* 0x000fc60000004100 */
[----:B------:R-:W-:Y:S02]  /*5a80*/  PRMT R132, R130, 0x9910, RZ ;  /* 0x0000991082847816 */ /* 0x000fe400000000ff */
[----:B------:R-:W-:Y:S01]  /*5a90*/  LOP3.LUT R130, R71, R250, RZ, 0x30, !PT ;  /* 0x000000fa47827212 */ /* 0x000fe200078e30ff */
[----:B------:R-:W-:Y:S01]  /*5aa0*/  HADD2.F32 R250, -RZ, R250.H0_H0 ;  /* 0x200000fafffa7230 */ /* 0x000fe20000004100 */
[----:B------:R-:W-:Y:S02]  /*5ab0*/  ISETP.NE.AND P2, PT, R132, RZ, PT ;  /* 0x000000ff8400720c */ /* 0x000fe40003f45270 */
[----:B------:R-:W-:Y:S02]  /*5ac0*/  PRMT R130, R130, 0x9910, RZ ;  /* 0x0000991082827816 */ /* 0x000fe400000000ff */
[----:B------:R-:W-:Y:S02]  /*5ad0*/  SEL R132, RZ, 0x20000, P3 ;  /* 0x00020000ff847807 */ /* 0x000fe40001800000 */
[----:B------:R-:W-:-:S02]  /*5ae0*/  ISETP.NE.AND P3, PT, R130, RZ, PT ;  /* 0x000000ff8200720c */ /* 0x000fc40003f65270 */
[----:B------:R-:W2:Y:S01]  /*5af0*/  LDS.U16 R130, [R123+0x76b0] ;  /* 0x0076b0007b827984 */ /* 0x000ea20000000400 */
[----:B------:R-:W-:-:S05]  /*5b00*/  FSEL R239, RZ, 1, P2 ;  /* 0x3f800000ffef7808 */ /* 0x000fca0001000000 */
[----:B------:R-:W-:Y:S01]  /*5b10*/  FFMA.FTZ R239, R239, R248, R68 ;  /* 0x000000f8efef7223 */ /* 0x000fe20000010044 */
[----:B------:R-:W-:Y:S01]  /*5b20*/  FSEL R68, RZ, 1, P3 ;  /* 0x3f800000ff447808 */ /* 0x000fe20001800000 */
[----:B------:R-:W3:Y:S04]  /*5b30*/  LDS.U16 R248, [R123+0x78b0] ;  /* 0x0078b0007bf87984 */ /* 0x000ee80000000400 */
[----:B------:R-:W-:Y:S02]  /*5b40*/  FFMA.FTZ R239, R68, R250, R239 ;  /* 0x000000fa44ef7223 */ /* 0x000fe400000100ef */
[----:B------:R-:W-:Y:S01]  /*5b50*/  IMAD.SHL.U32 R250, R235, 0x2, RZ ;  /* 0x00000002ebfa7824 */ /* 0x000fe200078e00ff */
[----:B-1----:R-:W-:Y:S02]  /*5b60*/  LOP3.LUT R68, R71, R246, RZ, 0x30, !PT ;  /* 0x000000f647447212 */ /* 0x002fe400078e30ff */
[----:B------:R-:W-:-:S02]  /*5b70*/  SEL R235, RZ, 0x200000, P1 ;  /* 0x00200000ffeb7807 */ /* 0x000fc40000800000 */
[----:B------:R-:W-:Y:S02]  /*5b80*/  PRMT R247, R68, 0x9910, RZ ;  /* 0x0000991044f77816 */ /* 0x000fe400000000ff */
[----:B------:R-:W-:Y:S02]  /*5b90*/  SEL R68, RZ, 0x40000, P4 ;  /* 0x00040000ff447807 */ /* 0x000fe40002000000 */
[----:B------:R-:W-:Y:S01]  /*5ba0*/  ISETP.NE.AND P4, PT, R247, RZ, PT ;  /* 0x000000fff700720c */ /* 0x000fe20003f85270 */
[----:B------:R-:W-:Y:S01]  /*5bb0*/  HADD2.F32 R247, -RZ, R246.H0_H0 ;  /* 0x200000f6fff77230 */ /* 0x000fe20000004100 */
[----:B------:R-:W-:Y:S02]  /*5bc0*/  LOP3.LUT R141, R250, 0x2, R141, 0xe2, !PT ;  /* 0x00000002fa8d7812 */ /* 0x000fe400078ee28d */
[----:B------:R-:W-:Y:S01]  /*5bd0*/  FSEL R246, RZ, 1, P4 ;  /* 0x3f800000fff67808 */ /* 0x000fe20002000000 */
[----:B------:R-:W-:Y:S01]  /*5be0*/  LDS.U16 R250, [R123+0x82b0] ;  /* 0x0082b0007bfa7984 */ /* 0x000fe20000000400 */
[----:B------:R-:W-:-:S03]  /*5bf0*/  LOP3.LUT R243, R70, R243, R141, 0xfe, !PT ;  /* 0x000000f346f37212 */ /* 0x000fc600078efe8d */
[----:B------:R-:W-:Y:S01]  /*5c00*/  FFMA.FTZ R246, R246, R247, R239 ;  /* 0x000000f7f6f67223 */ /* 0x000fe200000100ef */
[----:B------:R-:W-:-:S04]  /*5c10*/  LOP3.LUT R227, R230, R227, R243, 0xfe, !PT ;  /* 0x000000e3e6e37212 */ /* 0x000fc800078efef3 */
[----:B------:R-:W-:Y:S02]  /*5c20*/  LOP3.LUT R227, R234, R227, RZ, 0xfc, !PT ;  /* 0x000000e3eae37212 */ /* 0x000fe400078efcff */
[----:B--2---:R-:W-:Y:S01]  /*5c30*/  LOP3.LUT R239, R71, R130, RZ, 0x30, !PT ;  /* 0x0000008247ef7212 */ /* 0x004fe200078e30ff */
[----:B------:R-:W-:Y:S01]  /*5c40*/  HADD2.F32 R130, -RZ, R130.H0_H0 ;  /* 0x20000082ff827230 */ /* 0x000fe20000004100 */
[----:B------:R-:W-:Y:S02]  /*5c50*/  LOP3.LUT R226, R226, R227, RZ, 0xfc, !PT ;  /* 0x000000e3e2e27212 */ /* 0x000fe400078efcff */
[----:B------:R-:W-:Y:S02]  /*5c60*/  PRMT R247, R239, 0x9910, RZ ;  /* 0x00009910eff77816 */ /* 0x000fe400000000ff */
[----:B------:R-:W-:Y:S02]  /*5c70*/  SEL R239, RZ, 0x80000, P5 ;  /* 0x00080000ffef7807 */ /* 0x000fe40002800000 */
[----:B------:R-:W-:-:S02]  /*5c80*/  ISETP.NE.AND P5, PT, R247, RZ, PT ;  /* 0x000000fff700720c */ /* 0x000fc40003fa5270 */
[----:B------:R-:W-:Y:S02]  /*5c90*/  LOP3.LUT R225, R225, R226, RZ, 0xfc, !PT ;  /* 0x000000e2e1e17212 */ /* 0x000fe400078efcff */
[----:B------:R-:W-:Y:S02]  /*5ca0*/  FSEL R247, RZ, 1, P5 ;  /* 0x3f800000fff77808 */ /* 0x000fe40002800000 */
[----:B------:R-:W-:-:S03]  /*5cb0*/  LOP3.LUT R224, R224, R225, RZ, 0xfc, !PT ;  /* 0x000000e1e0e07212 */ /* 0x000fc600078efcff */
[----:B------:R-:W-:Y:S01]  /*5cc0*/  FFMA.FTZ R246, R247, R130, R246 ;  /* 0x00000082f7f67223 */ /* 0x000fe200000100f6 */
[----:B---3--:R-:W-:Y:S01]  /*5cd0*/  LOP3.LUT R130, R71, R248, RZ, 0x30, !PT ;  /* 0x000000f847827212 */ /* 0x008fe200078e30ff */
[----:B------:R-:W-:Y:S01]  /*5ce0*/  HADD2.F32 R248, -RZ, R248.H0_H0 ;  /* 0x200000f8fff87230 */ /* 0x000fe20000004100 */
[----:B------:R-:W-:Y:S02]  /*5cf0*/  LOP3.LUT R223, R223, R224, RZ, 0xfc, !PT ;  /* 0x000000e0dfdf7212 */ /* 0x000fe400078efcff */
[----:B------:R-:W-:Y:S02]  /*5d00*/  PRMT R247, R130, 0x9910, RZ ;  /* 0x0000991082f77816 */ /* 0x000fe400000000ff */
[----:B------:R-:W-:Y:S02]  /*5d10*/  SEL R130, RZ, 0x100000, P0 ;  /* 0x00100000ff827807 */ /* 0x000fe40000000000 */
[----:B------:R-:W-:Y:S02]  /*5d20*/  ISETP.NE.AND P0, PT, R247, RZ, PT ;  /* 0x000000fff700720c */ /* 0x000fe40003f05270 */
[----:B------:R-:W-:-:S02]  /*5d30*/  LOP3.LUT R222, R222, R223, RZ, 0xfc, !PT ;  /* 0x000000dfdede7212 */ /* 0x000fc400078efcff */
[----:B------:R-:W-:Y:S02]  /*5d40*/  FSEL R247, RZ, 1, P0 ;  /* 0x3f800000fff77808 */ /* 0x000fe40000000000 */
[----:B------:R-:W-:-:S03]  /*5d50*/  LOP3.LUT R221, R221, R222, RZ, 0xfc, !PT ;  /* 0x000000dedddd7212 */ /* 0x000fc600078efcff */
[----:B------:R-:W-:Y:S01]  /*5d60*/  FFMA.FTZ R246, R247, R248, R246 ;  /* 0x000000f8f7f67223 */ /* 0x000fe200000100f6 */
[----:B------:R-:W-:Y:S01]  /*5d70*/  LOP3.LUT R220, R220, R221, RZ, 0xfc, !PT ;  /* 0x000000dddcdc7212 */ /* 0x000fe200078efcff */
[----:B------:R-:W1:Y:S02]  /*5d80*/  LDS.U16 R248, [R123+0x7ab0] ;  /* 0x007ab0007bf87984 */ /* 0x000e640000000400 */
[----:B-1----:R-:W-:Y:S01]  /*5d90*/  LOP3.LUT R247, R71, R248, RZ, 0x30, !PT ;  /* 0x000000f847f77212 */ /* 0x002fe200078e30ff */
[----:B------:R-:W-:-:S03]  /*5da0*/  HADD2.F32 R248, -RZ, R248.H0_H0 ;  /* 0x200000f8fff87230 */ /* 0x000fc60000004100 */
[----:B------:R-:W-:-:S04]  /*5db0*/  PRMT R247, R247, 0x9910, RZ ;  /* 0x00009910f7f77816 */ /* 0x000fc800000000ff */
[----:B------:R-:W-:-:S04]  /*5dc0*/  ISETP.NE.AND P1, PT, R247, RZ, PT ;  /* 0x000000fff700720c */ /* 0x000fc80003f25270 */
[----:B------:R-:W-:-:S05]  /*5dd0*/  FSEL R247, RZ, 1, P1 ;  /* 0x3f800000fff77808 */ /* 0x000fca0000800000 */
[----:B------:R-:W-:Y:S02]  /*5de0*/  FFMA.FTZ R247, R247, R248, R246 ;  /* 0x000000f8f7f77223 */ /* 0x000fe400000100f6 */
[----:B------:R-:W1:Y:S04]  /*5df0*/  LDS.U16 R248, [R123+0x7cb0] ;  /* 0x007cb0007bf87984 */ /* 0x000e680000000400 */
[----:B------:R-:W2:Y:S01]  /*5e00*/  LDS.U16 R246, [R123+0x7eb0] ;  /* 0x007eb0007bf67984 */ /* 0x000ea20000000400 */
[----:B-1----:R-:W-:-:S04]  /*5e10*/  LOP3.LUT R70, R71, R248, RZ, 0x30, !PT ;  /* 0x000000f847467212 */ /* 0x002fc800078e30ff */
[----:B------:R-:W-:Y:S02]  /*5e20*/  PRMT R141, R70, 0x9910, RZ ;  /* 0x00009910468d7816 */ /* 0x000fe400000000ff */
[----:B------:R-:W-:Y:S02]  /*5e30*/  SEL R70, RZ, 0x400000, P2 ;  /* 0x00400000ff467807 */ /* 0x000fe40001000000 */
[----:B------:R-:W-:Y:S01]  /*5e40*/  ISETP.NE.AND P2, PT, R141, RZ, PT ;  /* 0x000000ff8d00720c */ /* 0x000fe20003f45270 */
[----:B------:R-:W-:-:S03]  /*5e50*/  HADD2.F32 R141, -RZ, R248.H0_H0 ;  /* 0x200000f8ff8d7230 */ /* 0x000fc60000004100 */
[----:B------:R-:W-:-:S05]  /*5e60*/  FSEL R248, RZ, 1, P2 ;  /* 0x3f800000fff87808 */ /* 0x000fca0001000000 */
[----:B------:R-:W-:Y:S01]  /*5e70*/  FFMA.FTZ R247, R248, R141, R247 ;  /* 0x0000008df8f77223 */ /* 0x000fe200000100f7 */
[----:B--2---:R-:W-:-:S04]  /*5e80*/  LOP3.LUT R141, R71, R246, RZ, 0x30, !PT ;  /* 0x000000f6478d7212 */ /* 0x004fc800078e30ff */
[----:B------:R-:W-:Y:S02]  /*5e90*/  PRMT R248, R141, 0x9910, RZ ;  /* 0x000099108df87816 */ /* 0x000fe400000000ff */
[----:B------:R-:W-:Y:S02]  /*5ea0*/  SEL R141, RZ, 0x800000, P3 ;  /* 0x00800000ff8d7807 */ /* 0x000fe40001800000 */
[----:B------:R-:W-:Y:S01]  /*5eb0*/  ISETP.NE.AND P3, PT, R248, RZ, PT ;  /* 0x000000fff800720c */ /* 0x000fe20003f65270 */
[----:B------:R-:W-:-:S03]  /*5ec0*/  HADD2.F32 R248, -RZ, R246.H0_H0 ;  /* 0x200000f6fff87230 */ /* 0x000fc60000004100 */
[----:B------:R-:W-:-:S05]  /*5ed0*/  FSEL R246, RZ, 1, P3 ;  /* 0x3f800000fff67808 */ /* 0x000fca0001800000 */
[----:B------:R-:W-:Y:S02]  /*5ee0*/  FFMA.FTZ R247, R246, R248, R247 ;  /* 0x000000f8f6f77223 */ /* 0x000fe400000100f7 */
[----:B------:R-:W1:Y:S02]  /*5ef0*/  LDS.U16 R248, [R123+0x80b0] ;  /* 0x0080b0007bf87984 */ /* 0x000e640000000400 */
[----:B-1----:R-:W-:-:S04]  /*5f00*/  LOP3.LUT R246, R71, R248, RZ, 0x30, !PT ;  /* 0x000000f847f67212 */ /* 0x002fc800078e30ff */
[----:B------:R-:W-:Y:S01]  /*5f10*/  PRMT R249, R246, 0x9910, RZ ;  /* 0x00009910f6f97816 */ /* 0x000fe200000000ff */
[----:B------:R-:W-:-:S04]  /*5f20*/  IMAD.SHL.U32 R246, R131, 0x2, RZ ;  /* 0x0000000283f67824 */ /* 0x000fc800078e00ff */
[----:B------:R-:W-:Y:S01]  /*5f30*/  IMAD.MOV.U32 R131, RZ, RZ, R249 ;  /* 0x000000ffff837224 */ /* 0x000fe200078e00f9 */
[----:B------:R-:W-:Y:S01]  /*5f40*/  LOP3.LUT R3, R246, 0x2, R3, 0xe2, !PT ;  /* 0x00000002f6037812 */ /* 0x000fe200078ee203 */
[----:B------:R-:W-:Y:S01]  /*5f50*/  IMAD.SHL.U32 R249, R238, 0x2, RZ ;  /* 0x00000002eef97824 */ /* 0x000fe200078e00ff */
[----:B------:R-:W-:Y:S02]  /*5f60*/  SEL R246, RZ, 0x1000000, P4 ;  /* 0x01000000fff67807 */ /* 0x000fe40002000000 */
[----:B------:R-:W-:Y:S01]  /*5f70*/  ISETP.NE.AND P4, PT, R131, RZ, PT ;  /* 0x000000ff8300720c */ /* 0x000fe20003f85270 */
[----:B------:R-:W-:Y:S01]  /*5f80*/  HADD2.F32 R131, -RZ, R248.H0_H0 ;  /* 0x200000f8ff837230 */ /* 0x000fe20000004100 */
[----:B------:R-:W-:Y:S02]  /*5f90*/  LOP3.LUT R233, R244, R233, R3, 0xfe, !PT ;  /* 0x000000e9f4e97212 */ /* 0x000fe400078efe03 */
[----:B------:R-:W-:Y:S02]  /*5fa0*/  FSEL R248, RZ, 1, P4 ;  /* 0x3f800000fff87808 */ /* 0x000fe40002000000 */
[----:B------:R-:W-:Y:S01]  /*5fb0*/  LOP3.LUT R3, R71, R250, RZ, 0x30, !PT ;  /* 0x000000fa47037212 */ /* 0x000fe200078e30ff */
[----:B------:R-:W-:Y:S01]  /*5fc0*/  HADD2.F32 R250, -RZ, R250.H0_H0 ;  /* 0x200000fafffa7230 */ /* 0x000fe20000004100 */
[----:B------:R-:W-:Y:S01]  /*5fd0*/  SEL R238, RZ, 0x8000000, P1 ;  /* 0x08000000ffee7807 */ /* 0x000fe20000800000 */
[----:B------:R-:W-:Y:S01]  /*5fe0*/  FFMA.FTZ R247, R248, R131, R247 ;  /* 0x00000083f8f77223 */ /* 0x000fe200000100f7 */
[----:B------:R-:W-:Y:S01]  /*5ff0*/  PRMT R3, R3, 0x9910, RZ ;  /* 0x0000991003037816 */ /* 0x000fe200000000ff */
[----:B------:R-:W1:Y:S01]  /*6000*/  LDS.U16 R248, [R123+0x84b0] ;  /* 0x0084b0007bf87984 */ /* 0x000e620000000400 */
[----:B------:R-:W-:-:S02]  /*6010*/  SEL R131, RZ, 0x2000000, P5 ;  /* 0x02000000ff837807 */ /* 0x000fc40002800000 */
[----:B------:R-:W-:Y:S02]  /*6020*/  ISETP.NE.AND P5, PT, R3, RZ, PT ;  /* 0x000000ff0300720c */ /* 0x000fe40003fa5270 */
[----:B------:R-:W-:Y:S02]  /*6030*/  LOP3.LUT R236, R249, 0x2, R236, 0xe2, !PT ;  /* 0x00000002f9ec7812 */ /* 0x000fe400078ee2ec */
[----:B------:R-:W-:Y:S02]  /*6040*/  FSEL R244, RZ, 1, P5 ;  /* 0x3f800000fff47808 */ /* 0x000fe40002800000 */
[----:B------:R-:W-:Y:S02]  /*6050*/  LOP3.LUT R242, R229, R242, R236, 0xfe, !PT ;  /* 0x000000f2e5f27212 */ /* 0x000fe400078efeec */
[----:B------:R-:W-:Y:S01]  /*6060*/  SEL R7, RZ, 0x40000000, P4 ;  /* 0x40000000ff077807 */ /* 0x000fe20002000000 */
[----:B------:R-:W-:Y:S01]  /*6070*/  FFMA.FTZ R244, R244, R250, R247 ;  /* 0x000000faf4f47223 */ /* 0x000fe200000100f7 */
[----:B------:R-:W-:Y:S01]  /*6080*/  LOP3.LUT R202, R202, R69, R233, 0xfe, !PT ;  /* 0x00000045caca7212 */ /* 0x000fe200078efee9 */
[----:B------:R-:W2:Y:S01]  /*6090*/  LDS.U16 R250, [R123+0x92b0] ;  /* 0x0092b0007bfa7984 */ /* 0x000ea20000000400 */
[----:B------:R-:W-:-:S02]  /*60a0*/  LOP3.LUT R177, R177, R152, R242, 0xfe, !PT ;  /* 0x00000098b1b17212 */ /* 0x000fc400078efef2 */
[----:B------:R-:W-:Y:S02]  /*60b0*/  LOP3.LUT R202, R237, R202, RZ, 0xfc, !PT ;  /* 0x000000caedca7212 */ /* 0x000fe400078efcff */
[----:B------:R-:W-:Y:S02]  /*60c0*/  LOP3.LUT R177, R218, R177, RZ, 0xfc, !PT ;  /* 0x000000b1dab17212 */ /* 0x000fe400078efcff */
[----:B------:R-:W-:Y:S02]  /*60d0*/  LOP3.LUT R201, R201, R202, RZ, 0xfc, !PT ;  /* 0x000000cac9c97212 */ /* 0x000fe400078efcff */
[----:B------:R-:W-:Y:S02]  /*60e0*/  LOP3.LUT R176, R176, R177, RZ, 0xfc, !PT ;  /* 0x000000b1b0b07212 */ /* 0x000fe400078efcff */
[----:B------:R-:W-:Y:S02]  /*60f0*/  LOP3.LUT R200, R200, R201, RZ, 0xfc, !PT ;  /* 0x000000c9c8c87212 */ /* 0x000fe400078efcff */
[----:B------:R-:W-:-:S02]  /*6100*/  LOP3.LUT R175, R175, R176, RZ, 0xfc, !PT ;  /* 0x000000b0afaf7212 */ /* 0x000fc400078efcff */
[----:B------:R-:W-:Y:S02]  /*6110*/  LOP3.LUT R199, R199, R200, RZ, 0xfc, !PT ;  /* 0x000000c8c7c77212 */ /* 0x000fe400078efcff */
[----:B------:R-:W-:Y:S02]  /*6120*/  LOP3.LUT R174, R174, R175, RZ, 0xfc, !PT ;  /* 0x000000afaeae7212 */ /* 0x000fe400078efcff */
[----:B------:R-:W-:Y:S02]  /*6130*/  LOP3.LUT R198, R198, R199, RZ, 0xfc, !PT ;  /* 0x000000c7c6c67212 */ /* 0x000fe400078efcff */
[----:B------:R-:W-:Y:S02]  /*6140*/  LOP3.LUT R173, R173, R174, RZ, 0xfc, !PT ;  /* 0x000000aeadad7212 */ /* 0x000fe400078efcff */
[----:B------:R-:W-:Y:S02]  /*6150*/  LOP3.LUT R197, R197, R198, RZ, 0xfc, !PT ;  /* 0x000000c6c5c57212 */ /* 0x000fe400078efcff */
[----:B------:R-:W-:-:S02]  /*6160*/  LOP3.LUT R172, R172, R173, RZ, 0xfc, !PT ;  /* 0x000000adacac7212 */ /* 0x000fc400078efcff */
[----:B-1----:R-:W-:Y:S01]  /*6170*/  LOP3.LUT R3, R71, R248, RZ, 0x30, !PT ;  /* 0x000000f847037212 */ /* 0x002fe200078e30ff */
[----:B------:R-:W-:Y:S01]  /*6180*/  HADD2.F32 R248, -RZ, R248.H0_H0 ;  /* 0x200000f8fff87230 */ /* 0x000fe20000004100 */
[----:B------:R-:W-:Y:S02]  /*6190*/  LOP3.LUT R196, R196, R197, RZ, 0xfc, !PT ;  /* 0x000000c5c4c47212 */ /* 0x000fe400078efcff */
[----:B------:R-:W-:Y:S02]  /*61a0*/  PRMT R247, R3, 0x9910, RZ ;  /* 0x0000991003f77816 */ /* 0x000fe400000000ff */
[----:B------:R-:W-:Y:S02]  /*61b0*/  SEL R3, RZ, 0x4000000, P0 ;  /* 0x04000000ff037807 */ /* 0x000fe40000000000 */
[----:B------:R-:W-:Y:S02]  /*61c0*/  ISETP.NE.AND P0, PT, R247, RZ, PT ;  /* 0x000000fff700720c */ /* 0x000fe40003f05270 */
[----:B------:R-:W-:-:S02]  /*61d0*/  LOP3.LUT R171, R171, R172, RZ, 0xfc, !PT ;  /* 0x000000acabab7212 */ /* 0x000fc400078efcff */
[----:B------:R-:W-:Y:S01]  /*61e0*/  FSEL R247, RZ, 1, P0 ;  /* 0x3f800000fff77808 */ /* 0x000fe20000000000 */
[----:B--2---:R-:W-:Y:S01]  /*61f0*/  HADD2.F32 R243, -RZ, R250.H0_H0 ;  /* 0x200000fafff37230 */ /* 0x004fe20000004100 */
[----:B------:R-:W-:Y:S02]  /*6200*/  LOP3.LUT R230, R71, R250, RZ, 0x30, !PT ;  /* 0x000000fa47e67212 */ /* 0x000fe400078e30ff */
[----:B------:R-:W1:Y:S01]  /*6210*/  LDS.U16 R250, [R123+0x96b0] ;  /* 0x0096b0007bfa7984 */ /* 0x000e620000000400 */
[----:B------:R-:W-:Y:S01]  /*6220*/  FFMA.FTZ R244, R247, R248, R244 ;  /* 0x000000f8f7f47223 */ /* 0x000fe200000100f4 */
[----:B------:R-:W-:Y:S02]  /*6230*/  PRMT R230, R230, 0x9910, RZ ;  /* 0x00009910e6e67816 */ /* 0x000fe400000000ff */
[----:B------:R-:W2:Y:S01]  /*6240*/  LDS.U16 R248, [R123+0x86b0] ;  /* 0x0086b0007bf87984 */ /* 0x000ea20000000400 */
        /* <DEDUP_REMOVED lines=18> */
[----:B-1----:R-:W-:Y:S02]  /*6370*/  LOP3.LUT R69, R71, R250, RZ, 0x30, !PT ;  /* 0x000000fa47457212 */ /* 0x002fe400078e30ff */
[----:B------:R-:W-:-:S02]  /*6380*/  LOP3.LUT R189, R189, R190, RZ, 0xfc, !PT ;  /* 0x000000bebdbd7212 */ /* 0x000fc400078efcff */
[----:B--2---:R-:W-:Y:S01]  /*6390*/  LOP3.LUT R247, R71, R248, RZ, 0x30, !PT ;  /* 0x000000f847f77212 */ /* 0x004fe200078e30ff */
[----:B------:R-:W-:Y:S01]  /*63a0*/  HADD2.F32 R248, -RZ, R248.H0_H0 ;  /* 0x200000f8fff87230 */ /* 0x000fe20000004100 */
[----:B------:R-:W-:Y:S02]  /*63b0*/  PRMT R69, R69, 0x9910, RZ ;  /* 0x0000991045457816 */ /* 0x000fe400000000ff */
[----:B------:R-:W-:Y:S02]  /*63c0*/  PRMT R247, R247, 0x9910, RZ ;  /* 0x00009910f7f77816 */ /* 0x000fe400000000ff */
[----:B------:R-:W-:Y:S02]  /*63d0*/  LOP3.LUT R164, R164, R165, RZ, 0xfc, !PT ;  /* 0x000000a5a4a47212 */ /* 0x000fe400078efcff */
[----:B------:R-:W-:Y:S02]  /*63e0*/  ISETP.NE.AND P1, PT, R247, RZ, PT ;  /* 0x000000fff700720c */ /* 0x000fe40003f25270 */
[----:B------:R-:W-:-:S02]  /*63f0*/  LOP3.LUT R213, R213, R214, RZ, 0xfc, !PT ;  /* 0x000000d6d5d57212 */ /* 0x000fc400078efcff */
[----:B------:R-:W-:Y:S02]  /*6400*/  FSEL R247, RZ, 1, P1 ;  /* 0x3f800000fff77808 */ /* 0x000fe40000800000 */
[----:B------:R-:W-:Y:S02]  /*6410*/  LOP3.LUT R188, R188, R189, RZ, 0xfc, !PT ;  /* 0x000000bdbcbc7212 */ /* 0x000fe400078efcff */
[----:B------:R-:W-:Y:S01]  /*6420*/  LOP3.LUT R163, R163, R164, RZ, 0xfc, !PT ;  /* 0x000000a4a3a37212 */ /* 0x000fe200078efcff */
[----:B------:R-:W-:Y:S01]  /*6430*/  FFMA.FTZ R247, R247, R248, R244 ;  /* 0x000000f8f7f77223 */ /* 0x000fe200000100f4 */
[----:B------:R-:W-:Y:S01]  /*6440*/  LOP3.LUT R212, R212, R213, RZ, 0xfc, !PT ;  /* 0x000000d5d4d47212 */ /* 0x000fe200078efcff */
[----:B------:R-:W1:Y:S01]  /*6450*/  LDS.U16 R248, [R123+0x88b0] ;  /* 0x0088b0007bf87984 */ /* 0x000e620000000400 */
[----:B------:R-:W-:Y:S02]  /*6460*/  LOP3.LUT R187, R187, R188, RZ, 0xfc, !PT ;  /* 0x000000bcbbbb7212 */ /* 0x000fe400078efcff */
[----:B------:R-:W-:Y:S01]  /*6470*/  LOP3.LUT R162, R162, R163, RZ, 0xfc, !PT ;  /* 0x000000a3a2a27212 */ /* 0x000fe200078efcff */
[----:B------:R-:W2:Y:S01]  /*6480*/  LDS.U16 R244, [R123+0x8ab0] ;  /* 0x008ab0007bf47984 */ /* 0x000ea20000000400 */
        /* <DEDUP_REMOVED lines=18> */
[----:B-1----:R-:W-:Y:S01]  /*65b0*/  LOP3.LUT R229, R71, R248, RZ, 0x30, !PT ;  /* 0x000000f847e57212 */ /* 0x002fe200078e30ff */
[----:B------:R-:W-:Y:S01]  /*65c0*/  HADD2.F32 R248, -RZ, R248.H0_H0 ;  /* 0x200000f8fff87230 */ /* 0x000fe20000004100 */
[----:B------:R-:W-:-:S02]  /*65d0*/  LOP3.LUT R205, R205, R206, RZ, 0xfc, !PT ;  /* 0x000000cecdcd7212 */ /* 0x000fc400078efcff */
[----:B------:R-:W-:Y:S02]  /*65e0*/  PRMT R236, R229, 0x9910, RZ ;  /* 0x00009910e5ec7816 */ /* 0x000fe400000000ff */
[----:B------:R-:W-:Y:S02]  /*65f0*/  SEL R229, RZ, 0x10000000, P2 ;  /* 0x10000000ffe57807 */ /* 0x000fe40001000000 */
[----:B------:R-:W-:Y:S02]  /*6600*/  ISETP.NE.AND P2, PT, R236, RZ, PT ;  /* 0x000000ffec00720c */ /* 0x000fe40003f45270 */
[----:B------:R-:W-:Y:S02]  /*6610*/  LOP3.LUT R180, R180, R181, RZ, 0xfc, !PT ;  /* 0x000000b5b4b47212 */ /* 0x000fe400078efcff */
[----:B------:R-:W-:Y:S02]  /*6620*/  FSEL R236, RZ, 1, P2 ;  /* 0x3f800000ffec7808 */ /* 0x000fe40001000000 */
[----:B------:R-:W-:-:S02]  /*6630*/  LOP3.LUT R155, R155, R156, RZ, 0xfc, !PT ;  /* 0x0000009c9b9b7212 */ /* 0x000fc400078efcff */
[----:B------:R-:W-:Y:S01]  /*6640*/  LOP3.LUT R204, R204, R205, RZ, 0xfc, !PT ;  /* 0x000000cdcccc7212 */ /* 0x000fe200078efcff */
[----:B------:R-:W-:Y:S01]  /*6650*/  FFMA.FTZ R247, R236, R248, R247 ;  /* 0x000000f8ecf77223 */ /* 0x000fe200000100f7 */
[----:B--2---:R-:W-:Y:S02]  /*6660*/  LOP3.LUT R236, R71, R244, RZ, 0x30, !PT ;  /* 0x000000f447ec7212 */ /* 0x004fe400078e30ff */
[----:B------:R-:W-:Y:S02]  /*6670*/  LOP3.LUT R179, R179, R180, RZ, 0xfc, !PT ;  /* 0x000000b4b3b37212 */ /* 0x000fe400078efcff */
[----:B------:R-:W-:Y:S02]  /*6680*/  PRMT R248, R236, 0x9910, RZ ;  /* 0x00009910ecf87816 */ /* 0x000fe400000000ff */
[----:B------:R-:W-:Y:S02]  /*6690*/  SEL R236, RZ, 0x20000000, P3 ;  /* 0x20000000ffec7807 */ /* 0x000fe40001800000 */
[----:B------:R-:W-:Y:S01]  /*66a0*/  ISETP.NE.AND P3, PT, R248, RZ, PT ;  /* 0x000000fff800720c */ /* 0x000fe20003f65270 */
[----:B------:R-:W-:Y:S01]  /*66b0*/  HADD2.F32 R248, -RZ, R244.H0_H0 ;  /* 0x200000f4fff87230 */ /* 0x000fe20000004100 */
[----:B------:R-:W-:-:S02]  /*66c0*/  LOP3.LUT R154, R154, R155, RZ, 0xfc, !PT ;  /* 0x0000009b9a9a7212 */ /* 0x000fc400078efcff */
[----:B------:R-:W-:Y:S02]  /*66d0*/  FSEL R244, RZ, 1, P3 ;  /* 0x3f800000fff47808 */ /* 0x000fe40001800000 */
[----:B------:R-:W-:Y:S02]  /*66e0*/  SEL R233, RZ, 0x8, P3 ;  /* 0x00000008ffe97807 */ /* 0x000fe40001800000 */
[----:B------:R-:W-:Y:S01]  /*66f0*/  ISETP.NE.AND P3, PT, R69, RZ, PT ;  /* 0x000000ff4500720c */ /* 0x000fe20003f65270 */
[----:B------:R-:W-:Y:S01]  /*6700*/  FFMA.FTZ R244, R244, R248, R247 ;  /* 0x000000f8f4f47223 */ /* 0x000fe200000100f7 */
[----:B------:R-:W-:Y:S01]  /*6710*/  HADD2.F32 R69, -RZ, R250.H0_H0 ;  /* 0x200000faff457230 */ /* 0x000fe20000004100 */
[----:B------:R-:W1:Y:S01]  /*6720*/  LDS.U16 R248, [R123+0x8cb0] ;  /* 0x008cb0007bf87984 */ /* 0x000e620000000400 */
[----:B------:R-:W-:Y:S02]  /*6730*/  FSEL R250, RZ, 1, P3 ;  /* 0x3f800000fffa7808 */ /* 0x000fe40001800000 */
[----:B------:R-:W-:-:S02]  /*6740*/  LOP3.LUT R203, R203, R204, RZ, 0xfc, !PT ;  /* 0x000000cccbcb7212 */ /* 0x000fc400078efcff */
[----:B------:R-:W-:Y:S02]  /*6750*/  LOP3.LUT R178, R178, R179, RZ, 0xfc, !PT ;  /* 0x000000b3b2b27212 */ /* 0x000fe400078efcff */
[----:B------:R-:W-:Y:S02]  /*6760*/  LOP3.LUT R153, R153, R154, RZ, 0xfc, !PT ;  /* 0x0000009a99997212 */ /* 0x000fe400078efcff */
[----:B------:R-:W-:Y:S02]  /*6770*/  LOP3.LUT R4, R4, R203, RZ, 0xfc, !PT ;  /* 0x000000cb04047212 */ /* 0x000fe400078efcff */
[----:B------:R-:W-:Y:S02]  /*6780*/  LOP3.LUT R5, R5, R178, RZ, 0xfc, !PT ;  /* 0x000000b205057212 */ /* 0x000fe400078efcff */
[----:B------:R-:W-:-:S04]  /*6790*/  LOP3.LUT R6, R6, R153, RZ, 0xfc, !PT ;  /* 0x0000009906067212 */ /* 0x000fc800078efcff */
[----:B------:R2:W3:Y:S01]  /*67a0*/  POPC R232, R6 ;  /* 0x0000000600e87309 */ /* 0x0004e20000000000 */
[----:B-1----:R-:W-:Y:S01]  /*67b0*/  LOP3.LUT R247, R71, R248, RZ, 0x30, !PT ;  /* 0x000000f847f77212 */ /* 0x002fe200078e30ff */
[----:B------:R-:W-:-:S03]  /*67c0*/  HADD2.F32 R248, -RZ, R248.H0_H0 ;  /* 0x200000f8fff87230 */ /* 0x000fc60000004100 */
[----:B------:R-:W-:-:S04]  /*67d0*/  PRMT R247, R247, 0x9910, RZ ;  /* 0x00009910f7f77816 */ /* 0x000fc800000000ff */
[----:B------:R-:W-:-:S04]  /*67e0*/  ISETP.NE.AND P4, PT, R247, RZ, PT ;  /* 0x000000fff700720c */ /* 0x000fc80003f85270 */
[----:B------:R-:W-:-:S05]  /*67f0*/  FSEL R247, RZ, 1, P4 ;  /* 0x3f800000fff77808 */ /* 0x000fca0002000000 */
[----:B------:R-:W-:Y:S02]  /*6800*/  FFMA.FTZ R247, R247, R248, R244 ;  /* 0x000000f8f7f77223 */ /* 0x000fe400000100f4 */
[----:B------:R-:W1:Y:S04]  /*6810*/  LDS.U16 R248, [R123+0x8eb0] ;  /* 0x008eb0007bf87984 */ /* 0x000e680000000400 */
[----:B------:R-:W4:Y:S01]  /*6820*/  LDS.U16 R244, [R123+0x90b0] ;  /* 0x0090b0007bf47984 */ /* 0x000f220000000400 */
[----:B-1----:R-:W-:Y:S01]  /*6830*/  LOP3.LUT R228, R71, R248, RZ, 0x30, !PT ;  /* 0x000000f847e47212 */ /* 0x002fe200078e30ff */
[----:B------:R-:W-:-:S03]  /*6840*/  HADD2.F32 R248, -RZ, R248.H0_H0 ;  /* 0x200000f8fff87230 */ /* 0x000fc60000004100 */
[----:B------:R-:W-:Y:S02]  /*6850*/  PRMT R240, R228, 0x9910, RZ ;  /* 0x00009910e4f07816 */ /* 0x000fe400000000ff */
[----:B------:R-:W-:Y:S02]  /*6860*/  SEL R228, RZ, 0x80000000, P5 ;  /* 0x80000000ffe47807 */ /* 0x000fe40002800000 */
[----:B------:R-:W-:-:S04]  /*6870*/  ISETP.NE.AND P5, PT, R240, RZ, PT ;  /* 0x000000fff000720c */ /* 0x000fc80003fa5270 */
[----:B------:R-:W-:-:S05]  /*6880*/  FSEL R240, RZ, 1, P5 ;  /* 0x3f800000fff07808 */ /* 0x000fca0002800000 */
[----:B------:R-:W-:Y:S01]  /*6890*/  FFMA.FTZ R247, R240, R248, R247 ;  /* 0x000000f8f0f77223 */ /* 0x000fe200000100f7 */
[----:B----4-:R-:W-:-:S04]  /*68a0*/  LOP3.LUT R240, R71, R244, RZ, 0x30, !PT ;  /* 0x000000f447f07212 */ /* 0x010fc800078e30ff */
[----:B------:R-:W-:Y:S02]  /*68b0*/  PRMT R248, R240, 0x9910, RZ ;  /* 0x00009910f0f87816 */ /* 0x000fe400000000ff */
[----:B------:R-:W-:Y:S02]  /*68c0*/  SEL R240, RZ, 0x1, P0 ;  /* 0x00000001fff07807 */ /* 0x000fe40000000000 */
[----:B------:R-:W-:Y:S01]  /*68d0*/  ISETP.NE.AND P0, PT, R248, RZ, PT ;  /* 0x000000fff800720c */ /* 0x000fe20003f05270 */
[----:B------:R-:W-:-:S03]  /*68e0*/  HADD2.F32 R248, -RZ, R244.H0_H0 ;  /* 0x200000f4fff87230 */ /* 0x000fc60000004100 */
[----:B------:R-:W-:-:S05]  /*68f0*/  FSEL R244, RZ, 1, P0 ;  /* 0x3f800000fff47808 */ /* 0x000fca0000000000 */
[----:B------:R-:W-:Y:S01]  /*6900*/  FFMA.FTZ R247, R244, R248, R247 ;  /* 0x000000f8f4f77223 */ /* 0x000fe200000100f7 */
[----:B------:R-:W-:Y:S01]  /*6910*/  SEL R244, RZ, 0xffffffff, P1 ;  /* 0xfffffffffff47807 */ /* 0x000fe20000800000 */
[----:B------:R-:W1:Y:S01]  /*6920*/  LDS.U16 R248, [R123+0x94b0] ;  /* 0x0094b0007bf87984 */ /* 0x000e620000000400 */
[----:B------:R-:W-:-:S03]  /*6930*/  ISETP.NE.AND P1, PT, R230, RZ, PT ;  /* 0x000000ffe600720c */ /* 0x000fc60003f25270 */
[----:B------:R-:W-:Y:S01]  /*6940*/  IMAD.SHL.U32 R249, R244, 0x2, RZ ;  /* 0x00000002f4f97824 */ /* 0x000fe200078e00ff */
[----:B------:R-:W-:-:S04]  /*6950*/  FSEL R230, RZ, 1, P1 ;  /* 0x3f800000ffe67808 */ /* 0x000fc80000800000 */
[----:B------:R-:W-:Y:S01]  /*6960*/  LOP3.LUT R244, R249, 0x2, R240, 0xe2, !PT ;  /* 0x00000002f9f47812 */ /* 0x000fe200078ee2f0 */
[----:B------:R-:W-:Y:S01]  /*6970*/  FFMA.FTZ R243, R230, R243, R247 ;  /* 0x000000f3e6f37223 */ /* 0x000fe200000100f7 */
[----:B-1----:R-:W-:-:S04]  /*6980*/  LOP3.LUT R230, R71, R248, RZ, 0x30, !PT ;  /* 0x000000f847e67212 */ /* 0x002fc800078e30ff */
[----:B------:R-:W-:Y:S02]  /*6990*/  PRMT R247, R230, 0x9910, RZ ;  /* 0x00009910e6f77816 */ /* 0x000fe400000000ff */
[----:B------:R-:W-:Y:S02]  /*69a0*/  SEL R230, RZ, 0x4, P2 ;  /* 0x00000004ffe67807 */ /* 0x000fe40001000000 */
[----:B------:R-:W-:Y:S01]  /*69b0*/  ISETP.NE.AND P2, PT, R247, RZ, PT ;  /* 0x000000fff700720c */ /* 0x000fe20003f45270 */
[----:B------:R-:W-:Y:S01]  /*69c0*/  HADD2.F32 R247, -RZ, R248.H0_H0 ;  /* 0x200000f8fff77230 */ /* 0x000fe20000004100 */
[----:B------:R-:W-:Y:S02]  /*69d0*/  LOP3.LUT R244, R233, R230, R244, 0xfe, !PT ;  /* 0x000000e6e9f47212 */ /* 0x000fe400078efef4 */
[----:B------:R-:W-:-:S05]  /*69e0*/  FSEL R248, RZ, 1, P2 ;  /* 0x3f800000fff87808 */ /* 0x000fca0001000000 */
[----:B------:R-:W-:Y:S02]  /*69f0*/  FFMA.FTZ R243, R248, R247, R243 ;  /* 0x000000f7f8f37223 */ /* 0x000fe400000100f3 */
[----:B------:R-:W1:Y:S02]  /*6a00*/  LDS.U16 R248, [R123+0x98b0] ;  /* 0x0098b0007bf87984 */ /* 0x000e640000000400 */
[----:B------:R-:W-:Y:S02]  /*6a10*/  FFMA.FTZ R243, R250, R69, R243 ;  /* 0x00000045faf37223 */ /* 0x000fe400000100f3 */
[----:B------:R-:W4:Y:S01]  /*6a20*/  LDS.U16 R250, [R123+0x9ab0] ;  /* 0x009ab0007bfa7984 */ /* 0x000f220000000400 */
[----:B-1----:R-:W-:-:S04]  /*6a30*/  LOP3.LUT R69, R71, R248, RZ, 0x30, !PT ;  /* 0x000000f847457212 */ /* 0x002fc800078e30ff */
[----:B------:R-:W-:Y:S02]  /*6a40*/  PRMT R247, R69, 0x9910, RZ ;  /* 0x0000991045f77816 */ /* 0x000fe400000000ff */
[----:B------:R-:W-:Y:S02]  /*6a50*/  SEL R69, RZ, 0x10, P4 ;  /* 0x00000010ff457807 */ /* 0x000fe40002000000 */
[----:B------:R-:W-:Y:S01]  /*6a60*/  ISETP.NE.AND P4, PT, R247, RZ, PT ;  /* 0x000000fff700720c */ /* 0x000fe20003f85270 */
[----:B------:R-:W-:Y:S01]  /*6a70*/  HADD2.F32 R247, -RZ, R248.H0_H0 ;  /* 0x200000f8fff77230 */ /* 0x000fe20000004100 */
[----:B----4-:R-:W-:Y:S01]  /*6a80*/  LOP3.LUT R152, R71, R250, RZ, 0x30, !PT ;  /* 0x000000fa47987212 */ /* 0x010fe200078e30ff */
[----:B------:R-:W-:Y:S01]  /*6a90*/  HADD2.F32 R250, -RZ, R250.H0_H0 ;  /* 0x200000fafffa7230 */ /* 0x000fe20000004100 */
[----:B------:R-:W-:Y:S02]  /*6aa0*/  FSEL R248, RZ, 1, P4 ;  /* 0x3f800000fff87808 */ /* 0x000fe40002000000 */
[----:B------:R-:W-:-:S02]  /*6ab0*/  PRMT R242, R152, 0x9910, RZ ;  /* 0x0000991098f27816 */ /* 0x000fc400000000ff */
[----:B------:R-:W-:Y:S01]  /*6ac0*/  SEL R152, RZ, 0x20, P5 ;  /* 0x00000020ff987807 */ /* 0x000fe20002800000 */
[----:B------:R-:W-:Y:S01]  /*6ad0*/  FFMA.FTZ R243, R248, R247, R243 ;  /* 0x000000f7f8f37223 */ /* 0x000fe200000100f3 */
[----:B------:R-:W-:Y:S01]  /*6ae0*/  ISETP.NE.AND P5, PT, R242, RZ, PT ;  /* 0x000000fff200720c */ /* 0x000fe20003fa5270 */
[----:B------:R-:W1:Y:S01]  /*6af0*/  LDS.U16 R248, [R123+0x9cb0] ;  /* 0x009cb0007bf87984 */ /* 0x000e620000000400 */
[----:B------:R-:W-:Y:S02]  /*6b00*/  LOP3.LUT R244, R152, R69, R244, 0xfe, !PT ;  /* 0x0000004598f47212 */ /* 0x000fe400078efef4 */
[----:B------:R-:W-:-:S05]  /*6b10*/  FSEL R242, RZ, 1, P5 ;  /* 0x3f800000fff27808 */ /* 0x000fca0002800000 */
[----:B------:R-:W-:Y:S01]  /*6b20*/  FFMA.FTZ R243, R242, R250, R243 ;  /* 0x000000faf2f37223 */ /* 0x000fe200000100f3 */
[----:B------:R-:W-:Y:S01]  /*6b30*/  LOP3.LUT R250, R231, R2, R241, 0xfe, !PT ;  /* 0x00000002e7fa7212 */ /* 0x000fe200078efef1 */
[----:B------:R-:W-:Y:S01]  /*6b40*/  HADD2.F32 R241, -RZ, R252.H0_H0 ;  /* 0x200000fcfff17230 */ /* 0x000fe20000004100 */
[----:B------:R-:W-:Y:S02]  /*6b50*/  LOP3.LUT R2, R71, R252, RZ, 0x30, !PT ;  /* 0x000000fc47027212 */ /* 0x000fe400078e30ff */
[----:B------:R-:W-:Y:S02]  /*6b60*/  LOP3.LUT R151, R151, R250, RZ, 0xfc, !PT ;  /* 0x000000fa97977212 */ /* 0x000fe400078efcff */
[----:B------:R-:W-:Y:S01]  /*6b70*/  PRMT R2, R2, 0x9910, RZ ;  /* 0x0000991002027816 */ /* 0x000fe200000000ff */
[----:B------:R-:W4:Y:S01]  /*6b80*/  LDS.U16 R250, [R123+0xa6b0] ;  /* 0x00a6b0007bfa7984 */ /* 0x000f220000000400 */
[----:B------:R-:W-:-:S04]  /*6b90*/  LOP3.LUT R150, R150, R151, RZ, 0xfc, !PT ;  /* 0x0000009796967212 */ /* 0x000fc800078efcff */
[----:B------:R-:W-:-:S04]  /*6ba0*/  LOP3.LUT R149, R149, R150, RZ, 0xfc, !PT ;  /* 0x0000009695957212 */ /* 0x000fc800078efcff */
[----:B------:R-:W-:-:S04]  /*6bb0*/  LOP3.LUT R148, R148, R149, RZ, 0xfc, !PT ;  /* 0x0000009594947212 */ /* 0x000fc800078efcff */
[----:B------:R-:W-:-:S04]  /*6bc0*/  LOP3.LUT R147, R147, R148, RZ, 0xfc, !PT ;  /* 0x0000009493937212 */ /* 0x000fc800078efcff */
[----:B------:R-:W-:-:S04]  /*6bd0*/  LOP3.LUT R146, R146, R147, RZ, 0xfc, !PT ;  /* 0x0000009392927212 */ /* 0x000fc800078efcff */
[----:B------:R-:W-:Y:S02]  /*6be0*/  LOP3.LUT R145, R145, R146, RZ, 0xfc, !PT ;  /* 0x0000009291917212 */ /* 0x000fe400078efcff */
[----:B-1----:R-:W-:Y:S02]  /*6bf0*/  LOP3.LUT R242, R71, R248, RZ, 0x30, !PT ;  /* 0x000000f847f27212 */ /* 0x002fe400078e30ff */
[----:B------:R-:W-:Y:S02]  /*6c00*/  LOP3.LUT R144, R144, R145, RZ, 0xfc, !PT ;  /* 0x0000009190907212 */ /* 0x000fe400078efcff */
[----:B------:R-:W-:Y:S02]  /*6c10*/  PRMT R247, R242, 0x9910, RZ ;  /* 0x00009910f2f77816 */ /* 0x000fe400000000ff */
[----:B------:R-:W-:Y:S02]  /*6c20*/  SEL R242, RZ, 0x40, P0 ;  /* 0x00000040fff27807 */ /* 0x000fe40000000000 */
[----:B------:R-:W-:Y:S01]  /*6c30*/  ISETP.NE.AND P0, PT, R247, RZ, PT ;  /* 0x000000fff700720c */ /* 0x000fe20003f05270 */
[----:B------:R-:W-:Y:S01]  /*6c40*/  HADD2.F32 R247, -RZ, R248.H0_H0 ;  /* 0x200000f8fff77230 */ /* 0x000fe20000004100 */
[----:B------:R-:W-:-:S02]  /*6c50*/  LOP3.LUT R143, R143, R144, RZ, 0xfc, !PT ;  /* 0x000000908f8f7212 */ /* 0x000fc400078efcff */
[----:B------:R-:W-:Y:S02]  /*6c60*/  FSEL R248, RZ, 1, P0 ;  /* 0x3f800000fff87808 */ /* 0x000fe40000000000 */
[----:B------:R-:W-:-:S03]  /*6c70*/  LOP3.LUT R142, R142, R143, RZ, 0xfc, !PT ;  /* 0x0000008f8e8e7212 */ /* 0x000fc600078efcff */
[----:B------:R-:W-:Y:S01]  /*6c80*/  FFMA.FTZ R247, R248, R247, R243 ;  /* 0x000000f7f8f77223 */ /* 0x000fe200000100f3 */
[----:B------:R-:W-:Y:S01]  /*6c90*/  SEL R243, RZ, 0x80, P1 ;  /* 0x00000080fff37807 */ /* 0x000fe20000800000 */
[----:B------:R-:W1:Y:S01]  /*6ca0*/  LDS.U16 R248, [R123+0xa0b0] ;  /* 0x00a0b0007bf87984 */ /* 0x000e620000000400 */
[----:B------:R-:W-:Y:S02]  /*6cb0*/  ISETP.NE.AND P1, PT, R2, RZ, PT ;  /* 0x000000ff0200720c */ /* 0x000fe40003f25270 */
[----:B------:R-:W-:Y:S02]  /*6cc0*/  LOP3.LUT R245, R132, R245, R142, 0xfe, !PT ;  /* 0x000000f584f57212 */ /* 0x000fe400078efe8e */
[----:B------:R-:W-:Y:S02]  /*6cd0*/  FSEL R2, RZ, 1, P1 ;  /* 0x3f800000ff027808 */ /* 0x000fe40000800000 */
[----:B------:R-:W-:Y:S02]  /*6ce0*/  SEL R132, RZ, 0x400, P4 ;  /* 0x00000400ff847807 */ /* 0x000fe40002000000 */
[----:B------:R-:W-:Y:S01]  /*6cf0*/  LOP3.LUT R239, R239, R68, R245, 0xfe, !PT ;  /* 0x00000044efef7212 */ /* 0x000fe200078efef5 */
[----:B------:R-:W-:Y:S01]  /*6d00*/  FFMA.FTZ R241, R2, R241, R247 ;  /* 0x000000f102f17223 */ /* 0x000fe200000100f7 */
[----:B----4-:R-:W-:Y:S01]  /*6d10*/  LOP3.LUT R68, R71, R250, RZ, 0x30, !PT ;  /* 0x000000fa47447212 */ /* 0x010fe200078e30ff */
[----:B------:R-:W-:Y:S01]  /*6d20*/  HADD2.F32 R250, -RZ, R250.H0_H0 ;  /* 0x200000fafffa7230 */ /* 0x000fe20000004100 */
[----:B------:R-:W-:-:S02]  /*6d30*/  SEL R245, RZ, 0x800, P5 ;  /* 0x00000800fff57807 */ /* 0x000fc40002800000 */
[----:B------:R-:W-:Y:S02]  /*6d40*/  PRMT R68, R68, 0x9910, RZ ;  /* 0x0000991044447816 */ /* 0x000fe400000000ff */
[----:B------:R-:W-:Y:S02]  /*6d50*/  LOP3.LUT R235, R235, R130, R239, 0xfe, !PT ;  /* 0x00000082ebeb7212 */ /* 0x000fe400078efeef */
[----:B------:R-:W-:Y:S02]  /*6d60*/  ISETP.NE.AND P5, PT, R68, RZ, PT ;  /* 0x000000ff4400720c */ /* 0x000fe40003fa5270 */
[----:B------:R-:W-:Y:S02]  /*6d70*/  LOP3.LUT R141, R141, R70, R235, 0xfe, !PT ;  /* 0x000000468d8d7212 */ /* 0x000fe400078efeeb */
[----:B------:R-:W-:Y:S02]  /*6d80*/  FSEL R68, RZ, 1, P5 ;  /* 0x3f800000ff447808 */ /* 0x000fe40002800000 */
[----:B------:R-:W-:-:S02]  /*6d90*/  LOP3.LUT R131, R131, R246, R141, 0xfe, !PT ;  /* 0x000000f683837212 */ /* 0x000fc400078efe8d */
[----:B------:R-:W-:Y:S02]  /*6da0*/  LOP3.LUT R244, R243, R242, R244, 0xfe, !PT ;  /* 0x000000f2f3f47212 */ /* 0x000fe400078efef4 */
[----:B------:R-:W-:-:S04]  /*6db0*/  LOP3.LUT R3, R238, R3, R131, 0xfe, !PT ;  /* 0x00000003ee037212 */ /* 0x000fc800078efe83 */
[----:B------:R-:W-:-:S04]  /*6dc0*/  LOP3.LUT R229, R236, R229, R3, 0xfe, !PT ;  /* 0x000000e5ece57212 */ /* 0x000fc800078efe03 */
[----:B------:R-:W-:Y:S02]  /*6dd0*/  LOP3.LUT R7, R228, R7, R229, 0xfe, !PT ;  /* 0x00000007e4077212 */ /* 0x000fe400078efee5 */
[----:B-1----:R-:W-:Y:S02]  /*6de0*/  LOP3.LUT R2, R71, R248, RZ, 0x30, !PT ;  /* 0x000000f847027212 */ /* 0x002fe400078e30ff */
[----:B------:R2:W1:Y:S02]  /*6df0*/  POPC R229, R7 ;  /* 0x0000000700e57309 */ /* 0x0004640000000000 */
[----:B------:R-:W-:Y:S02]  /*6e00*/  PRMT R231, R2, 0x9910, RZ ;  /* 0x0000991002e77816 */ /* 0x000fe400000000ff */
[----:B------:R-:W-:Y:S02]  /*6e10*/  SEL R2, RZ, 0x100, P2 ;  /* 0x00000100ff027807 */ /* 0x000fe40001000000 */
[----:B------:R-:W-:Y:S01]  /*6e20*/  ISETP.NE.AND P2, PT, R231, RZ, PT ;  /* 0x000000ffe700720c */ /* 0x000fe20003f45270 */
[----:B------:R-:W-:-:S03]  /*6e30*/  HADD2.F32 R231, -RZ, R248.H0_H0 ;  /* 0x200000f8ffe77230 */ /* 0x000fc60000004100 */
[----:B------:R-:W-:-:S05]  /*6e40*/  FSEL R248, RZ, 1, P2 ;  /* 0x3f800000fff87808 */ /* 0x000fca0001000000 */
[----:B------:R-:W-:Y:S02]  /*6e50*/  FFMA.FTZ R241, R248, R231, R241 ;  /* 0x000000e7f8f17223 */ /* 0x000fe400000100f1 */
[----:B------:R-:W4:Y:S02]  /*6e60*/  LDS.U16 R248, [R123+0xa2b0] ;  /* 0x00a2b0007bf87984 */ /* 0x000f240000000400 */
[----:B----4-:R-:W-:-:S04]  /*6e70*/  LOP3.LUT R231, R71, R248, RZ, 0x30, !PT ;  /* 0x000000f847e77212 */ /* 0x010fc800078e30ff */
[----:B------:R-:W-:Y:S02]  /*6e80*/  PRMT R247, R231, 0x9910, RZ ;  /* 0x00009910e7f77816 */ /* 0x000fe400000000ff */
[----:B------:R-:W-:Y:S02]  /*6e90*/  SEL R231, RZ, 0x200, P3 ;  /* 0x00000200ffe77807 */ /* 0x000fe40001800000 */
[----:B------:R-:W-:Y:S01]  /*6ea0*/  ISETP.NE.AND P3, PT, R247, RZ, PT ;  /* 0x000000fff700720c */ /* 0x000fe20003f65270 */
[----:B------:R-:W-:Y:S01]  /*6eb0*/  HADD2.F32 R247, -RZ, R248.H0_H0 ;  /* 0x200000f8fff77230 */ /* 0x000fe20000004100 */
[----:B------:R-:W-:Y:S02]  /*6ec0*/  LOP3.LUT R244, R231, R2, R244, 0xfe, !PT ;  /* 0x00000002e7f47212 */ /* 0x000fe400078efef4 */
[----:B------:R-:W-:Y:S02]  /*6ed0*/  FSEL R248, RZ, 1, P3 ;  /* 0x3f800000fff87808 */ /* 0x000fe40001800000 */
[----:B------:R-:W-:-:S03]  /*6ee0*/  LOP3.LUT R244, R245, R132, R244, 0xfe, !PT ;  /* 0x00000084f5f47212 */ /* 0x000fc600078efef4 */
[----:B------:R-:W-:Y:S02]  /*6ef0*/  FFMA.FTZ R241, R248, R247, R241 ;  /* 0x000000f7f8f17223 */ /* 0x000fe400000100f1 */
[----:B------:R-:W4:Y:S02]  /*6f00*/  LDS.U16 R248, [R123+0xa4b0] ;  /* 0x00a4b0007bf87984 */ /* 0x000f240000000400 */
[----:B----4-:R-:W-:-:S04]  /*6f10*/  LOP3.LUT R247, R71, R248, RZ, 0x30, !PT ;  /* 0x000000f847f77212 */ /* 0x010fc800078e30ff */
[----:B------:R-:W-:-:S04]  /*6f20*/  PRMT R247, R247, 0x9910, RZ ;  /* 0x00009910f7f77816 */ /* 0x000fc800000000ff */
[----:B------:R-:W-:Y:S01]  /*6f30*/  ISETP.NE.AND P4, PT, R247, RZ, PT ;  /* 0x000000fff700720c */ /* 0x000fe20003f85270 */
[----:B------:R-:W-:-:S03]  /*6f40*/  HADD2.F32 R247, -RZ, R248.H0_H0 ;  /* 0x200000f8fff77230 */ /* 0x000fc60000004100 */
[----:B------:R-:W-:-:S05]  /*6f50*/  FSEL R248, RZ, 1, P4 ;  /* 0x3f800000fff87808 */ /* 0x000fca0002000000 */
[----:B------:R-:W-:Y:S02]  /*6f60*/  FFMA.FTZ R241, R248, R247, R241 ;  /* 0x000000f7f8f17223 */ /* 0x000fe400000100f1 */
[----:B------:R-:W4:Y:S02]  /*6f70*/  LDS.U16 R248, [R123+0xa8b0] ;  /* 0x00a8b0007bf87984 */ /* 0x000f240000000400 */
[----:B------:R-:W-:Y:S02]  /*6f80*/  FFMA.FTZ R241, R68, R250, R241 ;  /* 0x000000fa44f17223 */ /* 0x000fe400000100f1 */
[----:B------:R-:W0:Y:S01]  /*6f90*/  LDS.U16 R250, [R123+0xaab0] ;  /* 0x00aab0007bfa7984 */ /* 0x000e220000000400 */
[----:B----4-:R-:W-:-:S04]  /*6fa0*/  LOP3.LUT R68, R71, R248, RZ, 0x30, !PT ;  /* 0x000000f847447212 */ /* 0x010fc800078e30ff */
[----:B------:R-:W-:Y:S02]  /*6fb0*/  PRMT R247, R68, 0x9910, RZ ;  /* 0x0000991044f77816 */ /* 0x000fe400000000ff */
[----:B------:R-:W-:Y:S02]  /*6fc0*/  SEL R68, RZ, 0x1000, P0 ;  /* 0x00001000ff447807 */ /* 0x000fe40000000000 */
[----:B------:R-:W-:Y:S01]  /*6fd0*/  ISETP.NE.AND P0, PT, R247, RZ, PT ;  /* 0x000000fff700720c */ /* 0x000fe20003f05270 */
[----:B------:R-:W-:Y:S01]  /*6fe0*/  HADD2.F32 R247, -RZ, R248.H0_H0 ;  /* 0x200000f8fff77230 */ /* 0x000fe20000004100 */
[----:B0-----:R-:W-:Y:S01]  /*6ff0*/  LOP3.LUT R130, R71, R250, RZ, 0x30, !PT ;  /* 0x000000fa47827212 */ /* 0x001fe200078e30ff */
[----:B------:R-:W-:Y:S01]  /*7000*/  HADD2.F32 R250, -RZ, R250.H0_H0 ;  /* 0x200000fafffa7230 */ /* 0x000fe20000004100 */
[----:B------:R-:W-:Y:S02]  /*7010*/  FSEL R248, RZ, 1, P0 ;  /* 0x3f800000fff87808 */ /* 0x000fe40000000000 */
[----:B------:R-:W-:-:S03]  /*7020*/  PRMT R130, R130, 0x9910, RZ ;  /* 0x0000991082827816 */ /* 0x000fc600000000ff */
[----:B------:R-:W-:Y:S01]  /*7030*/  FFMA.FTZ R247, R248, R247, R241 ;  /* 0x000000f7f8f77223 */ /* 0x000fe200000100f1 */
[----:B------:R-:W-:Y:S01]  /*7040*/  SEL R241, RZ, 0x2000, P1 ;  /* 0x00002000fff17807 */ /* 0x000fe20000800000 */
[----:B------:R-:W0:Y:S01]  /*7050*/  LDS.U16 R248, [R123+0xacb0] ;  /* 0x00acb0007bf87984 */ /* 0x000e220000000400 */
[----:B------:R-:W-:Y:S02]  /*7060*/  ISETP.NE.AND P1, PT, R130, RZ, PT ;  /* 0x000000ff8200720c */ /* 0x000fe40003f25270 */
[----:B------:R-:W-:Y:S02]  /*7070*/  LOP3.LUT R244, R241, R68, R244, 0xfe, !PT ;  /* 0x00000044f1f47212 */ /* 0x000fe400078efef4 */
[----:B------:R-:W-:Y:S02]  /*7080*/  FSEL R130, RZ, 1, P1 ;  /* 0x3f800000ff827808 */ /* 0x000fe40000800000 */
[----:B------:R-:W-:-:S03]  /*7090*/  SEL R238, RZ, 0x80000, P1 ;  /* 0x00080000ffee7807 */ /* 0x000fc60000800000 */
[----:B------:R-:W-:Y:S02]  /*70a0*/  FFMA.FTZ R247, R130, R250, R247 ;  /* 0x000000fa82f77223 */ /* 0x000fe400000100f7 */
[----:B------:R-:W4:Y:S01]  /*70b0*/  LDS.U16 R250, [R123+0xaeb0] ;  /* 0x00aeb0007bfa7984 */ /* 0x000f220000000400 */
[----:B0-----:R-:W-:-:S04]  /*70c0*/  LOP3.LUT R130, R71, R248, RZ, 0x30, !PT ;  /* 0x000000f847827212 */ /* 0x001fc800078e30ff */
[----:B------:R-:W-:Y:S02]  /*70d0*/  PRMT R239, R130, 0x9910, RZ ;  /* 0x0000991082ef7816 */ /* 0x000fe400000000ff */
[----:B------:R-:W-:Y:S02]  /*70e0*/  SEL R130, RZ, 0x4000, P2 ;  /* 0x00004000ff827807 */ /* 0x000fe40001000000 */
[----:B------:R-:W-:Y:S01]  /*70f0*/  ISETP.NE.AND P2, PT, R239, RZ, PT ;  /* 0x000000ffef00720c */ /* 0x000fe20003f45270 */
[----:B------:R-:W-:-:S03]  /*7100*/  HADD2.F32 R239, -RZ, R248.H0_H0 ;  /* 0x200000f8ffef7230 */ /* 0x000fc60000004100 */
[----:B------:R-:W-:Y:S02]  /*7110*/  FSEL R248, RZ, 1, P2 ;  /* 0x3f800000fff87808 */ /* 0x000fe40001000000 */
[----:B----4-:R-:W-:Y:S01]  /*7120*/  LOP3.LUT R70, R71, R250, RZ, 0x30, !PT ;  /* 0x000000fa47467212 */ /* 0x010fe200078e30ff */
[----:B------:R-:W-:Y:S02]  /*7130*/  HADD2.F32 R250, -RZ, R250.H0_H0 ;  /* 0x200000fafffa7230 */ /* 0x000fe40000004100 */
[----:B------:R-:W-:Y:S01]  /*7140*/  FFMA.FTZ R247, R248, R239, R247 ;  /* 0x000000eff8f77223 */ /* 0x000fe200000100f7 */
[----:B------:R-:W-:Y:S01]  /*7150*/  PRMT R70, R70, 0x9910, RZ ;  /* 0x0000991046467816 */ /* 0x000fe200000000ff */
[----:B------:R-:W0:Y:S01]  /*7160*/  LDS.U16 R248, [R123+0xb0b0] ;  /* 0x00b0b0007bf87984 */ /* 0x000e220000000400 */
[----:B------:R-:W-:Y:S02]  /*7170*/  SEL R239, RZ, 0x8000, P3 ;  /* 0x00008000ffef7807 */ /* 0x000fe40001800000 */
[----:B------:R-:W-:-:S02]  /*7180*/  ISETP.NE.AND P3, PT, R70, RZ, PT ;  /* 0x000000ff4600720c */ /* 0x000fc40003f65270 */
        /* <DEDUP_REMOVED lines=22> */
[----:B------:R-:W-:Y:S01]  /*72f0*/  LDS.U16 R250, [R123+0xf6b0] ;  /* 0x00f6b0007bfa7984 */ /* 0x000fe20000000400 */
[----:B0-----:R-:W-:Y:S01]  /*7300*/  LOP3.LUT R141, R71, R248, RZ, 0x30, !PT ;  /* 0x000000f8478d7212 */ /* 0x001fe200078e30ff */
[----:B------:R-:W-:-:S03]  /*7310*/  HADD2.F32 R248, -RZ, R248.H0_H0 ;  /* 0x200000f8fff87230 */ /* 0x000fc60000004100 */
[----:B------:R-:W-:Y:S02]  /*7320*/  PRMT R246, R141, 0x9910, RZ ;  /* 0x000099108df67816 */ /* 0x000fe400000000ff */
[----:B------:R-:W-:Y:S02]  /*7330*/  SEL R141, RZ, 0x40000, P0 ;  /* 0x00040000ff8d7807 */ /* 0x000fe40000000000 */
[----:B------:R-:W-:Y:S02]  /*7340*/  ISETP.NE.AND P0, PT, R246, RZ, PT ;  /* 0x000000fff600720c */ /* 0x000fe40003f05270 */
[----:B------:R-:W-:Y:S02]  /*7350*/  LOP3.LUT R244, R238, R141, R244, 0xfe, !PT ;  /* 0x0000008deef47212 */ /* 0x000fe400078efef4 */
[----:B------:R-:W-:-:S05]  /*7360*/  FSEL R246, RZ, 1, P0 ;  /* 0x3f800000fff67808 */ /* 0x000fca0000000000 */
[----:B------:R-:W-:Y:S02]  /*7370*/  FFMA.FTZ R247, R246, R248, R247 ;  /* 0x000000f8f6f77223 */ /* 0x000fe400000100f7 */
[----:B------:R-:W0:Y:S04]  /*7380*/  LDS.U16 R248, [R123+0xb6b0] ;  /* 0x00b6b0007bf87984 */ /* 0x000e280000000400 */
[----:B------:R-:W4:Y:S01]  /*7390*/  LDS.U16 R246, [R123+0xb8b0] ;  /* 0x00b8b0007bf67984 */ /* 0x000f220000000400 */
[----:B0-----:R-:W-:-:S04]  /*73a0*/  LOP3.LUT R131, R71, R248, RZ, 0x30, !PT ;  /* 0x000000f847837212 */ /* 0x001fc800078e30ff */
[----:B------:R-:W-:-:S04]  /*73b0*/  PRMT R131, R131, 0x9910, RZ ;  /* 0x0000991083837816 */ /* 0x000fc800000000ff */
[----:B------:R-:W-:Y:S01]  /*73c0*/  ISETP.NE.AND P1, PT, R131, RZ, PT ;  /* 0x000000ff8300720c */ /* 0x000fe20003f25270 */
[----:B------:R-:W-:-:S03]  /*73d0*/  HADD2.F32 R131, -RZ, R248.H0_H0 ;  /* 0x200000f8ff837230 */ /* 0x000fc60000004100 */
[----:B------:R-:W-:-:S05]  /*73e0*/  FSEL R248, RZ, 1, P1 ;  /* 0x3f800000fff87808 */ /* 0x000fca0000800000 */
[----:B------:R-:W-:Y:S01]  /*73f0*/  FFMA.FTZ R247, R248, R131, R247 ;  /* 0x00000083f8f77223 */ /* 0x000fe200000100f7 */
[----:B----4-:R-:W-:-:S04]  /*7400*/  LOP3.LUT R131, R71, R246, RZ, 0x30, !PT ;  /* 0x000000f647837212 */ /* 0x010fc800078e30ff */
[----:B------:R-:W-:Y:S02]  /*7410*/  PRMT R248, R131, 0x9910, RZ ;  /* 0x0000991083f87816 */ /* 0x000fe400000000ff */
[----:B------:R-:W-:Y:S02]  /*7420*/  SEL R131, RZ, 0x100000, P2 ;  /* 0x00100000ff837807 */ /* 0x000fe40001000000 */
[----:B------:R-:W-:Y:S01]  /*7430*/  ISETP.NE.AND P2, PT, R248, RZ, PT ;  /* 0x000000fff800720c */ /* 0x000fe20003f45270 */
[----:B------:R-:W-:Y:S01]  /*7440*/  HADD2.F32 R248, -RZ, R246.H0_H0 ;  /* 0x200000f6fff87230 */ /* 0x000fe20000004100 */
[----:B------:R-:W-:Y:S02]  /*7450*/  LOP3.LUT R244, R236, R131, R244, 0xfe, !PT ;  /* 0x00000083ecf47212 */ /* 0x000fe400078efef4 */
[----:B------:R-:W-:Y:S02]  /*7460*/  FSEL R246, RZ, 1, P2 ;  /* 0x3f800000fff67808 */ /* 0x000fe40001000000 */
[----:B------:R-:W-:-:S03]  /*7470*/  SEL R152, RZ, 0x4000000, P2 ;  /* 0x04000000ff987807 */ /* 0x000fc60001000000 */
        /* <DEDUP_REMOVED lines=15> */
[----:B------:R-:W-:-:S05]  /*7570*/  FSEL R246, RZ, 1, P4 ;  /* 0x3f800000fff67808 */ /* 0x000fca0002000000 */
[----:B------:R-:W-:Y:S02]  /*7580*/  FFMA.FTZ R246, R246, R248, R247 ;  /* 0x000000f8f6f67223 */ /* 0x000fe400000100f7 */
[----:B------:R-:W0:Y:S02]  /*7590*/  LDS.U16 R248, [R123+0xbeb0] ;  /* 0x00beb0007bf87984 */ /* 0x000e240000000400 */
[----:B0-----:R-:W-:Y:S01]  /*75a0*/  LOP3.LUT R247, R71, R248, RZ, 0x30, !PT ;  /* 0x000000f847f77212 */ /* 0x001fe200078e30ff */
[----:B------:R-:W-:-:S03]  /*75b0*/  HADD2.F32 R248, -RZ, R248.H0_H0 ;  /* 0x200000f8fff87230 */ /* 0x000fc60000004100 */
[----:B------:R-:W-:-:S04]  /*75c0*/  PRMT R247, R247, 0x9910, RZ ;  /* 0x00009910f7f77816 */ /* 0x000fc800000000ff */
[----:B------:R-:W-:-:S04]  /*75d0*/  ISETP.NE.AND P5, PT, R247, RZ, PT ;  /* 0x000000fff700720c */ /* 0x000fc80003fa5270 */
[----:B------:R-:W-:-:S05]  /*75e0*/  FSEL R247, RZ, 1, P5 ;  /* 0x3f800000fff77808 */ /* 0x000fca0002800000 */
[----:B------:R-:W-:Y:S02]  /*75f0*/  FFMA.FTZ R247, R247, R248, R246 ;  /* 0x000000f8f7f77223 */ /* 0x000fe400000100f6 */
[----:B------:R-:W0:Y:S04]  /*7600*/  LDS.U16 R248, [R123+0xc0b0] ;  /* 0x00c0b0007bf87984 */ /* 0x000e280000000400 */
[----:B------:R-:W4:Y:S01]  /*7610*/  LDS.U16 R246, [R123+0xc2b0] ;  /* 0x00c2b0007bf67984 */ /* 0x000f220000000400 */
[----:B0-----:R-:W-:-:S04]  /*7620*/  LOP3.LUT R230, R71, R248, RZ, 0x30, !PT ;  /* 0x000000f847e67212 */ /* 0x001fc800078e30ff */
[----:B------:R-:W-:Y:S02]  /*7630*/  PRMT R233, R230, 0x9910, RZ ;  /* 0x00009910e6e97816 */ /* 0x000fe400000000ff */
[----:B------:R-:W-:Y:S02]  /*7640*/  SEL R230, RZ, 0x1000000, P0 ;  /* 0x01000000ffe67807 */ /* 0x000fe40000000000 */
        /* <DEDUP_REMOVED lines=60> */
[----:B------:R-:W-:Y:S01]  /*7a10*/  FSEL R246, RZ, 1, P1 ;  /* 0x3f800000fff67808 */ /* 0x000fe20000800000 */
[----:B------:R2:W0:Y:S04]  /*7a20*/  POPC R231, R5 ;  /* 0x0000000500e77309 */ /* 0x0004280000000000 */
[----:B------:R-:W-:-:S02]  /*7a30*/  FFMA.FTZ R247, R246, R248, R247 ;  /* 0x000000f8f6f77223 */ /* 0x000fc400000100f7 */
[----:B------:R-:W4:Y:S02]  /*7a40*/  LDS.U16 R248, [R123+0xd0b0] ;  /* 0x00d0b0007bf87984 */ /* 0x000f240000000400 */
[----:B------:R2:W0:Y:S02]  /*7a50*/  POPC R152, R2 ;  /* 0x0000000200987309 */ /* 0x0004240000000000 */
[----:B------:R-:W0:Y:S01]  /*7a60*/  LDS.U16 R246, [R123+0xd2b0] ;  /* 0x00d2b0007bf67984 */ /* 0x000e220000000400 */
[----:B----4-:R-:W-:-:S04]  /*7a70*/  LOP3.LUT R132, R71, R248, RZ, 0x30, !PT ;  /* 0x000000f847847212 */ /* 0x010fc800078e30ff */
[----:B------:R-:W-:Y:S02]  /*7a80*/  PRMT R245, R132, 0x9910, RZ ;  /* 0x0000991084f57816 */ /* 0x000fe400000000ff */
[----:B------:R-:W-:Y:S02]  /*7a90*/  SEL R132, RZ, 0x1, P2 ;  /* 0x00000001ff847807 */ /* 0x000fe40001000000 */
[----:B------:R-:W-:Y:S01]  /*7aa0*/  ISETP.NE.AND P2, PT, R245, RZ, PT ;  /* 0x000000fff500720c */ /* 0x000fe20003f45270 */
[----:B------:R-:W-:-:S03]  /*7ab0*/  HADD2.F32 R245, -RZ, R248.H0_H0 ;  /* 0x200000f8fff57230 */ /* 0x000fc60000004100 */
[----:B------:R-:W-:-:S05]  /*7ac0*/  FSEL R248, RZ, 1, P2 ;  /* 0x3f800000fff87808 */ /* 0x000fca0001000000 */
[----:B------:R-:W-:Y:S01]  /*7ad0*/  FFMA.FTZ R247, R248, R245, R247 ;  /* 0x000000f5f8f77223 */ /* 0x000fe200000100f7 */
[----:B0-----:R-:W-:-:S04]  /*7ae0*/  LOP3.LUT R245, R71, R246, RZ, 0x30, !PT ;  /* 0x000000f647f57212 */ /* 0x001fc800078e30ff */
[----:B------:R-:W-:Y:S02]  /*7af0*/  PRMT R248, R245, 0x9910, RZ ;  /* 0x00009910f5f87816 */ /* 0x000fe400000000ff */
[----:B------:R-:W-:Y:S02]  /*7b00*/  SEL R245, RZ, 0xffffffff, P3 ;  /* 0xfffffffffff57807 */ /* 0x000fe40001800000 */
[----:B------:R-:W-:Y:S01]  /*7b10*/  ISETP.NE.AND P3, PT, R248, RZ, PT ;  /* 0x000000fff800720c */ /* 0x000fe20003f65270 */
[----:B------:R-:W-:Y:S02]  /*7b20*/  HADD2.F32 R248, -RZ, R246.H0_H0 ;  /* 0x200000f6fff87230 */ /* 0x000fe40000004100 */
[----:B------:R-:W-:Y:S01]  /*7b30*/  IMAD.SHL.U32 R245, R245, 0x2, RZ ;  /* 0x00000002f5f57824 */ /* 0x000fe200078e00ff */
[----:B------:R-:W-:-:S04]  /*7b40*/  FSEL R246, RZ, 1, P3 ;  /* 0x3f800000fff67808 */ /* 0x000fc80001800000 */
[----:B------:R-:W-:Y:S01]  /*7b50*/  LOP3.LUT R245, R245, 0x2, R132, 0xe2, !PT ;  /* 0x00000002f5f57812 */ /* 0x000fe200078ee284 */
        /* <DEDUP_REMOVED lines=17> */
[----:B------:R-:W-:Y:S01]  /*7c70*/  LOP3.LUT R68, R71, R250, RZ, 0x30, !PT ;  /* 0x000000fa47447212 */ /* 0x000fe200078e30ff */
[----:B------:R-:W-:-:S02]  /*7c80*/  HADD2.F32 R250, -RZ, R250.H0_H0 ;  /* 0x200000fafffa7230 */ /* 0x000fc40000004100 */
[----:B------:R-:W-:Y:S01]  /*7c90*/  FFMA.FTZ R247, R246, R248, R247 ;  /* 0x000000f8f6f77223 */ /* 0x000fe200000100f7 */
[----:B------:R-:W-:Y:S01]  /*7ca0*/  PRMT R68, R68, 0x9910, RZ ;  /* 0x0000991044447816 */ /* 0x000fe200000000ff */
        /* <DEDUP_REMOVED lines=36> */
[----:B0-----:R-:W-:Y:S01]  /*7ef0*/  LOP3.LUT R141, R71, R248, RZ, 0x30, !PT ;  /* 0x000000f8478d7212 */ /* 0x001fe200078e30ff */
        /* <DEDUP_REMOVED lines=38> */
[----:B------:R-:W-:Y:S02]  /*8160*/  FSEL R244, RZ, 1, P2 ;  /* 0x3f800000fff47808 */ /* 0x000fe40001000000 */
[----:B------:R-:W-:-:S03]  /*8170*/  SEL R132, RZ, 0x40000, P2 ;  /* 0x00040000ff847807 */ /* 0x000fc60001000000 */
        /* <DEDUP_REMOVED lines=45> */
[----:B------:R-:W0:Y:S02]  /*8450*/  LDS.U16 R248, [R123+0xf4b0] ;  /* 0x00f4b0007bf87984 */ /* 0x000e240000000400 */
[----:B0-----:R-:W-:Y:S01]  /*8460*/  LOP3.LUT R247, R71, R248, RZ, 0x30, !PT ;  /* 0x000000f847f77212 */ /* 0x001fe200078e30ff */
[----:B------:R-:W-:-:S03]  /*8470*/  HADD2.F32 R248, -RZ, R248.H0_H0 ;  /* 0x200000f8fff87230 */ /* 0x000fc60000004100 */
[----:B------:R-:W-:-:S04]  /*8480*/  PRMT R247, R247, 0x9910, RZ ;  /* 0x00009910f7f77816 */ /* 0x000fc800000000ff */
[----:B------:R-:W-:-:S04]  /*8490*/  ISETP.NE.AND P2, PT, R247, RZ, PT ;  /* 0x000000fff700720c */ /* 0x000fc80003f45270 */
[----:B------:R-:W-:-:S05]  /*84a0*/  FSEL R247, RZ, 1, P2 ;  /* 0x3f800000fff77808 */ /* 0x000fca0001000000 */
[----:B------:R-:W-:Y:S01]  /*84b0*/  FFMA.FTZ R248, R247, R248, R246 ;  /* 0x000000f8f7f87223 */ /* 0x000fe200000100f6 */
[----:B------:R-:W-:Y:S01]  /*84c0*/  SEL R247, RZ, 0x80000, P3 ;  /* 0x00080000fff77807 */ /* 0x000fe20001800000 */
[----:B------:R-:W0:Y:S01]  /*84d0*/  LDS.U16 R246, [R123+0xf8b0] ;  /* 0x00f8b0007bf67984 */ /* 0x000e220000000400 */
[----:B------:R-:W-:Y:S02]  /*84e0*/  ISETP.NE.AND P3, PT, R68, RZ, PT ;  /* 0x000000ff4400720c */ /* 0x000fe40003f65270 */
[----:B------:R-:W-:Y:S02]  /*84f0*/  LOP3.LUT R132, R247, R132, R240, 0xfe, !PT ;  /* 0x00000084f7847212 */ /* 0x000fe400078efef0 */
[----:B------:R-:W-:-:S05]  /*8500*/  FSEL R245, RZ, 1, P3 ;  /* 0x3f800000fff57808 */ /* 0x000fca0001800000 */
[----:B------:R-:W-:Y:S02]  /*8510*/  FFMA.FTZ R245, R245, R250, R248 ;  /* 0x000000faf5f57223 */ /* 0x000fe400000100f8 */
[----:B------:R-:W4:Y:S01]  /*8520*/  LDS.U16 R250, [R123+0x112b0] ;  /* 0x0112b0007bfa7984 */ /* 0x000f220000000400 */
[----:B0-----:R-:W-:-:S04]  /*8530*/  LOP3.LUT R68, R71, R246, RZ, 0x30, !PT ;  /* 0x000000f647447212 */ /* 0x001fc800078e30ff */
[----:B------:R-:W-:Y:S02]  /*8540*/  PRMT R248, R68, 0x9910, RZ ;  /* 0x0000991044f87816 */ /* 0x000fe400000000ff */
[----:B------:R-:W-:Y:S02]  /*8550*/  SEL R68, RZ, 0x100000, P4 ;  /* 0x00100000ff447807 */ /* 0x000fe40002000000 */
[----:B------:R-:W-:Y:S01]  /*8560*/  ISETP.NE.AND P4, PT, R248, RZ, PT ;  /* 0x000000fff800720c */ /* 0x000fe20003f85270 */
[----:B------:R-:W-:Y:S01]  /*8570*/  HADD2.F32 R248, -RZ, R246.H0_H0 ;  /* 0x200000f6fff87230 */ /* 0x000fe20000004100 */
[----:B------:R-:W-:Y:S02]  /*8580*/  LOP3.LUT R132, R241, R68, R132, 0xfe, !PT ;  /* 0x00000044f1847212 */ /* 0x000fe400078efe84 */
[----:B------:R-:W-:Y:S02]  /*8590*/  FSEL R246, RZ, 1, P4 ;  /* 0x3f800000fff67808 */ /* 0x000fe40002000000 */
[----:B----4-:R-:W-:Y:S01]  /*85a0*/  LOP3.LUT R69, R71, R250, RZ, 0x30, !PT ;  /* 0x000000fa47457212 */ /* 0x010fe200078e30ff */
[----:B------:R-:W-:-:S02]  /*85b0*/  HADD2.F32 R250, -RZ, R250.H0_H0 ;  /* 0x200000fafffa7230 */ /* 0x000fc40000004100 */
[----:B------:R-:W-:Y:S01]  /*85c0*/  FFMA.FTZ R245, R246, R248, R245 ;  /* 0x000000f8f6f57223 */ /* 0x000fe200000100f5 */
[----:B------:R-:W-:Y:S01]  /*85d0*/  PRMT R69, R69, 0x9910, RZ ;  /* 0x0000991045457816 */ /* 0x000fe200000000ff */
[----:B------:R-:W0:Y:S04]  /*85e0*/  LDS.U16 R248, [R123+0xfab0] ;  /* 0x00fab0007bf87984 */ /* 0x000e280000000400 */
[----:B------:R-:W4:Y:S01]  /*85f0*/  LDS.U16 R246, [R123+0xfcb0] ;  /* 0x00fcb0007bf67984 */ /* 0x000f220000000400 */
[----:B0-----:R-:W-:Y:S01]  /*8600*/  LOP3.LUT R130, R71, R248, RZ, 0x30, !PT ;  /* 0x000000f847827212 */ /* 0x001fe200078e30ff */
[----:B------:R-:W-:-:S03]  /*8610*/  HADD2.F32 R248, -RZ, R248.H0_H0 ;  /* 0x200000f8fff87230 */ /* 0x000fc60000004100 */
[----:B------:R-:W-:-:S04]  /*8620*/  PRMT R130, R130, 0x9910, RZ ;  /* 0x0000991082827816 */ /* 0x000fc800000000ff */
        /* <DEDUP_REMOVED lines=15> */
[----:B------:R-:W-:-:S04]  /*8720*/  PRMT R70, R70, 0x9910, RZ ;  /* 0x0000991046467816 */ /* 0x000fc800000000ff */
        /* <DEDUP_REMOVED lines=8> */
[----:B------:R-:W-:-:S03]  /*87b0*/  HADD2.F32 R248, -RZ, R246.H0_H0 ;  /* 0x200000f6fff87230 */ /* 0x000fc60000004100 */
        /* <DEDUP_REMOVED lines=8> */
[----:B------:R-:W-:Y:S02]  /*8840*/  ISETP.NE.AND P3, PT, R238, RZ, PT ;  /* 0x000000ffee00720c */ /* 0x000fe40003f65270 */
[----:B------:R-:W-:Y:S02]  /*8850*/  LOP3.LUT R70, R235, R70, R130, 0xfe, !PT ;  /* 0x00000046eb467212 */ /* 0x000fe400078efe82 */
        /* <DEDUP_REMOVED lines=48> */
[----:B------:R-:W-:Y:S01]  /*8b60*/  HADD2.F32 R233, -RZ, R248.H0_H0 ;  /* 0x200000f8ffe97230 */ /* 0x000fe20000004100 */
[----:B------:R-:W-:Y:S02]  /*8b70*/  LOP3.LUT R3, R230, R3, R141, 0xfe, !PT ;  /* 0x00000003e6037212 */ /* 0x000fe400078efe8d */
[----:B------:R-:W-:Y:S01]  /*8b80*/  FSEL R248, RZ, 1, P3 ;  /* 0x3f800000fff87808 */ /* 0x000fe20001800000 */
[----:B------:R2:W0:Y:S01]  /*8b90*/  POPC R230, R4 ;  /* 0x0000000400e67309 */ /* 0x0004220000000000 */
[----:B------:R-:W-:-:S03]  /*8ba0*/  SEL R241, RZ, 0x20, P3 ;  /* 0x00000020fff17807 */ /* 0x000fc60001800000 */
[----:B------:R-:W-:Y:S01]  /*8bb0*/  FFMA.FTZ R245, R248, R233, R245 ;  /* 0x000000e9f8f57223 */ /* 0x000fe200000100f5 */
[----:B----4-:R-:W-:Y:S01]  /*8bc0*/  LOP3.LUT R233, R71, R246, RZ, 0x30, !PT ;  /* 0x000000f647e97212 */ /* 0x010fe200078e30ff */
[----:B------:R-:W-:Y:S02]  /*8bd0*/  HADD2.F32 R246, -RZ, R246.H0_H0 ;  /* 0x200000f6fff67230 */ /* 0x000fe40000004100 */
[----:B------:R2:W4:Y:S01]  /*8be0*/  POPC R141, R3 ;  /* 0x00000003008d7309 */ /* 0x0005220000000000 */
[----:B------:R-:W-:Y:S02]  /*8bf0*/  PRMT R248, R233, 0x9910, RZ ;  /* 0x00009910e9f87816 */ /* 0x000fe400000000ff */
[----:B------:R-:W-:Y:S02]  /*8c00*/  SEL R233, RZ, 0x1, P4 ;  /* 0x00000001ffe97807 */ /* 0x000fe40002000000 */
[----:B------:R-:W-:-:S04]  /*8c10*/  ISETP.NE.AND P4, PT, R248, RZ, PT ;  /* 0x000000fff800720c */ /* 0x000fc80003f85270 */
[----:B------:R-:W-:-:S05]  /*8c20*/  FSEL R248, RZ, 1, P4 ;  /* 0x3f800000fff87808 */ /* 0x000fca0002000000 */
[----:B------:R-:W-:Y:S01]  /*8c30*/  FFMA.FTZ R248, R248, R246, R245 ;  /* 0x000000f6f8f87223 */ /* 0x000fe200000100f5 */
[----:B------:R-:W-:Y:S01]  /*8c40*/  SEL R245, RZ, 0xffffffff, P5 ;  /* 0xfffffffffff57807 */ /* 0x000fe20002800000 */
[----:B------:R-:W0:Y:S01]  /*8c50*/  LDS.U16 R246, [R123+0x114b0] ;  /* 0x0114b0007bf67984 */ /* 0x000e220000000400 */
[----:B------:R-:W-:-:S04]  /*8c60*/  ISETP.NE.AND P5, PT, R69, RZ, PT ;  /* 0x000000ff4500720c */ /* 0x000fc80003fa5270 */
[----:B------:R-:W-:Y:S02]  /*8c70*/  FSEL R69, RZ, 1, P5 ;  /* 0x3f800000ff457808 */ /* 0x000fe40002800000 */
[----:B------:R-:W-:-:S03]  /*8c80*/  SEL R239, RZ, 0x80, P5 ;  /* 0x00000080ffef7807 */ /* 0x000fc60002800000 */
[----:B------:R-:W-:Y:S02]  /*8c90*/  FFMA.FTZ R248, R69, R250, R248 ;  /* 0x000000fa45f87223 */ /* 0x000fe400000100f8 */
[----:B------:R-:W1:Y:S01]  /*8ca0*/  LDS.U16 R250, [R123+0x116b0] ;  /* 0x0116b0007bfa7984 */ /* 0x000e620000000400 */
[----:B0-----:R-:W-:Y:S01]  /*8cb0*/  LOP3.LUT R69, R71, R246, RZ, 0x30, !PT ;  /* 0x000000f647457212 */ /* 0x001fe200078e30ff */
[----:B------:R-:W-:-:S03]  /*8cc0*/  HADD2.F32 R246, -RZ, R246.H0_H0 ;  /* 0x200000f6fff67230 */ /* 0x000fc60000004100 */
[----:B------:R-:W-:Y:S02]  /*8cd0*/  PRMT R244, R69, 0x9910, RZ ;  /* 0x0000991045f47816 */ /* 0x000fe400000000ff */
[----:B------:R-:W-:Y:S02]  /*8ce0*/  SEL R69, RZ, 0x4, P0 ;  /* 0x00000004ff457807 */ /* 0x000fe40000000000 */
[----:B------:R-:W-:Y:S02]  /*8cf0*/  ISETP.NE.AND P0, PT, R244, RZ, PT ;  /* 0x000000fff400720c */ /* 0x000fe40003f05270 */
[----:B------:R-:W-:Y:S02]  /*8d00*/  SEL R244, RZ, 0x8, P1 ;  /* 0x00000008fff47807 */ /* 0x000fe40000800000 */
[----:B------:R-:W-:Y:S02]  /*8d10*/  FSEL R249, RZ, 1, P0 ;  /* 0x3f800000fff97808 */ /* 0x000fe40000000000 */
[----:B-1----:R-:W-:Y:S01]  /*8d20*/  LOP3.LUT R240, R71, R250, RZ, 0x30, !PT ;  /* 0x000000fa47f07212 */ /* 0x002fe200078e30ff */
[----:B------:R-:W-:-:S02]  /*8d30*/  HADD2.F32 R250, -RZ, R250.H0_H0 ;  /* 0x200000fafffa7230 */ /* 0x000fc40000004100 */
[----:B------:R-:W-:Y:S01]  /*8d40*/  FFMA.FTZ R248, R249, R246, R248 ;  /* 0x000000f6f9f87223 */ /* 0x000fe200000100f8 */
[----:B------:R-:W-:Y:S01]  /*8d50*/  PRMT R240, R240, 0x9910, RZ ;  /* 0x00009910f0f07816 */ /* 0x000fe200000000ff */
[----:B------:R-:W0:Y:S03]  /*8d60*/  LDS.U16 R246, [R123+0x118b0] ;  /* 0x0118b0007bf67984 */ /* 0x000e260000000400 */
[----:B------:R-:W-:-:S04]  /*8d70*/  ISETP.NE.AND P1, PT, R240, RZ, PT ;  /* 0x000000fff000720c */ /* 0x000fc80003f25270 */
[----:B------:R-:W-:Y:S02]  /*8d80*/  FSEL R247, RZ, 1, P1 ;  /* 0x3f800000fff77808 */ /* 0x000fe40000800000 */
[----:B------:R-:W-:-:S03]  /*8d90*/  SEL R235, RZ, 0x200, P1 ;  /* 0x00000200ffeb7807 */ /* 0x000fc60000800000 */
[----:B------:R-:W-:Y:S02]  /*8da0*/  FFMA.FTZ R247, R247, R250, R248 ;  /* 0x000000faf7f77223 */ /* 0x000fe400000100f8 */
[----:B------:R-:W-:-:S05]  /*8db0*/  IMAD.SHL.U32 R250, R245, 0x2, RZ ;  /* 0x00000002f5fa7824 */ /* 0x000fca00078e00ff */
[----:B------:R-:W-:-:S04]  /*8dc0*/  LOP3.LUT R245, R250, 0x2, R233, 0xe2, !PT ;  /* 0x00000002faf57812 */ /* 0x000fc800078ee2e9 */
[----:B------:R-:W-:Y:S02]  /*8dd0*/  LOP3.LUT R245, R244, R69, R245, 0xfe, !PT ;  /* 0x00000045f4f57212 */ /* 0x000fe400078efef5 */
[----:B0-----:R-:W-:-:S04]  /*8de0*/  LOP3.LUT R240, R71, R246, RZ, 0x30, !PT ;  /* 0x000000f647f07212 */ /* 0x001fc800078e30ff */
        /* <DEDUP_REMOVED lines=8> */
[----:B------:R-:W1:Y:S01]  /*8e70*/  LDS.U16 R246, [R123+0x11cb0] ;  /* 0x011cb0007bf67984 */ /* 0x000e620000000400 */
[----:B0-----:R-:W-:Y:S01]  /*8e80*/  LOP3.LUT R68, R71, R248, RZ, 0x30, !PT ;  /* 0x000000f847447212 */ /* 0x001fe200078e30ff */
[----:B------:R-:W-:-:S03]  /*8e90*/  HADD2.F32 R248, -RZ, R248.H0_H0 ;  /* 0x200000f8fff87230 */ /* 0x000fc60000004100 */
[----:B------:R-:W-:-:S04]  /*8ea0*/  PRMT R68, R68, 0x9910, RZ ;  /* 0x0000991044447816 */ /* 0x000fc800000000ff */
[----:B------:R-:W-:-:S04]  /*8eb0*/  ISETP.NE.AND P3, PT, R68, RZ, PT ;  /* 0x000000ff4400720c */ /* 0x000fc80003f65270 */
[----:B------:R-:W-:Y:S02]  /*8ec0*/  FSEL R68, RZ, 1, P3 ;  /* 0x3f800000ff447808 */ /* 0x000fe40001800000 */
[----:B------:R-:W-:-:S03]  /*8ed0*/  SEL R131, RZ, 0x800, P3 ;  /* 0x00000800ff837807 */ /* 0x000fc60001800000 */
        /* <DEDUP_REMOVED lines=32> */
[----:B------:R-:W-:-:S05]  /*90e0*/  FSEL R130, RZ, 1, P1 ;  /* 0x3f800000ff827808 */ /* 0x000fca0000800000 */
        /* <DEDUP_REMOVED lines=33> */
[----:B------:R-:W1:Y:S01]  /*9300*/  LDS.U16 R246, [R123+0x12eb0] ;  /* 0x012eb0007bf67984 */ /* 0x000e620000000400 */
[----:B0-----:R-:W-:Y:S01]  /*9310*/  LOP3.LUT R69, R71, R248, RZ, 0x30, !PT ;  /* 0x000000f847457212 */ /* 0x001fe200078e30ff */
[----:B------:R-:W-:-:S03]  /*9320*/  HADD2.F32 R248, -RZ, R248.H0_H0 ;  /* 0x200000f8fff87230 */ /* 0x000fc60000004100 */
[----:B------:R-:W-:Y:S02]  /*9330*/  PRMT R244, R69, 0x9910, RZ ;  /* 0x0000991045f47816 */ /* 0x000fe400000000ff */
[----:B------:R-:W-:Y:S02]  /*9340*/  SEL R69, RZ, 0x4000, P0 ;  /* 0x00004000ff457807 */ /* 0x000fe40000000000 */
        /* <DEDUP_REMOVED lines=86> */
[----:B------:R-:W-:Y:S01]  /*98b0*/  HADD2.F32 R245, -RZ, R248.H0_H0 ;  /* 0x200000f8fff57230 */ /* 0x000fe20000004100 */
[----:B-1----:R-:W-:Y:S02]  /*98c0*/  LOP3.LUT R71, R71, R246, RZ, 0x30, !PT ;  /* 0x000000f647477212 */ /* 0x002fe400078e30ff */
[----:B------:R-:W-:Y:S02]  /*98d0*/  FSEL R248, RZ, 1, P4 ;  /* 0x3f800000fff87808 */ /* 0x000fe40002000000 */
[----:B------:R-:W-:-:S03]  /*98e0*/  SEL R132, RZ, 0x40000000, P4 ;  /* 0x40000000ff847807 */ /* 0x000fc60002000000 */
[----:B------:R-:W-:Y:S01]  /*98f0*/  FFMA.FTZ R247, R248, R245, R247 ;  /* 0x000000f5f8f77223 */ /* 0x000fe200000100f7 */
[----:B------:R-:W-:Y:S02]  /*9900*/  PRMT R245, R71, 0x9910, RZ ;  /* 0x0000991047f57816 */ /* 0x000fe400000000ff */
[----:B------:R-:W-:Y:S02]  /*9910*/  SEL R71, RZ, 0x2000000, P5 ;  /* 0x02000000ff477807 */ /* 0x000fe40002800000 */
[----:B------:R-:W-:Y:S01]  /*9920*/  ISETP.NE.AND P5, PT, R245, RZ, PT ;  /* 0x000000fff500720c */ /* 0x000fe20003fa5270 */
[----:B------:R-:W-:Y:S01]  /*9930*/  HADD2.F32 R245, -RZ, R246.H0_H0 ;  /* 0x200000f6fff57230 */ /* 0x000fe20000004100 */
[----:B------:R-:W-:Y:S02]  /*9940*/  LOP3.LUT R70, R71, R70, R130, 0xfe, !PT ;  /* 0x0000004647467212 */ /* 0x000fe400078efe82 */
[----:B------:R-:W-:Y:S02]  /*9950*/  FSEL R246, RZ, 1, P5 ;  /* 0x3f800000fff67808 */ /* 0x000fe40002800000 */
[----:B------:R-:W-:-:S02]  /*9960*/  SEL R71, RZ, 0x8000000, P1 ;  /* 0x08000000ff477807 */ /* 0x000fc40000800000 */
[----:B------:R-:W-:Y:S01]  /*9970*/  ISETP.NE.AND P1, PT, R119, RZ, PT ;  /* 0x000000ff7700720c */ /* 0x000fe20003f25270 */
[----:B------:R-:W-:Y:S01]  /*9980*/  FFMA.FTZ R245, R246, R245, R247 ;  /* 0x000000f5f6f57223 */ /* 0x000fe200000100f7 */
[----:B------:R-:W-:Y:S02]  /*9990*/  LOP3.LUT R69, R71, R69, R70, 0xfe, !PT ;  /* 0x0000004547457212 */ /* 0x000fe400078efe46 */
[----:B------:R-:W-:Y:S02]  /*99a0*/  SEL R70, RZ, 0x10000000, P2 ;  /* 0x10000000ff467807 */ /* 0x000fe40001000000 */
[----:B------:R-:W0:Y:S01]  /*99b0*/  SHFL.DOWN P0, R246, R245, 0x1, 0x1f ;  /* 0x08201f00f5f67f89 */ /* 0x000e220000000000 */
[----:B------:R-:W-:-:S04]  /*99c0*/  SEL R71, RZ, 0x20000000, P3 ;  /* 0x20000000ff477807 */ /* 0x000fc80001800000 */
[----:B------:R-:W-:Y:S01]  /*99d0*/  LOP3.LUT R69, R71, R70, R69, 0xfe, !PT ;  /* 0x0000004647457212 */ /* 0x000fe200078efe45 */
[----:B0-----:R-:W-:-:S05]  /*99e0*/  @P0 FADD R246, R245, R246 ;  /* 0x000000f6f5f60221 */ /* 0x001fca0000000000 */
[----:B------:R-:W0:Y:S02]  /*99f0*/  SHFL.DOWN P0, R247, R246, 0x2, 0x1f ;  /* 0x08401f00f6f77f89 */ /* 0x000e240000000000 */
[----:B0-----:R-:W-:-:S05]  /*9a00*/  @P0 FADD R247, R246, R247 ;  /* 0x000000f7f6f70221 */ /* 0x001fca0000000000 */
[----:B------:R-:W0:Y:S02]  /*9a10*/  SHFL.DOWN P0, R233, R247, 0x4, 0x1f ;  /* 0x08801f00f7e97f89 */ /* 0x000e240000000000 */
[----:B0-----:R-:W-:-:S05]  /*9a20*/  @P0 FADD R233, R247, R233 ;  /* 0x000000e9f7e90221 */ /* 0x001fca0000000000 */
[----:B------:R-:W0:Y:S02]  /*9a30*/  SHFL.DOWN P0, R68, R233, 0x8, 0x1f ;  /* 0x09001f00e9447f89 */ /* 0x000e240000000000 */
[----:B0-----:R-:W-:-:S05]  /*9a40*/  @P0 FADD R68, R233, R68 ;  /* 0x00000044e9440221 */ /* 0x001fca0000000000 */
[----:B------:R-:W0:Y:S02]  /*9a50*/  SHFL.DOWN P0, R228, R68, 0x10, 0x1f ;  /* 0x0a001f0044e47f89 */ /* 0x000e240000000000 */
[----:B0-----:R-:W-:Y:S01]  /*9a60*/  @P0 FADD R228, R68, R228 ;  /* 0x000000e444e40221 */ /* 0x001fe20000000000 */
[----:B------:R-:W-:-:S04]  /*9a70*/  SEL R68, RZ, 0x80000000, P5 ;  /* 0x80000000ff447807 */ /* 0x000fc80002800000 */
[----:B------:R2:W-:Y:S01]  /*9a80*/  @!P1 STS [R135+0x18], R228 ;  /* 0x000018e487009388 */ /* 0x0005e20000000800 */
[----:B------:R-:W-:-:S03]  /*9a90*/  LOP3.LUT R132, R68, R132, R69, 0xfe, !PT ;  /* 0x0000008444847212 */ /* 0x000fc600078efe45 */
[----:B------:R-:W-:Y:S06]  /*9aa0*/  BAR.SYNC.DEFER_BLOCKING 0x0 ;  /* 0x0000000000007b1d */ /* 0x000fec0000010000 */
[----:B------:R-:W-:Y:S05]  /*9ab0*/  @P6 BRA `(.L_x_37) ;  /* 0x000000b000006947 */ /* 0x000fea0003800000 */
[----:B--234-:R-:W0:Y:S04]  /*9ac0*/  LDS R233, [0x1c] ;  /* 0x00001c00ffe97984 */ /* 0x01ce280000000800 */
        /* <DEDUP_REMOVED lines=10> */
.L_x_37:
[----:B--234-:R-:W-:Y:S05]  /*9b70*/  BSYNC B0 ;  /* 0x0000000000007941 */ /* 0x01cfea0003800000 */
.L_x_36:
[----:B------:R-:W-:Y:S01]  /*9b80*/  @!P6 FADD.FTZ R228, R228, R125 ;  /* 0x0000007de4e4e221 */ /* 0x000fe20000010000 */
[----:B------:R-:W0:Y:S01]  /*9b90*/  POPC R68, R132 ;  /* 0x0000008400447309 */ /* 0x000e220000000000 */
[----:B------:R1:W-:Y:S01]  /*9ba0*/  STL.64 [R1+0x8], R6 ;  /* 0x0000080601007387 */ /* 0x0003e20000100a00 */
[----:B------:R-:W-:Y:S01]  /*9bb0*/  IADD3 R230, R232, R231, R230 ;  /* 0x000000e7e8e67210 */ /* 0x000fe20007ffe0e6 */
[----:B------:R-:W-:Y:S01]  /*9bc0*/  BSSY B0, `(.L_x_38) ;  /* 0x000004a000007945 */ /* 0x000fe20003800000 */
[----:B------:R-:W-:Y:S01]  /*9bd0*/  ISETP.GT.U32.AND P0, PT, R140, 0x1f, PT ;  /* 0x0000001f8c00780c */ /* 0x000fe20003f04070 */
[----:B------:R1:W-:Y:S01]  /*9be0*/  @!P6 STS [0x4], R228 ;  /* 0x000004e4ff00e388 */ /* 0x0003e20000000800 */
[----:B------:R-:W-:Y:S02]  /*9bf0*/  IADD3 R152, R152, R229, R230 ;  /* 0x000000e598987210 */ /* 0x000fe40007ffe0e6 */
[----:B------:R-:W-:Y:S01]  /*9c00*/  LEA.HI R69, R140, R140, RZ, 0x1d ;  /* 0x0000008c8c457211 */ /* 0x000fe200078fe8ff */
[----:B------:R-:W-:Y:S06]  /*9c10*/  BAR.SYNC.DEFER_BLOCKING 0x0 ;  /* 0x0000000000007b1d */ /* 0x000fec0000010000 */
[----:B------:R1:W-:Y:S01]  /*9c20*/  STL.64 [R1+0x10], R2 ;  /* 0x0000100201007387 */ /* 0x0003e20000100a00 */
[----:B0-----:R-:W-:-:S02]  /*9c30*/  IADD3 R68, R68, R141, R152 ;  /* 0x0000008d44447210 */ /* 0x001fc40007ffe098 */
[----:B------:R-:W-:Y:S01]  /*9c40*/  LEA R141, R69, 0x10, 0x2 ;  /* 0x00000010458d7811 */ /* 0x000fe200078e10ff */
[----:B------:R1:W-:Y:S04]  /*9c50*/  STL [R1+0x18], R132 ;  /* 0x0000188401007387 */ /* 0x0003e80000100800 */
[----:B------:R1:W-:Y:S04]  /*9c60*/  STL.64 [R1], R4 ;  /* 0x0000000401007387 */ /* 0x0003e80000100a00 */
[----:B------:R-:W0:Y:S04]  /*9c70*/  LDS R125, [0x4] ;  /* 0x00000400ff7d7984 */ /* 0x000e280000000800 */
[----:B------:R-:W-:Y:S06]  /*9c80*/  BAR.SYNC.DEFER_BLOCKING 0x0 ;  /* 0x0000000000007b1d */ /* 0x000fec0000010000 */
[----:B------:R1:W-:Y:S04]  /*9c90*/  STS [R69.X4+0x20], R68 ;  /* 0x0000204445007388 */ /* 0x0003e80000004800 */
[----:B------:R-:W-:Y:S06]  /*9ca0*/  BAR.SYNC.DEFER_BLOCKING 0x0 ;  /* 0x0000000000007b1d */ /* 0x000fec0000010000 */
[----:B------:R-:W-:Y:S05]  /*9cb0*/  @P0 BRA `(.L_x_39) ;  /* 0x000003a000000947 */ /* 0x000fea0003800000 */
[----:B-1----:R-:W1:Y:S02]  /*9cc0*/  S2R R132, SR_TID.X ;  /* 0x0000000000847919 */ /* 0x002e640000002100 */
[C---:B-1----:R-:W-:Y:S01]  /*9cd0*/  IMAD R130, R132.reuse, 0x24, RZ ;  /* 0x0000002484827824 */ /* 0x042fe200078e02ff */
[----:B------:R-:W-:-:S04]  /*9ce0*/  ISETP.NE.AND P0, PT, R132, RZ, PT ;  /* 0x000000ff8400720c */ /* 0x000fc80003f05270 */
[----:B------:R-:W-:Y:S04]  /*9cf0*/  LDS R2, [R130+0x24] ;  /* 0x0000240082027984 */ /* 0x000fe80000000800 */
[----:B------:R-:W-:Y:S04]  /*9d00*/  LDS R3, [R130+0x20] ;  /* 0x0000200082037984 */ /* 0x000fe80000000800 */
[----:B------:R-:W1:Y:S04]  /*9d10*/  LDS R7, [R130+0x28] ;  /* 0x0000280082077984 */ /* 0x000e680000000800 */
[----:B------:R-:W-:Y:S04]  /*9d20*/  LDS R69, [R130+0x2c] ;  /* 0x00002c0082457984 */ /* 0x000fe80000000800 */
[----:B------:R-:W2:Y:S04]  /*9d30*/  LDS R68, [R130+0x30] ;  /* 0x0000300082447984 */ /* 0x000ea80000000800 */
[----:B------:R-:W-:Y:S04]  /*9d40*/  LDS R71, [R130+0x34] ;  /* 0x0000340082477984 */ /* 0x000fe80000000800 */
[----:B------:R-:W3:Y:S04]  /*9d50*/  LDS R70, [R130+0x38] ;  /* 0x0000380082467984 */ /* 0x000ee80000000800 */
[----:B------:R-:W4:Y:S01]  /*9d60*/  LDS R131, [R130+0x3c] ;  /* 0x00003c0082837984 */ /* 0x000f220000000800 */
[----:B-1----:R-:W-:Y:S01]  /*9d70*/  IADD3 R2, R7, R2, R3 ;  /* 0x0000000207027210 */ /* 0x002fe20007ffe003 */
[----:B------:R-:W-:-:S04]  /*9d80*/  IMAD.MOV.U32 R7, RZ, RZ, 0x24 ;  /* 0x00000024ff077424 */ /* 0x000fc800078e00ff */
[----:B------:R-:W-:Y:S01]  /*9d90*/  IMAD R7, R132, R7, 0x10 ;  /* 0x0000001084077424 */ /* 0x000fe200078e0207 */
[----:B--2---:R-:W-:-:S04]  /*9da0*/  IADD3 R2, R68, R2, R69 ;  /* 0x0000000244027210 */ /* 0x004fc80007ffe045 */
[----:B---3--:R-:W-:-:S05]  /*9db0*/  IADD3 R2, R70, R2, R71 ;  /* 0x0000000246027210 */ /* 0x008fca0007ffe047 */
[----:B----4-:R-:W-:Y:S01]  /*9dc0*/  IMAD.IADD R68, R2, 0x1, R131 ;  /* 0x0000000102447824 */ /* 0x010fe200078e0283 */
[----:B------:R-:W-:Y:S05]  /*9dd0*/  BRA.DIV ~URZ, `(.L_x_40) ;  /* 0x000043827f007947 */ /* 0x000fea000b800000 */
[----:B------:R1:W2:Y:S02]  /*9de0*/  SHFL.UP P1, R2, R68, 0x1, RZ ;  /* 0x0420000044027989 */ /* 0x0002a400000200ff */
.L_x_52:
        /* <DEDUP_REMOVED lines=14> */
.L_x_53:
[----:B-1----:R-:W1:Y:S01]  /*9ed0*/  LDS R69, [R7+0x10] ;  /* 0x0000100007457984 */ /* 0x002e620000000800 */
[----:B------:R-:W-:Y:S01]  /*9ee0*/  SEL R3, R68, RZ, P0 ;  /* 0x000000ff44037207 */ /* 0x000fe20000000000 */
[----:B--2---:R-:W-:Y:S02]  /*9ef0*/  IMAD.IADD R124, R124, 0x1, R71 ;  /* 0x000000017c7c7824 */ /* 0x004fe400078e0247 */
[----:B------:R-:W2:Y:S02]  /*9f00*/  LDS R131, [R7+0x14] ;  /* 0x0000140007837984 */ /* 0x000ea40000000800 */
[----:B------:R-:W-:Y:S02]  /*9f10*/  IMAD.IADD R130, R3, 0x1, R130 ;  /* 0x0000000103827824 */ /* 0x000fe400078e0282 */
[----:B------:R-:W3:Y:S04]  /*9f20*/  LDS R229, [R7+0x18] ;  /* 0x0000180007e57984 */ /* 0x000ee80000000800 */
[----:B------:R-:W4:Y:S04]  /*9f30*/  LDS R231, [R7+0x1c] ;  /* 0x00001c0007e77984 */ /* 0x000f280000000800 */
[----:B------:R-:W5:Y:S04]  /*9f40*/  LDS R233, [R7+0x20] ;  /* 0x0000200007e97984 */ /* 0x000f680000000800 */
[----:B------:R-:W0:Y:S04]  /*9f50*/  LDS R235, [R7+0x24] ;  /* 0x0000240007eb7984 */ /* 0x000e280000000800 */
[----:B------:R-:W0:Y:S04]  /*9f60*/  LDS R237, [R7+0x28] ;  /* 0x0000280007ed7984 */ /* 0x000e280000000800 */
[----:B------:R0:W-:Y:S01]  /*9f70*/  STS [R7+0x10], R130 ;  /* 0x0000108207007388 */ /* 0x0001e20000000800 */
[----:B-1----:R-:W-:-:S04]  /*9f80*/  IMAD.IADD R2, R130, 0x1, R69 ;  /* 0x0000000182027824 */ /* 0x002fc800078e0245 */
[----:B--2---:R-:W-:Y:S01]  /*9f90*/  IMAD.IADD R68, R2, 0x1, R131 ;  /* 0x0000000102447824 */ /* 0x004fe200078e0283 */
[----:B------:R1:W-:Y:S03]  /*9fa0*/  STS [R7+0x14], R2 ;  /* 0x0000140207007388 */ /* 0x0003e60000000800 */
[----:B---3--:R-:W-:Y:S01]  /*9fb0*/  IMAD.IADD R70, R68, 0x1, R229 ;  /* 0x0000000144467824 */ /* 0x008fe200078e02e5 */
[----:B------:R1:W-:Y:S03]  /*9fc0*/  STS [R7+0x18], R68 ;  /* 0x0000184407007388 */ /* 0x0003e60000000800 */
[----:B----4-:R-:W-:Y:S01]  /*9fd0*/  IMAD.IADD R132, R70, 0x1, R231 ;  /* 0x0000000146847824 */ /* 0x010fe200078e02e7 */
[----:B------:R1:W-:Y:S03]  /*9fe0*/  STS [R7+0x1c], R70 ;  /* 0x00001c4607007388 */ /* 0x0003e60000000800 */
[----:B-----5:R-:W-:Y:S01]  /*9ff0*/  IMAD.IADD R152, R132, 0x1, R233 ;  /* 0x0000000184987824 */ /* 0x020fe200078e02e9 */
[----:B------:R1:W-:Y:S03]  /*a000*/  STS [R7+0x20], R132 ;  /* 0x0000208407007388 */ /* 0x0003e60000000800 */
[----:B0-----:R-:W-:Y:S01]  /*a010*/  IMAD.IADD R228, R152, 0x1, R235 ;  /* 0x0000000198e47824 */ /* 0x001fe200078e02eb */
[----:B------:R1:W-:Y:S03]  /*a020*/  STS [R7+0x24], R152 ;  /* 0x0000249807007388 */ /* 0x0003e60000000800 */
[----:B------:R-:W-:Y:S01]  /*a030*/  IMAD.IADD R230, R228, 0x1, R237 ;  /* 0x00000001e4e67824 */ /* 0x000fe200078e02ed */
[----:B------:R1:W-:Y:S04]  /*a040*/  STS [R7+0x28], R228 ;  /* 0x000028e407007388 */ /* 0x0003e80000000800 */
[----:B------:R1:W-:Y:S02]  /*a050*/  STS [R7+0x2c], R230 ;  /* 0x00002ce607007388 */ /* 0x0003e40000000800 */
.L_x_39:
[----:B-1----:R-:W-:Y:S05]  /*a060*/  BSYNC B0 ;  /* 0x0000000000007941 */ /* 0x002fea0003800000 */
.L_x_38:
[----:B------:R-:W-:Y:S01]  /*a070*/  WARPSYNC 0xffffffff ;  /* 0xffffffff00007948 */ /* 0x000fe20003800000 */
[----:B------:R-:W-:Y:S01]  /*a080*/  BAR.SYNC.DEFER_BLOCKING 0x0 ;  /* 0x0000000000007b1d */ /* 0x000fe20000010000 */
[----:B------:R-:W-:Y:S01]  /*a090*/  IMAD.MOV.U32 R2, RZ, RZ, c[0x0][0x1b4] ;  /* 0x00006d00ff027624 */ /* 0x000fe200078e00ff */
[----:B0-----:R-:W-:-:S03]  /*a0a0*/  FSETP.GT.FTZ.AND P1, PT, R125, RZ, PT ;  /* 0x000000ff7d00720b */ /* 0x001fc60003f34000 */
[----:B------:R-:W-:-:S05]  /*a0b0*/  FADD.FTZ R2, R2, 0.0099999997764825820923 ;  /* 0x3c23d70a02027421 */ /* 0x000fca0000010000 */
[----:B------:R-:W-:Y:S01]  /*a0c0*/  FSETP.GTU.FTZ.AND P0, PT, R125, R2, PT ;  /* 0x000000027d00720b */ /* 0x000fe20003f1c000 */
[----:B------:R-:W0:Y:S04]  /*a0d0*/  LDS R141, [R141+0x10] ;  /* 0x000010008d8d7984 */ /* 0x000e280000000800 */
        /* <DEDUP_REMOVED lines=11> */
.L_x_42:
[----:B01----:R-:W-:Y:S01]  /*a190*/  IMAD.MOV.U32 R3, RZ, RZ, 0x1 ;  /* 0x00000001ff037424 */ /* 0x003fe200078e00ff */
[----:B------:R-:W-:Y:S01]  /*a1a0*/  LOP3.LUT R2, R134, 0xffff, RZ, 0xc0, !PT ;  /* 0x0000ffff86027812 */ /* 0x000fe200078ec0ff */
[----:B------:R-:W0:Y:S01]  /*a1b0*/  S2R R130, SR_TID.X ;  /* 0x0000000000827919 */ /* 0x000e220000002100 */
[----:B------:R-:W-:Y:S02]  /*a1c0*/  PRMT R142, R142, 0x9910, RZ ;  /* 0x000099108e8e7816 */ /* 0x000fe400000000ff */
[----:B------:R-:W-:-:S04]  /*a1d0*/  SHF.L.U32 R3, R3, R2, RZ ;  /* 0x0000000203037219 */ /* 0x000fc800000006ff */
[----:B------:R-:W-:-:S04]  /*a1e0*/  LOP3.LUT R152, R126, R3, RZ, 0xfc, !PT ;  /* 0x000000037e987212 */ /* 0x000fc800078efcff */
[----:B------:R-:W-:-:S04]  /*a1f0*/  LOP3.LUT R2, R152, R72, RZ, 0x30, !PT ;  /* 0x0000004898027212 */ /* 0x000fc800078e30ff */
[----:B------:R-:W-:-:S04]  /*a200*/  PRMT R2, R2, 0x9910, RZ ;  /* 0x0000991002027816 */ /* 0x000fc800000000ff */
[----:B------:R-:W-:Y:S02]  /*a210*/  ISETP.NE.AND P2, PT, R2, RZ, PT ;  /* 0x000000ff0200720c */ /* 0x000fe40003f45270 */
[----:B------:R-:W-:Y:S02]  /*a220*/  LOP3.LUT R2, R152, R67, RZ, 0x30, !PT ;  /* 0x0000004398027212 */ /* 0x000fe400078e30ff */
[----:B------:R-:W-:Y:S02]  /*a230*/  ISETP.GT.U32.OR P2, PT, R141, 0xbff, P2 ;  /* 0x00000bff8d00780c */ /* 0x000fe40001744470 */
[----:B------:R-:W-:-:S04]  /*a240*/  PRMT R2, R2, 0x9910, RZ ;  /* 0x0000991002027816 */ /* 0x000fc800000000ff */
[----:B------:R-:W-:Y:S02]  /*a250*/  ISETP.NE.AND P1, PT, R2, RZ, PT ;  /* 0x000000ff0200720c */ /* 0x000fe40003f25270 */
[----:B------:R-:W-:-:S04]  /*a260*/  LOP3.LUT R2, R152, R73, RZ, 0x30, !PT ;  /* 0x0000004998027212 */ /* 0x000fc800078e30ff */
[----:B------:R-:W-:Y:S01]  /*a270*/  PRMT R7, R2, 0x9910, RZ ;  /* 0x0000991002077816 */ /* 0x000fe200000000ff */
[----:B0-----:R-:W-:Y:S01]  /*a280*/  @!P2 IMAD R133, R130, 0xe0, RZ ;  /* 0x000000e08285a824 */ /* 0x001fe200078e02ff */
[----:B------:R-:W-:Y:S02]  /*a290*/  @!P2 LOP3.LUT R132, R72, 0xffff, RZ, 0xc0, !PT ;  /* 0x0000ffff4884a812 */ /* 0x000fe400078ec0ff */
[----:B------:R-:W-:Y:S02]  /*a2a0*/  ISETP.NE.AND P0, PT, R7, RZ, PT ;  /* 0x000000ff0700720c */ /* 0x000fe40003f05270 */
[----:B------:R-:W-:Y:S01]  /*a2b0*/  LOP3.LUT R7, R152, R66, RZ, 0x30, !PT ;  /* 0x0000004298077212 */ /* 0x000fe200078e30ff */
[----:B------:R0:W-:Y:S01]  /*a2c0*/  @!P2 STS.64 [R141.X8+0x4b0], R132 ;  /* 0x0004b0848d00a388 */ /* 0x0001e20000008a00 */
[----:B------:R-:W-:Y:S02]  /*a2d0*/  @!P2 PRMT R72, RZ, 0x7610, R72 ;  /* 0x00007610ff48a816 */ /* 0x000fe40000000048 */
[----:B------:R-:W-:-:S04]  /*a2e0*/  PRMT R7, R7, 0x9910, RZ ;  /* 0x0000991007077816 */ /* 0x000fc800000000ff */
[----:B------:R-:W-:Y:S02]  /*a2f0*/  ISETP.NE.AND P3, PT, R7, RZ, PT ;  /* 0x000000ff0700720c */ /* 0x000fe40003f65270 */
[----:B0-----:R-:W-:Y:S02]  /*a300*/  @!P2 IADD3 R141, R141, 0x1, RZ ;  /* 0x000000018d8da810 */ /* 0x001fe40007ffe0ff */
[----:B------:R-:W-:Y:S02]  /*a310*/  LOP3.LUT P2, RZ, R227, 0x40, RZ, 0xc0, !PT ;  /* 0x00000040e3ff7812 */ /* 0x000fe4000784c0ff */
[----:B------:R-:W-:-:S13]  /*a320*/  ISETP.GT.U32.OR P1, PT, R141, 0xbff, P1 ;  /* 0x00000bff8d00780c */ /* 0x000fda0000f24470 */
[----:B------:R-:W-:Y:S02]  /*a330*/  @!P1 LOP3.LUT R2, R67, 0xffff, RZ, 0xc0, !PT ;  /* 0x0000ffff43029812 */ /* 0x000fe400078ec0ff */
[----:B------:R-:W-:Y:S02]  /*a340*/  @!P1 IADD3 R3, R133, 0x1, RZ ;  /* 0x0000000185039810 */ /* 0x000fe40007ffe0ff */
[----:B------:R-:W-:-:S03]  /*a350*/  @!P1 PRMT R67, RZ, 0x7610, R67 ;  /* 0x00007610ff439816 */ /* 0x000fc60000000043 */
[----:B------:R0:W-:Y:S02]  /*a360*/  @!P1 STS.64 [R141.X8+0x4b0], R2 ;  /* 0x0004b0028d009388 */ /* 0x0001e40000008a00 */
[----:B0-----:R-:W-:Y:S02]  /*a370*/  @!P1 IADD3 R141, R141, 0x1, RZ ;  /* 0x000000018d8d9810 */ /* 0x001fe40007ffe0ff */
[----:B------:R-:W-:Y:S02]  /*a380*/  LOP3.LUT R2, R152, R74, RZ, 0x30, !PT ;  /* 0x0000004a98027212 */ /* 0x000fe400078e30ff */
[----:B------:R-:W-:Y:S02]  /*a390*/  ISETP.GT.U32.OR P0, PT, R141, 0xbff, P0 ;  /* 0x00000bff8d00780c */ /* 0x000fe40000704470 */
[----:B------:R-:W-:Y:S02]  /*a3a0*/  PRMT R7, R2, 0x9910, RZ ;  /* 0x0000991002077816 */ /* 0x000fe400000000ff */
[----:B------:R-:W-:-:S02]  /*a3b0*/  LOP3.LUT P1, RZ, R226, 0x80, RZ, 0xc0, !PT ;  /* 0x00000080e2ff7812 */ /* 0x000fc4000782c0ff */
[----:B------:R-:W-:Y:S02]  /*a3c0*/  ISETP.NE.AND P5, PT, R7, RZ, PT ;  /* 0x000000ff0700720c */ /* 0x000fe40003fa5270 */
[----:B------:R-:W-:-:S04]  /*a3d0*/  LOP3.LUT R7, R152, R65, RZ, 0x30, !PT ;  /* 0x0000004198077212 */ /* 0x000fc800078e30ff */
[----:B------:R-:W-:Y:S02]  /*a3e0*/  PRMT R7, R7, 0x9910, RZ ;  /* 0x0000991007077816 */ /* 0x000fe400000000ff */
[----:B------:R-:W-:Y:S02]  /*a3f0*/  @!P0 LOP3.LUT R68, R73, 0xffff, RZ, 0xc0, !PT ;  /* 0x0000ffff49448812 */ /* 0x000fe400078ec0ff */
[----:B------:R-:W-:Y:S02]  /*a400*/  @!P0 IADD3 R69, R133, 0x2, RZ ;  /* 0x0000000285458810 */ /* 0x000fe40007ffe0ff */
[----:B------:R-:W-:Y:S02]  /*a410*/  ISETP.NE.AND P4, PT, R7, RZ, PT ;  /* 0x000000ff0700720c */ /* 0x000fe40003f85270 */
[----:B------:R-:W-:Y:S01]  /*a420*/  @!P0 PRMT R73, RZ, 0x7610, R73 ;  /* 0x00007610ff498816 */ /* 0x000fe20000000049 */
[----:B------:R0:W-:Y:S01]  /*a430*/  @!P0 STS.64 [R141.X8+0x4b0], R68 ;  /* 0x0004b0448d008388 */ /* 0x0001e20000008a00 */
[----:B------:R-:W-:-:S02]  /*a440*/  PRMT R7, R219, 0x9910, RZ ;  /* 0x00009910db077816 */ /* 0x000fc400000000ff */
        /* <DEDUP_REMOVED lines=23> */
[----:B------:R-:W-:-:S13]  /*a5c0*/  ISETP.GT.U32.OR P2, PT, R141, 0xbff, !P2 ;  /* 0x00000bff8d00780c */ /* 0x000fda0005744470 */
        /* <DEDUP_REMOVED lines=26> */
[----:B------:R-:W-:Y:S02]  /*a770*/  ISETP.GT.AND P3, PT, R7, -0x1, PT ;  /* 0xffffffff0700780c */ /* 0x000fe40003f64270 */
        /* <DEDUP_REMOVED lines=112> */
[----:B------:R-:W-:Y:S02]  /*ae80*/  ISETP.GT.U32.OR P0, PT, R141, 0xbff, !P0 ;  /* 0x00000bff8d00780c */ /* 0x000fe40004704470 */
[----:B------:R-:W-:-:S04]  /*ae90*/  LOP3.LUT R4, R152, R88, RZ, 0x30, !PT ;  /* 0x0000005898047212 */ /* 0x000fc800078e30ff */
[----:B------:R-:W-:-:S07]  /*aea0*/  PRMT R4, R4, 0x9910, RZ ;  /* 0x0000991004047816 */ /* 0x000fce00000000ff */
[----:B------:R-:W-:Y:S02]  /*aeb0*/  @!P0 LOP3.LUT R2, R85, 0xffff, RZ, 0xc0, !PT ;  /* 0x0000ffff55028812 */ /* 0x000fe400078ec0ff */
[----:B------:R-:W-:Y:S02]  /*aec0*/  @!P0 IADD3 R3, R133, 0x1a, RZ ;  /* 0x0000001a85038810 */ /* 0x000fe40007ffe0ff */
[----:B------:R-:W-:-:S03]  /*aed0*/  @!P0 PRMT R85, RZ, 0x7610, R85 ;  /* 0x00007610ff558816 */ /* 0x000fc60000000055 */
[----:B------:R0:W-:Y:S02]  /*aee0*/  @!P0 STS.64 [R141.X8+0x4b0], R2 ;  /* 0x0004b0028d008388 */ /* 0x0001e40000008a00 */
[----:B0-----:R-:W-:Y:S02]  /*aef0*/  @!P0 IADD3 R141, R141, 0x1, RZ ;  /* 0x000000018d8d8810 */ /* 0x001fe40007ffe0ff */
[----:B------:R-:W-:Y:S02]  /*af00*/  ISETP.NE.AND P0, PT, R4, RZ, PT ;  /* 0x000000ff0400720c */ /* 0x000fe40003f05270 */
        /* <DEDUP_REMOVED lines=9> */
[----:B------:R-:W-:-:S13]  /*afa0*/  ISETP.GT.U32.OR P5, PT, R141, 0xbff, !P5 ;  /* 0x00000bff8d00780c */ /* 0x000fda0006fa4470 */
[----:B------:R-:W-:Y:S02]  /*afb0*/  @!P5 LOP3.LUT R70, R86, 0xffff, RZ, 0xc0, !PT ;  /* 0x0000ffff5646d812 */ /* 0x000fe400078ec0ff */
[----:B------:R-:W-:Y:S02]  /*afc0*/  @!P5 IADD3 R71, R133, 0x1c, RZ ;  /* 0x0000001c8547d810 */ /* 0x000fe40007ffe0ff */
[----:B------:R-:W-:-:S03]  /*afd0*/  @!P5 PRMT R86, RZ, 0x7610, R86 ;  /* 0x00007610ff56d816 */ /* 0x000fc60000000056 */
[----:B------:R0:W-:Y:S02]  /*afe0*/  @!P5 STS.64 [R141.X8+0x4b0], R70 ;  /* 0x0004b0468d00d388 */ /* 0x0001e40000008a00 */
[----:B0-----:R-:W-:-:S04]  /*aff0*/  @!P5 IADD3 R141, R141, 0x1, RZ ;  /* 0x000000018d8dd810 */ /* 0x001fc80007ffe0ff */
        /* <DEDUP_REMOVED lines=20> */
[----:B------:R-:W-:-:S04]  /*b140*/  PRMT R4, R2, 0x9910, RZ ;  /* 0x0000991002047816 */ /* 0x000fc800000000ff */
[----:B------:R-:W-:Y:S02]  /*b150*/  ISETP.NE.AND P5, PT, R4, RZ, PT ;  /* 0x000000ff0400720c */ /* 0x000fe40003fa5270 */
[----:B------:R-:W-:-:S04]  /*b160*/  LOP3.LUT R4, R152, R50, RZ, 0x30, !PT ;  /* 0x0000003298047212 */ /* 0x000fc800078e30ff */
[----:B------:R-:W-:Y:S02]  /*b170*/  PRMT R4, R4, 0x9910, RZ ;  /* 0x0000991004047816 */ /* 0x000fe400000000ff */
[----:B------:R-:W-:Y:S02]  /*b180*/  @!P0 IADD3 R69, R133, 0x20, RZ ;  /* 0x0000002085458810 */ /* 0x000fe40007ffe0ff */
[----:B------:R-:W-:Y:S02]  /*b190*/  @!P0 LOP3.LUT R68, R88, 0xffff, RZ, 0xc0, !PT ;  /* 0x0000ffff58448812 */ /* 0x000fe400078ec0ff */
[----:B------:R-:W-:Y:S02]  /*b1a0*/  ISETP.NE.AND P4, PT, R4, RZ, PT ;  /* 0x000000ff0400720c */ /* 0x000fe40003f85270 */
[----:B------:R-:W-:Y:S01]  /*b1b0*/  @!P0 PRMT R88, RZ, 0x7610, R88 ;  /* 0x00007610ff588816 */ /* 0x000fe20000000058 */
[----:B------:R0:W-:Y:S02]  /*b1c0*/  @!P0 STS.64 [R141.X8+0x4b0], R68 ;  /* 0x0004b0448d008388 */ /* 0x0001e40000008a00 */
[----:B0-----:R-:W-:-:S02]  /*b1d0*/  @!P0 IADD3 R141, R141, 0x1, RZ ;  /* 0x000000018d8d8810 */ /* 0x001fc40007ffe0ff */
[----:B------:R-:W-:Y:S02]  /*b1e0*/  LOP3.LUT P0, RZ, R202, 0x40, RZ, 0xc0, !PT ;  /* 0x00000040caff7812 */ /* 0x000fe4000780c0ff */
[----:B------:R-:W-:-:S13]  /*b1f0*/  ISETP.GT.U32.OR P3, PT, R141, 0xbff, P3 ;  /* 0x00000bff8d00780c */ /* 0x000fda0001f64470 */
[----:B------:R-:W-:Y:S02]  /*b200*/  @!P3 IADD3 R3, R133, 0x21, RZ ;  /* 0x000000218503b810 */ /* 0x000fe40007ffe0ff */
[----:B------:R-:W-:Y:S02]  /*b210*/  @!P3 LOP3.LUT R2, R51, 0xffff, RZ, 0xc0, !PT ;  /* 0x0000ffff3302b812 */ /* 0x000fe400078ec0ff */
        /* <DEDUP_REMOVED lines=10> */
[----:B------:R-:W-:Y:S02]  /*b2c0*/  @!P5 IADD3 R69, R133, 0x22, RZ ;  /* 0x000000228545d810 */ /* 0x000fe40007ffe0ff */
[----:B------:R-:W-:Y:S02]  /*b2d0*/  @!P5 LOP3.LUT R68, R89, 0xffff, RZ, 0xc0, !PT ;  /* 0x0000ffff5944d812 */ /* 0x000fe400078ec0ff */
[----:B------:R-:W-:Y:S02]  /*b2e0*/  ISETP.NE.AND P1, PT, R4, RZ, PT ;  /* 0x000000ff0400720c */ /* 0x000fe40003f25270 */
[----:B------:R-:W-:Y:S01]  /*b2f0*/  @!P5 PRMT R89, RZ, 0x7610, R89 ;  /* 0x00007610ff59d816 */ /* 0x000fe20000000059 */
[----:B------:R0:W-:Y:S01]  /*b300*/  @!P5 STS.64 [R141.X8+0x4b0], R68 ;  /* 0x0004b0448d00d388 */ /* 0x0001e20000008a00 */
[----:B------:R-:W-:-:S02]  /*b310*/  PRMT R4, R193, 0x9910, RZ ;  /* 0x00009910c1047816 */ /* 0x000fc400000000ff */
[----:B0-----:R-:W-:Y:S02]  /*b320*/  @!P5 IADD3 R141, R141, 0x1, RZ ;  /* 0x000000018d8dd810 */ /* 0x001fe40007ffe0ff */
[----:B------:R-:W-:Y:S02]  /*b330*/  LOP3.LUT P5, RZ, R200, 0x100, RZ, 0xc0, !PT ;  /* 0x00000100c8ff7812 */ /* 0x000fe400078ac0ff */
[----:B------:R-:W-:-:S13]  /*b340*/  ISETP.GT.U32.OR P4, PT, R141, 0xbff, P4 ;  /* 0x00000bff8d00780c */ /* 0x000fda0002784470 */
[----:B------:R-:W-:Y:S02]  /*b350*/  @!P4 IADD3 R3, R133, 0x23, RZ ;  /* 0x000000238503c810 */ /* 0x000fe40007ffe0ff */
[----:B------:R-:W-:Y:S02]  /*b360*/  @!P4 LOP3.LUT R2, R50, 0xffff, RZ, 0xc0, !PT ;  /* 0x0000ffff3202c812 */ /* 0x000fe400078ec0ff */
[----:B------:R-:W-:-:S03]  /*b370*/  @!P4 PRMT R50, RZ, 0x7610, R50 ;  /* 0x00007610ff32c816 */ /* 0x000fc60000000032 */
[----:B------:R0:W-:Y:S02]  /*b380*/  @!P4 STS.64 [R141.X8+0x4b0], R2 ;  /* 0x0004b0028d00c388 */ /* 0x0001e40000008a00 */
        /* <DEDUP_REMOVED lines=16> */
[----:B------:R-:W-:-:S13]  /*b490*/  ISETP.GT.U32.OR P0, PT, R141, 0xbff, !P0 ;  /* 0x00000bff8d00780c */ /* 0x000fda0004704470 */
        /* <DEDUP_REMOVED lines=26> */
[----:B------:R-:W-:Y:S02]  /*b640*/  ISETP.GT.AND P4, PT, R4, -0x1, PT ;  /* 0xffffffff0400780c */ /* 0x000fe40003f84270 */
[----:B------:R-:W-:Y:S02]  /*b650*/  ISETP.GT.U32.OR P2, PT, R141, 0xbff, !P2 ;  /* 0x00000bff8d00780c */ /* 0x000fe40005744470 */
[----:B------:R-:W-:-:S04]  /*b660*/  LOP3.LUT R4, R152, R103, RZ, 0x30, !PT ;  /* 0x0000006798047212 */ /* 0x000fc800078e30ff */
[----:B------:R-:W-:-:S07]  /*b670*/  PRMT R4, R4, 0x9910, RZ ;  /* 0x0000991004047816 */ /* 0x000fce00000000ff */
        /* <DEDUP_REMOVED lines=111> */
[----:B------:R-:W-:-:S13]  /*bd70*/  ISETP.GT.U32.OR P5, PT, R141, 0xbff, !P5 ;  /* 0x00000bff8d00780c */ /* 0x000fda0006fa4470 */
[----:B------:R-:W-:Y:S02]  /*bd80*/  @!P5 IADD3 R3, R133, 0x3a, RZ ;  /* 0x0000003a8503d810 */ /* 0x000fe40007ffe0ff */
[----:B------:R-:W-:Y:S02]  /*bd90*/  @!P5 LOP3.LUT R2, R100, 0xffff, RZ, 0xc0, !PT ;  /* 0x0000ffff6402d812 */ /* 0x000fe400078ec0ff */
[----:B------:R-:W-:-:S03]  /*bda0*/  @!P5 PRMT R100, RZ, 0x7610, R100 ;  /* 0x00007610ff64d816 */ /* 0x000fc60000000064 */
[----:B------:R0:W-:Y:S02]  /*bdb0*/  @!P5 STS.64 [R141.X8+0x4b0], R2 ;  /* 0x0004b0028d00d388 */ /* 0x0001e40000008a00 */
[----:B0-----:R-:W-:Y:S02]  /*bdc0*/  @!P5 IADD3 R141, R141, 0x1, RZ ;  /* 0x000000018d8dd810 */ /* 0x001fe40007ffe0ff */
[----:B------:R-:W-:Y:S02]  /*bdd0*/  ISETP.NE.AND P5, PT, R4, RZ, PT ;  /* 0x000000ff0400720c */ /* 0x000fe40003fa5270 */
        /* <DEDUP_REMOVED lines=8> */
[----:B------:R-:W-:Y:S02]  /*be60*/  ISETP.NE.AND P4, PT, R7, RZ, PT ;  /* 0x000000ff0700720c */ /* 0x000fe40003f85270 */
[----:B------:R-:W-:-:S13]  /*be70*/  ISETP.GT.U32.OR P2, PT, R141, 0xbff, !P2 ;  /* 0x00000bff8d00780c */ /* 0x000fda0005744470 */
[----:B------:R-:W-:Y:S02]  /*be80*/  @!P2 IADD3 R71, R133, 0x3c, RZ ;  /* 0x0000003c8547a810 */ /* 0x000fe40007ffe0ff */
[----:B------:R-:W-:Y:S02]  /*be90*/  @!P2 LOP3.LUT R70, R101, 0xffff, RZ, 0xc0, !PT ;  /* 0x0000ffff6546a812 */ /* 0x000fe400078ec0ff */
[----:B------:R-:W-:-:S03]  /*bea0*/  @!P2 PRMT R101, RZ, 0x7610, R101 ;  /* 0x00007610ff65a816 */ /* 0x000fc60000000065 */
[----:B------:R0:W-:Y:S02]  /*beb0*/  @!P2 STS.64 [R141.X8+0x4b0], R70 ;  /* 0x0004b0468d00a388 */ /* 0x0001e40000008a00 */
[----:B0-----:R-:W-:-:S04]  /*bec0*/  @!P2 IADD3 R141, R141, 0x1, RZ ;  /* 0x000000018d8da810 */ /* 0x001fc80007ffe0ff */
        /* <DEDUP_REMOVED lines=20> */
[----:B------:R-:W-:-:S04]  /*c010*/  PRMT R7, R2, 0x9910, RZ ;  /* 0x0000991002077816 */ /* 0x000fc800000000ff */
[----:B------:R-:W-:-:S07]  /*c020*/  ISETP.NE.AND P2, PT, R7, RZ, PT ;  /* 0x000000ff0700720c */ /* 0x000fce0003f45270 */
        /* <DEDUP_REMOVED lines=30> */
[----:B------:R-:W-:-:S05]  /*c210*/  PRMT R7, R168, 0x9910, RZ ;  /* 0x00009910a8077816 */ /* 0x000fca00000000ff */
        /* <DEDUP_REMOVED lines=224> */
[----:B------:R-:W-:-:S02]  /*d020*/  LOP3.LUT R152, R152, R17, RZ, 0x30, !PT ;  /* 0x0000001198987212 */ /* 0x000fc400078e30ff */
[----:B------:R-:W-:Y:S02]  /*d030*/  ISETP.NE.AND P5, PT, R6, RZ, PT ;  /* 0x000000ff0600720c */ /* 0x000fe40003fa5270 */
[----:B------:R-:W-:Y:S02]  /*d040*/  PRMT R6, R152, 0x9910, RZ ;  /* 0x0000991098067816 */ /* 0x000fe400000000ff */
[----:B------:R-:W-:Y:S02]  /*d050*/  LOP3.LUT P1, RZ, R150, 0x80, RZ, 0xc0, !PT ;  /* 0x0000008096ff7812 */ /* 0x000fe4000782c0ff */
[----:B------:R-:W-:Y:S02]  /*d060*/  ISETP.NE.AND P4, PT, R6, RZ, PT ;  /* 0x000000ff0600720c */ /* 0x000fe40003f85270 */
[----:B------:R-:W-:Y:S02]  /*d070*/  @!P0 IADD3 R5, R133, 0x62, RZ ;  /* 0x0000006285058810 */ /* 0x000fe40007ffe0ff */
[----:B------:R-:W-:-:S02]  /*d080*/  @!P0 LOP3.LUT R4, R121, 0xffff, RZ, 0xc0, !PT ;  /* 0x0000ffff79048812 */ /* 0x000fc400078ec0ff */
        /* <DEDUP_REMOVED lines=69> */
[----:B0-----:R-:W-:Y:S01]  /*d4e0*/  @!P2 IADD3 R141, R141, 0x1, RZ ;  /* 0x000000018d8da810 */ /* 0x001fe20007ffe0ff */
[----:B------:R-:W-:Y:S02]  /*d4f0*/  IMAD.MOV.U32 R6, RZ, RZ, R142 ;  /* 0x000000ffff067224 */ /* 0x000fe400078e008e */
[----:B------:R-:W-:Y:S01]  /*d500*/  IMAD.MOV.U32 R7, RZ, RZ, RZ ;  /* 0x000000ffff077224 */ /* 0x000fe200078e00ff */
[----:B------:R-:W-:Y:S02]  /*d510*/  ISETP.GT.U32.OR P1, PT, R141, 0xbff, !P1 ;  /* 0x00000bff8d00780c */ /* 0x000fe40004f24470 */
[----:B------:R-:W-:Y:S02]  /*d520*/  ISETP.GT.AND P3, PT, R6, -0x1, PT ;  /* 0xffffffff0600780c */ /* 0x000fe40003f64270 */
[----:B------:R-:W-:-:S09]  /*d530*/  LEA R6, R130, 0x4b0, 0x1 ;  /* 0x000004b082067811 */ /* 0x000fd200078e08ff */
        /* <DEDUP_REMOVED lines=17> */
.L_x_44:
[----:B------:R-:W-:-:S04]  /*d650*/  IADD3 R2, R7, 0x70, RZ ;  /* 0x0000007007027810 */ /* 0x000fc80007ffe0ff */
[----:B------:R-:W-:-:S05]  /*d660*/  SHF.R.U32.HI R2, RZ, 0x5, R2 ;  /* 0x00000005ff027819 */ /* 0x000fca0000011602 */
[----:B------:R-:W-:-:S05]  /*d670*/  IMAD R3, R2, 0x4, R1 ;  /* 0x0000000402037824 */ /* 0x000fca00078e0201 */
[----:B------:R-:W3:Y:S01]  /*d680*/  LDL R69, [R3] ;  /* 0x0000000003457983 */ /* 0x000ee20000100800 */
[C---:B------:R-:W-:Y:S01]  /*d690*/  IADD3 R2, R7.reuse, 0x10, RZ ;  /* 0x0000001007027810 */ /* 0x040fe20007ffe0ff */
[----:B------:R-:W-:Y:S01]  /*d6a0*/  IMAD.MOV.U32 R132, RZ, RZ, 0x1 ;  /* 0x00000001ff847424 */ /* 0x000fe200078e00ff */
[C---:B------:R-:W-:Y:S01]  /*d6b0*/  IADD3 R4, R7.reuse, 0x11, RZ ;  /* 0x0000001107047810 */ /* 0x040fe20007ffe0ff */
[----:B------:R-:W-:Y:S01]  /*d6c0*/  IMAD R70, R7, 0x200, R6 ;  /* 0x0000020007467824 */ /* 0x000fe200078e0206 */
[----:B------:R-:W-:Y:S02]  /*d6d0*/  LOP3.LUT R2, R2, 0x18, RZ, 0xc0, !PT ;  /* 0x0000001802027812 */ /* 0x000fe400078ec0ff */
[----:B------:R-:W-:Y:S02]  /*d6e0*/  LOP3.LUT R4, R4, 0x19, RZ, 0xc0, !PT ;  /* 0x0000001904047812 */ /* 0x000fe400078ec0ff */
[C---:B------:R-:W-:Y:S02]  /*d6f0*/  SHF.L.U32 R2, R132.reuse, R2, RZ ;  /* 0x0000000284027219 */ /* 0x040fe400000006ff */
[----:B------:R-:W-:-:S02]  /*d700*/  SHF.L.U32 R4, R132, R4, RZ ;  /* 0x0000000484047219 */ /* 0x000fc400000006ff */
[----:B------:R-:W-:-:S04]  /*d710*/  IADD3 R5, R7, 0x12, RZ ;  /* 0x0000001207057810 */ /* 0x000fc80007ffe0ff */
[----:B------:R-:W-:-:S04]  /*d720*/  LOP3.LUT R5, R5, 0x1a, RZ, 0xc0, !PT ;  /* 0x0000001a05057812 */ /* 0x000fc800078ec0ff */
[----:B------:R-:W-:Y:S02]  /*d730*/  SHF.L.U32 R68, R132, R5, RZ ;  /* 0x0000000584447219 */ /* 0x000fe400000006ff */
[C---:B---3--:R-:W-:Y:S02]  /*d740*/  LOP3.LUT P0, RZ, R69.reuse, R2, RZ, 0xc0, !PT ;  /* 0x0000000245ff7212 */ /* 0x048fe4000780c0ff */
[----:B------:R-:W-:Y:S02]  /*d750*/  LOP3.LUT P1, RZ, R69, R4, RZ, 0xc0, !PT ;  /* 0x0000000445ff7212 */ /* 0x000fe4000782c0ff */
[----:B------:R-:W-:Y:S02]  /*d760*/  ISETP.GT.U32.OR P0, PT, R141, 0xbff, !P0 ;  /* 0x00000bff8d00780c */ /* 0x000fe40004704470 */
[----:B------:R-:W-:-:S11]  /*d770*/  LOP3.LUT P2, RZ, R69, R68, RZ, 0xc0, !PT ;  /* 0x0000004445ff7212 */ /* 0x000fd6000784c0ff */
[----:B------:R-:W0:Y:S01]  /*d780*/  @!P0 LDS.U16 R2, [R70+0x6000] ;  /* 0x0060000046028984 */ /* 0x000e220000000400 */
[----:B------:R-:W-:-:S05]  /*d790*/  @!P0 IMAD R3, R130, 0xe0, R7 ;  /* 0x000000e082038824 */ /* 0x000fca00078e0207 */
[----:B------:R-:W-:-:S05]  /*d7a0*/  @!P0 IADD3 R3, R3, 0x70, RZ ;  /* 0x0000007003038810 */ /* 0x000fca0007ffe0ff */
[----:B0-----:R0:W-:Y:S04]  /*d7b0*/  @!P0 STS.64 [R141.X8+0x4b0], R2 ;  /* 0x0004b0028d008388 */ /* 0x0011e80000008a00 */
[----:B------:R-:W-:Y:S01]  /*d7c0*/  @!P0 STS.U16 [R70+0x6000], RZ ;  /* 0x006000ff46008388 */ /* 0x000fe20000000400 */
[----:B0-----:R-:W-:Y:S02]  /*d7d0*/  @!P0 IADD3 R141, R141, 0x1, RZ ;  /* 0x000000018d8d8810 */ /* 0x001fe40007ffe0ff */
[----:B------:R-:W-:Y:S02]  /*d7e0*/  IADD3 R3, R7, 0x13, RZ ;  /* 0x0000001307037810 */ /* 0x000fe40007ffe0ff */
[----:B------:R-:W-:Y:S02]  /*d7f0*/  ISETP.GT.U32.OR P1, PT, R141, 0xbff, !P1 ;  /* 0x00000bff8d00780c */ /* 0x000fe40004f24470 */
[----:B------:R-:W-:-:S04]  /*d800*/  LOP3.LUT R3, R3, 0x1b, RZ, 0xc0, !PT ;  /* 0x0000001b03037812 */ /* 0x000fc800078ec0ff */
[----:B------:R-:W-:-:S07]  /*d810*/  SHF.L.U32 R68, R132, R3, RZ ;  /* 0x0000000384447219 */ /* 0x000fce00000006ff */
        /* <DEDUP_REMOVED lines=8> */
[----:B------:R-:W-:-:S02]  /*d8a0*/  LOP3.LUT P2, RZ, R69, R68, RZ, 0xc0, !PT ;  /* 0x0000004445ff7212 */ /* 0x000fc4000784c0ff */
[----:B------:R-:W-:-:S04]  /*d8b0*/  LOP3.LUT R5, R5, 0x1c, RZ, 0xc0, !PT ;  /* 0x0000001c05057812 */ /* 0x000fc800078ec0ff */
[----:B------:R-:W-:-:S05]  /*d8c0*/  SHF.L.U32 R68, R132, R5, RZ ;  /* 0x0000000584447219 */ /* 0x000fca00000006ff */
        /* <DEDUP_REMOVED lines=31> */
[----:B------:R-:W-:-:S09]  /*dac0*/  SHF.L.W.U32 R68, R132, R3, RZ ;  /* 0x0000000384447219 */ /* 0x000fd20000000eff */
[----:B------:R-:W0:Y:S01]  /*dad0*/  @!P1 LDS.U16 R4, [R70+0x6a00] ;  /* 0x006a000046049984 */ /* 0x000e220000000400 */
[----:B------:R-:W-:-:S05]  /*dae0*/  @!P1 IMAD R71, R130, 0xe0, R7 ;  /* 0x000000e082479824 */ /* 0x000fca00078e0207 */
[----:B------:R-:W-:-:S05]  /*daf0*/  @!P1 IADD3 R5, R71, 0x75, RZ ;  /* 0x0000007547059810 */ /* 0x000fca0007ffe0ff */
[----:B0-----:R0:W-:Y:S04]  /*db00*/  @!P1 STS.64 [R141.X8+0x4b0], R4 ;  /* 0x0004b0048d009388 */ /* 0x0011e80000008a00 */
[----:B------:R-:W-:Y:S01]  /*db10*/  @!P1 STS.U16 [R70+0x6a00], RZ ;  /* 0x006a00ff46009388 */ /* 0x000fe20000000400 */
[----:B0-----:R-:W-:-:S04]  /*db20*/  @!P1 IADD3 R141, R141, 0x1, RZ ;  /* 0x000000018d8d9810 */ /* 0x001fc80007ffe0ff */
[----:B------:R-:W-:Y:S02]  /*db30*/  ISETP.GT.U32.OR P0, PT, R141, 0xbff, !P2 ;  /* 0x00000bff8d00780c */ /* 0x000fe40005704470 */
[----:B------:R-:W-:-:S11]  /*db40*/  LOP3.LUT P2, RZ, R69, R68, RZ, 0xc0, !PT ;  /* 0x0000004445ff7212 */ /* 0x000fd6000784c0ff */
[----:B------:R-:W0:Y:S01]  /*db50*/  @!P0 LDS.U16 R2, [R70+0x6c00] ;  /* 0x006c000046028984 */ /* 0x000e220000000400 */
[----:B------:R-:W-:-:S05]  /*db60*/  @!P0 IMAD R71, R130, 0xe0, R7 ;  /* 0x000000e082478824 */ /* 0x000fca00078e0207 */
[----:B------:R-:W-:-:S05]  /*db70*/  @!P0 IADD3 R3, R71, 0x76, RZ ;  /* 0x0000007647038810 */ /* 0x000fca0007ffe0ff */
[----:B0-----:R0:W-:Y:S04]  /*db80*/  @!P0 STS.64 [R141.X8+0x4b0], R2 ;  /* 0x0004b0028d008388 */ /* 0x0011e80000008a00 */
[----:B------:R-:W-:Y:S01]  /*db90*/  @!P0 STS.U16 [R70+0x6c00], RZ ;  /* 0x006c00ff46008388 */ /* 0x000fe20000000400 */
[----:B0-----:R-:W-:-:S04]  /*dba0*/  @!P0 IADD3 R141, R141, 0x1, RZ ;  /* 0x000000018d8d8810 */ /* 0x001fc80007ffe0ff */
[----:B------:R-:W-:-:S13]  /*dbb0*/  ISETP.GT.U32.OR P1, PT, R141, 0xbff, !P2 ;  /* 0x00000bff8d00780c */ /* 0x000fda0005724470 */
[----:B------:R-:W0:Y:S01]  /*dbc0*/  @!P1 LDS.U16 R4, [R70+0x6e00] ;  /* 0x006e000046049984 */ /* 0x000e220000000400 */
[----:B------:R-:W-:Y:S01]  /*dbd0*/  @!P1 IMAD R5, R130, 0xe0, R7 ;  /* 0x000000e082059824 */ /* 0x000fe200078e0207 */
[----:B------:R-:W-:-:S04]  /*dbe0*/  IADD3 R7, R7, 0x8, RZ ;  /* 0x0000000807077810 */ /* 0x000fc80007ffe0ff */
[----:B------:R-:W-:Y:S02]  /*dbf0*/  @!P1 IADD3 R5, R5, 0x77, RZ ;  /* 0x0000007705059810 */ /* 0x000fe40007ffe0ff */
[----:B------:R-:W-:-:S03]  /*dc00*/  ISETP.NE.AND P0, PT, R7, 0x70, PT ;  /* 0x000000700700780c */ /* 0x000fc60003f05270 */
[----:B0-----:R0:W-:Y:S04]  /*dc10*/  @!P1 STS.64 [R141.X8+0x4b0], R4 ;  /* 0x0004b0048d009388 */ /* 0x0011e80000008a00 */
[----:B------:R1:W-:Y:S01]  /*dc20*/  @!P1 STS.U16 [R70+0x6e00], RZ ;  /* 0x006e00ff46009388 */ /* 0x0003e20000000400 */
[----:B0-----:R-:W-:-:S05]  /*dc30*/  @!P1 IADD3 R141, R141, 0x1, RZ ;  /* 0x000000018d8d9810 */ /* 0x001fca0007ffe0ff */
[----:B-1----:R-:W-:Y:S05]  /*dc40*/  @P0 BRA `(.L_x_44) ;  /* 0xfffffa0000000947 */ /* 0x002fea000383ffff */
.L_x_43:
[----:B------:R-:W-:-:S05]  /*dc50*/  FADD.FTZ R3, R125, -c[0x0][0x1b4] ;  /* 0x80006d007d037621 */ /* 0x000fca0000010000 */
        /* <DEDUP_REMOVED lines=10> */
[----:B------:R-:W0:Y:S02]  /*dd00*/  S2R R2, SR_TID.X ;  /* 0x0000000000027919 */ /* 0x000e240000002100 */
[----:B0-----:R-:W-:Y:S02]  /*dd10*/  ISETP.NE.AND P1, PT, R2, RZ, PT ;  /* 0x000000ff0200720c */ /* 0x001fe40003f25270 */
[----:B------:R-:W-:Y:S02]  /*dd20*/  PRMT R2, R127, 0x9910, RZ ;  /* 0x000099107f027816 */ /* 0x000fe400000000ff */
[----:B------:R-:W-:Y:S02]  /*dd30*/  FSEL R128, R125, R128, !P1 ;  /* 0x000000807d807208 */ /* 0x000fe40004800000 */
[----:B------:R-:W-:-:S04]  /*dd40*/  ISETP.NE.AND P0, PT, R2, RZ, PT ;  /* 0x000000ff0200720c */ /* 0x000fc80003f05270 */
[----:B------:R-:W-:Y:S02]  /*dd50*/  SEL R126, R126, R127, !P0 ;  /* 0x0000007f7e7e7207 */ /* 0x000fe40004000000 */
[----:B------:R-:W-:Y:S01]  /*dd60*/  PRMT R127, RZ, 0x7610, R127 ;  /* 0x00007610ff7f7816 */ /* 0x000fe2000000007f */
[----:B------:R-:W0:Y:S01]  /*dd70*/  @!P1 LDS R129, [RZ] ;  /* 0x00000000ff819984 */ /* 0x000e220000000800 */
[----:B------:R-:W-:Y:S05]  /*dd80*/  BRA `(.L_x_47) ;  /* 0x000000c000007947 */ /* 0x000fea0003800000 */
.L_x_46:
[----:B------:R-:W0:Y:S01]  /*dd90*/  S2R R2, SR_TID.X ;  /* 0x0000000000027919 */ /* 0x000e220000002100 */
[----:B------:R-:W-:Y:S01]  /*dda0*/  IMAD.MOV.U32 R3, RZ, RZ, 0x1 ;  /* 0x00000001ff037424 */ /* 0x000fe200078e00ff */
[----:B0-----:R-:W-:Y:S02]  /*ddb0*/  ISETP.NE.AND P0, PT, R2, RZ, PT ;  /* 0x000000ff0200720c */ /* 0x001fe40003f05270 */
[----:B------:R-:W-:-:S04]  /*ddc0*/  LOP3.LUT R2, R134, 0xffff, RZ, 0xc0, !PT ;  /* 0x0000ffff86027812 */ /* 0x000fc800078ec0ff */
[----:B------:R-:W-:-:S04]  /*ddd0*/  SHF.L.U32 R3, R3, R2, RZ ;  /* 0x0000000203037219 */ /* 0x000fc800000006ff */
[----:B------:R-:W-:-:S03]  /*dde0*/  LOP3.LUT R3, R126, R3, RZ, 0xfc, !PT ;  /* 0x000000037e037212 */ /* 0x000fc600078efcff */
[----:B------:R0:W-:Y:S01]  /*ddf0*/  @!P0 STS [RZ], R129 ;  /* 0x00000081ff008388 */ /* 0x0001e20000000800 */
[C---:B------:R-:W-:Y:S01]  /*de00*/  PRMT R127, R3.reuse, 0x7610, R127 ;  /* 0x00007610037f7816 */ /* 0x040fe2000000007f */
[----:B------:R-:W-:Y:S01]  /*de10*/  @!P0 IMAD.MOV.U32 R124, RZ, RZ, R129 ;  /* 0x000000ffff7c8224 */ /* 0x000fe200078e0081 */
[C---:B------:R-:W-:Y:S01]  /*de20*/  PRMT R126, R3.reuse, 0x7610, R126 ;  /* 0x00007610037e7816 */ /* 0x040fe2000000007e */
[----:B------:R-:W-:Y:S01]  /*de30*/  @!P0 IMAD.MOV.U32 R125, RZ, RZ, R128 ;  /* 0x000000ffff7d8224 */ /* 0x000fe200078e0080 */
[----:B------:R-:W-:Y:S02]  /*de40*/  @!P0 PRMT R127, R3, 0x7610, R127 ;  /* 0x00007610037f8816 */ /* 0x000fe4000000007f */
.L_x_47:
[----:B------:R-:W-:Y:S01]  /*de50*/  IADD3 R134, R134, -0x1, RZ ;  /* 0xffffffff86867810 */ /* 0x000fe20007ffe0ff */
[----:B0-----:R-:W-:Y:S05]  /*de60*/  BRA `(.L_x_48) ;  /* 0xffff444000007947 */ /* 0x001fea000383ffff */
.L_x_45:
        /* <DEDUP_REMOVED lines=13> */
[----:B------:R-:W-:-:S03]  /*df40*/  UFLO.U32 UR4, UR4 ;  /* 0x00000004000472bd */ /* 0x000fc600080e0000 */
[----:B------:R-:W3:Y:S03]  /*df50*/  S2R R3, SR_CTAID.Y ;  /* 0x0000000000037919 */ /* 0x000ee60000002600 */
[----:B0-----:R-:W-:Y:S01]  /*df60*/  ISETP.EQ.U32.AND P1, PT, R2, UR4, PT ;  /* 0x0000000402007c0c */ /* 0x001fe2000bf22070 */
[----:B------:R-:W-:Y:S02]  /*df70*/  IMAD.MOV.U32 R2, RZ, RZ, c[0x0][0x188] ;  /* 0x00006200ff027624 */ /* 0x000fe400078e00ff */
[----:B-1----:R-:W-:Y:S02]  /*df80*/  IMAD.U32 R7, RZ, RZ, UR5 ;  /* 0x00000005ff077e24 */ /* 0x002fe4000f8e00ff */
[----:B---3--:R-:W-:Y:S02]  /*df90*/  IMAD R0, R3, c[0x0][0xc], R0 ;  /* 0x0000030003007a24 */ /* 0x008fe400078e0200 */
[----:B------:R-:W-:-:S02]  /*dfa0*/  IMAD.MOV.U32 R3, RZ, RZ, c[0x0][0x18c] ;  /* 0x00006300ff037624 */ /* 0x000fc400078e00ff */
[----:B------:R-:W-:-:S05]  /*dfb0*/  IMAD.WIDE.U32 R4, R0, R5, c[0x0][0x180] ;  /* 0x0000600000047625 */ /* 0x000fca00078e0005 */
[----:B------:R0:W-:Y:S04]  /*dfc0*/  STG.E [R4.64], R11 ;  /* 0x0000000b04007986 */ /* 0x0001e8000c101906 */
[----:B------:R0:W-:Y:S02]  /*dfd0*/  @P1 RED.E.MAX.S32.STRONG.GPU [R2.64], R7 ;  /* 0x000000070200198e */ /* 0x0001e4000d10e386 */
.L_x_50:
[----:B------:R-:W-:Y:S05]  /*dfe0*/  BSYNC B0 ;  /* 0x0000000000007941 */ /* 0x000fea0003800000 */
.L_x_49:
[----:B------:R-:W-:Y:S05]  /*dff0*/  @P0 EXIT ;  /* 0x000000000000094d */ /* 0x000fea0003800000 */
.L_x_51:
[----:B0-----:R0:W1:Y:S01]  /*e000*/  LDS.64 R6, [R140.X8+0x4b0] ;  /* 0x0004b0008c067984 */ /* 0x0010620000008a00 */
[----:B------:R-:W-:-:S04]  /*e010*/  IADD3 R0, P0, R9, R140, RZ ;  /* 0x0000008c09007210 */ /* 0x000fc80007f1e0ff */
[----:B------:R-:W-:Y:S02]  /*e020*/  LEA.HI.X.SX32 R5, R140, R10, 0x1, P0 ;  /* 0x0000000a8c057211 */ /* 0x000fe400000f0eff */
[C---:B------:R-:W-:Y:S02]  /*e030*/  LEA R2, P0, R0.reuse, c[0x0][0x168], 0x1 ;  /* 0x00005a0000027a11 */ /* 0x040fe400078008ff */
[C---:B------:R-:W-:Y:S02]  /*e040*/  LEA R4, P1, R0.reuse, c[0x0][0x170], 0x2 ;  /* 0x00005c0000047a11 */ /* 0x040fe400078210ff */
[C-C-:B------:R-:W-:Y:S02]  /*e050*/  LEA.HI.X R3, R0.reuse, c[0x0][0x16c], R5.reuse, 0x1, P0 ;  /* 0x00005b0000037a11 */ /* 0x140fe400000f0c05 */
[----:B------:R-:W-:Y:S02]  /*e060*/  LEA.HI.X R5, R0, c[0x0][0x174], R5, 0x2, P1 ;  /* 0x00005d0000057a11 */ /* 0x000fe400008f1405 */
[----:B0-----:R-:W-:-:S04]  /*e070*/  IADD3 R140, R140, c[0x0][0x0], RZ ;  /* 0x000000008c8c7a10 */ /* 0x001fc80007ffe0ff */
[----:B------:R-:W-:Y:S01]  /*e080*/  ISETP.GE.U32.AND P0, PT, R140, R11, PT ;  /* 0x0000000b8c00720c */ /* 0x000fe20003f06070 */
[----:B-1----:R0:W-:Y:S04]  /*e090*/  STG.E.U16 [R2.64], R6 ;  /* 0x0000000602007986 */ /* 0x0021e8000c101506 */
[----:B------:R0:W-:Y:S08]  /*e0a0*/  STG.E [R4.64], R7 ;  /* 0x0000000704007986 */ /* 0x0001f0000c101906 */
[----:B------:R-:W-:Y:S05]  /*e0b0*/  @!P0 BRA `(.L_x_51) ;  /* 0xffffff4000008947 */ /* 0x000fea000383ffff */
[----:B------:R-:W-:Y:S05]  /*e0c0*/  EXIT ;  /* 0x000000000000794d */ /* 0x000fea0003800000 */
.L_x_24:
        /* <DEDUP_REMOVED lines=9> */
.L_x_40:
[----:B------:R-:W-:Y:S01]  /*e160*/  IMAD.MOV.U32 R131, RZ, RZ, R68 ;  /* 0x000000ffff837224 */ /* 0x000fe200078e0044 */
[----:B------:R-:W-:Y:S01]  /*e170*/  MOV R2, 0xe1c0 ;  /* 0x0000e1c000027802 */ /* 0x000fe20000000f00 */
[----:B------:R-:W-:-:S02]  /*e180*/  IMAD.MOV.U32 R130, RZ, RZ, 0x1 ;  /* 0x00000001ff827424 */ /* 0x000fc400078e00ff */
[----:B------:R-:W-:Y:S02]  /*e190*/  IMAD.MOV.U32 R69, RZ, RZ, RZ ;  /* 0x000000ffff457224 */ /* 0x000fe400078e00ff */
[----:B------:R-:W-:Y:S02]  /*e1a0*/  IMAD.MOV.U32 R132, RZ, RZ, -0x1 ;  /* 0xffffffffff847424 */ /* 0x000fe400078e00ff */
[----:B0-----:R-:W-:Y:S05]  /*e1b0*/  CALL.REL.NOINC `($__internal_3_$__cuda_sm70_shflsync_up_p) ;  /* 0x0000035000007944 */ /* 0x001fea0003c00000 */
[----:B------:R-:W-:Y:S01]  /*e1c0*/  ISETP.EQ.U32.AND P1, PT, R70, 0x1, PT ;  /* 0x000000014600780c */ /* 0x000fe20003f22070 */
[----:B------:R-:W-:Y:S01]  /*e1d0*/  IMAD.MOV.U32 R2, RZ, RZ, R69 ;  /* 0x000000ffff027224 */ /* 0x000fe200078e0045 */
[----:B------:R-:W-:Y:S07]  /*e1e0*/  BRA `(.L_x_52) ;  /* 0xffffbc0000007947 */ /* 0x000fee000383ffff */
.L_x_41:
[----:B------:R-:W-:Y:S01]  /*e1f0*/  IMAD.MOV.U32 R130, RZ, RZ, 0x2 ;  /* 0x00000002ff827424 */ /* 0x000fe200078e00ff */
[----:B------:R-:W-:Y:S01]  /*e200*/  MOV R2, 0xe240 ;  /* 0x0000e24000027802 */ /* 0x000fe20000000f00 */
[----:B------:R-:W-:Y:S02]  /*e210*/  IMAD.MOV.U32 R69, RZ, RZ, RZ ;  /* 0x000000ffff457224 */ /* 0x000fe400078e00ff */
[----:B------:R-:W-:Y:S02]  /*e220*/  IMAD.MOV.U32 R132, RZ, RZ, -0x1 ;  /* 0xffffffffff847424 */ /* 0x000fe400078e00ff */
[----:B01----:R-:W-:Y:S05]  /*e230*/  CALL.REL.NOINC `($__internal_3_$__cuda_sm70_shflsync_up_p) ;  /* 0x000002d000007944 */ /* 0x003fea0003c00000 */
[----:B------:R-:W-:Y:S01]  /*e240*/  IMAD.IADD R2, R131, 0x1, R69 ;  /* 0x0000000183027824 */ /* 0x000fe200078e0245 */
[----:B------:R-:W-:Y:S01]  /*e250*/  ISETP.NE.U32.AND P1, PT, R70, 0x1, PT ;  /* 0x000000014600780c */ /* 0x000fe20003f25070 */
[----:B------:R-:W-:-:S02]  /*e260*/  IMAD.MOV.U32 R130, RZ, RZ, 0x4 ;  /* 0x00000004ff827424 */ /* 0x000fc400078e00ff */
[----:B------:R-:W-:Y:S01]  /*e270*/  IMAD.MOV.U32 R132, RZ, RZ, -0x1 ;  /* 0xffffffffff847424 */ /* 0x000fe200078e00ff */
[----:B------:R-:W-:Y:S01]  /*e280*/  SEL R131, R2, R69, !P1 ;  /* 0x0000004502837207 */ /* 0x000fe20004800000 */
[----:B------:R-:W-:Y:S01]  /*e290*/  IMAD.MOV.U32 R69, RZ, RZ, RZ ;  /* 0x000000ffff457224 */ /* 0x000fe200078e00ff */
[----:B------:R-:W-:Y:S02]  /*e2a0*/  MOV R2, 0xe2c0 ;  /* 0x0000e2c000027802 */ /* 0x000fe40000000f00 */
[----:B------:R-:W-:Y:S05]  /*e2b0*/  CALL.REL.NOINC `($__internal_3_$__cuda_sm70_shflsync_up_p) ;  /* 0x0000025000007944 */ /* 0x000fea0003c00000 */
[----:B------:R-:W-:Y:S01]  /*e2c0*/  IMAD.IADD R2, R131, 0x1, R69 ;  /* 0x0000000183027824 */ /* 0x000fe200078e0245 */
[----:B------:R-:W-:Y:S01]  /*e2d0*/  ISETP.NE.U32.AND P1, PT, R70, 0x1, PT ;  /* 0x000000014600780c */ /* 0x000fe20003f25070 */
[----:B------:R-:W-:Y:S02]  /*e2e0*/  IMAD.MOV.U32 R130, RZ, RZ, 0x8 ;  /* 0x00000008ff827424 */ /* 0x000fe400078e00ff */
[----:B------:R-:W-:Y:S01]  /*e2f0*/  IMAD.MOV.U32 R132, RZ, RZ, -0x1 ;  /* 0xffffffffff847424 */ /* 0x000fe200078e00ff */
[----:B------:R-:W-:Y:S01]  /*e300*/  SEL R131, R2, R69, !P1 ;  /* 0x0000004502837207 */ /* 0x000fe20004800000 */
[----:B------:R-:W-:Y:S01]  /*e310*/  IMAD.MOV.U32 R69, RZ, RZ, RZ ;  /* 0x000000ffff457224 */ /* 0x000fe200078e00ff */
[----:B------:R-:W-:-:S02]  /*e320*/  MOV R2, 0xe340 ;  /* 0x0000e34000027802 */ /* 0x000fc40000000f00 */
[----:B------:R-:W-:Y:S05]  /*e330*/  CALL.REL.NOINC `($__internal_3_$__cuda_sm70_shflsync_up_p) ;  /* 0x000001d000007944 */ /* 0x000fea0003c00000 */
        /* <DEDUP_REMOVED lines=11> */
[----:B------:R-:W-:Y:S01]  /*e3f0*/  IMAD.MOV.U32 R130, RZ, RZ, 0x1f ;  /* 0x0000001fff827424 */ /* 0x000fe200078e00ff */
[----:B------:R-:W-:Y:S01]  /*e400*/  SEL R69, R2, R69, !P1 ;  /* 0x0000004502457207 */ /* 0x000fe20004800000 */
[----:B------:R-:W-:Y:S01]  /*e410*/  IMAD.MOV.U32 R131, RZ, RZ, -0x1 ;  /* 0xffffffffff837424 */ /* 0x000fe200078e00ff */
[----:B------:R-:W-:-:S02]  /*e420*/  MOV R2, 0xe440 ;  /* 0x0000e44000027802 */ /* 0x000fc40000000f00 */
[----:B------:R-:W-:Y:S05]  /*e430*/  CALL.REL.NOINC `($__internal_2_$__cuda_sm70_shflsync_idx_p) ;  /* 0x0000009000007944 */ /* 0x000fea0003c00000 */
[----:B------:R-:W-:Y:S01]  /*e440*/  IMAD.IADD R68, R69, 0x1, -R68 ;  /* 0x0000000145447824 */ /* 0x000fe200078e0a44 */
[----:B------:R-:W-:Y:S01]  /*e450*/  MOV R2, 0xe4c0 ;  /* 0x0000e4c000027802 */ /* 0x000fe20000000f00 */
[----:B-1----:R-:W-:-:S02]  /*e460*/  IMAD.MOV.U32 R71, RZ, RZ, R130 ;  /* 0x000000ffff477224 */ /* 0x002fc400078e0082 */
[----:B0-----:R-:W-:Y:S02]  /*e470*/  IMAD.MOV.U32 R69, RZ, RZ, R124 ;  /* 0x000000ffff457224 */ /* 0x001fe400078e007c */
[----:B------:R-:W-:Y:S02]  /*e480*/  IMAD.MOV.U32 R130, RZ, RZ, RZ ;  /* 0x000000ffff827224 */ /* 0x000fe400078e00ff */
[----:B------:R-:W-:Y:S02]  /*e490*/  IMAD.MOV.U32 R70, RZ, RZ, 0x1f ;  /* 0x0000001fff467424 */ /* 0x000fe400078e00ff */
[----:B------:R-:W-:Y:S02]  /*e4a0*/  IMAD.MOV.U32 R131, RZ, RZ, -0x1 ;  /* 0xffffffffff837424 */ /* 0x000fe400078e00ff */
[----:B------:R-:W-:Y:S05]  /*e4b0*/  CALL.REL.NOINC `($__internal_2_$__cuda_sm70_shflsync_idx_p) ;  /* 0x0000001000007944 */ /* 0x000fea0003c00000 */
[----:B01----:R-:W-:Y:S05]  /*e4c0*/  BRA `(.L_x_53) ;  /* 0xffffba0000007947 */ /* 0x003fea000383ffff */
        .weak           $__internal_2_$__cuda_sm70_shflsync_idx_p
        .type           $__internal_2_$__cuda_sm70_shflsync_idx_p,@function
        .size           $__internal_2_$__cuda_sm70_shflsync_idx_p,($__internal_3_$__cuda_sm70_shflsync_up_p - $__internal_2_$__cuda_sm70_shflsync_idx_p)
$__internal_2_$__cuda_sm70_shflsync_idx_p:
[----:B------:R-:W-:Y:S01]  /*e4d0*/  IMAD.MOV.U32 R3, RZ, RZ, 0x0 ;  /* 0x00000000ff037424 */ /* 0x000fe200078e00ff */
[----:B------:R-:W-:Y:S04]  /*e4e0*/  WARPSYNC R131 ;  /* 0x0000008300007348 */ /* 0x000fe80003800000 */
[----:B------:R0:W1:Y:S01]  /*e4f0*/  SHFL.IDX PT, R130, R69, R130, R70 ;  /* 0x0000008245827389 */ /* 0x00006200000e0046 */
[----:B------:R-:W-:Y:S05]  /*e500*/  RET.REL.NODEC R2 `(_ZN17fastertransformer19segmented_topp_impl27segmented_top_p_single_passINS0_28Segmented_topk_kernel_paramsI6__halfiLi256ELi1EEELi224EEEvNS0_20TopKPerSegmentParamsE) ;  /* 0xffff1af002007950 */ /* 0x000fea0003c3ffff */
        .weak           $__internal_3_$__cuda_sm70_shflsync_up_p
        .type           $__internal_3_$__cuda_sm70_shflsync_up_p,@function
        .size           $__internal_3_$__cuda_sm70_shflsync_up_p,(.L_x_1814 - $__internal_3_$__cuda_sm70_shflsync_up_p)
$__internal_3_$__cuda_sm70_shflsync_up_p:
[----:B------:R-:W-:Y:S04]  /*e510*/  WARPSYNC R132 ;  /* 0x0000008400007348 */ /* 0x000fe80003800000 */
[----:B------:R-:W0:Y:S01]  /*e520*/  SHFL.UP P1, R69, R131, R130, R69 ;  /* 0x0400008283457389 */ /* 0x000e220000020045 */
[----:B------:R-:W-:Y:S01]  /*e530*/  IMAD.MOV.U32 R3, RZ, RZ, 0x0 ;  /* 0x00000000ff037424 */ /* 0x000fe200078e00ff */
[----:B0-----:R-:W-:-:S03]  /*e540*/  SEL R70, RZ, 0x1, !P1 ;  /* 0x00000001ff467807 */ /* 0x001fc60004800000 */
[----:B------:R-:W-:Y:S05]  /*e550*/  RET.REL.NODEC R2 `(_ZN17fastertransformer19segmented_topp_impl27segmented_top_p_single_passINS0_28Segmented_topk_kernel_paramsI6__halfiLi256ELi1EEELi224EEEvNS0_20TopKPerSegmentParamsE) ;  /* 0xffff1aa002007950 */ /* 0x000fea0003c3ffff */
.L_x_54:
        /* <DEDUP_REMOVED lines=10> */
.L_x_1814:


//--------------------- .text._ZN17fastertransformer19segmented_topp_impl27segmented_top_p_single_passINS0_28Segmented_topk_kernel_paramsI6__halfiLi256ELi1EEELi192EEEvNS0_20TopKPerSegmentParamsE --------------------------
	.section	.text._ZN17fastertransformer19segmented_topp_impl27segmented_top_p_single_passINS0_28Segmented_topk_kernel_paramsI6__halfiLi256ELi1EEELi192EEEvNS0_20TopKPerSegmentParamsE,"ax",@progbits
	.sectioninfo	@"SHI_REGISTERS=255"
	.align	128
        .global         _ZN17fastertransformer19segmented_topp_impl27segmented_top_p_single_passINS0_28Segmented_topk_kernel_paramsI6__halfiLi256ELi1EEELi192EEEvNS0_20TopKPerSegmentParamsE
        .type           _ZN17fastertransformer19segmented_topp_impl27segmented_top_p_single_passINS0_28Segmented_topk_kernel_paramsI6__halfiLi256ELi1EEELi192EEEvNS0_20TopKPerSegmentParamsE,@function
        .size           _ZN17fastertransformer19segmented_topp_impl27segmented_top_p_single_passINS0_28Segmented_topk_kernel_paramsI6__halfiLi256ELi1EEELi192EEEvNS0_20TopKPerSegmentParamsE,(.L_x_1816 - _ZN17fastertransformer19segmented_topp_impl27segmented_top_p_single_passINS0_28Segmented_topk_kernel_paramsI6__halfiLi256ELi1EEELi192EEEvNS0_20TopKPerSegmentParamsE)
        .other          _ZN17fastertransformer19segmented_topp_impl27segmented_top_p_single_passINS0_28Segmented_topk_kernel_paramsI6__halfiLi256ELi1EEELi192EEEvNS0_20TopKPerSegmentParamsE,@"STO_CUDA_ENTRY STV_DEFAULT"
_ZN17fastertransformer19segmented_topp_impl27segmented_top_p_single_passINS0_28Segmented_topk_kernel_paramsI6__halfiLi256ELi1EEELi192EEEvNS0_20TopKPerSegmentParamsE:
.text._ZN17fastertransformer19segmented_topp_impl27segmented_top_p_single_passINS0_28Segmented_topk_kernel_paramsI6__halfiLi256ELi1EEELi192EEEvNS0_20TopKPerSegmentParamsE:
[----:B------:R-:W-:-:S03]  /*0000*/  IMAD.MOV.U32 R1, RZ, RZ, c[0x0][0x28] ;  /* 0x00000a00ff017624 */ /* 0x000fc600078e00ff */
[----:B------:R-:W0:Y:S01]  /*0010*/  S2UR UR8, SR_CTAID.Y ;  /* 0x00000000000879c3 */ /* 0x000e220000002600 */
[----:B------:R-:W-:Y:S01]  /*0020*/  ULDC UR7, c[0x0][0xc] ;  /* 0x0000030000077ab9 */ /* 0x000fe20000000800 */
[----:B------:R-:W-:Y:S01]  /*0030*/  IADD3 R1, R1, -0x120, RZ ;  /* 0xfffffee001017810 */ /* 0x000fe20007ffe0ff */
[----:B------:R-:W-:Y:S02]  /*0040*/  UMOV UR9, 0x4 ;  /* 0x0000000400097882 */ /* 0x000fe40000000000 */
[----:B------:R-:W-:Y:S02]  /*0050*/  ULDC.64 UR4, c[0x0][0x190] ;  /* 0x0000640000047ab9 */ /* 0x000fe40000000a00 */
[----:B------:R-:W-:Y:S01]  /*0060*/  ULDC.64 UR10, c[0x0][0x118] ;  /* 0x00004600000a7ab9 */ /* 0x000fe20000000a00 */
[----:B------:R-:W0:Y:S02]  /*0070*/  S2UR UR6, SR_CTAID.X ;  /* 0x00000000000679c3 */ /* 0x000e240000002500 */
[----:B0-----:R-:W-:-:S03]  /*0080*/  UIMAD UR8, UR8, UR7, UR6 ;  /* 0x00000007080872a4 */ /* 0x001fc6000f8e0206 */
[----:B------:R-:W-:Y:S02]  /*0090*/  ULDC.64 UR6, c[0x0][0x198] ;  /* 0x0000660000067ab9 */ /* 0x000fe40000000a00 */
[----:B------:R-:W-:Y:S02]  /*00a0*/  UIMAD.WIDE.U32 UR6, UR8, UR9, UR6 ;  /* 0x00000009080672a5 */ /* 0x000fe4000f8e0006 */
[----:B------:R-:W-:-:S04]  /*00b0*/  UIMAD.WIDE.U32 UR4, UR8, UR9, UR4 ;  /* 0x00000009080472a5 */ /* 0x000fc8000f8e0004 */
[----:B------:R-:W-:Y:S02]  /*00c0*/  IMAD.U32 R2, RZ, RZ, UR6 ;  /* 0x00000006ff027e24 */ /* 0x000fe4000f8e00ff */
[----:B------:R-:W-:Y:S02]  /*00d0*/  IMAD.U32 R5, RZ, RZ, UR5 ;  /* 0x00000005ff057e24 */ /* 0x000fe4000f8e00ff */
[----:B------:R-:W-:Y:S02]  /*00e0*/  IMAD.U32 R3, RZ, RZ, UR7 ;  /* 0x00000007ff037e24 */ /* 0x000fe4000f8e00ff */
[----:B------:R-:W-:-:S03]  /*00f0*/  IMAD.U32 R4, RZ, RZ, UR4 ;  /* 0x00000004ff047e24 */ /* 0x000fc6000f8e00ff */
[----:B------:R-:W2:Y:S04]  /*0100*/  LDG.E R2, [R2.64] ;  /* 0x0000000a02027981 */ /* 0x000ea8000c1e1900 */
[----:B------:R-:W2:Y:S01]  /*0110*/  LDG.E R5, [R4.64] ;  /* 0x0000000a04057981 */ /* 0x000ea2000c1e1900 */
[----:B------:R-:W-:Y:S02]  /*0120*/  ULDC.64 UR4, c[0x0][0x180] ;  /* 0x0000600000047ab9 */ /* 0x000fe40000000a00 */
[----:B------:R-:W-:Y:S01]  /*0130*/  UIMAD.WIDE.U32 UR4, UR8, UR9, UR4 ;  /* 0x00000009080472a5 */ /* 0x000fe2000f8e0004 */
[----:B--2---:R-:W-:-:S13]  /*0140*/  ISETP.NE.AND P0, PT, R5, R2, PT ;  /* 0x000000020500720c */ /* 0x004fda0003f05270 */
[----:B------:R-:W-:Y:S05]  /*0150*/  @!P0 BRA `(.L_x_55) ;  /* 0x0001183000008947 */ /* 0x000fea0003800000 */
[----:B------:R-:W-:Y:S01]  /*0160*/  IABS R3, c[0x0][0x1ac] ;  /* 0x00006b0000037a13 */ /* 0x000fe20000000000 */
[----:B------:R-:W-:Y:S01]  /*0170*/  UMOV UR4, URZ ;  /* 0x0000003f00047c82 */ /* 0x000fe20008000000 */
[----:B------:R-:W-:Y:S01]  /*0180*/  IABS R4, c[0x0][0x1a8] ;  /* 0x00006a0000047a13 */ /* 0x000fe20000000000 */
[----:B------:R-:W0:Y:S01]  /*0190*/  S2R R84, SR_TID.X ;  /* 0x0000000000547919 */ /* 0x000e220000002100 */
[----:B------:R-:W1:Y:S01]  /*01a0*/  R2UR UR9, R3 ;  /* 0x00000000030973c2 */ /* 0x000e6200000e0000 */
[----:B------:R-:W-:Y:S01]  /*01b0*/  PRMT R94, RZ, 0x7610, R94 ;  /* 0x00007610ff5e7816 */ /* 0x000fe2000000005e */
[----:B------:R-:W-:-:S06]  /*01c0*/  CS2R R74, SRZ ;  /* 0x00000000004a7805 */ /* 0x000fcc000001ff00 */
[----:B------:R2:W3:Y:S01]  /*01d0*/  R2UR UR7, R4 ;  /* 0x00000000040773c2 */ /* 0x0004e200000e0000 */
[----:B0-----:R-:W-:Y:S01]  /*01e0*/  IMAD R97, R84, 0xc0, RZ ;  /* 0x000000c054617824 */ /* 0x001fe200078e02ff */
[----:B-1----:R-:W0:Y:S04]  /*01f0*/  I2F.RP R0, UR9 ;  /* 0x0000000900007d06 */ /* 0x002e280008209400 */
[C---:B------:R-:W-:Y:S02]  /*0200*/  IADD3 R3, R97.reuse, 0x5f, RZ ;  /* 0x0000005f61037810 */ /* 0x040fe40007ffe0ff */
[C---:B--2---:R-:W-:Y:S02]  /*0210*/  IADD3 R4, R97.reuse, 0x3, RZ ;  /* 0x0000000361047810 */ /* 0x044fe40007ffe0ff */
[C---:B------:R-:W-:Y:S01]  /*0220*/  IADD3 R5, R97.reuse, 0x4, RZ ;  /* 0x0000000461057810 */ /* 0x040fe20007ffe0ff */
[----:B------:R-:W-:Y:S01]  /*0230*/  CS2R R72, SRZ ;  /* 0x0000000000487805 */ /* 0x000fe2000001ff00 */
[----:B------:R-:W-:Y:S01]  /*0240*/  IADD3 R6, R97, 0x5, RZ ;  /* 0x0000000561067810 */ /* 0x000fe20007ffe0ff */
[----:B0-----:R-:W0:Y:S02]  /*0250*/  MUFU.RCP R0, R0 ;  /* 0x0000000000007308 */ /* 0x001e240000001000 */
[----:B0-----:R-:W-:-:S02]  /*0260*/  IADD3 R2, R0, 0xffffffe, RZ ;  /* 0x0ffffffe00027810 */ /* 0x001fc40007ffe0ff */
[----:B------:R-:W-:-:S04]  /*0270*/  IADD3 R0, R97, 0x1, RZ ;  /* 0x0000000161007810 */ /* 0x000fc80007ffe0ff */
[----:B------:R-:W0:Y:S02]  /*0280*/  F2I.FTZ.U32.TRUNC.NTZ R2, R2 ;  /* 0x0000000200027305 */ /* 0x000e24000021f000 */
[----:B0-----:R0:W1:Y:S02]  /*0290*/  R2UR UR5, R2 ;  /* 0x00000000020573c2 */ /* 0x00106400000e0000 */
[----:B0-----:R-:W-:Y:S01]  /*02a0*/  IADD3 R2, R97, 0x2, RZ ;  /* 0x0000000261027810 */ /* 0x001fe20007ffe0ff */
[----:B-1----:R-:W-:-:S04]  /*02b0*/  UIADD3 UR6, URZ, -UR5, URZ ;  /* 0x800000053f067290 */ /* 0x002fc8000fffe03f */
[----:B------:R-:W-:-:S04]  /*02c0*/  UIMAD UR6, UR6, UR9, URZ ;  /* 0x00000009060672a4 */ /* 0x000fc8000f8e023f */
[----:B------:R-:W-:-:S04]  /*02d0*/  UIMAD.WIDE.U32 UR4, UR5, UR6, UR4 ;  /* 0x00000006050472a5 */ /* 0x000fc8000f8e0004 */
[----:B---3--:R-:W-:-:S04]  /*02e0*/  UIMAD.WIDE.U32 UR4, UR5, UR7, URZ ;  /* 0x00000007050472a5 */ /* 0x008fc8000f8e003f */
[----:B------:R-:W-:-:S04]  /*02f0*/  UIADD3 UR4, -UR5, URZ, URZ ;  /* 0x0000003f05047290 */ /* 0x000fc8000fffe13f */
[----:B------:R-:W-:-:S03]  /*0300*/  UIMAD UR4, UR9, UR4, UR7 ;  /* 0x00000004090472a4 */ /* 0x000fc6000f8e0207 */
[----:B------:R-:W-:Y:S02]  /*0310*/  ULDC.64 UR6, c[0x0][0x1a8] ;  /* 0x00006a0000067ab9 */ /* 0x000fe40000000a00 */
[----:B------:R-:W-:-:S11]  /*0320*/  UISETP.GT.U32.AND UP0, UPT, UR9, UR4, UPT ;  /* 0x000000040900728c */ /* 0x000fd6000bf04070 */
[----:B------:R-:W-:Y:S02]  /*0330*/  @!UP0 UIADD3 UR4, UR4, -UR9, URZ ;  /* 0x8000000904048290 */ /* 0x000fe4000fffe03f */
[----:B------:R-:W-:Y:S02]  /*0340*/  @!UP0 UIADD3 UR5, UR5, 0x1, URZ ;  /* 0x0000000105058890 */ /* 0x000fe4000fffe03f */
[----:B------:R-:W-:Y:S02]  /*0350*/  UISETP.GE.U32.AND UP1, UPT, UR4, UR9, UPT ;  /* 0x000000090400728c */ /* 0x000fe4000bf26070 */
[----:B------:R-:W-:-:S04]  /*0360*/  ULOP3.LUT UR4, UR6, UR7, URZ, 0x3c, !UPT ;  /* 0x0000000706047292 */ /* 0x000fc8000f8e3c3f */
[----:B------:R-:W-:-:S05]  /*0370*/  UISETP.GE.AND UP0, UPT, UR4, URZ, UPT ;  /* 0x0000003f0400728c */ /* 0x000fca000bf06270 */
[----:B------:R-:W-:Y:S02]  /*0380*/  @UP1 UIADD3 UR5, UR5, 0x1, URZ ;  /* 0x0000000105051890 */ /* 0x000fe4000fffe03f */
[----:B------:R-:W-:-:S04]  /*0390*/  UISETP.NE.AND UP1, UPT, URZ, UR7, UPT ;  /* 0x000000073f00728c */ /* 0x000fc8000bf25270 */
[----:B------:R-:W-:-:S07]  /*03a0*/  @!UP0 UIADD3 UR5, -UR5, URZ, URZ ;  /* 0x0000003f05058290 */ /* 0x000fce000fffe13f */
[----:B------:R-:W-:-:S04]  /*03b0*/  @!UP1 ULOP3.LUT UR5, URZ, UR7, URZ, 0x33, !UPT ;  /* 0x000000073f059292 */ /* 0x000fc8000f8e333f */
[----:B------:R-:W-:Y:S02]  /*03c0*/  UIMAD UR8, UR8, UR5, URZ ;  /* 0x00000005080872a4 */ /* 0x000fe4000f8e023f */
[----:B------:R-:W-:Y:S02]  /*03d0*/  ISETP.GE.AND P3, PT, R3, UR5, PT ;  /* 0x0000000503007c0c */ /* 0x000fe4000bf66270 */
[----:B------:R-:W-:Y:S01]  /*03e0*/  USHF.R.S32.HI UR6, URZ, 0x1f, UR8 ;  /* 0x0000001f3f067899 */ /* 0x000fe20008011408 */
[----:B------:R-:W-:Y:S02]  /*03f0*/  ISETP.GE.AND P6, PT, R0, UR5, PT ;  /* 0x0000000500007c0c */ /* 0x000fe4000bfc6270 */
[----:B------:R-:W-:Y:S02]  /*0400*/  SHF.R.S32.HI R0, RZ, 0x1f, R97 ;  /* 0x0000001fff007819 */ /* 0x000fe40000011461 */
[----:B------:R-:W-:Y:S02]  /*0410*/  IADD3 R3, P0, R97, UR8, RZ ;  /* 0x0000000861037c10 */ /* 0x000fe4000ff1e0ff */
[----:B------:R-:W-:-:S02]  /*0420*/  ISETP.GE.AND P5, PT, R2, UR5, PT ;  /* 0x0000000502007c0c */ /* 0x000fc4000bfa6270 */
[----:B------:R-:W-:Y:S02]  /*0430*/  ISETP.GE.AND P2, PT, R97, UR5, PT ;  /* 0x0000000561007c0c */ /* 0x000fe4000bf46270 */
[----:B------:R-:W-:Y:S02]  /*0440*/  IADD3.X R0, R0, UR6, RZ, P0, !PT ;  /* 0x0000000600007c10 */ /* 0x000fe400087fe4ff */
[C---:B------:R-:W-:Y:S02]  /*0450*/  LEA R2, P4, R3.reuse, c[0x0][0x160], 0x1 ;  /* 0x0000580003027a11 */ /* 0x040fe400078808ff */
[----:B------:R-:W-:Y:S02]  /*0460*/  ISETP.GE.AND P1, PT, R4, UR5, PT ;  /* 0x0000000504007c0c */ /* 0x000fe4000bf26270 */
[----:B------:R-:W-:Y:S02]  /*0470*/  LEA.HI.X R3, R3, c[0x0][0x164], R0, 0x1, P4 ;  /* 0x0000590003037a11 */ /* 0x000fe400020f0c00 */
[----:B------:R-:W-:-:S02]  /*0480*/  IADD3 R0, R97, 0x6, RZ ;  /* 0x0000000661007810 */ /* 0x000fc40007ffe0ff */
[----:B------:R-:W-:Y:S01]  /*0490*/  ISETP.GE.AND P0, PT, R5, UR5, PT ;  /* 0x0000000505007c0c */ /* 0x000fe2000bf06270 */
[----:B------:R0:W5:Y:S01]  /*04a0*/  @!P3 LDG.E.U16 R94, [R2.64+0xbe] ;  /* 0x0000be0a025eb981 */ /* 0x000162000c1e1500 */
[C---:B------:R-:W-:Y:S02]  /*04b0*/  IADD3 R4, R97.reuse, 0x7, RZ ;  /* 0x0000000761047810 */ /* 0x040fe40007ffe0ff */
[----:B------:R-:W-:Y:S01]  /*04c0*/  ISETP.GE.AND P3, PT, R0, UR5, PT ;  /* 0x0000000500007c0c */ /* 0x000fe2000bf66270 */
[----:B------:R0:W5:Y:S01]  /*04d0*/  @!P2 LDG.E.U16 R74, [R2.64] ;  /* 0x0000000a024aa981 */ /* 0x000162000c1e1500 */
[C---:B------:R-:W-:Y:S01]  /*04e0*/  IADD3 R0, R97.reuse, 0x8, RZ ;  /* 0x0000000861007810 */ /* 0x040fe20007ffe0ff */
[----:B------:R-:W-:Y:S01]  /*04f0*/  CS2R R76, SRZ ;  /* 0x00000000004c7805 */ /* 0x000fe2000001ff00 */
[----:B------:R-:W-:Y:S01]  /*0500*/  ISETP.GE.AND P2, PT, R4, UR5, PT ;  /* 0x0000000504007c0c */ /* 0x000fe2000bf46270 */
[----:B------:R0:W5:Y:S01]  /*0510*/  @!P6 LDG.E.U16 R75, [R2.64+0x2] ;  /* 0x0000020a024be981 */ /* 0x000162000c1e1500 */
[----:B------:R-:W-:-:S02]  /*0520*/  IADD3 R4, R97, 0x9, RZ ;  /* 0x0000000961047810 */ /* 0x000fc40007ffe0ff */
[----:B------:R-:W-:Y:S01]  /*0530*/  ISETP.GE.AND P6, PT, R0, UR5, PT ;  /* 0x0000000500007c0c */ /* 0x000fe2000bfc6270 */
[----:B------:R0:W5:Y:S01]  /*0540*/  @!P5 LDG.E.U16 R73, [R2.64+0x4] ;  /* 0x0000040a0249d981 */ /* 0x000162000c1e1500 */
[C---:B------:R-:W-:Y:S02]  /*0550*/  IADD3 R0, R97.reuse, 0xa, RZ ;  /* 0x0000000a61007810 */ /* 0x040fe40007ffe0ff */
[----:B------:R-:W-:Y:S01]  /*0560*/  ISETP.GE.AND P4, PT, R6, UR5, PT ;  /* 0x0000000506007c0c */ /* 0x000fe2000bf86270 */
[----:B------:R0:W5:Y:S01]  /*0570*/  @!P1 LDG.E.U16 R76, [R2.64+0x6] ;  /* 0x0000060a024c9981 */ /* 0x000162000c1e1500 */
[----:B------:R-:W-:Y:S02]  /*0580*/  ISETP.GE.AND P5, PT, R4, UR5, PT ;  /* 0x0000000504007c0c */ /* 0x000fe4000bfa6270 */
[----:B------:R-:W-:Y:S01]  /*0590*/  IADD3 R4, R97, 0xb, RZ ;  /* 0x0000000b61047810 */ /* 0x000fe20007ffe0ff */
[----:B------:R0:W5:Y:S01]  /*05a0*/  @!P0 LDG.E.U16 R72, [R2.64+0x8] ;  /* 0x0000080a02488981 */ /* 0x000162000c1e1500 */
[----:B------:R-:W-:Y:S01]  /*05b0*/  ISETP.GE.AND P1, PT, R0, UR5, PT ;  /* 0x0000000500007c0c */ /* 0x000fe2000bf26270 */
[----:B------:R-:W-:Y:S01]  /*05c0*/  IMAD.MOV.U32 R0, RZ, RZ, RZ ;  /* 0x000000ffff007224 */ /* 0x000fe200078e00ff */
[----:B------:R-:W-:-:S02]  /*05d0*/  ISETP.GE.AND P0, PT, R4, UR5, PT ;  /* 0x0000000504007c0c */ /* 0x000fc4000bf06270 */
[C---:B------:R-:W-:Y:S02]  /*05e0*/  IADD3 R4, R97.reuse, 0xd, RZ ;  /* 0x0000000d61047810 */ /* 0x040fe40007ffe0ff */
[----:B------:R-:W-:Y:S01]  /*05f0*/  IADD3 R5, R97, 0xc, RZ ;  /* 0x0000000c61057810 */ /* 0x000fe20007ffe0ff */
[----:B------:R0:W5:Y:S01]  /*0600*/  @!P3 LDG.E.U16 R0, [R2.64+0xc] ;  /* 0x00000c0a0200b981 */ /* 0x000162000c1e1500 */
[----:B------:R-:W-:Y:S01]  /*0610*/  ISETP.GE.AND P3, PT, R4, UR5, PT ;  /* 0x0000000504007c0c */ /* 0x000fe2000bf66270 */
[----:B------:R-:W-:Y:S02]  /*0620*/  IMAD.MOV.U32 R12, RZ, RZ, RZ ;  /* 0x000000ffff0c7224 */ /* 0x000fe400078e00ff */
[----:B------:R-:W-:Y:S01]  /*0630*/  IMAD.MOV.U32 R4, RZ, RZ, RZ ;  /* 0x000000ffff047224 */ /* 0x000fe200078e00ff */
[----:B------:R0:W5:Y:S01]  /*0640*/  @!P4 LDG.E.U16 R77, [R2.64+0xa] ;  /* 0x00000a0a024dc981 */ /* 0x000162000c1e1500 */
[----:B------:R-:W-:Y:S02]  /*0650*/  ISETP.GE.AND P4, PT, R5, UR5, PT ;  /* 0x0000000505007c0c */ /* 0x000fe4000bf86270 */
[C---:B------:R-:W-:Y:S01]  /*0660*/  IADD3 R5, R97.reuse, 0xe, RZ ;  /* 0x0000000e61057810 */ /* 0x040fe20007ffe0ff */
[----:B------:R-:W-:Y:S01]  /*0670*/  IMAD.MOV.U32 R14, RZ, RZ, RZ ;  /* 0x000000ffff0e7224 */ /* 0x000fe200078e00ff */
[----:B------:R-:W-:Y:S01]  /*0680*/  IADD3 R6, R97, 0xf, RZ ;  /* 0x0000000f61067810 */ /* 0x000fe20007ffe0ff */
[----:B------:R0:W5:Y:S01]  /*0690*/  @!P2 LDG.E.U16 R12, [R2.64+0xe] ;  /* 0x00000e0a020ca981 */ /* 0x000162000c1e1500 */
[----:B------:R-:W-:-:S03]  /*06a0*/  ISETP.GE.AND P2, PT, R5, UR5, PT ;  /* 0x0000000505007c0c */ /* 0x000fc6000bf46270 */
[----:B------:R0:W5:Y:S01]  /*06b0*/  @!P6 LDG.E.U16 R4, [R2.64+0x10] ;  /* 0x0000100a0204e981 */ /* 0x000162000c1e1500 */
[----:B------:R-:W-:Y:S01]  /*06c0*/  ISETP.GE.AND P6, PT, R6, UR5, PT ;  /* 0x0000000506007c0c */ /* 0x000fe2000bfc6270 */
[----:B------:R-:W-:Y:S01]  /*06d0*/  IMAD.MOV.U32 R6, RZ, RZ, RZ ;  /* 0x000000ffff067224 */ /* 0x000fe200078e00ff */
[C---:B------:R-:W-:Y:S01]  /*06e0*/  IADD3 R5, R97.reuse, 0x10, RZ ;  /* 0x0000001061057810 */ /* 0x040fe20007ffe0ff */
[----:B------:R0:W5:Y:S01]  /*06f0*/  @!P5 LDG.E.U16 R14, [R2.64+0x12] ;  /* 0x0000120a020ed981 */ /* 0x000162000c1e1500 */
[----:B------:R-:W-:Y:S01]  /*0700*/  IMAD.MOV.U32 R18, RZ, RZ, RZ ;  /* 0x000000ffff127224 */ /* 0x000fe200078e00ff */
[----:B------:R-:W-:Y:S02]  /*0710*/  IADD3 R7, R97, 0x11, RZ ;  /* 0x0000001161077810 */ /* 0x000fe40007ffe0ff */
[----:B------:R-:W-:Y:S01]  /*0720*/  ISETP.GE.AND P5, PT, R5, UR5, PT ;  /* 0x0000000505007c0c */ /* 0x000fe2000bfa6270 */
[----:B------:R-:W-:Y:S01]  /*0730*/  IMAD.MOV.U32 R5, RZ, RZ, RZ ;  /* 0x000000ffff057224 */ /* 0x000fe200078e00ff */
[----:B------:R-:W-:Y:S01]  /*0740*/  IADD3 R8, R97, 0x12, RZ ;  /* 0x0000001261087810 */ /* 0x000fe20007ffe0ff */
[----:B------:R0:W5:Y:S01]  /*0750*/  @!P1 LDG.E.U16 R6, [R2.64+0x14] ;  /* 0x0000140a02069981 */ /* 0x000162000c1e1500 */
[----:B------:R-:W-:Y:S01]  /*0760*/  ISETP.GE.AND P1, PT, R7, UR5, PT ;  /* 0x0000000507007c0c */ /* 0x000fe2000bf26270 */
[----:B------:R-:W-:Y:S01]  /*0770*/  IMAD.MOV.U32 R21, RZ, RZ, RZ ;  /* 0x000000ffff157224 */ /* 0x000fe200078e00ff */
[----:B------:R-:W-:Y:S01]  /*0780*/  IADD3 R7, R97, 0x13, RZ ;  /* 0x0000001361077810 */ /* 0x000fe20007ffe0ff */
[----:B------:R0:W5:Y:S01]  /*0790*/  @!P0 LDG.E.U16 R18, [R2.64+0x16] ;  /* 0x0000160a02128981 */ /* 0x000162000c1e1500 */
[----:B------:R-:W-:-:S02]  /*07a0*/  ISETP.GE.AND P0, PT, R8, UR5, PT ;  /* 0x0000000508007c0c */ /* 0x000fc4000bf06270 */
        /* <DEDUP_REMOVED lines=8> */
[----:B------:R0:W5:Y:S01]  /*0830*/  @!P2 LDG.E.U16 R7, [R2.64+0x1c] ;  /* 0x00001c0a0207a981 */ /* 0x000162000c1e1500 */
[----:B------:R-:W-:-:S02]  /*0840*/  IADD3 R8, R97, 0x16, RZ ;  /* 0x0000001661087810 */ /* 0x000fc40007ffe0ff */
[----:B------:R-:W-:Y:S01]  /*0850*/  ISETP.GE.AND P2, PT, R9, UR5, PT ;  /* 0x0000000509007c0c */ /* 0x000fe2000bf46270 */
[----:B------:R0:W5:Y:S01]  /*0860*/  @!P6 LDG.E.U16 R23, [R2.64+0x1e] ;  /* 0x00001e0a0217e981 */ /* 0x000162000c1e1500 */
[----:B------:R-:W-:Y:S02]  /*0870*/  ISETP.GE.AND P6, PT, R8, UR5, PT ;  /* 0x0000000508007c0c */ /* 0x000fe4000bfc6270 */
[----:B------:R-:W-:Y:S01]  /*0880*/  CS2R R8, SRZ ;  /* 0x0000000000087805 */ /* 0x000fe2000001ff00 */
[----:B------:R-:W-:Y:S01]  /*0890*/  IADD3 R10, R97, 0x17, RZ ;  /* 0x00000017610a7810 */ /* 0x000fe20007ffe0ff */
[----:B------:R-:W-:-:S04]  /*08a0*/  IMAD.MOV.U32 R25, RZ, RZ, RZ ;  /* 0x000000ffff197224 */ /* 0x000fc800078e00ff */
[----:B------:R0:W5:Y:S01]  /*08b0*/  @!P5 LDG.E.U16 R9, [R2.64+0x20] ;  /* 0x0000200a0209d981 */ /* 0x000162000c1e1500 */
[----:B------:R-:W-:Y:S02]  /*08c0*/  ISETP.GE.AND P5, PT, R10, UR5, PT ;  /* 0x000000050a007c0c */ /* 0x000fe4000bfa6270 */
[C---:B------:R-:W-:Y:S01]  /*08d0*/  IADD3 R10, R97.reuse, 0x19, RZ ;  /* 0x00000019610a7810 */ /* 0x040fe20007ffe0ff */
[----:B------:R0:W5:Y:S01]  /*08e0*/  @!P0 LDG.E.U16 R8, [R2.64+0x24] ;  /* 0x0000240a02088981 */ /* 0x000162000c1e1500 */
[----:B------:R-:W-:Y:S01]  /*08f0*/  IADD3 R11, R97, 0x18, RZ ;  /* 0x00000018610b7810 */ /* 0x000fe20007ffe0ff */
[----:B------:R-:W-:Y:S01]  /*0900*/  CS2R R26, SRZ ;  /* 0x00000000001a7805 */ /* 0x000fe2000001ff00 */
[----:B------:R-:W-:Y:S01]  /*0910*/  ISETP.GE.AND P0, PT, R10, UR5, PT ;  /* 0x000000050a007c0c */ /* 0x000fe2000bf06270 */
[----:B------:R-:W-:Y:S01]  /*0920*/  IMAD.MOV.U32 R10, RZ, RZ, RZ ;  /* 0x000000ffff0a7224 */ /* 0x000fe200078e00ff */
[----:B------:R0:W5:Y:S01]  /*0930*/  @!P1 LDG.E.U16 R25, [R2.64+0x22] ;  /* 0x0000220a02199981 */ /* 0x000162000c1e1500 */
[----:B------:R-:W-:-:S02]  /*0940*/  ISETP.GE.AND P1, PT, R11, UR5, PT ;  /* 0x000000050b007c0c */ /* 0x000fc4000bf26270 */
[C---:B------:R-:W-:Y:S01]  /*0950*/  IADD3 R11, R97.reuse, 0x1a, RZ ;  /* 0x0000001a610b7810 */ /* 0x040fe20007ffe0ff */
[----:B------:R0:W5:Y:S01]  /*0960*/  @!P4 LDG.E.U16 R26, [R2.64+0x26] ;  /* 0x0000260a021ac981 */ /* 0x000162000c1e1500 */
[----:B------:R-:W-:Y:S02]  /*0970*/  IADD3 R13, R97, 0x1b, RZ ;  /* 0x0000001b610d7810 */ /* 0x000fe40007ffe0ff */
[----:B------:R-:W-:Y:S01]  /*0980*/  ISETP.GE.AND P4, PT, R11, UR5, PT ;  /* 0x000000050b007c0c */ /* 0x000fe2000bf86270 */
[----:B------:R0:W5:Y:S01]  /*0990*/  @!P3 LDG.E.U16 R10, [R2.64+0x28] ;  /* 0x0000280a020ab981 */ /* 0x000162000c1e1500 */
[----:B------:R-:W-:Y:S01]  /*09a0*/  ISETP.GE.AND P3, PT, R13, UR5, PT ;  /* 0x000000050d007c0c */ /* 0x000fe2000bf66270 */
[----:B------:R-:W-:Y:S01]  /*09b0*/  IMAD.MOV.U32 R13, RZ, RZ, RZ ;  /* 0x000000ffff0d7224 */ /* 0x000fe200078e00ff */
[C---:B------:R-:W-:Y:S01]  /*09c0*/  IADD3 R11, R97.reuse, 0x1c, RZ ;  /* 0x0000001c610b7810 */ /* 0x040fe20007ffe0ff */
[----:B------:R0:W5:Y:S01]  /*09d0*/  @!P2 LDG.E.U16 R27, [R2.64+0x2a] ;  /* 0x00002a0a021ba981 */ /* 0x000162000c1e1500 */
[----:B------:R-:W-:Y:S01]  /*09e0*/  CS2R R28, SRZ ;  /* 0x00000000001c7805 */ /* 0x000fe2000001ff00 */
[----:B------:R-:W-:-:S02]  /*09f0*/  IADD3 R15, R97, 0x1d, RZ ;  /* 0x0000001d610f7810 */ /* 0x000fc40007ffe0ff */
[----:B------:R-:W-:Y:S01]  /*0a00*/  ISETP.GE.AND P2, PT, R11, UR5, PT ;  /* 0x000000050b007c0c */ /* 0x000fe2000bf46270 */
[----:B------:R-:W-:Y:S01]  /*0a10*/  IMAD.MOV.U32 R11, RZ, RZ, RZ ;  /* 0x000000ffff0b7224 */ /* 0x000fe200078e00ff */
[----:B------:R-:W-:Y:S01]  /*0a20*/  IADD3 R16, R97, 0x1e, RZ ;  /* 0x0000001e61107810 */ /* 0x000fe20007ffe0ff */
[----:B------:R0:W5:Y:S01]  /*0a30*/  @!P6 LDG.E.U16 R13, [R2.64+0x2c] ;  /* 0x00002c0a020de981 */ /* 0x000162000c1e1500 */
[----:B------:R-:W-:Y:S02]  /*0a40*/  ISETP.GE.AND P6, PT, R15, UR5, PT ;  /* 0x000000050f007c0c */ /* 0x000fe4000bfc6270 */
[C---:B------:R-:W-:Y:S01]  /*0a50*/  IADD3 R15, R97.reuse, 0x1f, RZ ;  /* 0x0000001f610f7810 */ /* 0x040fe20007ffe0ff */
[----:B------:R0:W5:Y:S01]  /*0a60*/  @!P5 LDG.E.U16 R28, [R2.64+0x2e] ;  /* 0x00002e0a021cd981 */ /* 0x000162000c1e1500 */
[----:B------:R-:W-:Y:S02]  /*0a70*/  ISETP.GE.AND P5, PT, R16, UR5, PT ;  /* 0x0000000510007c0c */ /* 0x000fe4000bfa6270 */
[----:B------:R-:W-:Y:S01]  /*0a80*/  IADD3 R16, R97, 0x20, RZ ;  /* 0x0000002061107810 */ /* 0x000fe20007ffe0ff */
[----:B------:R0:W5:Y:S01]  /*0a90*/  @!P1 LDG.E.U16 R11, [R2.64+0x30] ;  /* 0x0000300a020b9981 */ /* 0x000162000c1e1500 */
[----:B------:R-:W-:Y:S01]  /*0aa0*/  ISETP.GE.AND P1, PT, R15, UR5, PT ;  /* 0x000000050f007c0c */ /* 0x000fe2000bf26270 */
[----:B------:R-:W-:Y:S01]  /*0ab0*/  IMAD.MOV.U32 R15, RZ, RZ, RZ ;  /* 0x000000ffff0f7224 */ /* 0x000fe200078e00ff */
[----:B------:R-:W-:Y:S01]  /*0ac0*/  CS2R R30, SRZ ;  /* 0x00000000001e7805 */ /* 0x000fe2000001ff00 */
[----:B------:R0:W5:Y:S01]  /*0ad0*/  @!P0 LDG.E.U16 R29, [R2.64+0x32] ;  /* 0x0000320a021d8981 */ /* 0x000162000c1e1500 */
[----:B------:R-:W-:-:S02]  /*0ae0*/  ISETP.GE.AND P0, PT, R16, UR5, PT ;  /* 0x0000000510007c0c */ /* 0x000fc4000bf06270 */
[C---:B------:R-:W-:Y:S01]  /*0af0*/  IADD3 R17, R97.reuse, 0x21, RZ ;  /* 0x0000002161117810 */ /* 0x040fe20007ffe0ff */
[----:B------:R0:W5:Y:S01]  /*0b00*/  @!P4 LDG.E.U16 R15, [R2.64+0x34] ;  /* 0x0000340a020fc981 */ /* 0x000162000c1e1500 */
[----:B------:R-:W-:Y:S02]  /*0b10*/  IADD3 R16, R97, 0x22, RZ ;  /* 0x0000002261107810 */ /* 0x000fe40007ffe0ff */
[----:B------:R-:W-:Y:S01]  /*0b20*/  ISETP.GE.AND P4, PT, R17, UR5, PT ;  /* 0x0000000511007c0c */ /* 0x000fe2000bf86270 */
[----:B------:R0:W5:Y:S01]  /*0b30*/  @!P3 LDG.E.U16 R30, [R2.64+0x36] ;  /* 0x0000360a021eb981 */ /* 0x000162000c1e1500 */
[----:B------:R-:W-:Y:S02]  /*0b40*/  ISETP.GE.AND P3, PT, R16, UR5, PT ;  /* 0x0000000510007c0c */ /* 0x000fe4000bf66270 */
[----:B------:R-:W-:Y:S01]  /*0b50*/  CS2R R16, SRZ ;  /* 0x0000000000107805 */ /* 0x000fe2000001ff00 */
[C---:B------:R-:W-:Y:S01]  /*0b60*/  IADD3 R19, R97.reuse, 0x23, RZ ;  /* 0x0000002361137810 */ /* 0x040fe20007ffe0ff */
[----:B------:R-:W-:Y:S01]  /*0b70*/  CS2R R32, SRZ ;  /* 0x0000000000207805 */ /* 0x000fe2000001ff00 */
[----:B------:R-:W-:Y:S01]  /*0b80*/  IADD3 R20, R97, 0x24, RZ ;  /* 0x0000002461147810 */ /* 0x000fe20007ffe0ff */
[----:B------:R-:W-:Y:S01]  /*0b90*/  CS2R R78, SRZ ;  /* 0x00000000004e7805 */ /* 0x000fe2000001ff00 */
[----:B------:R0:W5:Y:S04]  /*0ba0*/  @!P6 LDG.E.U16 R31, [R2.64+0x3a] ;  /* 0x00003a0a021fe981 */ /* 0x000168000c1e1500 */
[----:B------:R0:W5:Y:S01]  /*0bb0*/  @!P2 LDG.E.U16 R17, [R2.64+0x38] ;  /* 0x0000380a0211a981 */ /* 0x000162000c1e1500 */
[----:B------:R-:W-:-:S02]  /*0bc0*/  ISETP.GE.AND P2, PT, R19, UR5, PT ;  /* 0x0000000513007c0c */ /* 0x000fc4000bf46270 */
[----:B------:R-:W-:Y:S01]  /*0bd0*/  IADD3 R19, R97, 0x25, RZ ;  /* 0x0000002561137810 */ /* 0x000fe20007ffe0ff */
[----:B------:R0:W5:Y:S03]  /*0be0*/  @!P5 LDG.E.U16 R16, [R2.64+0x3c] ;  /* 0x00003c0a0210d981 */ /* 0x000166000c1e1500 */
[----:B------:R-:W-:Y:S01]  /*0bf0*/  ISETP.GE.AND P5, PT, R19, UR5, PT ;  /* 0x0000000513007c0c */ /* 0x000fe2000bfa6270 */
[----:B------:R0:W5:Y:S01]  /*0c00*/  @!P1 LDG.E.U16 R32, [R2.64+0x3e] ;  /* 0x00003e0a02209981 */ /* 0x000162000c1e1500 */
[----:B------:R-:W-:Y:S02]  /*0c10*/  IADD3 R19, R97, 0x26, RZ ;  /* 0x0000002661137810 */ /* 0x000fe40007ffe0ff */
[----:B------:R-:W-:Y:S01]  /*0c20*/  ISETP.GE.AND P6, PT, R20, UR5, PT ;  /* 0x0000000514007c0c */ /* 0x000fe2000bfc6270 */
[----:B------:R-:W-:Y:S01]  /*0c30*/  CS2R R70, SRZ ;  /* 0x0000000000467805 */ /* 0x000fe2000001ff00 */
[----:B------:R-:W-:Y:S01]  /*0c40*/  ISETP.GE.AND P1, PT, R19, UR5, PT ;  /* 0x0000000513007c0c */ /* 0x000fe2000bf26270 */
[----:B------:R0:W5:Y:S01]  /*0c50*/  @!P4 LDG.E.U16 R78, [R2.64+0x42] ;  /* 0x0000420a024ec981 */ /* 0x000162000c1e1500 */
[C---:B------:R-:W-:Y:S01]  /*0c60*/  IADD3 R19, R97.reuse, 0x28, RZ ;  /* 0x0000002861137810 */ /* 0x040fe20007ffe0ff */
[----:B------:R-:W-:Y:S01]  /*0c70*/  CS2R R68, SRZ ;  /* 0x0000000000447805 */ /* 0x000fe2000001ff00 */
[----:B------:R-:W-:Y:S01]  /*0c80*/  IADD3 R20, R97, 0x27, RZ ;  /* 0x0000002761147810 */ /* 0x000fe20007ffe0ff */
[----:B------:R0:W5:Y:S01]  /*0c90*/  @!P3 LDG.E.U16 R70, [R2.64+0x44] ;  /* 0x0000440a0246b981 */ /* 0x000162000c1e1500 */
[----:B------:R-:W-:-:S02]  /*0ca0*/  ISETP.GE.AND P4, PT, R19, UR5, PT ;  /* 0x0000000513007c0c */ /* 0x000fc4000bf86270 */
[----:B------:R-:W-:Y:S01]  /*0cb0*/  IADD3 R19, R97, 0x29, RZ ;  /* 0x0000002961137810 */ /* 0x000fe20007ffe0ff */
[----:B------:R0:W5:Y:S03]  /*0cc0*/  @!P0 LDG.E.U16 R71, [R2.64+0x40] ;  /* 0x0000400a02478981 */ /* 0x000166000c1e1500 */
[----:B------:R-:W-:Y:S01]  /*0cd0*/  ISETP.GE.AND P3, PT, R19, UR5, PT ;  /* 0x0000000513007c0c */ /* 0x000fe2000bf66270 */
[----:B------:R0:W5:Y:S01]  /*0ce0*/  @!P6 LDG.E.U16 R69, [R2.64+0x48] ;  /* 0x0000480a0245e981 */ /* 0x000162000c1e1500 */
[C---:B------:R-:W-:Y:S02]  /*0cf0*/  IADD3 R19, R97.reuse, 0x2b, RZ ;  /* 0x0000002b61137810 */ /* 0x040fe40007ffe0ff */
[----:B------:R-:W-:Y:S01]  /*0d00*/  ISETP.GE.AND P0, PT, R20, UR5, PT ;  /* 0x0000000514007c0c */ /* 0x000fe2000bf06270 */
[----:B------:R-:W-:Y:S01]  /*0d10*/  CS2R R80, SRZ ;  /* 0x0000000000507805 */ /* 0x000fe2000001ff00 */
[----:B------:R-:W-:Y:S01]  /*0d20*/  IADD3 R20, R97, 0x2a, RZ ;  /* 0x0000002a61147810 */ /* 0x000fe20007ffe0ff */
[----:B------:R0:W5:Y:S01]  /*0d30*/  @!P2 LDG.E.U16 R79, [R2.64+0x46] ;  /* 0x0000460a024fa981 */ /* 0x000162000c1e1500 */
[----:B------:R-:W-:Y:S01]  /*0d40*/  ISETP.GE.AND P6, PT, R19, UR5, PT ;  /* 0x0000000513007c0c */ /* 0x000fe2000bfc6270 */
[----:B------:R-:W-:Y:S01]  /*0d50*/  IMAD.MOV.U32 R19, RZ, RZ, RZ ;  /* 0x000000ffff137224 */ /* 0x000fe200078e00ff */
[----:B------:R-:W-:Y:S01]  /*0d60*/  ISETP.GE.AND P2, PT, R20, UR5, PT ;  /* 0x0000000514007c0c */ /* 0x000fe2000bf46270 */
[----:B------:R0:W5:Y:S01]  /*0d70*/  @!P5 LDG.E.U16 R80, [R2.64+0x4a] ;  /* 0x00004a0a0250d981 */ /* 0x000162000c1e1500 */
[----:B------:R-:W-:-:S02]  /*0d80*/  IADD3 R20, R97, 0x2c, RZ ;  /* 0x0000002c61147810 */ /* 0x000fc40007ffe0ff */
[C---:B------:R-:W-:Y:S01]  /*0d90*/  IADD3 R22, R97.reuse, 0x2d, RZ ;  /* 0x0000002d61167810 */ /* 0x040fe20007ffe0ff */
[----:B------:R0:W5:Y:S01]  /*0da0*/  @!P1 LDG.E.U16 R19, [R2.64+0x4c] ;  /* 0x00004c0a02139981 */ /* 0x000162000c1e1500 */
[----:B------:R-:W-:Y:S02]  /*0db0*/  ISETP.GE.AND P5, PT, R20, UR5, PT ;  /* 0x0000000514007c0c */ /* 0x000fe4000bfa6270 */
[----:B------:R-:W-:Y:S01]  /*0dc0*/  ISETP.GE.AND P1, PT, R22, UR5, PT ;  /* 0x0000000516007c0c */ /* 0x000fe2000bf26270 */
[----:B------:R-:W-:Y:S01]  /*0dd0*/  IMAD.MOV.U32 R22, RZ, RZ, RZ ;  /* 0x000000ffff167224 */ /* 0x000fe200078e00ff */
[C---:B------:R-:W-:Y:S01]  /*0de0*/  IADD3 R20, R97.reuse, 0x2e, RZ ;  /* 0x0000002e61147810 */ /* 0x040fe20007ffe0ff */
[----:B------:R-:W-:Y:S01]  /*0df0*/  IMAD.MOV.U32 R34, RZ, RZ, RZ ;  /* 0x000000ffff227224 */ /* 0x000fe200078e00ff */
[----:B------:R0:W5:Y:S01]  /*0e00*/  @!P0 LDG.E.U16 R33, [R2.64+0x4e] ;  /* 0x00004e0a02218981 */ /* 0x000162000c1e1500 */
[C---:B------:R-:W-:Y:S02]  /*0e10*/  IADD3 R24, R97.reuse, 0x2f, RZ ;  /* 0x0000002f61187810 */ /* 0x040fe40007ffe0ff */
        /* <DEDUP_REMOVED lines=9> */
[----:B------:R0:W5:Y:S01]  /*0eb0*/  @!P2 LDG.E.U16 R20, [R2.64+0x54] ;  /* 0x0000540a0214a981 */ /* 0x000162000c1e1500 */
[----:B------:R-:W-:Y:S01]  /*0ec0*/  ISETP.GE.AND P2, PT, R24, UR5, PT ;  /* 0x0000000518007c0c */ /* 0x000fe2000bf46270 */
[----:B------:R-:W-:Y:S01]  /*0ed0*/  IMAD.MOV.U32 R24, RZ, RZ, RZ ;  /* 0x000000ffff187224 */ /* 0x000fe200078e00ff */
[C---:B------:R-:W-:Y:S01]  /*0ee0*/  IADD3 R37, R97.reuse, 0x32, RZ ;  /* 0x0000003261257810 */ /* 0x040fe20007ffe0ff */
[----:B------:R-:W-:Y:S01]  /*0ef0*/  IMAD.MOV.U32 R36, RZ, RZ, RZ ;  /* 0x000000ffff247224 */ /* 0x000fe200078e00ff */
[----:B------:R-:W-:Y:S01]  /*0f00*/  IADD3 R38, R97, 0x33, RZ ;  /* 0x0000003361267810 */ /* 0x000fe20007ffe0ff */
[----:B------:R0:W5:Y:S01]  /*0f10*/  @!P6 LDG.E.U16 R35, [R2.64+0x56] ;  /* 0x0000560a0223e981 */ /* 0x000162000c1e1500 */
[----:B------:R-:W-:-:S02]  /*0f20*/  ISETP.GE.AND P6, PT, R37, UR5, PT ;  /* 0x0000000525007c0c */ /* 0x000fc4000bfc6270 */
        /* <DEDUP_REMOVED lines=27> */
[----:B------:R-:W-:Y:S02]  /*10e0*/  ISETP.GE.AND P1, PT, R41, UR5, PT ;  /* 0x0000000529007c0c */ /* 0x000fe4000bf26270 */
[C---:B------:R-:W-:Y:S01]  /*10f0*/  IADD3 R41, R97.reuse, 0x3d, RZ ;  /* 0x0000003d61297810 */ /* 0x040fe20007ffe0ff */
[----:B------:R0:W5:Y:S01]  /*1100*/  @!P5 LDG.E.U16 R39, [R2.64+0x66] ;  /* 0x0000660a0227d981 */ /* 0x000162000c1e1500 */
[----:B------:R-:W-:Y:S01]  /*1110*/  ISETP.GE.AND P5, PT, R40, UR5, PT ;  /* 0x0000000528007c0c */ /* 0x000fe2000bfa6270 */
[----:B------:R-:W-:Y:S01]  /*1120*/  IMAD.MOV.U32 R40, RZ, RZ, RZ ;  /* 0x000000ffff287224 */ /* 0x000fe200078e00ff */
[----:B------:R-:W-:Y:S01]  /*1130*/  IADD3 R42, R97, 0x3c, RZ ;  /* 0x0000003c612a7810 */ /* 0x000fe20007ffe0ff */
[----:B------:R0:W5:Y:S01]  /*1140*/  @!P4 LDG.E.U16 R60, [R2.64+0x6c] ;  /* 0x00006c0a023cc981 */ /* 0x000162000c1e1500 */
[----:B------:R-:W-:Y:S01]  /*1150*/  ISETP.GE.AND P4, PT, R41, UR5, PT ;  /* 0x0000000529007c0c */ /* 0x000fe2000bf86270 */
[----:B------:R-:W-:Y:S01]  /*1160*/  IMAD.MOV.U32 R41, RZ, RZ, RZ ;  /* 0x000000ffff297224 */ /* 0x000fe200078e00ff */
[----:B------:R-:W-:Y:S01]  /*1170*/  CS2R R58, SRZ ;  /* 0x00000000003a7805 */ /* 0x000fe2000001ff00 */
[----:B------:R0:W5:Y:S01]  /*1180*/  @!P0 LDG.E.U16 R40, [R2.64+0x6a] ;  /* 0x00006a0a02288981 */ /* 0x000162000c1e1500 */
[----:B------:R-:W-:-:S02]  /*1190*/  ISETP.GE.AND P0, PT, R42, UR5, PT ;  /* 0x000000052a007c0c */ /* 0x000fc4000bf06270 */
[C---:B------:R-:W-:Y:S02]  /*11a0*/  IADD3 R43, R97.reuse, 0x3e, RZ ;  /* 0x0000003e612b7810 */ /* 0x040fe40007ffe0ff */
[----:B------:R-:W-:Y:S01]  /*11b0*/  IADD3 R44, R97, 0x3f, RZ ;  /* 0x0000003f612c7810 */ /* 0x000fe20007ffe0ff */
[----:B------:R-:W-:Y:S01]  /*11c0*/  IMAD.MOV.U32 R42, RZ, RZ, RZ ;  /* 0x000000ffff2a7224 */ /* 0x000fe200078e00ff */
[----:B------:R0:W5:Y:S01]  /*11d0*/  @!P3 LDG.E.U16 R41, [R2.64+0x6e] ;  /* 0x00006e0a0229b981 */ /* 0x000162000c1e1500 */
[----:B------:R-:W-:-:S03]  /*11e0*/  ISETP.GE.AND P3, PT, R43, UR5, PT ;  /* 0x000000052b007c0c */ /* 0x000fc6000bf66270 */
[----:B------:R0:W5:Y:S01]  /*11f0*/  @!P2 LDG.E.U16 R59, [R2.64+0x70] ;  /* 0x0000700a023ba981 */ /* 0x000162000c1e1500 */
[----:B------:R-:W-:Y:S02]  /*1200*/  ISETP.GE.AND P2, PT, R44, UR5, PT ;  /* 0x000000052c007c0c */ /* 0x000fe4000bf46270 */
[C---:B------:R-:W-:Y:S01]  /*1210*/  IADD3 R43, R97.reuse, 0x40, RZ ;  /* 0x00000040612b7810 */ /* 0x040fe20007ffe0ff */
[----:B------:R-:W-:Y:S01]  /*1220*/  CS2R R56, SRZ ;  /* 0x0000000000387805 */ /* 0x000fe2000001ff00 */
[----:B------:R-:W-:Y:S01]  /*1230*/  IADD3 R44, R97, 0x41, RZ ;  /* 0x00000041612c7810 */ /* 0x000fe20007ffe0ff */
[----:B------:R0:W5:Y:S01]  /*1240*/  @!P6 LDG.E.U16 R42, [R2.64+0x72] ;  /* 0x0000720a022ae981 */ /* 0x000162000c1e1500 */
[----:B------:R-:W-:Y:S01]  /*1250*/  ISETP.GE.AND P6, PT, R43, UR5, PT ;  /* 0x000000052b007c0c */ /* 0x000fe2000bfc6270 */
[----:B------:R-:W-:Y:S02]  /*1260*/  IMAD.MOV.U32 R43, RZ, RZ, RZ ;  /* 0x000000ffff2b7224 */ /* 0x000fe400078e00ff */
[----:B------:R0:W5:Y:S01]  /*1270*/  @!P5 LDG.E.U16 R58, [R2.64+0x74] ;  /* 0x0000740a023ad981 */ /* 0x000162000c1e1500 */
[----:B------:R-:W-:-:S02]  /*1280*/  ISETP.GE.AND P5, PT, R44, UR5, PT ;  /* 0x000000052c007c0c */ /* 0x000fc4000bfa6270 */
[C---:B------:R-:W-:Y:S01]  /*1290*/  IADD3 R44, R97.reuse, 0x43, RZ ;  /* 0x00000043612c7810 */ /* 0x040fe20007ffe0ff */
[----:B------:R0:W5:Y:S01]  /*12a0*/  @!P0 LDG.E.U16 R57, [R2.64+0x78] ;  /* 0x0000780a02398981 */ /* 0x000162000c1e1500 */
[----:B------:R-:W-:Y:S02]  /*12b0*/  IADD3 R45, R97, 0x42, RZ ;  /* 0x00000042612d7810 */ /* 0x000fe40007ffe0ff */
[----:B------:R-:W-:Y:S01]  /*12c0*/  ISETP.GE.AND P0, PT, R44, UR5, PT ;  /* 0x000000052c007c0c */ /* 0x000fe2000bf06270 */
[----:B------:R-:W-:Y:S01]  /*12d0*/  IMAD.MOV.U32 R44, RZ, RZ, RZ ;  /* 0x000000ffff2c7224 */ /* 0x000fe200078e00ff */
[----:B------:R0:W5:Y:S01]  /*12e0*/  @!P1 LDG.E.U16 R43, [R2.64+0x76] ;  /* 0x0000760a022b9981 */ /* 0x000162000c1e1500 */
[----:B------:R-:W-:Y:S02]  /*12f0*/  ISETP.GE.AND P1, PT, R45, UR5, PT ;  /* 0x000000052d007c0c */ /* 0x000fe4000bf26270 */
[----:B------:R-:W-:Y:S01]  /*1300*/  IADD3 R45, R97, 0x44, RZ ;  /* 0x00000044612d7810 */ /* 0x000fe20007ffe0ff */
[----:B------:R-:W-:Y:S01]  /*1310*/  IMAD.MOV.U32 R64, RZ, RZ, RZ ;  /* 0x000000ffff407224 */ /* 0x000fe200078e00ff */
[----:B------:R0:W5:Y:S02]  /*1320*/  @!P4 LDG.E.U16 R44, [R2.64+0x7a] ;  /* 0x00007a0a022cc981 */ /* 0x000164000c1e1500 */
[----:B------:R-:W-:-:S02]  /*1330*/  ISETP.GE.AND P4, PT, R45, UR5, PT ;  /* 0x000000052d007c0c */ /* 0x000fc4000bf86270 */
[----:B------:R-:W-:Y:S01]  /*1340*/  IADD3 R45, R97, 0x46, RZ ;  /* 0x00000046612d7810 */ /* 0x000fe20007ffe0ff */
[----:B------:R-:W-:Y:S01]  /*1350*/  CS2R R54, SRZ ;  /* 0x0000000000367805 */ /* 0x000fe2000001ff00 */
[----:B------:R0:W5:Y:S02]  /*1360*/  @!P2 LDG.E.U16 R64, [R2.64+0x7e] ;  /* 0x00007e0a0240a981 */ /* 0x000164000c1e1500 */
[----:B------:R-:W-:Y:S02]  /*1370*/  ISETP.GE.AND P2, PT, R45, UR5, PT ;  /* 0x000000052d007c0c */ /* 0x000fe4000bf46270 */
[C---:B------:R-:W-:Y:S01]  /*1380*/  IADD3 R45, R97.reuse, 0x47, RZ ;  /* 0x00000047612d7810 */ /* 0x040fe20007ffe0ff */
[----:B------:R0:W5:Y:S01]  /*1390*/  @!P6 LDG.E.U16 R55, [R2.64+0x80] ;  /* 0x0000800a0237e981 */ /* 0x000162000c1e1500 */
[----:B------:R-:W-:Y:S02]  /*13a0*/  IADD3 R46, R97, 0x45, RZ ;  /* 0x00000045612e7810 */ /* 0x000fe40007ffe0ff */
[----:B------:R-:W-:Y:S01]  /*13b0*/  ISETP.GE.AND P6, PT, R45, UR5, PT ;  /* 0x000000052d007c0c */ /* 0x000fe2000bfc6270 */
[----:B------:R0:W5:Y:S01]  /*13c0*/  @!P3 LDG.E.U16 R56, [R2.64+0x7c] ;  /* 0x00007c0a0238b981 */ /* 0x000162000c1e1500 */
[----:B------:R-:W-:-:S02]  /*13d0*/  ISETP.GE.AND P3, PT, R46, UR5, PT ;  /* 0x000000052e007c0c */ /* 0x000fc4000bf66270 */
[----:B------:R-:W-:Y:S01]  /*13e0*/  IADD3 R45, R97, 0x49, RZ ;  /* 0x00000049612d7810 */ /* 0x000fe20007ffe0ff */
[----:B------:R-:W-:Y:S01]  /*13f0*/  IMAD.MOV.U32 R95, RZ, RZ, RZ ;  /* 0x000000ffff5f7224 */ /* 0x000fe200078e00ff */
[----:B------:R0:W5:Y:S02]  /*1400*/  @!P1 LDG.E.U16 R54, [R2.64+0x84] ;  /* 0x0000840a02369981 */ /* 0x000164000c1e1500 */
[----:B------:R-:W-:Y:S02]  /*1410*/  ISETP.GE.AND P1, PT, R45, UR5, PT ;  /* 0x000000052d007c0c */ /* 0x000fe4000bf26270 */
[C---:B------:R-:W-:Y:S01]  /*1420*/  IADD3 R45, R97.reuse, 0x4a, RZ ;  /* 0x0000004a612d7810 */ /* 0x040fe20007ffe0ff */
[----:B------:R-:W-:Y:S01]  /*1430*/  IMAD.MOV.U32 R96, RZ, RZ, RZ ;  /* 0x000000ffff607224 */ /* 0x000fe200078e00ff */
[----:B------:R-:W-:Y:S01]  /*1440*/  IADD3 R46, R97, 0x48, RZ ;  /* 0x00000048612e7810 */ /* 0x000fe20007ffe0ff */
[----:B------:R0:W5:Y:S01]  /*1450*/  @!P0 LDG.E.U16 R95, [R2.64+0x86] ;  /* 0x0000860a025f8981 */ /* 0x000162000c1e1500 */
[----:B------:R-:W-:-:S02]  /*1460*/  ISETP.GE.AND P0, PT, R45, UR5, PT ;  /* 0x000000052d007c0c */ /* 0x000fc4000bf06270 */
[----:B------:R-:W-:Y:S01]  /*1470*/  IADD3 R45, R97, 0x4c, RZ ;  /* 0x0000004c612d7810 */ /* 0x000fe20007ffe0ff */
[----:B------:R0:W5:Y:S01]  /*1480*/  @!P5 LDG.E.U16 R81, [R2.64+0x82] ;  /* 0x0000820a0251d981 */ /* 0x000162000c1e1500 */
[----:B------:R-:W-:Y:S01]  /*1490*/  ISETP.GE.AND P5, PT, R46, UR5, PT ;  /* 0x000000052e007c0c */ /* 0x000fe2000bfa6270 */
[----:B------:R-:W-:Y:S02]  /*14a0*/  CS2R R52, SRZ ;  /* 0x0000000000347805 */ /* 0x000fe4000001ff00 */
[----:B------:R0:W5:Y:S01]  /*14b0*/  @!P3 LDG.E.U16 R96, [R2.64+0x8a] ;  /* 0x00008a0a0260b981 */ /* 0x000162000c1e1500 */
[----:B------:R-:W-:Y:S02]  /*14c0*/  ISETP.GE.AND P3, PT, R45, UR5, PT ;  /* 0x000000052d007c0c */ /* 0x000fe4000bf66270 */
[C---:B------:R-:W-:Y:S01]  /*14d0*/  IADD3 R45, R97.reuse, 0x4d, RZ ;  /* 0x0000004d612d7810 */ /* 0x040fe20007ffe0ff */
[----:B------:R-:W-:Y:S01]  /*14e0*/  CS2R R50, SRZ ;  /* 0x0000000000327805 */ /* 0x000fe2000001ff00 */
        /* <DEDUP_REMOVED lines=26> */
[C---:B------:R-:W-:Y:S01]  /*1690*/  IADD3 R46, R97.reuse, 0x54, RZ ;  /* 0x00000054612e7810 */ /* 0x040fe20007ffe0ff */
[----:B------:R-:W-:Y:S01]  /*16a0*/  CS2R R102, SRZ ;  /* 0x0000000000667805 */ /* 0x000fe2000001ff00 */
[----:B------:R-:W-:Y:S01]  /*16b0*/  IADD3 R45, R97, 0x55, RZ ;  /* 0x00000055612d7810 */ /* 0x000fe20007ffe0ff */
[----:B------:R-:W-:Y:S01]  /*16c0*/  IMAD.MOV.U32 R47, RZ, RZ, RZ ;  /* 0x000000ffff2f7224 */ /* 0x000fe200078e00ff */
[----:B------:R0:W5:Y:S01]  /*16d0*/  @!P2 LDG.E.U16 R101, [R2.64+0x9a] ;  /* 0x00009a0a0265a981 */ /* 0x000162000c1e1500 */
[----:B------:R-:W-:-:S03]  /*16e0*/  ISETP.GE.AND P2, PT, R46, UR5, PT ;  /* 0x000000052e007c0c */ /* 0x000fc6000bf46270 */
[----:B------:R0:W5:Y:S01]  /*16f0*/  @!P6 LDG.E.U16 R48, [R2.64+0x9c] ;  /* 0x00009c0a0230e981 */ /* 0x000162000c1e1500 */
[----:B------:R-:W-:Y:S02]  /*1700*/  ISETP.GE.AND P6, PT, R45, UR5, PT ;  /* 0x000000052d007c0c */ /* 0x000fe4000bfc6270 */
        /* <DEDUP_REMOVED lines=9> */
[----:B------:R-:W-:-:S02]  /*17a0*/  IADD3 R65, R97, 0x59, RZ ;  /* 0x0000005961417810 */ /* 0x000fc40007ffe0ff */
[----:B------:R-:W-:Y:S01]  /*17b0*/  ISETP.GE.AND P0, PT, R45, UR5, PT ;  /* 0x000000052d007c0c */ /* 0x000fe2000bf06270 */
[----:B------:R-:W-:Y:S01]  /*17c0*/  IMAD.MOV.U32 R45, RZ, RZ, RZ ;  /* 0x000000ffff2d7224 */ /* 0x000fe200078e00ff */
[----:B------:R0:W5:Y:S01]  /*17d0*/  @!P4 LDG.E.U16 R46, [R2.64+0xa4] ;  /* 0x0000a40a022ec981 */ /* 0x000162000c1e1500 */
[----:B------:R-:W-:Y:S02]  /*17e0*/  ISETP.GE.AND P4, PT, R65, UR5, PT ;  /* 0x0000000541007c0c */ /* 0x000fe4000bf86270 */
[C---:B------:R-:W-:Y:S01]  /*17f0*/  IADD3 R65, R97.reuse, 0x5b, RZ ;  /* 0x0000005b61417810 */ /* 0x040fe20007ffe0ff */
[----:B------:R-:W-:Y:S01]  /*1800*/  CS2R R104, SRZ ;  /* 0x0000000000687805 */ /* 0x000fe2000001ff00 */
[----:B------:R0:W5:Y:S01]  /*1810*/  @!P2 LDG.E.U16 R45, [R2.64+0xa8] ;  /* 0x0000a80a022da981 */ /* 0x000162000c1e1500 */
[----:B------:R-:W-:Y:S02]  /*1820*/  IADD3 R66, R97, 0x5a, RZ ;  /* 0x0000005a61427810 */ /* 0x000fe40007ffe0ff */
[----:B------:R-:W-:-:S02]  /*1830*/  ISETP.GE.AND P2, PT, R65, UR5, PT ;  /* 0x0000000541007c0c */ /* 0x000fc4000bf46270 */
[----:B------:R-:W-:Y:S01]  /*1840*/  IADD3 R65, R97, 0x5c, RZ ;  /* 0x0000005c61417810 */ /* 0x000fe20007ffe0ff */
[----:B------:R0:W5:Y:S01]  /*1850*/  @!P3 LDG.E.U16 R104, [R2.64+0xa6] ;  /* 0x0000a60a0268b981 */ /* 0x000162000c1e1500 */
[----:B------:R-:W-:Y:S02]  /*1860*/  PRMT R93, RZ, 0x7610, R93 ;  /* 0x00007610ff5d7816 */ /* 0x000fe4000000005d */
[----:B------:R-:W-:Y:S01]  /*1870*/  PRMT R92, RZ, 0x7610, R92 ;  /* 0x00007610ff5c7816 */ /* 0x000fe2000000005c */
[----:B------:R0:W5:Y:S01]  /*1880*/  @!P6 LDG.E.U16 R105, [R2.64+0xaa] ;  /* 0x0000aa0a0269e981 */ /* 0x000162000c1e1500 */
[----:B------:R-:W-:Y:S02]  /*1890*/  ISETP.GE.AND P3, PT, R66, UR5, PT ;  /* 0x0000000542007c0c */ /* 0x000fe4000bf66270 */
[----:B------:R-:W-:Y:S01]  /*18a0*/  ISETP.GE.AND P6, PT, R65, UR5, PT ;  /* 0x0000000541007c0c */ /* 0x000fe2000bfc6270 */
[----:B------:R0:W5:Y:S01]  /*18b0*/  @!P5 LDG.E.U16 R93, [R2.64+0xac] ;  /* 0x0000ac0a025dd981 */ /* 0x000162000c1e1500 */
[----:B------:R-:W-:-:S02]  /*18c0*/  IADD3 R66, R97, 0x5d, RZ ;  /* 0x0000005d61427810 */ /* 0x000fc40007ffe0ff */
[----:B------:R-:W-:Y:S01]  /*18d0*/  IADD3 R65, R97, 0x5e, RZ ;  /* 0x0000005e61417810 */ /* 0x000fe20007ffe0ff */
[----:B------:R0:W5:Y:S01]  /*18e0*/  @!P1 LDG.E.U16 R92, [R2.64+0xae] ;  /* 0x0000ae0a025c9981 */ /* 0x000162000c1e1500 */
[----:B------:R-:W-:Y:S02]  /*18f0*/  ISETP.GE.AND P5, PT, R66, UR5, PT ;  /* 0x0000000542007c0c */ /* 0x000fe4000bfa6270 */
[----:B------:R-:W-:Y:S02]  /*1900*/  ISETP.GE.AND P1, PT, R65, UR5, PT ;  /* 0x0000000541007c0c */ /* 0x000fe4000bf26270 */
[----:B------:R-:W-:Y:S02]  /*1910*/  PRMT R90, RZ, 0x7610, R90 ;  /* 0x00007610ff5a7816 */ /* 0x000fe4000000005a */
[----:B------:R-:W-:Y:S02]  /*1920*/  PRMT R89, RZ, 0x7610, R89 ;  /* 0x00007610ff597816 */ /* 0x000fe40000000059 */
[----:B------:R-:W-:-:S02]  /*1930*/  PRMT R88, RZ, 0x7610, R88 ;  /* 0x00007610ff587816 */ /* 0x000fc40000000058 */
[----:B------:R-:W-:Y:S01]  /*1940*/  PRMT R87, RZ, 0x7610, R87 ;  /* 0x00007610ff577816 */ /* 0x000fe20000000057 */
[----:B------:R0:W5:Y:S01]  /*1950*/  @!P4 LDG.E.U16 R90, [R2.64+0xb2] ;  /* 0x0000b20a025ac981 */ /* 0x000162000c1e1500 */
[----:B------:R-:W-:Y:S02]  /*1960*/  PRMT R86, RZ, 0x7610, R86 ;  /* 0x00007610ff567816 */ /* 0x000fe40000000056 */
        /* <DEDUP_REMOVED lines=11> */
[----:B0-----:R-:W-:Y:S01]  /*1a20*/  SHF.R.U32.HI R108, RZ, 0x5, R84 ;  /* 0x00000005ff6c7819 */ /* 0x001fe20000011654 */
[----:B------:R-:W-:Y:S01]  /*1a30*/  BSSY B1, `(.L_x_58) ;  /* 0x0000021000017945 */ /* 0x000fe20003800000 */
[----:B------:R-:W-:Y:S02]  /*1a40*/  LOP3.LUT R65, R84, 0x1f, RZ, 0xc0, !PT ;  /* 0x0000001f54417812 */ /* 0x000fe400078ec0ff */
[----:B------:R-:W-:Y:S02]  /*1a50*/  ISETP.GE.U32.AND P1, PT, R108, 0x100, PT ;  /* 0x000001006c00780c */ /* 0x000fe40003f26070 */
[----:B------:R-:W-:Y:S02]  /*1a60*/  PLOP3.LUT P0, PT, PT, PT, PT, 0x80, 0x0 ;  /* 0x000000000000781c */ /* 0x000fe40003f0f070 */
[C---:B------:R-:W-:Y:S02]  /*1a70*/  LOP3.LUT R106, R65.reuse, 0x20, RZ, 0xfc, !PT ;  /* 0x00000020416a7812 */ /* 0x040fe400078efcff */
[----:B------:R-:W-:-:S07]  /*1a80*/  LOP3.LUT R107, R65, 0x40, RZ, 0xfc, !PT ;  /* 0x00000040416b7812 */ /* 0x000fce00078efcff */
[----:B------:R-:W-:Y:S05]  /*1a90*/  @!P1 BRA `(.L_x_59) ;  /* 0x000001a000009947 */ /* 0x000fea0003800000 */
[----:B------:R-:W-:Y:S01]  /*1aa0*/  IMAD.MOV.U32 R3, RZ, RZ, 0xc0 ;  /* 0x000000c0ff037424 */ /* 0x000fe200078e00ff */
[----:B------:R-:W-:-:S03]  /*1ab0*/  PRMT R82, RZ, 0x7610, R82 ;  /* 0x00007610ff527816 */ /* 0x000fc60000000052 */
[----:B------:R-:W-:-:S04]  /*1ac0*/  IMAD R3, R108, R3, 0x60 ;  /* 0x000000606c037424 */ /* 0x000fc800078e0203 */
[--C-:B------:R-:W-:Y:S01]  /*1ad0*/  IMAD.IADD R67, R106, 0x1, R3.reuse ;  /* 0x000000016a437824 */ /* 0x100fe200078e0203 */
[----:B------:R-:W-:Y:S01]  /*1ae0*/  LOP3.LUT R2, R3, 0x1f, R84, 0xf8, !PT ;  /* 0x0000001f03027812 */ /* 0x000fe200078ef854 */
[----:B------:R-:W-:-:S03]  /*1af0*/  IMAD.IADD R3, R107, 0x1, R3 ;  /* 0x000000016b037824 */ /* 0x000fc600078e0203 */
[C---:B------:R-:W-:Y:S02]  /*1b00*/  IADD3 R66, P3, R2.reuse, UR8, RZ ;  /* 0x0000000802427c10 */ /* 0x040fe4000ff7e0ff */
[C---:B------:R-:W-:Y:S02]  /*1b10*/  ISETP.GE.AND P0, PT, R2.reuse, UR5, PT ;  /* 0x0000000502007c0c */ /* 0x040fe4000bf06270 */
[----:B------:R-:W-:Y:S02]  /*1b20*/  ISETP.GE.AND P1, PT, R67, UR5, PT ;  /* 0x0000000543007c0c */ /* 0x000fe4000bf26270 */
[----:B------:R-:W-:Y:S02]  /*1b30*/  ISETP.GE.AND P2, PT, R3, UR5, PT ;  /* 0x0000000503007c0c */ /* 0x000fe4000bf46270 */
[----:B------:R-:W-:Y:S02]  /*1b40*/  LEA.HI.X.SX32 R3, R2, UR6, 0x1, P3 ;  /* 0x0000000602037c11 */ /* 0x000fe400098f0eff */
[----:B------:R-:W-:-:S02]  /*1b50*/  LEA R2, P3, R66, c[0x0][0x160], 0x1 ;  /* 0x0000580042027a11 */ /* 0x000fc400078608ff */
[----:B------:R-:W-:Y:S02]  /*1b60*/  PRMT R67, RZ, 0x7610, R67 ;  /* 0x00007610ff437816 */ /* 0x000fe40000000043 */
[----:B------:R-:W-:Y:S02]  /*1b70*/  LEA.HI.X R3, R66, c[0x0][0x164], R3, 0x1, P3 ;  /* 0x0000590042037a11 */ /* 0x000fe400018f0c03 */
[----:B------:R-:W-:-:S03]  /*1b80*/  PRMT R66, RZ, 0x7610, R66 ;  /* 0x00007610ff427816 */ /* 0x000fc60000000042 */
[----:B------:R-:W2:Y:S04]  /*1b90*/  @!P0 LDG.E.U16 R67, [R2.64] ;  /* 0x0000000a02438981 */ /* 0x000ea8000c1e1500 */
[----:B------:R-:W3:Y:S04]  /*1ba0*/  @!P1 LDG.E.U16 R66, [R2.64+0x40] ;  /* 0x0000400a02429981 */ /* 0x000ee8000c1e1500 */
[----:B------:R-:W4:Y:S01]  /*1bb0*/  @!P2 LDG.E.U16 R82, [R2.64+0x80] ;  /* 0x0000800a0252a981 */ /* 0x000f22000c1e1500 */
[----:B------:R-:W-:Y:S01]  /*1bc0*/  IMAD R83, R65, 0x100, R108 ;  /* 0x0000010041537824 */ /* 0x000fe200078e026c */
[----:B------:R-:W-:-:S02]  /*1bd0*/  PLOP3.LUT P0, PT, PT, PT, PT, 0x8, 0x0 ;  /* 0x000000000000781c */ /* 0x000fc40003f0e170 */
[----:B------:R-:W-:Y:S01]  /*1be0*/  IADD3 R108, R108, 0x8, RZ ;  /* 0x000000086c6c7810 */ /* 0x000fe20007ffe0ff */
[C---:B------:R-:W-:Y:S01]  /*1bf0*/  IMAD.SHL.U32 R110, R83.reuse, 0x2, RZ ;  /* 0x00000002536e7824 */ /* 0x040fe200078e00ff */
[----:B------:R-:W-:-:S04]  /*1c00*/  LEA R83, R83, 0x4b0, 0x1 ;  /* 0x000004b053537811 */ /* 0x000fc800078e08ff */
[----:B--2---:R0:W-:Y:S04]  /*1c10*/  STS.U16 [R110+0x64b0], R67 ;  /* 0x0064b0436e007388 */ /* 0x0041e80000000400 */
[----:B---3--:R0:W-:Y:S04]  /*1c20*/  STS.U16 [R83+0xa000], R66 ;  /* 0x00a0004253007388 */ /* 0x0081e80000000400 */
[----:B----4-:R0:W-:Y:S02]  /*1c30*/  STS.U16 [R83+0xe000], R82 ;  /* 0x00e0005253007388 */ /* 0x0101e40000000400 */
.L_x_59:
[----:B------:R-:W-:Y:S05]  /*1c40*/  BSYNC B1 ;  /* 0x0000000000017941 */ /* 0x000fea0003800000 */
.L_x_58:
[C---:B------:R-:W-:Y:S01]  /*1c50*/  ISETP.GE.U32.AND P1, PT, R108.reuse, 0x100, PT ;  /* 0x000001006c00780c */ /* 0x040fe20003f26070 */
[----:B------:R-:W-:Y:S01]  /*1c60*/  BSSY B1, `(.L_x_60) ;  /* 0x000005c000017945 */ /* 0x000fe20003800000 */
[----:B------:R-:W-:-:S04]  /*1c70*/  IADD3 R2, -R108, 0x100, RZ ;  /* 0x000001006c027810 */ /* 0x000fc80007ffe1ff */
[----:B------:R-:W-:-:S13]  /*1c80*/  ISETP.LE.U32.OR P1, PT, R2, 0x18, P1 ;  /* 0x000000180200780c */ /* 0x000fda0000f23470 */
[----:B------:R-:W-:Y:S05]  /*1c90*/  @P1 BRA `(.L_x_61) ;  /* 0x0000058000001947 */ /* 0x000fea0003800000 */
[----:B------:R-:W-:Y:S02]  /*1ca0*/  PLOP3.LUT P0, PT, PT, PT, PT, 0x8, 0x0 ;  /* 0x000000000000781c */ /* 0x000fe40003f0e170 */
.L_x_62:
[----:B0-----:R-:W-:Y:S01]  /*1cb0*/  IMAD.MOV.U32 R115, RZ, RZ, 0xc0 ;  /* 0x000000c0ff737424 */ /* 0x001fe200078e00ff */
[----:B0-----:R-:W-:Y:S02]  /*1cc0*/  PRMT R110, RZ, 0x7610, R110 ;  /* 0x00007610ff6e7816 */ /* 0x001fe4000000006e */
[----:B------:R-:W-:Y:S01]  /*1cd0*/  PRMT R111, RZ, 0x7610, R111 ;  /* 0x00007610ff6f7816 */ /* 0x000fe2000000006f */
[----:B------:R-:W-:Y:S01]  /*1ce0*/  IMAD R115, R108, R115, 0x60 ;  /* 0x000000606c737424 */ /* 0x000fe200078e0273 */
[----:B------:R-:W-:-:S03]  /*1cf0*/  PRMT R112, RZ, 0x7610, R112 ;  /* 0x00007610ff707816 */ /* 0x000fc60000000070 */
[--C-:B------:R-:W-:Y:S01]  /*1d00*/  IMAD.IADD R67, R106, 0x1, R115.reuse ;  /* 0x000000016a437824 */ /* 0x100fe200078e0273 */
[----:B------:R-:W-:Y:S01]  /*1d10*/  LOP3.LUT R2, R115, 0x1f, R84, 0xf8, !PT ;  /* 0x0000001f73027812 */ /* 0x000fe200078ef854 */
[----:B------:R-:W-:Y:S01]  /*1d20*/  IMAD.IADD R82, R107, 0x1, R115 ;  /* 0x000000016b527824 */ /* 0x000fe200078e0273 */
[----:B------:R-:W-:Y:S02]  /*1d30*/  IADD3 R109, R115, 0x600, RZ ;  /* 0x00000600736d7810 */ /* 0x000fe40007ffe0ff */
[C---:B------:R-:W-:Y:S02]  /*1d40*/  IADD3 R3, P1, R2.reuse, UR8, RZ ;  /* 0x0000000802037c10 */ /* 0x040fe4000ff3e0ff */
[----:B------:R-:W-:Y:S01]  /*1d50*/  ISETP.GE.AND P2, PT, R2, UR5, PT ;  /* 0x0000000502007c0c */ /* 0x000fe2000bf46270 */
[----:B------:R-:W-:Y:S01]  /*1d60*/  IMAD.IADD R83, R106, 0x1, R109 ;  /* 0x000000016a537824 */ /* 0x000fe200078e026d */
[----:B------:R-:W-:Y:S02]  /*1d70*/  LEA.HI.X.SX32 R2, R2, UR6, 0x1, P1 ;  /* 0x0000000602027c11 */ /* 0x000fe400088f0eff */
[----:B------:R-:W-:-:S02]  /*1d80*/  LEA R66, P4, R3, c[0x0][0x160], 0x1 ;  /* 0x0000580003427a11 */ /* 0x000fc400078808ff */
[----:B------:R-:W-:Y:S02]  /*1d90*/  ISETP.GE.AND P3, PT, R67, UR5, PT ;  /* 0x0000000543007c0c */ /* 0x000fe4000bf66270 */
[----:B------:R-:W-:Y:S01]  /*1da0*/  LEA.HI.X R67, R3, c[0x0][0x164], R2, 0x1, P4 ;  /* 0x0000590003437a11 */ /* 0x000fe200020f0c02 */
[----:B------:R-:W-:Y:S01]  /*1db0*/  IMAD.IADD R3, R107, 0x1, R109 ;  /* 0x000000016b037824 */ /* 0x000fe200078e026d */
[----:B------:R-:W-:Y:S02]  /*1dc0*/  LOP3.LUT R2, R109, 0x1f, R84, 0xf8, !PT ;  /* 0x0000001f6d027812 */ /* 0x000fe400078ef854 */
[----:B------:R-:W-:Y:S01]  /*1dd0*/  ISETP.GE.AND P5, PT, R82, UR5, PT ;  /* 0x0000000552007c0c */ /* 0x000fe2000bfa6270 */
[----:B------:R0:W2:Y:S01]  /*1de0*/  @!P2 LDG.E.U16 R111, [R66.64] ;  /* 0x0000000a426fa981 */ /* 0x0000a2000c1e1500 */
[----:B------:R-:W-:Y:S02]  /*1df0*/  ISETP.GE.AND P1, PT, R83, UR5, PT ;  /* 0x0000000553007c0c */ /* 0x000fe4000bf26270 */
[----:B------:R-:W-:-:S02]  /*1e00*/  IADD3 R117, R115, 0xc00, RZ ;  /* 0x00000c0073757810 */ /* 0x000fc40007ffe0ff */
[C---:B------:R-:W-:Y:S01]  /*1e10*/  IADD3 R83, P6, R2.reuse, UR8, RZ ;  /* 0x0000000802537c10 */ /* 0x040fe2000ffde0ff */
[----:B------:R0:W3:Y:S01]  /*1e20*/  @!P3 LDG.E.U16 R110, [R66.64+0x40] ;  /* 0x0000400a426eb981 */ /* 0x0000e2000c1e1500 */
[----:B------:R-:W-:Y:S01]  /*1e30*/  ISETP.GE.AND P4, PT, R2, UR5, PT ;  /* 0x0000000502007c0c */ /* 0x000fe2000bf86270 */
[----:B------:R-:W-:Y:S01]  /*1e40*/  IMAD.IADD R109, R106, 0x1, R117 ;  /* 0x000000016a6d7824 */ /* 0x000fe200078e0275 */
[----:B------:R-:W-:Y:S02]  /*1e50*/  LEA.HI.X.SX32 R114, R2, UR6, 0x1, P6 ;  /* 0x0000000602727c11 */ /* 0x000fe4000b0f0eff */
[----:B------:R-:W-:Y:S01]  /*1e60*/  LEA R82, P6, R83, c[0x0][0x160], 0x1 ;  /* 0x0000580053527a11 */ /* 0x000fe200078c08ff */
[----:B------:R0:W4:Y:S01]  /*1e70*/  @!P5 LDG.E.U16 R112, [R66.64+0x80] ;  /* 0x0000800a4270d981 */ /* 0x000122000c1e1500 */
[----:B------:R-:W-:Y:S02]  /*1e80*/  LOP3.LUT R2, R117, 0x1f, R84, 0xf8, !PT ;  /* 0x0000001f75027812 */ /* 0x000fe400078ef854 */
[----:B------:R-:W-:-:S02]  /*1e90*/  ISETP.GE.AND P3, PT, R109, UR5, PT ;  /* 0x000000056d007c0c */ /* 0x000fc4000bf66270 */
[--C-:B------:R-:W-:Y:S02]  /*1ea0*/  LEA.HI.X R83, R83, c[0x0][0x164], R114.reuse, 0x1, P6 ;  /* 0x0000590053537a11 */ /* 0x100fe400030f0c72 */
[----:B------:R-:W-:Y:S02]  /*1eb0*/  ISETP.GE.AND P2, PT, R3, UR5, PT ;  /* 0x0000000503007c0c */ /* 0x000fe4000bf46270 */
[C---:B------:R-:W-:Y:S02]  /*1ec0*/  IADD3 R109, P6, R2.reuse, UR8, RZ ;  /* 0x00000008026d7c10 */ /* 0x040fe4000ffde0ff */
[----:B------:R-:W-:Y:S01]  /*1ed0*/  PRMT R114, RZ, 0x7610, R114 ;  /* 0x00007610ff727816 */ /* 0x000fe20000000072 */
[----:B------:R-:W-:Y:S01]  /*1ee0*/  IMAD.IADD R3, R107, 0x1, R117 ;  /* 0x000000016b037824 */ /* 0x000fe200078e0275 */
[C---:B------:R-:W-:Y:S02]  /*1ef0*/  ISETP.GE.AND P5, PT, R2.reuse, UR5, PT ;  /* 0x0000000502007c0c */ /* 0x040fe4000bfa6270 */
[----:B------:R-:W-:-:S02]  /*1f00*/  LEA.HI.X.SX32 R116, R2, UR6, 0x1, P6 ;  /* 0x0000000602747c11 */ /* 0x000fc4000b0f0eff */
[----:B------:R-:W-:Y:S01]  /*1f10*/  LEA R2, P6, R109, c[0x0][0x160], 0x1 ;  /* 0x000058006d027a11 */ /* 0x000fe200078c08ff */
[----:B------:R1:W4:Y:S01]  /*1f20*/  @!P4 LDG.E.U16 R114, [R82.64] ;  /* 0x0000000a5272c981 */ /* 0x000322000c1e1500 */
[----:B------:R-:W-:Y:S02]  /*1f30*/  IADD3 R119, R115, 0x1200, RZ ;  /* 0x0000120073777810 */ /* 0x000fe40007ffe0ff */
[----:B------:R-:W-:Y:S02]  /*1f40*/  PRMT R115, RZ, 0x7610, R115 ;  /* 0x00007610ff737816 */ /* 0x000fe40000000073 */
[----:B------:R-:W-:Y:S02]  /*1f50*/  ISETP.GE.AND P4, PT, R3, UR5, PT ;  /* 0x0000000503007c0c */ /* 0x000fe4000bf86270 */
[----:B------:R-:W-:Y:S02]  /*1f60*/  LEA.HI.X R3, R109, c[0x0][0x164], R116, 0x1, P6 ;  /* 0x000059006d037a11 */ /* 0x000fe400030f0c74 */
[----:B------:R-:W-:Y:S01]  /*1f70*/  PRMT R113, RZ, 0x7610, R113 ;  /* 0x00007610ff717816 */ /* 0x000fe20000000071 */
[--C-:B0-----:R-:W-:Y:S01]  /*1f80*/  IMAD.IADD R67, R106, 0x1, R119.reuse ;  /* 0x000000016a437824 */ /* 0x101fe200078e0277 */
[----:B------:R-:W-:Y:S01]  /*1f90*/  LOP3.LUT R66, R119, 0x1f, R84, 0xf8, !PT ;  /* 0x0000001f77427812 */ /* 0x000fe200078ef854 */
[----:B------:R1:W4:Y:S01]  /*1fa0*/  @!P2 LDG.E.U16 R115, [R82.64+0x80] ;  /* 0x0000800a5273a981 */ /* 0x000322000c1e1500 */
[----:B------:R-:W-:Y:S01]  /*1fb0*/  PRMT R116, RZ, 0x7610, R116 ;  /* 0x00007610ff747816 */ /* 0x000fe20000000074 */
[----:B------:R-:W-:Y:S01]  /*1fc0*/  IMAD.IADD R109, R107, 0x1, R119 ;  /* 0x000000016b6d7824 */ /* 0x000fe200078e0277 */
[C---:B------:R-:W-:Y:S01]  /*1fd0*/  IADD3 R117, P2, R66.reuse, UR8, RZ ;  /* 0x0000000842757c10 */ /* 0x040fe2000ff5e0ff */
[----:B------:R1:W4:Y:S01]  /*1fe0*/  @!P1 LDG.E.U16 R113, [R82.64+0x40] ;  /* 0x0000400a52719981 */ /* 0x000322000c1e1500 */
[----:B------:R-:W-:-:S02]  /*1ff0*/  ISETP.GE.AND P1, PT, R66, UR5, PT ;  /* 0x0000000542007c0c */ /* 0x000fc4000bf26270 */
[----:B------:R-:W-:Y:S01]  /*2000*/  ISETP.GE.AND P6, PT, R109, UR5, PT ;  /* 0x000000056d007c0c */ /* 0x000fe2000bfc6270 */
[----:B------:R-:W4:Y:S01]  /*2010*/  @!P5 LDG.E.U16 R116, [R2.64] ;  /* 0x0000000a0274d981 */ /* 0x000f22000c1e1500 */
[----:B------:R-:W-:Y:S02]  /*2020*/  ISETP.GE.AND P5, PT, R67, UR5, PT ;  /* 0x0000000543007c0c */ /* 0x000fe4000bfa6270 */
[----:B------:R-:W-:Y:S02]  /*2030*/  LEA.HI.X.SX32 R118, R66, UR6, 0x1, P2 ;  /* 0x0000000642767c11 */ /* 0x000fe400090f0eff */
[C---:B------:R-:W-:Y:S02]  /*2040*/  LEA R66, P2, R117.reuse, c[0x0][0x160], 0x1 ;  /* 0x0000580075427a11 */ /* 0x040fe400078408ff */
[----:B-1----:R-:W-:Y:S02]  /*2050*/  PRMT R83, RZ, 0x7610, R83 ;  /* 0x00007610ff537816 */ /* 0x002fe40000000053 */
[----:B------:R-:W-:-:S02]  /*2060*/  LEA.HI.X R67, R117, c[0x0][0x164], R118, 0x1, P2 ;  /* 0x0000590075437a11 */ /* 0x000fc400010f0c76 */
[----:B------:R-:W-:Y:S02]  /*2070*/  PRMT R109, RZ, 0x7610, R109 ;  /* 0x00007610ff6d7816 */ /* 0x000fe4000000006d */
[----:B------:R-:W-:Y:S01]  /*2080*/  PRMT R118, RZ, 0x7610, R118 ;  /* 0x00007610ff767816 */ /* 0x000fe20000000076 */
[----:B------:R-:W4:Y:S01]  /*2090*/  @!P3 LDG.E.U16 R83, [R2.64+0x40] ;  /* 0x0000400a0253b981 */ /* 0x000f22000c1e1500 */
[----:B------:R-:W-:Y:S02]  /*20a0*/  PRMT R117, RZ, 0x7610, R117 ;  /* 0x00007610ff757816 */ /* 0x000fe40000000075 */
[----:B------:R-:W-:Y:S01]  /*20b0*/  PRMT R119, RZ, 0x7610, R119 ;  /* 0x00007610ff777816 */ /* 0x000fe20000000077 */
[----:B------:R-:W4:Y:S04]  /*20c0*/  @!P4 LDG.E.U16 R109, [R2.64+0x80] ;  /* 0x0000800a026dc981 */ /* 0x000f28000c1e1500 */
[----:B------:R-:W4:Y:S04]  /*20d0*/  @!P1 LDG.E.U16 R118, [R66.64] ;  /* 0x0000000a42769981 */ /* 0x000f28000c1e1500 */
[----:B------:R-:W4:Y:S04]  /*20e0*/  @!P5 LDG.E.U16 R117, [R66.64+0x40] ;  /* 0x0000400a4275d981 */ /* 0x000f28000c1e1500 */
[----:B------:R-:W4:Y:S01]  /*20f0*/  @!P6 LDG.E.U16 R119, [R66.64+0x80] ;  /* 0x0000800a4277e981 */ /* 0x000f22000c1e1500 */
[----:B------:R-:W-:-:S04]  /*2100*/  IMAD R82, R65, 0x100, R108 ;  /* 0x0000010041527824 */ /* 0x000fc800078e026c */
[C---:B------:R-:W-:Y:S01]  /*2110*/  IMAD.SHL.U32 R120, R82.reuse, 0x2, RZ ;  /* 0x0000000252787824 */ /* 0x040fe200078e00ff */
[----:B------:R-:W-:Y:S02]  /*2120*/  LEA R82, R82, 0x4b0, 0x1 ;  /* 0x000004b052527811 */ /* 0x000fe400078e08ff */
[----:B------:R-:W-:-:S04]  /*2130*/  IADD3 R108, R108, 0x20, RZ ;  /* 0x000000206c6c7810 */ /* 0x000fc80007ffe0ff */
[----:B------:R-:W-:Y:S01]  /*2140*/  ISETP.GE.U32.AND P1, PT, R108, 0xe8, PT ;  /* 0x000000e86c00780c */ /* 0x000fe20003f26070 */
[----:B--2---:R0:W-:Y:S04]  /*2150*/  STS.U16 [R120+0x64b0], R111 ;  /* 0x0064b06f78007388 */ /* 0x0041e80000000400 */
[----:B---3--:R0:W-:Y:S04]  /*2160*/  STS.U16 [R82+0xa000], R110 ;  /* 0x00a0006e52007388 */ /* 0x0081e80000000400 */
[----:B----4-:R0:W-:Y:S04]  /*2170*/  STS.U16 [R82+0xe000], R112 ;  /* 0x00e0007052007388 */ /* 0x0101e80000000400 */
[----:B------:R0:W-:Y:S04]  /*2180*/  STS.U16 [R82+0x6010], R114 ;  /* 0x0060107252007388 */ /* 0x0001e80000000400 */
[----:B------:R0:W-:Y:S04]  /*2190*/  STS.U16 [R82+0xe010], R115 ;  /* 0x00e0107352007388 */ /* 0x0001e80000000400 */
[----:B------:R0:W-:Y:S04]  /*21a0*/  STS.U16 [R82+0xa010], R113 ;  /* 0x00a0107152007388 */ /* 0x0001e80000000400 */
[----:B------:R0:W-:Y:S04]  /*21b0*/  STS.U16 [R82+0x6020], R116 ;  /* 0x0060207452007388 */ /* 0x0001e80000000400 */
[----:B------:R0:W-:Y:S04]  /*21c0*/  STS.U16 [R82+0xa020], R83 ;  /* 0x00a0205352007388 */ /* 0x0001e80000000400 */
[----:B------:R0:W-:Y:S04]  /*21d0*/  STS.U16 [R82+0xe020], R109 ;  /* 0x00e0206d52007388 */ /* 0x0001e80000000400 */
[----:B------:R0:W-:Y:S04]  /*21e0*/  STS.U16 [R82+0x6030], R118 ;  /* 0x0060307652007388 */ /* 0x0001e80000000400 */
[----:B------:R0:W-:Y:S04]  /*21f0*/  STS.U16 [R82+0xa030], R117 ;  /* 0x00a0307552007388 */ /* 0x0001e80000000400 */
[----:B------:R0:W-:Y:S01]  /*2200*/  STS.U16 [R82+0xe030], R119 ;  /* 0x00e0307752007388 */ /* 0x0001e20000000400 */
[----:B------:R-:W-:Y:S05]  /*2210*/  @!P1 BRA `(.L_x_62) ;  /* 0xfffffa9000009947 */ /* 0x000fea000383ffff */
.L_x_61:
[----:B------:R-:W-:Y:S05]  /*2220*/  BSYNC B1 ;  /* 0x0000000000017941 */ /* 0x000fea0003800000 */
.L_x_60:
[C---:B------:R-:W-:Y:S01]  /*2230*/  ISETP.GE.U32.AND P1, PT, R108.reuse, 0x100, PT ;  /* 0x000001006c00780c */ /* 0x040fe20003f26070 */
[----:B------:R-:W-:Y:S01]  /*2240*/  BSSY B1, `(.L_x_63) ;  /* 0x0000036000017945 */ /* 0x000fe20003800000 */
[----:B------:R-:W-:-:S04]  /*2250*/  IADD3 R2, -R108, 0x100, RZ ;  /* 0x000001006c027810 */ /* 0x000fc80007ffe1ff */
[----:B------:R-:W-:-:S13]  /*2260*/  ISETP.LE.U32.OR P1, PT, R2, 0x8, P1 ;  /* 0x000000080200780c */ /* 0x000fda0000f23470 */
[----:B------:R-:W-:Y:S05]  /*2270*/  @P1 BRA `(.L_x_64) ;  /* 0x0000032000001947 */ /* 0x000fea0003800000 */
[----:B0-----:R-:W-:Y:S01]  /*2280*/  IMAD.MOV.U32 R67, RZ, RZ, 0xc0 ;  /* 0x000000c0ff437424 */ /* 0x001fe200078e00ff */
[C---:B------:R-:W-:Y:S02]  /*2290*/  IADD3 R118, R108.reuse, 0x8, RZ ;  /* 0x000000086c767810 */ /* 0x040fe40007ffe0ff */
[----:B------:R-:W-:Y:S01]  /*22a0*/  PRMT R112, RZ, 0x7610, R112 ;  /* 0x00007610ff707816 */ /* 0x000fe20000000070 */
[-C--:B------:R-:W-:Y:S01]  /*22b0*/  IMAD R3, R108, R67.reuse, 0x60 ;  /* 0x000000606c037424 */ /* 0x080fe200078e0243 */
[----:B------:R-:W-:Y:S01]  /*22c0*/  PRMT R113, RZ, 0x7610, R113 ;  /* 0x00007610ff717816 */ /* 0x000fe20000000071 */
[----:B------:R-:W-:Y:S02]  /*22d0*/  IMAD R67, R118, R67, 0x60 ;  /* 0x0000006076437424 */ /* 0x000fe400078e0243 */
[--C-:B------:R-:W-:Y:S02]  /*22e0*/  IMAD.IADD R2, R106, 0x1, R3.reuse ;  /* 0x000000016a027824 */ /* 0x100fe400078e0203 */
[----:B------:R-:W-:-:S02]  /*22f0*/  IMAD.IADD R66, R107, 0x1, R3 ;  /* 0x000000016b427824 */ /* 0x000fc400078e0203 */
[--C-:B------:R-:W-:Y:S01]  /*2300*/  IMAD.IADD R111, R106, 0x1, R67.reuse ;  /* 0x000000016a6f7824 */ /* 0x100fe200078e0243 */
[----:B------:R-:W-:Y:S02]  /*2310*/  ISETP.GE.AND P0, PT, R2, UR5, PT ;  /* 0x0000000502007c0c */ /* 0x000fe4000bf06270 */
[--C-:B------:R-:W-:Y:S02]  /*2320*/  LOP3.LUT R2, R3, 0x1f, R84.reuse, 0xf8, !PT ;  /* 0x0000001f03027812 */ /* 0x100fe400078ef854 */
[----:B------:R-:W-:Y:S01]  /*2330*/  LOP3.LUT R3, R67, 0x1f, R84, 0xf8, !PT ;  /* 0x0000001f43037812 */ /* 0x000fe200078ef854 */
[----:B------:R-:W-:Y:S01]  /*2340*/  IMAD.IADD R67, R107, 0x1, R67 ;  /* 0x000000016b437824 */ /* 0x000fe200078e0243 */
[C---:B------:R-:W-:Y:S02]  /*2350*/  IADD3 R109, P3, R2.reuse, UR8, RZ ;  /* 0x00000008026d7c10 */ /* 0x040fe4000ff7e0ff */
[----:B------:R-:W-:Y:S02]  /*2360*/  ISETP.GE.AND P2, PT, R2, UR5, PT ;  /* 0x0000000502007c0c */ /* 0x000fe4000bf46270 */
[----:B------:R-:W-:-:S02]  /*2370*/  IADD3 R82, P4, R3, UR8, RZ ;  /* 0x0000000803527c10 */ /* 0x000fc4000ff9e0ff */
[----:B------:R-:W-:Y:S02]  /*2380*/  LEA.HI.X.SX32 R110, R2, UR6, 0x1, P3 ;  /* 0x00000006026e7c11 */ /* 0x000fe400098f0eff */
[----:B------:R-:W-:Y:S02]  /*2390*/  LEA R2, P5, R109, c[0x0][0x160], 0x1 ;  /* 0x000058006d027a11 */ /* 0x000fe400078a08ff */
[----:B------:R-:W-:Y:S02]  /*23a0*/  ISETP.GE.AND P1, PT, R66, UR5, PT ;  /* 0x0000000542007c0c */ /* 0x000fe4000bf26270 */
[C---:B------:R-:W-:Y:S02]  /*23b0*/  ISETP.GE.AND P3, PT, R3.reuse, UR5, PT ;  /* 0x0000000503007c0c */ /* 0x040fe4000bf66270 */
[----:B------:R-:W-:Y:S02]  /*23c0*/  LEA.HI.X.SX32 R83, R3, UR6, 0x1, P4 ;  /* 0x0000000603537c11 */ /* 0x000fe4000a0f0eff */
[----:B------:R-:W-:-:S02]  /*23d0*/  LEA.HI.X R3, R109, c[0x0][0x164], R110, 0x1, P5 ;  /* 0x000059006d037a11 */ /* 0x000fc400028f0c6e */
[C---:B------:R-:W-:Y:S02]  /*23e0*/  LEA R66, P4, R82.reuse, c[0x0][0x160], 0x1 ;  /* 0x0000580052427a11 */ /* 0x040fe400078808ff */
[----:B------:R-:W-:Y:S02]  /*23f0*/  ISETP.GE.AND P5, PT, R111, UR5, PT ;  /* 0x000000056f007c0c */ /* 0x000fe4000bfa6270 */
[----:B------:R-:W-:Y:S02]  /*2400*/  ISETP.GE.AND P6, PT, R67, UR5, PT ;  /* 0x0000000543007c0c */ /* 0x000fe4000bfc6270 */
[----:B------:R-:W-:Y:S02]  /*2410*/  LEA.HI.X R67, R82, c[0x0][0x164], R83, 0x1, P4 ;  /* 0x0000590052437a11 */ /* 0x000fe400020f0c53 */
[----:B------:R-:W-:Y:S02]  /*2420*/  PRMT R109, RZ, 0x7610, R109 ;  /* 0x00007610ff6d7816 */ /* 0x000fe4000000006d */
[----:B------:R-:W-:Y:S01]  /*2430*/  PRMT R83, RZ, 0x7610, R83 ;  /* 0x00007610ff537816 */ /* 0x000fe20000000053 */
[----:B------:R-:W2:Y:S01]  /*2440*/  @!P3 LDG.E.U16 R112, [R66.64] ;  /* 0x0000000a4270b981 */ /* 0x000ea2000c1e1500 */
[----:B------:R-:W-:-:S02]  /*2450*/  PRMT R110, RZ, 0x7610, R110 ;  /* 0x00007610ff6e7816 */ /* 0x000fc4000000006e */
[----:B------:R-:W-:Y:S01]  /*2460*/  PRMT R111, RZ, 0x7610, R111 ;  /* 0x00007610ff6f7816 */ /* 0x000fe2000000006f */
[----:B------:R-:W3:Y:S04]  /*2470*/  @!P2 LDG.E.U16 R109, [R2.64] ;  /* 0x0000000a026da981 */ /* 0x000ee8000c1e1500 */
[----:B------:R-:W4:Y:S04]  /*2480*/  @!P0 LDG.E.U16 R83, [R2.64+0x40] ;  /* 0x0000400a02538981 */ /* 0x000f28000c1e1500 */
[----:B------:R-:W2:Y:S04]  /*2490*/  @!P1 LDG.E.U16 R110, [R2.64+0x80] ;  /* 0x0000800a026e9981 */ /* 0x000ea8000c1e1500 */
[----:B------:R-:W2:Y:S04]  /*24a0*/  @!P5 LDG.E.U16 R111, [R66.64+0x40] ;  /* 0x0000400a426fd981 */ /* 0x000ea8000c1e1500 */
[----:B------:R-:W2:Y:S01]  /*24b0*/  @!P6 LDG.E.U16 R113, [R66.64+0x80] ;  /* 0x0000800a4271e981 */ /* 0x000ea2000c1e1500 */
[----:B------:R-:W-:-:S02]  /*24c0*/  IMAD R108, R65, 0x100, R108 ;  /* 0x00000100416c7824 */ /* 0x000fc400078e026c */
[----:B------:R-:W-:Y:S02]  /*24d0*/  IMAD R82, R65, 0x100, R118 ;  /* 0x0000010041527824 */ /* 0x000fe400078e0276 */
[C---:B------:R-:W-:Y:S01]  /*24e0*/  IMAD.SHL.U32 R116, R108.reuse, 0x2, RZ ;  /* 0x000000026c747824 */ /* 0x040fe200078e00ff */
[C---:B------:R-:W-:Y:S01]  /*24f0*/  LEA R114, R108.reuse, 0x4b0, 0x1 ;  /* 0x000004b06c727811 */ /* 0x040fe200078e08ff */
[----:B------:R-:W-:Y:S01]  /*2500*/  IMAD.SHL.U32 R115, R108, 0x2, RZ ;  /* 0x000000026c737824 */ /* 0x000fe200078e00ff */
[----:B------:R-:W-:Y:S02]  /*2510*/  LEA R82, R82, 0x4b0, 0x1 ;  /* 0x000004b052527811 */ /* 0x000fe400078e08ff */
[----:B------:R-:W-:Y:S02]  /*2520*/  PLOP3.LUT P0, PT, PT, PT, PT, 0x8, 0x0 ;  /* 0x000000000000781c */ /* 0x000fe40003f0e170 */
[----:B------:R-:W-:Y:S01]  /*2530*/  IADD3 R108, R118, 0x8, RZ ;  /* 0x00000008766c7810 */ /* 0x000fe20007ffe0ff */
[----:B---3--:R0:W-:Y:S04]  /*2540*/  STS.U16 [R116+0x64b0], R109 ;  /* 0x0064b06d74007388 */ /* 0x0081e80000000400 */
[----:B----4-:R0:W-:Y:S04]  /*2550*/  STS.U16 [R114+0xa000], R83 ;  /* 0x00a0005372007388 */ /* 0x0101e80000000400 */
[----:B--2---:R0:W-:Y:S04]  /*2560*/  STS.U16 [R114+0xe000], R110 ;  /* 0x00e0006e72007388 */ /* 0x0041e80000000400 */
[----:B------:R0:W-:Y:S04]  /*2570*/  STS.U16 [R115+0x64c0], R112 ;  /* 0x0064c07073007388 */ /* 0x0001e80000000400 */
[----:B------:R0:W-:Y:S04]  /*2580*/  STS.U16 [R82+0xa000], R111 ;  /* 0x00a0006f52007388 */ /* 0x0001e80000000400 */
[----:B------:R0:W-:Y:S02]  /*2590*/  STS.U16 [R82+0xe000], R113 ;  /* 0x00e0007152007388 */ /* 0x0001e40000000400 */
.L_x_64:
[----:B------:R-:W-:Y:S05]  /*25a0*/  BSYNC B1 ;  /* 0x0000000000017941 */ /* 0x000fea0003800000 */
.L_x_63:
[----:B------:R-:W-:-:S13]  /*25b0*/  ISETP.LT.U32.OR P0, PT, R108, 0x100, P0 ;  /* 0x000001006c00780c */ /* 0x000fda0000701470 */
[----:B------:R-:W-:Y:S05]  /*25c0*/  @!P0 BRA `(.L_x_57) ;  /* 0x0000018000008947 */ /* 0x000fea0003800000 */
[----:B------:R-:W-:Y:S01]  /*25d0*/  IMAD.MOV.U32 R3, RZ, RZ, 0xc0 ;  /* 0x000000c0ff037424 */ /* 0x000fe200078e00ff */
[----:B0-----:R-:W-:Y:S02]  /*25e0*/  PRMT R67, RZ, 0x7610, R67 ;  /* 0x00007610ff437816 */ /* 0x001fe40000000043 */
[----:B------:R-:W-:Y:S01]  /*25f0*/  PRMT R82, RZ, 0x7610, R82 ;  /* 0x00007610ff527816 */ /* 0x000fe20000000052 */
[----:B------:R-:W-:-:S04]  /*2600*/  IMAD R3, R108, R3, 0x60 ;  /* 0x000000606c037424 */ /* 0x000fc800078e0203 */
[--C-:B------:R-:W-:Y:S01]  /*2610*/  IMAD.IADD R106, R106, 0x1, R3.reuse ;  /* 0x000000016a6a7824 */ /* 0x100fe200078e0203 */
[----:B------:R-:W-:Y:S01]  /*2620*/  LOP3.LUT R2, R3, 0x1f, R84, 0xf8, !PT ;  /* 0x0000001f03027812 */ /* 0x000fe200078ef854 */
[----:B------:R-:W-:-:S03]  /*2630*/  IMAD.IADD R107, R107, 0x1, R3 ;  /* 0x000000016b6b7824 */ /* 0x000fc600078e0203 */
[C---:B------:R-:W-:Y:S02]  /*2640*/  IADD3 R3, P3, R2.reuse, UR8, RZ ;  /* 0x0000000802037c10 */ /* 0x040fe4000ff7e0ff */
[----:B------:R-:W-:Y:S02]  /*2650*/  ISETP.GE.AND P0, PT, R2, UR5, PT ;  /* 0x0000000502007c0c */ /* 0x000fe4000bf06270 */
[----:B------:R-:W-:Y:S02]  /*2660*/  ISETP.GE.AND P1, PT, R106, UR5, PT ;  /* 0x000000056a007c0c */ /* 0x000fe4000bf26270 */
[----:B------:R-:W-:Y:S02]  /*2670*/  ISETP.GE.AND P2, PT, R107, UR5, PT ;  /* 0x000000056b007c0c */ /* 0x000fe4000bf46270 */
[----:B------:R-:W-:Y:S02]  /*2680*/  LEA.HI.X.SX32 R66, R2, UR6, 0x1, P3 ;  /* 0x0000000602427c11 */ /* 0x000fe400098f0eff */
[----:B------:R-:W-:-:S04]  /*2690*/  LEA R2, P3, R3, c[0x0][0x160], 0x1 ;  /* 0x0000580003027a11 */ /* 0x000fc800078608ff */
[--C-:B------:R-:W-:Y:S02]  /*26a0*/  LEA.HI.X R3, R3, c[0x0][0x164], R66.reuse, 0x1, P3 ;  /* 0x0000590003037a11 */ /* 0x100fe400018f0c42 */
[----:B------:R-:W-:-:S03]  /*26b0*/  PRMT R66, RZ, 0x7610, R66 ;  /* 0x00007610ff427816 */ /* 0x000fc60000000042 */
[----:B------:R-:W2:Y:S04]  /*26c0*/  @!P0 LDG.E.U16 R67, [R2.64] ;  /* 0x0000000a02438981 */ /* 0x000ea8000c1e1500 */
[----:B------:R-:W3:Y:S04]  /*26d0*/  @!P1 LDG.E.U16 R66, [R2.64+0x40] ;  /* 0x0000400a02429981 */ /* 0x000ee8000c1e1500 */
[----:B------:R-:W4:Y:S01]  /*26e0*/  @!P2 LDG.E.U16 R82, [R2.64+0x80] ;  /* 0x0000800a0252a981 */ /* 0x000f22000c1e1500 */
[----:B------:R-:W-:-:S04]  /*26f0*/  IMAD R65, R65, 0x100, R108 ;  /* 0x0000010041417824 */ /* 0x000fc800078e026c */
[C---:B------:R-:W-:Y:S01]  /*2700*/  IMAD.SHL.U32 R106, R65.reuse, 0x2, RZ ;  /* 0x00000002416a7824 */ /* 0x040fe200078e00ff */
[----:B------:R-:W-:-:S04]  /*2710*/  LEA R65, R65, 0x4b0, 0x1 ;  /* 0x000004b041417811 */ /* 0x000fc800078e08ff */
[----:B--2---:R0:W-:Y:S04]  /*2720*/  STS.U16 [R106+0x64b0], R67 ;  /* 0x0064b0436a007388 */ /* 0x0041e80000000400 */
[----:B---3--:R0:W-:Y:S04]  /*2730*/  STS.U16 [R65+0xa000], R66 ;  /* 0x00a0004241007388 */ /* 0x0081e80000000400 */
[----:B----4-:R0:W-:Y:S02]  /*2740*/  STS.U16 [R65+0xe000], R82 ;  /* 0x00e0005241007388 */ /* 0x0101e40000000400 */
.L_x_57:
[----:B0-----:R-:W-:Y:S05]  /*2750*/  BSYNC B0 ;  /* 0x0000000000007941 */ /* 0x001fea0003800000 */
.L_x_56:
[----:B-----5:R-:W-:Y:S02]  /*2760*/  PRMT R109, R105, 0x7610, R109 ;  /* 0x00007610696d7816 */ /* 0x020fe4000000006d */
[----:B------:R-:W-:-:S02]  /*2770*/  PRMT R108, R104, 0x7610, R108 ;  /* 0x00007610686c7816 */ /* 0x000fc4000000006c */
[----:B------:R-:W-:Y:S01]  /*2780*/  PRMT R107, R103, 0x7610, R107 ;  /* 0x00007610676b7816 */ /* 0x000fe2000000006b */
[----:B------:R-:W-:Y:S01]  /*2790*/  STL.S16 [R1+0xc8], R109 ;  /* 0x0000c86d01007387 */ /* 0x000fe20000100600 */
[----:B------:R-:W-:Y:S02]  /*27a0*/  PRMT R106, R102, 0x7610, R106 ;  /* 0x00007610666a7816 */ /* 0x000fe4000000006a */
[----:B------:R-:W-:Y:S01]  /*27b0*/  PRMT R105, R101, 0x7610, R105 ;  /* 0x0000761065697816 */ /* 0x000fe20000000069 */
[----:B------:R-:W-:Y:S01]  /*27c0*/  STL.S16 [R1+0xc4], R108 ;  /* 0x0000c46c01007387 */ /* 0x000fe20000100600 */
[----:B------:R-:W-:Y:S02]  /*27d0*/  PRMT R104, R100, 0x7610, R104 ;  /* 0x0000761064687816 */ /* 0x000fe40000000068 */
[----:B------:R-:W-:Y:S01]  /*27e0*/  PRMT R103, R99, 0x7610, R103 ;  /* 0x0000761063677816 */ /* 0x000fe20000000067 */
[----:B------:R-:W-:Y:S01]  /*27f0*/  STL.S16 [R1+0xc0], R107 ;  /* 0x0000c06b01007387 */ /* 0x000fe20000100600 */
        /* <DEDUP_REMOVED lines=53> */
[----:B------:R0:W-:Y:S01]  /*2b50*/  STL.S16 [R1+0x78], R42 ;  /* 0x0000782a01007387 */ /* 0x0001e20000100600 */
[----:B------:R-:W-:-:S02]  /*2b60*/  PRMT R9, R13, 0x7610, R9 ;  /* 0x000076100d097816 */ /* 0x000fc40000000009 */
[----:B------:R-:W-:Y:S01]  /*2b70*/  PRMT R8, R11, 0x7610, R8 ;  /* 0x000076100b087816 */ /* 0x000fe20000000008 */
[----:B------:R1:W-:Y:S01]  /*2b80*/  STL.S16 [R1+0x74], R39 ;  /* 0x0000742701007387 */ /* 0x0003e20000100600 */
[----:B------:R-:W-:Y:S02]  /*2b90*/  PRMT R7, R15, 0x7610, R7 ;  /* 0x000076100f077816 */ /* 0x000fe40000000007 */
[----:B------:R-:W-:Y:S01]  /*2ba0*/  PRMT R6, R17, 0x7610, R6 ;  /* 0x0000761011067816 */ /* 0x000fe20000000006 */
[----:B------:R-:W-:Y:S01]  /*2bb0*/  STL.S16 [R1+0x70], R38 ;  /* 0x0000702601007387 */ /* 0x000fe20000100600 */
[----:B------:R-:W-:Y:S01]  /*2bc0*/  PRMT R5, R16, 0x7610, R5 ;  /* 0x0000761010057816 */ /* 0x000fe20000000005 */
[----:B0-----:R-:W-:Y:S01]  /*2bd0*/  CS2R R42, SRZ ;  /* 0x00000000002a7805 */ /* 0x001fe2000001ff00 */
[----:B------:R-:W-:Y:S01]  /*2be0*/  PRMT R4, R19, 0x7610, R4 ;  /* 0x0000761013047816 */ /* 0x000fe20000000004 */
[----:B------:R-:W-:Y:S01]  /*2bf0*/  STL.S16 [R1+0x6c], R37 ;  /* 0x00006c2501007387 */ /* 0x000fe20000100600 */
[----:B------:R-:W-:Y:S01]  /*2c00*/  PRMT R3, R22, 0x7610, R3 ;  /* 0x0000761016037816 */ /* 0x000fe20000000003 */
[----:B-1----:R-:W-:Y:S01]  /*2c10*/  IMAD.MOV.U32 R39, RZ, RZ, 0xd ;  /* 0x0000000dff277424 */ /* 0x002fe200078e00ff */
[----:B------:R-:W-:Y:S01]  /*2c20*/  ISETP.NE.AND P6, PT, R84, RZ, PT ;  /* 0x000000ff5400720c */ /* 0x000fe20003fc5270 */
[----:B------:R-:W-:Y:S01]  /*2c30*/  STL.S16 [R1+0x68], R36 ;  /* 0x0000682401007387 */ /* 0x000fe20000100600 */
[----:B------:R-:W-:-:S02]  /*2c40*/  PRMT R2, R20, 0x7610, R2 ;  /* 0x0000761014027816 */ /* 0x000fc40000000002 */
[----:B------:R-:W-:Y:S01]  /*2c50*/  PRMT R0, R24, 0x7610, R0 ;  /* 0x0000761018007816 */ /* 0x000fe20000000000 */
[----:B------:R-:W-:Y:S01]  /*2c60*/  STL.S16 [R1+0x64], R35 ;  /* 0x0000642301007387 */ /* 0x000fe20000100600 */
[----:B------:R-:W-:Y:S02]  /*2c70*/  LEA R44, R84, 0x4b0, 0x1 ;  /* 0x000004b0542c7811 */ /* 0x000fe400078e08ff */
[----:B------:R-:W-:Y:S01]  /*2c80*/  PRMT R41, RZ, 0x7610, R41 ;  /* 0x00007610ff297816 */ /* 0x000fe20000000029 */
[----:B------:R-:W-:Y:S01]  /*2c90*/  STL.S16 [R1+0x60], R34 ;  /* 0x0000602201007387 */ /* 0x000fe20000100600 */
[----:B------:R-:W-:-:S03]  /*2ca0*/  PRMT R40, RZ, 0x7610, R40 ;  /* 0x00007610ff287816 */ /* 0x000fc60000000028 */
[----:B------:R-:W-:Y:S04]  /*2cb0*/  STL.S16 [R1+0x5c], R33 ;  /* 0x00005c2101007387 */ /* 0x000fe80000100600 */
        /* <DEDUP_REMOVED lines=20> */
[----:B------:R0:W-:Y:S04]  /*2e00*/  STL.S16 [R1+0x8], R3 ;  /* 0x0000080301007387 */ /* 0x0001e80000100600 */
[----:B------:R-:W-:Y:S04]  /*2e10*/  STL.S16 [R1+0x4], R2 ;  /* 0x0000040201007387 */ /* 0x000fe80000100600 */
[----:B------:R1:W-:Y:S01]  /*2e20*/  STL.S16 [R1], R0 ;  /* 0x0000000001007387 */ /* 0x0003e20000100600 */
[----:B0-----:R-:W-:-:S03]  /*2e30*/  SHF.R.S32.HI R3, RZ, 0x1f, R84 ;  /* 0x0000001fff037819 */ /* 0x001fc60000011454 */
[----:B------:R0:W-:Y:S01]  /*2e40*/  STL [R1+0x118], RZ ;  /* 0x000118ff01007387 */ /* 0x0001e20000100800 */
[----:B------:R-:W-:-:S03]  /*2e50*/  LEA.HI R3, R3, R84, RZ, 0x5 ;  /* 0x0000005403037211 */ /* 0x000fc600078f28ff */
[----:B------:R0:W-:Y:S01]  /*2e60*/  STL [R1+0x114], RZ ;  /* 0x000114ff01007387 */ /* 0x0001e20000100800 */
[----:B------:R-:W-:-:S03]  /*2e70*/  SHF.R.S32.HI R3, RZ, 0x5, R3 ;  /* 0x00000005ff037819 */ /* 0x000fc60000011403 */
[----:B------:R-:W-:Y:S02]  /*2e80*/  @!P6 STS [RZ], RZ ;  /* 0x000000ffff00e388 */ /* 0x000fe40000000800 */
[----:B-1----:R-:W-:-:S05]  /*2e90*/  IMAD.SHL.U32 R0, R3, 0x4, RZ ;  /* 0x0000000403007824 */ /* 0x002fca00078e00ff */
[----:B------:R0:W-:Y:S02]  /*2ea0*/  STL [R1+0x11c], R0 ;  /* 0x00011c0001007387 */ /* 0x0001e40000100800 */
.L_x_76:
[----:B------:R-:W2:Y:S04]  /*2eb0*/  LDL R11, [R1+0x40] ;  /* 0x00004000010b7983 */ /* 0x000ea80000100800 */
[----:B------:R-:W3:Y:S01]  /*2ec0*/  LDL R8, [R1+0x3c] ;  /* 0x00003c0001087983 */ /* 0x000ee20000100800 */
[----:B------:R-:W-:Y:S01]  /*2ed0*/  IMAD.MOV.U32 R3, RZ, RZ, 0x1 ;  /* 0x00000001ff037424 */ /* 0x000fe200078e00ff */
[----:B------:R-:W-:Y:S02]  /*2ee0*/  LOP3.LUT R2, R39, 0xffff, RZ, 0xc0, !PT ;  /* 0x0000ffff27027812 */ /* 0x000fe400078ec0ff */
[----:B------:R-:W4:Y:S02]  /*2ef0*/  LDL R10, [R1+0x44] ;  /* 0x00004400010a7983 */ /* 0x000f240000100800 */
[----:B------:R-:W-:Y:S01]  /*2f00*/  SHF.L.U32 R2, R3, R2, RZ ;  /* 0x0000000203027219 */ /* 0x000fe200000006ff */
[----:B------:R-:W-:Y:S01]  /*2f10*/  HADD2.F32 R4, -RZ, R75.H0_H0 ;  /* 0x2000004bff047230 */ /* 0x000fe20000004100 */
[----:B------:R-:W5:Y:S02]  /*2f20*/  LDL R9, [R1+0x48] ;  /* 0x0000480001097983 */ /* 0x000f640000100800 */
[----:B------:R-:W-:-:S02]  /*2f30*/  LOP3.LUT R123, R41, R2, RZ, 0xfc, !PT ;  /* 0x00000002297b7212 */ /* 0x000fc400078efcff */
[----:B------:R-:W3:Y:S02]  /*2f40*/  LDL R13, [R1+0x38] ;  /* 0x00003800010d7983 */ /* 0x000ee40000100800 */
[C---:B------:R-:W-:Y:S02]  /*2f50*/  LOP3.LUT R2, R123.reuse, R74, RZ, 0x30, !PT ;  /* 0x0000004a7b027212 */ /* 0x040fe400078e30ff */
[----:B------:R-:W4:Y:S02]  /*2f60*/  LDL R12, [R1+0x4c] ;  /* 0x00004c00010c7983 */ /* 0x000f240000100800 */
[----:B------:R-:W-:Y:S02]  /*2f70*/  PRMT R131, R2, 0x9910, RZ ;  /* 0x0000991002837816 */ /* 0x000fe400000000ff */
[C---:B------:R-:W-:Y:S01]  /*2f80*/  LOP3.LUT R2, R123.reuse, R73, RZ, 0x30, !PT ;  /* 0x000000497b027212 */ /* 0x040fe200078e30ff */
[----:B------:R-:W-:Y:S01]  /*2f90*/  BAR.SYNC.DEFER_BLOCKING 0x0 ;  /* 0x0000000000007b1d */ /* 0x000fe20000010000 */
[----:B------:R-:W-:-:S02]  /*2fa0*/  LOP3.LUT R3, R123, R75, RZ, 0x30, !PT ;  /* 0x0000004b7b037212 */ /* 0x000fc400078e30ff */
[----:B------:R-:W-:Y:S02]  /*2fb0*/  PRMT R102, R2, 0x9910, RZ ;  /* 0x0000991002667816 */ /* 0x000fe400000000ff */
[----:B------:R-:W-:Y:S02]  /*2fc0*/  LOP3.LUT R2, R123, R76, RZ, 0x30, !PT ;  /* 0x0000004c7b027212 */ /* 0x000fe400078e30ff */
[----:B------:R-:W-:Y:S02]  /*2fd0*/  ISETP.NE.AND P1, PT, R131, RZ, PT ;  /* 0x000000ff8300720c */ /* 0x000fe40003f25270 */
[----:B------:R-:W-:Y:S01]  /*2fe0*/  PRMT R132, R3, 0x9910, RZ ;  /* 0x0000991003847816 */ /* 0x000fe200000000ff */
[----:B------:R-:W-:Y:S01]  /*2ff0*/  HADD2.F32 R3, -RZ, R74.H0_H0 ;  /* 0x2000004aff037230 */ /* 0x000fe20000004100 */
[----:B------:R-:W-:Y:S02]  /*3000*/  PRMT R129, R2, 0x9910, RZ ;  /* 0x0000991002817816 */ /* 0x000fe400000000ff */
[----:B------:R-:W-:-:S02]  /*3010*/  FSEL R2, RZ, 1, P1 ;  /* 0x3f800000ff027808 */ /* 0x000fc40000800000 */
[----:B------:R-:W-:-:S03]  /*3020*/  ISETP.NE.AND P0, PT, R132, RZ, PT ;  /* 0x000000ff8400720c */ /* 0x000fc60003f05270 */
[----:B------:R-:W-:Y:S01]  /*3030*/  FFMA.FTZ R2, R2, R3, RZ ;  /* 0x0000000302027223 */ /* 0x000fe200000100ff */
[----:B------:R-:W-:Y:S02]  /*3040*/  FSEL R5, RZ, 1, P0 ;  /* 0x3f800000ff057808 */ /* 0x000fe40000000000 */
[----:B------:R-:W-:Y:S02]  /*3050*/  LOP3.LUT R3, R123, R72, RZ, 0x30, !PT ;  /* 0x000000487b037212 */ /* 0x000fe400078e30ff */
[----:B------:R-:W-:Y:S01]  /*3060*/  ISETP.NE.AND P1, PT, R102, RZ, PT ;  /* 0x000000ff6600720c */ /* 0x000fe20003f25270 */
[----:B------:R-:W-:Y:S01]  /*3070*/  FFMA.FTZ R2, R5, R4, R2 ;  /* 0x0000000405027223 */ /* 0x000fe20000010002 */
[----:B------:R-:W-:Y:S01]  /*3080*/  LOP3.LUT R6, R123, R77, RZ, 0x30, !PT ;  /* 0x0000004d7b067212 */ /* 0x000fe200078e30ff */
[----:B------:R-:W-:Y:S01]  /*3090*/  HADD2.F32 R4, -RZ, R73.H0_H0 ;  /* 0x20000049ff047230 */ /* 0x000fe20000004100 */
[----:B------:R-:W-:Y:S01]  /*30a0*/  PRMT R128, R3, 0x9910, RZ ;  /* 0x0000991003807816 */ /* 0x000fe200000000ff */
[----:B------:R-:W-:Y:S01]  /*30b0*/  LDS.U16 R14, [R44+0x6600] ;  /* 0x006600002c0e7984 */ /* 0x000fe20000000400 */
[----:B------:R-:W-:-:S02]  /*30c0*/  ISETP.NE.AND P0, PT, R129, RZ, PT ;  /* 0x000000ff8100720c */ /* 0x000fc40003f05270 */
[----:B------:R-:W-:Y:S01]  /*30d0*/  FSEL R3, RZ, 1, P1 ;  /* 0x3f800000ff037808 */ /* 0x000fe20000800000 */
[----:B------:R-:W-:Y:S01]  /*30e0*/  LDS.U16 R16, [R44+0x6a00] ;  /* 0x006a00002c107984 */ /* 0x000fe20000000400 */
[----:B------:R-:W-:Y:S01]  /*30f0*/  PRMT R103, R6, 0x9910, RZ ;  /* 0x0000991006677816 */ /* 0x000fe200000000ff */
[----:B------:R-:W-:Y:S01]  /*3100*/  HADD2.F32 R6, -RZ, R76.H0_H0 ;  /* 0x2000004cff067230 */ /* 0x000fe20000004100 */
[----:B------:R-:W-:Y:S01]  /*3110*/  FSEL R5, RZ, 1, P0 ;  /* 0x3f800000ff057808 */ /* 0x000fe20000000000 */
[----:B------:R-:W-:Y:S01]  /*3120*/  FFMA.FTZ R2, R3, R4, R2 ;  /* 0x0000000403027223 */ /* 0x000fe20000010002 */
[----:B------:R-:W-:Y:S01]  /*3130*/  ISETP.NE.AND P1, PT, R128, RZ, PT ;  /* 0x000000ff8000720c */ /* 0x000fe20003f25270 */
[----:B------:R-:W-:Y:S02]  /*3140*/  LDS.U16 R18, [R44+0x6e00] ;  /* 0x006e00002c127984 */ /* 0x000fe40000000400 */
[----:B------:R-:W-:Y:S01]  /*3150*/  FFMA.FTZ R2, R5, R6, R2 ;  /* 0x0000000605027223 */ /* 0x000fe20000010002 */
[----:B------:R-:W-:Y:S01]  /*3160*/  ISETP.NE.AND P0, PT, R103, RZ, PT ;  /* 0x000000ff6700720c */ /* 0x000fe20003f05270 */
[----:B------:R-:W-:Y:S01]  /*3170*/  HADD2.F32 R4, -RZ, R72.H0_H0 ;  /* 0x20000048ff047230 */ /* 0x000fe20000004100 */
[----:B------:R-:W-:Y:S01]  /*3180*/  FSEL R3, RZ, 1, P1 ;  /* 0x3f800000ff037808 */ /* 0x000fe20000800000 */
[----:B------:R-:W-:Y:S01]  /*3190*/  HADD2.F32 R6, -RZ, R77.H0_H0 ;  /* 0x2000004dff067230 */ /* 0x000fe20000004100 */
[----:B------:R-:W-:Y:S03]  /*31a0*/  LDS.U16 R30, [R44+0x9600] ;  /* 0x009600002c1e7984 */ /* 0x000fe60000000400 */
[----:B------:R-:W-:Y:S01]  /*31b0*/  FFMA.FTZ R2, R3, R4, R2 ;  /* 0x0000000403027223 */ /* 0x000fe20000010002 */
[----:B------:R-:W-:Y:S04]  /*31c0*/  LDS.U16 R28, [R44+0x9a00] ;  /* 0x009a00002c1c7984 */ /* 0x000fe80000000400 */
        /* <DEDUP_REMOVED lines=8> */
[----:B------:R-:W-:Y:S01]  /*3250*/  LDS.U16 R249, [R44+0x11600] ;  /* 0x011600002cf97984 */ /* 0x000fe20000000400 */
[----:B--2---:R-:W-:-:S04]  /*3260*/  LOP3.LUT R5, R123, R11, RZ, 0x30, !PT ;  /* 0x0000000b7b057212 */ /* 0x004fc800078e30ff */
[----:B------:R-:W-:Y:S02]  /*3270*/  PRMT R133, R5, 0x9910, RZ ;  /* 0x0000991005857816 */ /* 0x000fe400000000ff */
[----:B------:R-:W-:Y:S02]  /*3280*/  FSEL R5, RZ, 1, P0 ;  /* 0x3f800000ff057808 */ /* 0x000fe40000000000 */
[----:B------:R-:W-:Y:S01]  /*3290*/  ISETP.NE.AND P0, PT, R133, RZ, PT ;  /* 0x000000ff8500720c */ /* 0x000fe20003f05270 */
[----:B------:R-:W-:Y:S02]  /*32a0*/  HADD2.F32 R4, -RZ, R11.H0_H0 ;  /* 0x2000000bff047230 */ /* 0x000fe40000004100 */
[----:B------:R-:W-:Y:S01]  /*32b0*/  FFMA.FTZ R2, R5, R6, R2 ;  /* 0x0000000605027223 */ /* 0x000fe20000010002 */
[----:B------:R-:W-:Y:S01]  /*32c0*/  FSEL R3, RZ, 1, P0 ;  /* 0x3f800000ff037808 */ /* 0x000fe20000000000 */
[----:B------:R-:W2:Y:S04]  /*32d0*/  LDL R11, [R1+0x30] ;  /* 0x00003000010b7983 */ /* 0x000ea80000100800 */
[----:B------:R-:W-:Y:S01]  /*32e0*/  FFMA.FTZ R2, R3, R4, R2 ;  /* 0x0000000403027223 */ /* 0x000fe20000010002 */
[----:B---3--:R-:W-:Y:S01]  /*32f0*/  LOP3.LUT R3, R123, R8, RZ, 0x30, !PT ;  /* 0x000000087b037212 */ /* 0x008fe200078e30ff */
[----:B------:R-:W-:-:S02]  /*3300*/  HADD2.F32 R4, -RZ, R8.H0_H0 ;  /* 0x20000008ff047230 */ /* 0x000fc40000004100 */
[----:B------:R-:W3:Y:S01]  /*3310*/  LDL R8, [R1+0x34] ;  /* 0x0000340001087983 */ /* 0x000ee20000100800 */
[----:B----4-:R-:W-:Y:S01]  /*3320*/  LOP3.LUT R7, R123, R10, RZ, 0x30, !PT ;  /* 0x0000000a7b077212 */ /* 0x010fe200078e30ff */
[----:B------:R-:W-:Y:S02]  /*3330*/  HADD2.F32 R6, -RZ, R10.H0_H0 ;  /* 0x2000000aff067230 */ /* 0x000fe40000004100 */
[----:B------:R-:W4:Y:S01]  /*3340*/  LDL R10, [R1+0x50] ;  /* 0x00005000010a7983 */ /* 0x000f220000100800 */
[----:B------:R-:W-:-:S04]  /*3350*/  PRMT R96, R7, 0x9910, RZ ;  /* 0x0000991007607816 */ /* 0x000fc800000000ff */
[----:B------:R-:W-:-:S04]  /*3360*/  ISETP.NE.AND P0, PT, R96, RZ, PT ;  /* 0x000000ff6000720c */ /* 0x000fc80003f05270 */
[----:B------:R-:W-:-:S05]  /*3370*/  FSEL R5, RZ, 1, P0 ;  /* 0x3f800000ff057808 */ /* 0x000fca0000000000 */
[----:B------:R-:W-:Y:S01]  /*3380*/  FFMA.FTZ R2, R5, R6, R2 ;  /* 0x0000000605027223 */ /* 0x000fe20000010002 */
[----:B-----5:R-:W-:Y:S01]  /*3390*/  LOP3.LUT R5, R123, R9, RZ, 0x30, !PT ;  /* 0x000000097b057212 */ /* 0x020fe200078e30ff */
[----:B------:R-:W-:Y:S02]  /*33a0*/  HADD2.F32 R6, -RZ, R9.H0_H0 ;  /* 0x20000009ff067230 */ /* 0x000fe40000004100 */
[----:B------:R-:W5:Y:S01]  /*33b0*/  LDL R9, [R1+0x54] ;  /* 0x0000540001097983 */ /* 0x000f620000100800 */
[----:B------:R-:W-:Y:S02]  /*33c0*/  PRMT R212, R3, 0x9910, RZ ;  /* 0x0000991003d47816 */ /* 0x000fe400000000ff */
[----:B------:R-:W-:Y:S02]  /*33d0*/  LOP3.LUT R3, R123, R13, RZ, 0x30, !PT ;  /* 0x0000000d7b037212 */ /* 0x000fe400078e30ff */
[----:B------:R-:W-:Y:S02]  /*33e0*/  ISETP.NE.AND P0, PT, R212, RZ, PT ;  /* 0x000000ffd400720c */ /* 0x000fe40003f05270 */
[----:B------:R-:W-:-:S02]  /*33f0*/  PRMT R239, R5, 0x9910, RZ ;  /* 0x0000991005ef7816 */ /* 0x000fc400000000ff */
[----:B------:R-:W-:Y:S02]  /*3400*/  PRMT R238, R3, 0x9910, RZ ;  /* 0x0000991003ee7816 */ /* 0x000fe400000000ff */
[----:B------:R-:W-:Y:S02]  /*3410*/  FSEL R3, RZ, 1, P0 ;  /* 0x3f800000ff037808 */ /* 0x000fe40000000000 */
[----:B------:R-:W-:-:S04]  /*3420*/  ISETP.NE.AND P0, PT, R239, RZ, PT ;  /* 0x000000ffef00720c */ /* 0x000fc80003f05270 */
[----:B------:R-:W-:Y:S01]  /*3430*/  FSEL R5, RZ, 1, P0 ;  /* 0x3f800000ff057808 */ /* 0x000fe20000000000 */
[----:B------:R-:W-:Y:S01]  /*3440*/  FFMA.FTZ R2, R3, R4, R2 ;  /* 0x0000000403027223 */ /* 0x000fe20000010002 */
[----:B------:R-:W-:Y:S01]  /*3450*/  ISETP.NE.AND P0, PT, R238, RZ, PT ;  /* 0x000000ffee00720c */ /* 0x000fe20003f05270 */
[----:B------:R-:W-:Y:S02]  /*3460*/  HADD2.F32 R4, -RZ, R13.H0_H0 ;  /* 0x2000000dff047230 */ /* 0x000fe40000004100 */
[----:B------:R-:W-:Y:S01]  /*3470*/  FFMA.FTZ R2, R5, R6, R2 ;  /* 0x0000000605027223 */ /* 0x000fe20000010002 */
[----:B------:R-:W-:Y:S01]  /*3480*/  FSEL R3, RZ, 1, P0 ;  /* 0x3f800000ff037808 */ /* 0x000fe20000000000 */
[----:B------:R-:W5:Y:S04]  /*3490*/  LDL R13, [R1+0x28] ;  /* 0x00002800010d7983 */ /* 0x000f680000100800 */
[----:B------:R-:W-:Y:S01]  /*34a0*/  FFMA.FTZ R2, R3, R4, R2 ;  /* 0x0000000403027223 */ /* 0x000fe20000010002 */
[----:B------:R-:W-:-:S04]  /*34b0*/  LOP3.LUT R7, R123, R12, RZ, 0x30, !PT ;  /* 0x0000000c7b077212 */ /* 0x000fc800078e30ff */
[----:B------:R-:W-:-:S04]  /*34c0*/  PRMT R211, R7, 0x9910, RZ ;  /* 0x0000991007d37816 */ /* 0x000fc800000000ff */
[----:B------:R-:W-:Y:S02]  /*34d0*/  ISETP.NE.AND P0, PT, R211, RZ, PT ;  /* 0x000000ffd300720c */ /* 0x000fe40003f05270 */
[----:B---3--:R-:W-:Y:S01]  /*34e0*/  LOP3.LUT R3, R123, R8, RZ, 0x30, !PT ;  /* 0x000000087b037212 */ /* 0x008fe200078e30ff */
[----:B------:R-:W-:Y:S02]  /*34f0*/  HADD2.F32 R4, -RZ, R8.H0_H0 ;  /* 0x20000008ff047230 */ /* 0x000fe40000004100 */
[----:B------:R-:W3:Y:S01]  /*3500*/  LDL R8, [R1+0x2c] ;  /* 0x00002c0001087983 */ /* 0x000ee20000100800 */
[----:B------:R-:W-:Y:S01]  /*3510*/  HADD2.F32 R6, -RZ, R12.H0_H0 ;  /* 0x2000000cff067230 */ /* 0x000fe20000004100 */
[----:B------:R-:W-:Y:S02]  /*3520*/  FSEL R5, RZ, 1, P0 ;  /* 0x3f800000ff057808 */ /* 0x000fe40000000000 */
[----:B------:R-:W-:Y:S01]  /*3530*/  PRMT R240, R3, 0x9910, RZ ;  /* 0x0000991003f07816 */ /* 0x000fe200000000ff */
[----:B------:R-:W3:Y:S02]  /*3540*/  LDL R12, [R1+0x5c] ;  /* 0x00005c00010c7983 */ /* 0x000ee40000100800 */
[----:B------:R-:W-:Y:S01]  /*3550*/  FFMA.FTZ R2, R5, R6, R2 ;  /* 0x0000000605027223 */ /* 0x000fe20000010002 */
[----:B----4-:R-:W-:Y:S01]  /*3560*/  LOP3.LUT R5, R123, R10, RZ, 0x30, !PT ;  /* 0x0000000a7b057212 */ /* 0x010fe200078e30ff */
[----:B------:R-:W-:-:S02]  /*3570*/  HADD2.F32 R6, -RZ, R10.H0_H0 ;  /* 0x2000000aff067230 */ /* 0x000fc40000004100 */
[----:B------:R-:W4:Y:S01]  /*3580*/  LDL R10, [R1+0x58] ;  /* 0x00005800010a7983 */ /* 0x000f220000100800 */
[----:B--2---:R-:W-:Y:S02]  /*3590*/  LOP3.LUT R3, R123, R11, RZ, 0x30, !PT ;  /* 0x0000000b7b037212 */ /* 0x004fe400078e30ff */
[----:B------:R-:W-:Y:S02]  /*35a0*/  ISETP.NE.AND P0, PT, R240, RZ, PT ;  /* 0x000000fff000720c */ /* 0x000fe40003f05270 */
[----:B------:R-:W-:Y:S02]  /*35b0*/  PRMT R221, R5, 0x9910, RZ ;  /* 0x0000991005dd7816 */ /* 0x000fe400000000ff */
[----:B------:R-:W-:Y:S02]  /*35c0*/  PRMT R220, R3, 0x9910, RZ ;  /* 0x0000991003dc7816 */ /* 0x000fe400000000ff */
[----:B------:R-:W-:Y:S02]  /*35d0*/  FSEL R3, RZ, 1, P0 ;  /* 0x3f800000ff037808 */ /* 0x000fe40000000000 */
[----:B------:R-:W-:-:S03]  /*35e0*/  ISETP.NE.AND P0, PT, R221, RZ, PT ;  /* 0x000000ffdd00720c */ /* 0x000fc60003f05270 */
[----:B------:R-:W-:Y:S01]  /*35f0*/  FFMA.FTZ R2, R3, R4, R2 ;  /* 0x0000000403027223 */ /* 0x000fe20000010002 */
[----:B------:R-:W-:Y:S02]  /*3600*/  FSEL R5, RZ, 1, P0 ;  /* 0x3f800000ff057808 */ /* 0x000fe40000000000 */
[----:B-----5:R-:W-:-:S03]  /*3610*/  LOP3.LUT R7, R123, R9, RZ, 0x30, !PT ;  /* 0x000000097b077212 */ /* 0x020fc600078e30ff */
[----:B------:R-:W-:Y:S01]  /*3620*/  FFMA.FTZ R2, R5, R6, R2 ;  /* 0x0000000605027223 */ /* 0x000fe20000010002 */
[----:B------:R-:W-:Y:S02]  /*3630*/  HADD2.F32 R6, -RZ, R9.H0_H0 ;  /* 0x20000009ff067230 */ /* 0x000fe40000004100 */
[----:B------:R-:W2:Y:S01]  /*3640*/  LDL R9, [R1+0x24] ;  /* 0x0000240001097983 */ /* 0x000ea20000100800 */
[----:B------:R-:W-:Y:S01]  /*3650*/  ISETP.NE.AND P0, PT, R220, RZ, PT ;  /* 0x000000ffdc00720c */ /* 0x000fe20003f05270 */
[----:B------:R-:W-:Y:S01]  /*3660*/  HADD2.F32 R4, -RZ, R11.H0_H0 ;  /* 0x2000000bff047230 */ /* 0x000fe20000004100 */
[----:B------:R-:W-:Y:S01]  /*3670*/  PRMT R219, R7, 0x9910, RZ ;  /* 0x0000991007db7816 */ /* 0x000fe200000000ff */
[----:B------:R-:W5:Y:S01]  /*3680*/  LDL R11, [R1+0x20] ;  /* 0x00002000010b7983 */ /* 0x000f620000100800 */
[----:B------:R-:W-:-:S05]  /*3690*/  FSEL R3, RZ, 1, P0 ;  /* 0x3f800000ff037808 */ /* 0x000fca0000000000 */
[----:B------:R-:W-:Y:S01]  /*36a0*/  FFMA.FTZ R2, R3, R4, R2 ;  /* 0x0000000403027223 */ /* 0x000fe20000010002 */
[----:B------:R-:W-:-:S04]  /*36b0*/  ISETP.NE.AND P0, PT, R219, RZ, PT ;  /* 0x000000ffdb00720c */ /* 0x000fc80003f05270 */
[----:B------:R-:W-:Y:S02]  /*36c0*/  FSEL R5, RZ, 1, P0 ;  /* 0x3f800000ff057808 */ /* 0x000fe40000000000 */
[----:B---3--:R-:W-:Y:S01]  /*36d0*/  LOP3.LUT R3, R123, R8, RZ, 0x30, !PT ;  /* 0x000000087b037212 */ /* 0x008fe200078e30ff */
[----:B------:R-:W-:Y:S02]  /*36e0*/  HADD2.F32 R4, -RZ, R8.H0_H0 ;  /* 0x20000008ff047230 */ /* 0x000fe40000004100 */
[----:B------:R-:W3:Y:S01]  /*36f0*/  LDL R8, [R1+0x60] ;  /* 0x0000600001087983 */ /* 0x000ee20000100800 */
[----:B------:R-:W-:Y:S01]  /*3700*/  FFMA.FTZ R2, R5, R6, R2 ;  /* 0x0000000605027223 */ /* 0x000fe20000010002 */
[----:B------:R-:W-:Y:S02]  /*3710*/  PRMT R114, R3, 0x9910, RZ ;  /* 0x0000991003727816 */ /* 0x000fe400000000ff */
[C---:B------:R-:W-:Y:S02]  /*3720*/  LOP3.LUT R3, R123.reuse, R13, RZ, 0x30, !PT ;  /* 0x0000000d7b037212 */ /* 0x040fe400078e30ff */
[----:B----4-:R-:W-:-:S02]  /*3730*/  LOP3.LUT R5, R123, R10, RZ, 0x30, !PT ;  /* 0x0000000a7b057212 */ /* 0x010fc400078e30ff */
[----:B------:R-:W-:Y:S02]  /*3740*/  ISETP.NE.AND P0, PT, R114, RZ, PT ;  /* 0x000000ff7200720c */ /* 0x000fe40003f05270 */
[----:B------:R-:W-:Y:S02]  /*3750*/  PRMT R225, R5, 0x9910, RZ ;  /* 0x0000991005e17816 */ /* 0x000fe400000000ff */
[----:B------:R-:W-:Y:S02]  /*3760*/  PRMT R224, R3, 0x9910, RZ ;  /* 0x0000991003e07816 */ /* 0x000fe400000000ff */
[----:B------:R-:W-:Y:S02]  /*3770*/  FSEL R3, RZ, 1, P0 ;  /* 0x3f800000ff037808 */ /* 0x000fe40000000000 */
[----:B------:R-:W-:Y:S01]  /*3780*/  ISETP.NE.AND P0, PT, R225, RZ, PT ;  /* 0x000000ffe100720c */ /* 0x000fe20003f05270 */
[----:B------:R-:W-:Y:S02]  /*3790*/  HADD2.F32 R6, -RZ, R10.H0_H0 ;  /* 0x2000000aff067230 */ /* 0x000fe40000004100 */
[----:B------:R-:W-:Y:S01]  /*37a0*/  FFMA.FTZ R2, R3, R4, R2 ;  /* 0x0000000403027223 */ /* 0x000fe20000010002 */
[----:B------:R-:W-:Y:S01]  /*37b0*/  FSEL R5, RZ, 1, P0 ;  /* 0x3f800000ff057808 */ /* 0x000fe20000000000 */
[----:B------:R-:W4:Y:S01]  /*37c0*/  LDL R10, [R1+0x64] ;  /* 0x00006400010a7983 */ /* 0x000f220000100800 */
[----:B------:R-:W-:Y:S01]  /*37d0*/  ISETP.NE.AND P0, PT, R224, RZ, PT ;  /* 0x000000ffe000720c */ /* 0x000fe20003f05270 */
[----:B------:R-:W-:-:S02]  /*37e0*/  HADD2.F32 R4, -RZ, R13.H0_H0 ;  /* 0x2000000dff047230 */ /* 0x000fc40000004100 */
[----:B------:R-:W-:Y:S01]  /*37f0*/  FFMA.FTZ R2, R5, R6, R2 ;  /* 0x0000000605027223 */ /* 0x000fe20000010002 */
[----:B------:R-:W-:Y:S01]  /*3800*/  FSEL R3, RZ, 1, P0 ;  /* 0x3f800000ff037808 */ /* 0x000fe20000000000 */
[----:B------:R-:W4:Y:S04]  /*3810*/  LDL R13, [R1+0x18] ;  /* 0x00001800010d7983 */ /* 0x000f280000100800 */
[----:B------:R-:W-:Y:S01]  /*3820*/  FFMA.FTZ R2, R3, R4, R2 ;  /* 0x0000000403027223 */ /* 0x000fe20000010002 */
[C---:B--2---:R-:W-:Y:S01]  /*3830*/  LOP3.LUT R3, R123.reuse, R9, RZ, 0x30, !PT ;  /* 0x000000097b037212 */ /* 0x044fe200078e30ff */
[----:B------:R-:W-:Y:S02]  /*3840*/  HADD2.F32 R4, -RZ, R9.H0_H0 ;  /* 0x20000009ff047230 */ /* 0x000fe40000004100 */
[----:B------:R-:W2:Y:S01]  /*3850*/  LDL R9, [R1+0x1c] ;  /* 0x00001c0001097983 */ /* 0x000ea20000100800 */
[----:B------:R-:W-:-:S04]  /*3860*/  LOP3.LUT R7, R123, R12, RZ, 0x30, !PT ;  /* 0x0000000c7b077212 */ /* 0x000fc800078e30ff */
[----:B------:R-:W-:-:S04]  /*3870*/  PRMT R223, R7, 0x9910, RZ ;  /* 0x0000991007df7816 */ /* 0x000fc800000000ff */
[----:B------:R-:W-:Y:S01]  /*3880*/  ISETP.NE.AND P0, PT, R223, RZ, PT ;  /* 0x000000ffdf00720c */ /* 0x000fe20003f05270 */
[----:B------:R-:W-:Y:S01]  /*3890*/  HADD2.F32 R6, -RZ, R12.H0_H0 ;  /* 0x2000000cff067230 */ /* 0x000fe20000004100 */
[----:B------:R-:W-:Y:S01]  /*38a0*/  PRMT R222, R3, 0x9910, RZ ;  /* 0x0000991003de7816 */ /* 0x000fe200000000ff */
[----:B------:R-:W4:Y:S01]  /*38b0*/  LDL R12, [R1+0x6c] ;  /* 0x00006c00010c7983 */ /* 0x000f220000100800 */
[----:B------:R-:W-:-:S05]  /*38c0*/  FSEL R5, RZ, 1, P0 ;  /* 0x3f800000ff057808 */ /* 0x000fca0000000000 */
[----:B------:R-:W-:Y:S01]  /*38d0*/  FFMA.FTZ R2, R5, R6, R2 ;  /* 0x0000000605027223 */ /* 0x000fe20000010002 */
[C---:B---3--:R-:W-:Y:S01]  /*38e0*/  LOP3.LUT R5, R123.reuse, R8, RZ, 0x30, !PT ;  /* 0x000000087b057212 */ /* 0x048fe200078e30ff */
[----:B------:R-:W-:Y:S02]  /*38f0*/  HADD2.F32 R6, -RZ, R8.H0_H0 ;  /* 0x20000008ff067230 */ /* 0x000fe40000004100 */
[----:B------:R-:W3:Y:S01]  /*3900*/  LDL R8, [R1+0x68] ;  /* 0x0000680001087983 */ /* 0x000ee20000100800 */
[----:B-----5:R-:W-:Y:S02]  /*3910*/  LOP3.LUT R3, R123, R11, RZ, 0x30, !PT ;  /* 0x0000000b7b037212 */ /* 0x020fe400078e30ff */
[----:B------:R-:W-:Y:S02]  /*3920*/  ISETP.NE.AND P0, PT, R222, RZ, PT ;  /* 0x000000ffde00720c */ /* 0x000fe40003f05270 */
[----:B------:R-:W-:Y:S02]  /*3930*/  PRMT R229, R5, 0x9910, RZ ;  /* 0x0000991005e57816 */ /* 0x000fe400000000ff */
[----:B------:R-:W-:-:S02]  /*3940*/  PRMT R228, R3, 0x9910, RZ ;  /* 0x0000991003e47816 */ /* 0x000fc400000000ff */
[----:B------:R-:W-:Y:S02]  /*3950*/  FSEL R3, RZ, 1, P0 ;  /* 0x3f800000ff037808 */ /* 0x000fe40000000000 */
[----:B------:R-:W-:-:S04]  /*3960*/  ISETP.NE.AND P0, PT, R229, RZ, PT ;  /* 0x000000ffe500720c */ /* 0x000fc80003f05270 */
[----:B------:R-:W-:Y:S01]  /*3970*/  FSEL R5, RZ, 1, P0 ;  /* 0x3f800000ff057808 */ /* 0x000fe20000000000 */
[----:B------:R-:W-:Y:S01]  /*3980*/  FFMA.FTZ R2, R3, R4, R2 ;  /* 0x0000000403027223 */ /* 0x000fe20000010002 */
[----:B------:R-:W-:Y:S01]  /*3990*/  ISETP.NE.AND P0, PT, R228, RZ, PT ;  /* 0x000000ffe400720c */ /* 0x000fe20003f05270 */
[----:B------:R-:W-:Y:S02]  /*39a0*/  HADD2.F32 R4, -RZ, R11.H0_H0 ;  /* 0x2000000bff047230 */ /* 0x000fe40000004100 */
[----:B------:R-:W5:Y:S01]  /*39b0*/  LDL R11, [R1+0x14] ;  /* 0x00001400010b7983 */ /* 0x000f620000100800 */
[----:B------:R-:W-:Y:S01]  /*39c0*/  FSEL R3, RZ, 1, P0 ;  /* 0x3f800000ff037808 */ /* 0x000fe20000000000 */
[----:B------:R-:W-:-:S04]  /*39d0*/  FFMA.FTZ R2, R5, R6, R2 ;  /* 0x0000000605027223 */ /* 0x000fc80000010002 */
[----:B------:R-:W-:Y:S01]  /*39e0*/  FFMA.FTZ R2, R3, R4, R2 ;  /* 0x0000000403027223 */ /* 0x000fe20000010002 */
[C---:B--2---:R-:W-:Y:S01]  /*39f0*/  LOP3.LUT R3, R123.reuse, R9, RZ, 0x30, !PT ;  /* 0x000000097b037212 */ /* 0x044fe200078e30ff */
[----:B------:R-:W-:Y:S02]  /*3a00*/  HADD2.F32 R4, -RZ, R9.H0_H0 ;  /* 0x20000009ff047230 */ /* 0x000fe40000004100 */
[----:B------:R-:W2:Y:S01]  /*3a10*/  LDL R9, [R1+0x10] ;  /* 0x0000100001097983 */ /* 0x000ea20000100800 */
[----:B----4-:R-:W-:Y:S01]  /*3a20*/  LOP3.LUT R7, R123, R10, RZ, 0x30, !PT ;  /* 0x0000000a7b077212 */ /* 0x010fe200078e30ff */
[----:B------:R-:W-:Y:S02]  /*3a30*/  HADD2.F32 R6, -RZ, R10.H0_H0 ;  /* 0x2000000aff067230 */ /* 0x000fe40000004100 */
[----:B------:R-:W4:Y:S01]  /*3a40*/  LDL R10, [R1+0x70] ;  /* 0x00007000010a7983 */ /* 0x000f220000100800 */
[----:B------:R-:W-:-:S04]  /*3a50*/  PRMT R227, R7, 0x9910, RZ ;  /* 0x0000991007e37816 */ /* 0x000fc800000000ff */
[----:B------:R-:W-:-:S04]  /*3a60*/  ISETP.NE.AND P0, PT, R227, RZ, PT ;  /* 0x000000ffe300720c */ /* 0x000fc80003f05270 */
[----:B------:R-:W-:-:S05]  /*3a70*/  FSEL R5, RZ, 1, P0 ;  /* 0x3f800000ff057808 */ /* 0x000fca0000000000 */
[----:B------:R-:W-:Y:S01]  /*3a80*/  FFMA.FTZ R2, R5, R6, R2 ;  /* 0x0000000605027223 */ /* 0x000fe20000010002 */
[----:B------:R-:W-:Y:S02]  /*3a90*/  PRMT R226, R3, 0x9910, RZ ;  /* 0x0000991003e27816 */ /* 0x000fe400000000ff */
[C---:B---3--:R-:W-:Y:S01]  /*3aa0*/  LOP3.LUT R5, R123.reuse, R8, RZ, 0x30, !PT ;  /* 0x000000087b057212 */ /* 0x048fe200078e30ff */
[----:B------:R-:W-:Y:S02]  /*3ab0*/  HADD2.F32 R6, -RZ, R8.H0_H0 ;  /* 0x20000008ff067230 */ /* 0x000fe40000004100 */
[----:B------:R-:W3:Y:S01]  /*3ac0*/  LDL R8, [R1+0x74] ;  /* 0x0000740001087983 */ /* 0x000ee20000100800 */
        /* <DEDUP_REMOVED lines=9> */
[----:B------:R-:W-:Y:S01]  /*3b60*/  HADD2.F32 R4, -RZ, R13.H0_H0 ;  /* 0x2000000dff047230 */ /* 0x000fe20000004100 */
[----:B------:R-:W-:Y:S01]  /*3b70*/  LOP3.LUT R7, R123, R12, RZ, 0x30, !PT ;  /* 0x0000000c7b077212 */ /* 0x000fe200078e30ff */
[----:B------:R-:W-:Y:S01]  /*3b80*/  FFMA.FTZ R2, R5, R6, R2 ;  /* 0x0000000605027223 */ /* 0x000fe20000010002 */
[----:B------:R-:W-:Y:S01]  /*3b90*/  FSEL R3, RZ, 1, P0 ;  /* 0x3f800000ff037808 */ /* 0x000fe20000000000 */
[----:B------:R-:W3:Y:S01]  /*3ba0*/  LDL R13, [R1+0xc] ;  /* 0x00000c00010d7983 */ /* 0x000ee20000100800 */
[----:B------:R-:W-:-:S03]  /*3bb0*/  PRMT R231, R7, 0x9910, RZ ;  /* 0x0000991007e77816 */ /* 0x000fc600000000ff */
[----:B------:R-:W-:Y:S01]  /*3bc0*/  FFMA.FTZ R2, R3, R4, R2 ;  /* 0x0000000403027223 */ /* 0x000fe20000010002 */
[----:B-----5:R-:W-:Y:S02]  /*3bd0*/  LOP3.LUT R3, R123, R11, RZ, 0x30, !PT ;  /* 0x0000000b7b037212 */ /* 0x020fe400078e30ff */
[----:B------:R-:W-:Y:S02]  /*3be0*/  ISETP.NE.AND P0, PT, R231, RZ, PT ;  /* 0x000000ffe700720c */ /* 0x000fe40003f05270 */
[----:B------:R-:W-:Y:S01]  /*3bf0*/  PRMT R230, R3, 0x9910, RZ ;  /* 0x0000991003e67816 */ /* 0x000fe200000000ff */
[----:B------:R-:W-:Y:S01]  /*3c00*/  HADD2.F32 R6, -RZ, R12.H0_H0 ;  /* 0x2000000cff067230 */ /* 0x000fe20000004100 */
[----:B------:R-:W-:Y:S01]  /*3c10*/  FSEL R5, RZ, 1, P0 ;  /* 0x3f800000ff057808 */ /* 0x000fe20000000000 */
[----:B------:R-:W-:Y:S01]  /*3c20*/  HADD2.F32 R4, -RZ, R11.H0_H0 ;  /* 0x2000000bff047230 */ /* 0x000fe20000004100 */
[----:B--2---:R-:W-:Y:S01]  /*3c30*/  LOP3.LUT R3, R123, R9, RZ, 0x30, !PT ;  /* 0x000000097b037212 */ /* 0x004fe200078e30ff */
[----:B------:R-:W2:Y:S01]  /*3c40*/  LDL R12, [R1+0x4] ;  /* 0x00000400010c7983 */ /* 0x000ea20000100800 */
[----:B------:R-:W-:-:S02]  /*3c50*/  ISETP.NE.AND P0, PT, R230, RZ, PT ;  /* 0x000000ffe600720c */ /* 0x000fc40003f05270 */
[----:B------:R-:W-:Y:S01]  /*3c60*/  PRMT R236, R3, 0x9910, RZ ;  /* 0x0000991003ec7816 */ /* 0x000fe200000000ff */
[----:B------:R-:W-:Y:S01]  /*3c70*/  FFMA.FTZ R2, R5, R6, R2 ;  /* 0x0000000605027223 */ /* 0x000fe20000010002 */
[----:B------:R-:W-:Y:S01]  /*3c80*/  FSEL R3, RZ, 1, P0 ;  /* 0x3f800000ff037808 */ /* 0x000fe20000000000 */
[----:B------:R-:W5:Y:S01]  /*3c90*/  LDL R11, [R1+0x80] ;  /* 0x00008000010b7983 */ /* 0x000f620000100800 */
[----:B----4-:R-:W-:-:S03]  /*3ca0*/  LOP3.LUT R5, R123, R10, RZ, 0x30, !PT ;  /* 0x0000000a7b057212 */ /* 0x010fc600078e30ff */
[----:B------:R-:W-:Y:S01]  /*3cb0*/  FFMA.FTZ R2, R3, R4, R2 ;  /* 0x0000000403027223 */ /* 0x000fe20000010002 */
[----:B------:R-:W-:Y:S02]  /*3cc0*/  HADD2.F32 R4, -RZ, R9.H0_H0 ;  /* 0x20000009ff047230 */ /* 0x000fe40000004100 */
[----:B------:R-:W4:Y:S01]  /*3cd0*/  LDL R9, [R1+0x78] ;  /* 0x0000780001097983 */ /* 0x000f220000100800 */
[----:B------:R-:W-:-:S04]  /*3ce0*/  PRMT R237, R5, 0x9910, RZ ;  /* 0x0000991005ed7816 */ /* 0x000fc800000000ff */
[----:B------:R-:W-:Y:S01]  /*3cf0*/  ISETP.NE.AND P0, PT, R237, RZ, PT ;  /* 0x000000ffed00720c */ /* 0x000fe20003f05270 */
[----:B------:R-:W-:Y:S02]  /*3d00*/  HADD2.F32 R6, -RZ, R10.H0_H0 ;  /* 0x2000000aff067230 */ /* 0x000fe40000004100 */
[----:B------:R-:W2:Y:S01]  /*3d10*/  LDL R10, [R1+0x7c] ;  /* 0x00007c00010a7983 */ /* 0x000ea20000100800 */
[----:B------:R-:W-:-:S05]  /*3d20*/  FSEL R5, RZ, 1, P0 ;  /* 0x3f800000ff057808 */ /* 0x000fca0000000000 */
[----:B------:R-:W-:Y:S01]  /*3d30*/  FFMA.FTZ R2, R5, R6, R2 ;  /* 0x0000000605027223 */ /* 0x000fe20000010002 */
[----:B------:R-:W-:-:S04]  /*3d40*/  ISETP.NE.AND P0, PT, R236, RZ, PT ;  /* 0x000000ffec00720c */ /* 0x000fc80003f05270 */
[----:B------:R-:W-:Y:S02]  /*3d50*/  FSEL R3, RZ, 1, P0 ;  /* 0x3f800000ff037808 */ /* 0x000fe40000000000 */
[----:B---3--:R-:W-:Y:S01]  /*3d60*/  LOP3.LUT R7, R123, R8, RZ, 0x30, !PT ;  /* 0x000000087b077212 */ /* 0x008fe200078e30ff */
[----:B------:R-:W-:Y:S02]  /*3d70*/  HADD2.F32 R6, -RZ, R8.H0_H0 ;  /* 0x20000008ff067230 */ /* 0x000fe40000004100 */
[----:B------:R-:W3:Y:S01]  /*3d80*/  LDL R8, [R1+0x8] ;  /* 0x0000080001087983 */ /* 0x000ee20000100800 */
[----:B------:R-:W-:-:S04]  /*3d90*/  PRMT R235, R7, 0x9910, RZ ;  /* 0x0000991007eb7816 */ /* 0x000fc800000000ff */
[----:B------:R-:W-:Y:S01]  /*3da0*/  ISETP.NE.AND P0, PT, R235, RZ, PT ;  /* 0x000000ffeb00720c */ /* 0x000fe20003f05270 */
[----:B------:R-:W-:Y:S01]  /*3db0*/  FFMA.FTZ R2, R3, R4, R2 ;  /* 0x0000000403027223 */ /* 0x000fe20000010002 */
[----:B------:R-:W-:Y:S02]  /*3dc0*/  LOP3.LUT R3, R123, R71, RZ, 0x30, !PT ;  /* 0x000000477b037212 */ /* 0x000fe400078e30ff */
[----:B------:R-:W-:Y:S02]  /*3dd0*/  FSEL R5, RZ, 1, P0 ;  /* 0x3f800000ff057808 */ /* 0x000fe40000000000 */
[----:B------:R-:W-:-:S03]  /*3de0*/  PRMT R234, R3, 0x9910, RZ ;  /* 0x0000991003ea7816 */ /* 0x000fc600000000ff */
[----:B------:R-:W-:Y:S01]  /*3df0*/  FFMA.FTZ R2, R5, R6, R2 ;  /* 0x0000000605027223 */ /* 0x000fe20000010002 */
[C---:B------:R-:W-:Y:S02]  /*3e00*/  LOP3.LUT R5, R123.reuse, R78, RZ, 0x30, !PT ;  /* 0x0000004e7b057212 */ /* 0x040fe400078e30ff */
[----:B------:R-:W-:Y:S02]  /*3e10*/  LOP3.LUT R3, R123, R70, RZ, 0x30, !PT ;  /* 0x000000467b037212 */ /* 0x000fe400078e30ff */
[----:B------:R-:W-:Y:S02]  /*3e20*/  ISETP.NE.AND P0, PT, R234, RZ, PT ;  /* 0x000000ffea00720c */ /* 0x000fe40003f05270 */
[----:B------:R-:W-:Y:S02]  /*3e30*/  PRMT R118, R5, 0x9910, RZ ;  /* 0x0000991005767816 */ /* 0x000fe400000000ff */
[----:B------:R-:W-:Y:S02]  /*3e40*/  PRMT R117, R3, 0x9910, RZ ;  /* 0x0000991003757816 */ /* 0x000fe400000000ff */
[----:B------:R-:W-:Y:S01]  /*3e50*/  FSEL R3, RZ, 1, P0 ;  /* 0x3f800000ff037808 */ /* 0x000fe20000000000 */
[----:B------:R-:W-:Y:S01]  /*3e60*/  HADD2.F32 R4, -RZ, R71.H0_H0 ;  /* 0x20000047ff047230 */ /* 0x000fe20000004100 */
[----:B------:R-:W-:-:S02]  /*3e70*/  ISETP.NE.AND P0, PT, R118, RZ, PT ;  /* 0x000000ff7600720c */ /* 0x000fc40003f05270 */
[----:B------:R-:W-:Y:S01]  /*3e80*/  LOP3.LUT R7, R123, R79, RZ, 0x30, !PT ;  /* 0x0000004f7b077212 */ /* 0x000fe200078e30ff */
[----:B------:R-:W-:Y:S01]  /*3e90*/  HADD2.F32 R6, -RZ, R78.H0_H0 ;  /* 0x2000004eff067230 */ /* 0x000fe20000004100 */
[----:B------:R-:W-:Y:S01]  /*3ea0*/  FSEL R5, RZ, 1, P0 ;  /* 0x3f800000ff057808 */ /* 0x000fe20000000000 */
[----:B------:R-:W-:Y:S01]  /*3eb0*/  FFMA.FTZ R2, R3, R4, R2 ;  /* 0x0000000403027223 */ /* 0x000fe20000010002 */
[----:B------:R-:W-:Y:S02]  /*3ec0*/  ISETP.NE.AND P0, PT, R117, RZ, PT ;  /* 0x000000ff7500720c */ /* 0x000fe40003f05270 */
[----:B------:R-:W-:Y:S01]  /*3ed0*/  PRMT R116, R7, 0x9910, RZ ;  /* 0x0000991007747816 */ /* 0x000fe200000000ff */
[----:B------:R-:W-:Y:S01]  /*3ee0*/  HADD2.F32 R4, -RZ, R70.H0_H0 ;  /* 0x20000046ff047230 */ /* 0x000fe20000004100 */
[----:B------:R-:W-:Y:S01]  /*3ef0*/  FSEL R3, RZ, 1, P0 ;  /* 0x3f800000ff037808 */ /* 0x000fe20000000000 */
[----:B------:R-:W-:Y:S01]  /*3f00*/  FFMA.FTZ R2, R5, R6, R2 ;  /* 0x0000000605027223 */ /* 0x000fe20000010002 */
[----:B------:R-:W-:Y:S01]  /*3f10*/  ISETP.NE.AND P0, PT, R116, RZ, PT ;  /* 0x000000ff7400720c */ /* 0x000fe20003f05270 */
[----:B------:R-:W-:-:S02]  /*3f20*/  HADD2.F32 R6, -RZ, R79.H0_H0 ;  /* 0x2000004fff067230 */ /* 0x000fc40000004100 */
[----:B------:R-:W-:Y:S01]  /*3f30*/  FFMA.FTZ R2, R3, R4, R2 ;  /* 0x0000000403027223 */ /* 0x000fe20000010002 */
[----:B------:R-:W-:Y:S02]  /*3f40*/  FSEL R5, RZ, 1, P0 ;  /* 0x3f800000ff057808 */ /* 0x000fe40000000000 */
[----:B------:R-:W-:-:S03]  /*3f50*/  LOP3.LUT R3, R123, R69, RZ, 0x30, !PT ;  /* 0x000000457b037212 */ /* 0x000fc600078e30ff */
[----:B------:R-:W-:Y:S01]  /*3f60*/  FFMA.FTZ R2, R5, R6, R2 ;  /* 0x0000000605027223 */ /* 0x000fe20000010002 */
[----:B------:R-:W-:Y:S02]  /*3f70*/  PRMT R115, R3, 0x9910, RZ ;  /* 0x0000991003737816 */ /* 0x000fe400000000ff */
[C---:B------:R-:W-:Y:S02]  /*3f80*/  LOP3.LUT R5, R123.reuse, R80, RZ, 0x30, !PT ;  /* 0x000000507b057212 */ /* 0x040fe400078e30ff */
[----:B------:R-:W-:Y:S02]  /*3f90*/  LOP3.LUT R3, R123, R13, RZ, 0x30, !PT ;  /* 0x0000000d7b037212 */ /* 0x000fe400078e30ff */
[----:B------:R-:W-:Y:S02]  /*3fa0*/  ISETP.NE.AND P0, PT, R115, RZ, PT ;  /* 0x000000ff7300720c */ /* 0x000fe40003f05270 */
[----:B------:R-:W-:Y:S02]  /*3fb0*/  PRMT R119, R5, 0x9910, RZ ;  /* 0x0000991005777816 */ /* 0x000fe400000000ff */
[----:B------:R-:W-:Y:S01]  /*3fc0*/  PRMT R163, R3, 0x9910, RZ ;  /* 0x0000991003a37816 */ /* 0x000fe200000000ff */
[----:B------:R-:W-:Y:S01]  /*3fd0*/  HADD2.F32 R4, -RZ, R69.H0_H0 ;  /* 0x20000045ff047230 */ /* 0x000fe20000004100 */
[----:B------:R-:W-:-:S02]  /*3fe0*/  FSEL R3, RZ, 1, P0 ;  /* 0x3f800000ff037808 */ /* 0x000fc40000000000 */
[----:B------:R-:W-:Y:S01]  /*3ff0*/  ISETP.NE.AND P0, PT, R119, RZ, PT ;  /* 0x000000ff7700720c */ /* 0x000fe20003f05270 */
[----:B------:R-:W-:Y:S02]  /*4000*/  HADD2.F32 R6, -RZ, R80.H0_H0 ;  /* 0x20000050ff067230 */ /* 0x000fe40000004100 */
[----:B------:R-:W-:Y:S01]  /*4010*/  FFMA.FTZ R2, R3, R4, R2 ;  /* 0x0000000403027223 */ /* 0x000fe20000010002 */
[----:B------:R-:W-:Y:S02]  /*4020*/  FSEL R5, RZ, 1, P0 ;  /* 0x3f800000ff057808 */ /* 0x000fe40000000000 */
[----:B----4-:R-:W-:-:S03]  /*4030*/  LOP3.LUT R7, R123, R9, RZ, 0x30, !PT ;  /* 0x000000097b077212 */ /* 0x010fc600078e30ff */
[----:B------:R-:W-:Y:S01]  /*4040*/  FFMA.FTZ R2, R5, R6, R2 ;  /* 0x0000000605027223 */ /* 0x000fe20000010002 */
[----:B------:R-:W-:Y:S02]  /*4050*/  HADD2.F32 R6, -RZ, R9.H0_H0 ;  /* 0x20000009ff067230 */ /* 0x000fe40000004100 */
[----:B------:R-:W4:Y:S01]  /*4060*/  LDL R9, [R1] ;  /* 0x0000000001097983 */ /* 0x000f220000100800 */
[----:B------:R-:W-:Y:S01]  /*4070*/  ISETP.NE.AND P0, PT, R163, RZ, PT ;  /* 0x000000ffa300720c */ /* 0x000fe20003f05270 */
[----:B------:R-:W-:Y:S01]  /*4080*/  HADD2.F32 R4, -RZ, R13.H0_H0 ;  /* 0x2000000dff047230 */ /* 0x000fe20000004100 */
[----:B------:R-:W-:Y:S01]  /*4090*/  PRMT R164, R7, 0x9910, RZ ;  /* 0x0000991007a47816 */ /* 0x000fe200000000ff */
[----:B------:R-:W-:Y:S01]  /*40a0*/  LDS.U16 R13, [R44+0x9c00] ;  /* 0x009c00002c0d7984 */ /* 0x000fe20000000400 */
[----:B------:R-:W-:-:S05]  /*40b0*/  FSEL R3, RZ, 1, P0 ;  /* 0x3f800000ff037808 */ /* 0x000fca0000000000 */
[----:B------:R-:W-:Y:S01]  /*40c0*/  FFMA.FTZ R2, R3, R4, R2 ;  /* 0x0000000403027223 */ /* 0x000fe20000010002 */
[----:B---3--:R-:W-:Y:S01]  /*40d0*/  LOP3.LUT R3, R123, R8, RZ, 0x30, !PT ;  /* 0x000000087b037212 */ /* 0x008fe200078e30ff */
[----:B------:R-:W-:Y:S02]  /*40e0*/  HADD2.F32 R4, -RZ, R8.H0_H0 ;  /* 0x20000008ff047230 */ /* 0x000fe40000004100 */
[----:B------:R-:W3:Y:S01]  /*40f0*/  LDL R8, [R1+0x84] ;  /* 0x0000840001087983 */ /* 0x000ee20000100800 */
[----:B------:R-:W-:-:S04]  /*4100*/  ISETP.NE.AND P0, PT, R164, RZ, PT ;  /* 0x000000ffa400720c */ /* 0x000fc80003f05270 */
[----:B------:R-:W-:Y:S02]  /*4110*/  FSEL R5, RZ, 1, P0 ;  /* 0x3f800000ff057808 */ /* 0x000fe40000000000 */
[----:B------:R-:W-:-:S03]  /*4120*/  PRMT R166, R3, 0x9910, RZ ;  /* 0x0000991003a67816 */ /* 0x000fc600000000ff */
[----:B------:R-:W-:Y:S01]  /*4130*/  FFMA.FTZ R2, R5, R6, R2 ;  /* 0x0000000605027223 */ /* 0x000fe20000010002 */
[C---:B--2---:R-:W-:Y:S02]  /*4140*/  LOP3.LUT R5, R123.reuse, R10, RZ, 0x30, !PT ;  /* 0x0000000a7b057212 */ /* 0x044fe400078e30ff */
[----:B------:R-:W-:Y:S02]  /*4150*/  LOP3.LUT R3, R123, R12, RZ, 0x30, !PT ;  /* 0x0000000c7b037212 */ /* 0x000fe400078e30ff */
[----:B------:R-:W-:Y:S01]  /*4160*/  ISETP.NE.AND P0, PT, R166, RZ, PT ;  /* 0x000000ffa600720c */ /* 0x000fe20003f05270 */
[----:B------:R-:W-:Y:S01]  /*4170*/  HADD2.F32 R6, -RZ, R10.H0_H0 ;  /* 0x2000000aff067230 */ /* 0x000fe20000004100 */
[----:B------:R-:W-:Y:S01]  /*4180*/  PRMT R156, R5, 0x9910, RZ ;  /* 0x00009910059c7816 */ /* 0x000fe200000000ff */
[----:B------:R-:W2:Y:S01]  /*4190*/  LDL R10, [R1+0x88] ;  /* 0x00008800010a7983 */ /* 0x000ea20000100800 */
[----:B------:R-:W-:Y:S02]  /*41a0*/  PRMT R158, R3, 0x9910, RZ ;  /* 0x00009910039e7816 */ /* 0x000fe400000000ff */
[----:B------:R-:W-:-:S02]  /*41b0*/  FSEL R3, RZ, 1, P0 ;  /* 0x3f800000ff037808 */ /* 0x000fc40000000000 */
[----:B------:R-:W-:-:S04]  /*41c0*/  ISETP.NE.AND P0, PT, R156, RZ, PT ;  /* 0x000000ff9c00720c */ /* 0x000fc80003f05270 */
[----:B------:R-:W-:Y:S01]  /*41d0*/  FSEL R5, RZ, 1, P0 ;  /* 0x3f800000ff057808 */ /* 0x000fe20000000000 */
[----:B------:R-:W-:Y:S01]  /*41e0*/  FFMA.FTZ R2, R3, R4, R2 ;  /* 0x0000000403027223 */ /* 0x000fe20000010002 */
[----:B------:R-:W-:Y:S01]  /*41f0*/  ISETP.NE.AND P0, PT, R158, RZ, PT ;  /* 0x000000ff9e00720c */ /* 0x000fe20003f05270 */
[----:B------:R-:W-:Y:S02]  /*4200*/  HADD2.F32 R4, -RZ, R12.H0_H0 ;  /* 0x2000000cff047230 */ /* 0x000fe40000004100 */
[----:B------:R-:W-:Y:S01]  /*4210*/  FFMA.FTZ R2, R5, R6, R2 ;  /* 0x0000000605027223 */ /* 0x000fe20000010002 */
[----:B------:R-:W-:Y:S01]  /*4220*/  FSEL R3, RZ, 1, P0 ;  /* 0x3f800000ff037808 */ /* 0x000fe20000000000 */
[----:B------:R-:W-:Y:S01]  /*4230*/  LDS.U16 R12, [R44+0x6400] ;  /* 0x006400002c0c7984 */ /* 0x000fe20000000400 */
[----:B-----5:R-:W-:-:S03]  /*4240*/  LOP3.LUT R7, R123, R11, RZ, 0x30, !PT ;  /* 0x0000000b7b077212 */ /* 0x020fc600078e30ff */
[----:B------:R-:W-:Y:S01]  /*4250*/  FFMA.FTZ R2, R3, R4, R2 ;  /* 0x0000000403027223 */ /* 0x000fe20000010002 */
[----:B------:R-:W-:-:S04]  /*4260*/  PRMT R160, R7, 0x9910, RZ ;  /* 0x0000991007a07816 */ /* 0x000fc800000000ff */
[----:B------:R-:W-:Y:S01]  /*4270*/  ISETP.NE.AND P0, PT, R160, RZ, PT ;  /* 0x000000ffa000720c */ /* 0x000fe20003f05270 */
[----:B------:R-:W-:-:S03]  /*4280*/  HADD2.F32 R6, -RZ, R11.H0_H0 ;  /* 0x2000000bff067230 */ /* 0x000fc60000004100 */
[----:B------:R-:W-:-:S05]  /*4290*/  FSEL R5, RZ, 1, P0 ;  /* 0x3f800000ff057808 */ /* 0x000fca0000000000 */
[----:B------:R-:W-:Y:S01]  /*42a0*/  FFMA.FTZ R2, R5, R6, R2 ;  /* 0x0000000605027223 */ /* 0x000fe20000010002 */
[C---:B----4-:R-:W-:Y:S01]  /*42b0*/  LOP3.LUT R3, R123.reuse, R9, RZ, 0x30, !PT ;  /* 0x000000097b037212 */ /* 0x050fe200078e30ff */
[----:B------:R-:W-:Y:S02]  /*42c0*/  HADD2.F32 R4, -RZ, R9.H0_H0 ;  /* 0x20000009ff047230 */ /* 0x000fe40000004100 */
[----:B------:R-:W4:Y:S01]  /*42d0*/  LDL R9, [R1+0x8c] ;  /* 0x00008c0001097983 */ /* 0x000f220000100800 */
[----:B---3--:R-:W-:Y:S01]  /*42e0*/  LOP3.LUT R5, R123, R8, RZ, 0x30, !PT ;  /* 0x000000087b057212 */ /* 0x008fe200078e30ff */
[----:B------:R-:W-:Y:S02]  /*42f0*/  HADD2.F32 R6, -RZ, R8.H0_H0 ;  /* 0x20000008ff067230 */ /* 0x000fe40000004100 */
[----:B------:R-:W3:Y:S01]  /*4300*/  LDL R8, [R1+0x90] ;  /* 0x0000900001087983 */ /* 0x000ee20000100800 */
[----:B------:R-:W-:Y:S02]  /*4310*/  PRMT R162, R3, 0x9910, RZ ;  /* 0x0000991003a27816 */ /* 0x000fe400000000ff */
[----:B------:R-:W-:-:S02]  /*4320*/  LOP3.LUT R3, R123, R68, RZ, 0x30, !PT ;  /* 0x000000447b037212 */ /* 0x000fc400078e30ff */
[----:B------:R-:W-:Y:S02]  /*4330*/  ISETP.NE.AND P0, PT, R162, RZ, PT ;  /* 0x000000ffa200720c */ /* 0x000fe40003f05270 */
[----:B------:R-:W-:Y:S02]  /*4340*/  PRMT R148, R5, 0x9910, RZ ;  /* 0x0000991005947816 */ /* 0x000fe400000000ff */
[----:B------:R-:W-:Y:S02]  /*4350*/  PRMT R151, R3, 0x9910, RZ ;  /* 0x0000991003977816 */ /* 0x000fe400000000ff */
[----:B------:R-:W-:Y:S02]  /*4360*/  FSEL R3, RZ, 1, P0 ;  /* 0x3f800000ff037808 */ /* 0x000fe40000000000 */
[----:B------:R-:W-:-:S03]  /*4370*/  ISETP.NE.AND P0, PT, R148, RZ, PT ;  /* 0x000000ff9400720c */ /* 0x000fc60003f05270 */
[----:B------:R-:W-:Y:S01]  /*4380*/  FFMA.FTZ R2, R3, R4, R2 ;  /* 0x0000000403027223 */ /* 0x000fe20000010002 */
[----:B------:R-:W-:Y:S02]  /*4390*/  FSEL R5, RZ, 1, P0 ;  /* 0x3f800000ff057808 */ /* 0x000fe40000000000 */
[----:B--2---:R-:W-:-:S03]  /*43a0*/  LOP3.LUT R7, R123, R10, RZ, 0x30, !PT ;  /* 0x0000000a7b077212 */ /* 0x004fc600078e30ff */
[----:B------:R-:W-:Y:S01]  /*43b0*/  FFMA.FTZ R2, R5, R6, R2 ;  /* 0x0000000605027223 */ /* 0x000fe20000010002 */
[----:B------:R-:W-:Y:S02]  /*43c0*/  HADD2.F32 R6, -RZ, R10.H0_H0 ;  /* 0x2000000aff067230 */ /* 0x000fe40000004100 */
[----:B------:R-:W2:Y:S01]  /*43d0*/  LDL R10, [R1+0x94] ;  /* 0x00009400010a7983 */ /* 0x000ea20000100800 */
[----:B------:R-:W-:Y:S02]  /*43e0*/  ISETP.NE.AND P0, PT, R151, RZ, PT ;  /* 0x000000ff9700720c */ /* 0x000fe40003f05270 */
[----:B------:R-:W-:Y:S01]  /*43f0*/  PRMT R152, R7, 0x9910, RZ ;  /* 0x0000991007987816 */ /* 0x000fe200000000ff */
[----:B------:R-:W-:Y:S01]  /*4400*/  HADD2.F32 R4, -RZ, R68.H0_H0 ;  /* 0x20000044ff047230 */ /* 0x000fe20000004100 */
[----:B------:R-:W-:Y:S02]  /*4410*/  FSEL R3, RZ, 1, P0 ;  /* 0x3f800000ff037808 */ /* 0x000fe40000000000 */
[----:B------:R-:W-:-:S03]  /*4420*/  ISETP.NE.AND P0, PT, R152, RZ, PT ;  /* 0x000000ff9800720c */ /* 0x000fc60003f05270 */
[----:B------:R-:W-:Y:S01]  /*4430*/  FFMA.FTZ R2, R3, R4, R2 ;  /* 0x0000000403027223 */ /* 0x000fe20000010002 */
[----:B------:R-:W-:Y:S02]  /*4440*/  FSEL R5, RZ, 1, P0 ;  /* 0x3f800000ff057808 */ /* 0x000fe40000000000 */
[----:B------:R-:W-:-:S03]  /*4450*/  LOP3.LUT R3, R123, R63, RZ, 0x30, !PT ;  /* 0x0000003f7b037212 */ /* 0x000fc600078e30ff */
[----:B------:R-:W-:Y:S01]  /*4460*/  FFMA.FTZ R2, R5, R6, R2 ;  /* 0x0000000605027223 */ /* 0x000fe20000010002 */
[----:B------:R-:W-:Y:S02]  /*4470*/  PRMT R154, R3, 0x9910, RZ ;  /* 0x00009910039a7816 */ /* 0x000fe400000000ff */
[----:B------:R-:W-:Y:S02]  /*4480*/  LOP3.LUT R3, R123, R62, RZ, 0x30, !PT ;  /* 0x0000003e7b037212 */ /* 0x000fe400078e30ff */
[----:B------:R-:W-:Y:S02]  /*4490*/  ISETP.NE.AND P0, PT, R154, RZ, PT ;  /* 0x000000ff9a00720c */ /* 0x000fe40003f05270 */
[----:B------:R-:W-:Y:S01]  /*44a0*/  PRMT R216, R3, 0x9910, RZ ;  /* 0x0000991003d87816 */ /* 0x000fe200000000ff */
[----:B------:R-:W-:Y:S01]  /*44b0*/  HADD2.F32 R4, -RZ, R63.H0_H0 ;  /* 0x2000003fff047230 */ /* 0x000fe20000004100 */
[----:B------:R-:W-:-:S05]  /*44c0*/  FSEL R3, RZ, 1, P0 ;  /* 0x3f800000ff037808 */ /* 0x000fca0000000000 */
[----:B------:R-:W-:Y:S01]  /*44d0*/  FFMA.FTZ R2, R3, R4, R2 ;  /* 0x0000000403027223 */ /* 0x000fe20000010002 */
[----:B----4-:R-:W-:Y:S01]  /*44e0*/  LOP3.LUT R5, R123, R9, RZ, 0x30, !PT ;  /* 0x000000097b057212 */ /* 0x010fe200078e30ff */
[----:B------:R-:W-:Y:S02]  /*44f0*/  HADD2.F32 R6, -RZ, R9.H0_H0 ;  /* 0x20000009ff067230 */ /* 0x000fe40000004100 */
[----:B------:R-:W4:Y:S01]  /*4500*/  LDL R9, [R1+0x98] ;  /* 0x0000980001097983 */ /* 0x000f220000100800 */
[----:B------:R-:W-:-:S04]  /*4510*/  PRMT R146, R5, 0x9910, RZ ;  /* 0x0000991005927816 */ /* 0x000fc800000000ff */
[----:B------:R-:W-:-:S04]  /*4520*/  ISETP.NE.AND P0, PT, R146, RZ, PT ;  /* 0x000000ff9200720c */ /* 0x000fc80003f05270 */
[----:B------:R-:W-:-:S05]  /*4530*/  FSEL R5, RZ, 1, P0 ;  /* 0x3f800000ff057808 */ /* 0x000fca0000000000 */
[----:B------:R-:W-:Y:S01]  /*4540*/  FFMA.FTZ R2, R5, R6, R2 ;  /* 0x0000000605027223 */ /* 0x000fe20000010002 */
[----:B---3--:R-:W-:Y:S01]  /*4550*/  LOP3.LUT R7, R123, R8, RZ, 0x30, !PT ;  /* 0x000000087b077212 */ /* 0x008fe200078e30ff */
[----:B------:R-:W-:Y:S02]  /*4560*/  HADD2.F32 R6, -RZ, R8.H0_H0 ;  /* 0x20000008ff067230 */ /* 0x000fe40000004100 */
[----:B------:R-:W3:Y:S01]  /*4570*/  LDL R8, [R1+0x9c] ;  /* 0x00009c0001087983 */ /* 0x000ee20000100800 */
        /* <DEDUP_REMOVED lines=10> */
[C---:B------:R-:W-:Y:S02]  /*4620*/  LOP3.LUT R3, R123.reuse, R60, RZ, 0x30, !PT ;  /* 0x0000003c7b037212 */ /* 0x040fe400078e30ff */
[----:B--2---:R-:W-:Y:S01]  /*4630*/  LOP3.LUT R5, R123, R10, RZ, 0x30, !PT ;  /* 0x0000000a7b057212 */ /* 0x004fe200078e30ff */
[----:B------:R-:W-:Y:S02]  /*4640*/  HADD2.F32 R6, -RZ, R10.H0_H0 ;  /* 0x2000000aff067230 */ /* 0x000fe40000004100 */
[----:B------:R-:W2:Y:S01]  /*4650*/  LDL R10, [R1+0xa0] ;  /* 0x0000a000010a7983 */ /* 0x000ea20000100800 */
[----:B------:R-:W-:Y:S02]  /*4660*/  ISETP.NE.AND P0, PT, R218, RZ, PT ;  /* 0x000000ffda00720c */ /* 0x000fe40003f05270 */
[----:B------:R-:W-:-:S02]  /*4670*/  PRMT R120, R5, 0x9910, RZ ;  /* 0x0000991005787816 */ /* 0x000fc400000000ff */
[----:B------:R-:W-:Y:S01]  /*4680*/  PRMT R203, R3, 0x9910, RZ ;  /* 0x0000991003cb7816 */ /* 0x000fe200000000ff */
[----:B------:R-:W-:Y:S01]  /*4690*/  HADD2.F32 R4, -RZ, R61.H0_H0 ;  /* 0x2000003dff047230 */ /* 0x000fe20000004100 */
[----:B------:R-:W-:Y:S02]  /*46a0*/  FSEL R3, RZ, 1, P0 ;  /* 0x3f800000ff037808 */ /* 0x000fe40000000000 */
[----:B------:R-:W-:-:S03]  /*46b0*/  ISETP.NE.AND P0, PT, R120, RZ, PT ;  /* 0x000000ff7800720c */ /* 0x000fc60003f05270 */
[----:B------:R-:W-:Y:S01]  /*46c0*/  FFMA.FTZ R2, R3, R4, R2 ;  /* 0x0000000403027223 */ /* 0x000fe20000010002 */
[----:B------:R-:W-:-:S05]  /*46d0*/  FSEL R5, RZ, 1, P0 ;  /* 0x3f800000ff057808 */ /* 0x000fca0000000000 */
[----:B------:R-:W-:Y:S01]  /*46e0*/  FFMA.FTZ R2, R5, R6, R2 ;  /* 0x0000000605027223 */ /* 0x000fe20000010002 */
[----:B------:R-:W-:Y:S01]  /*46f0*/  ISETP.NE.AND P0, PT, R203, RZ, PT ;  /* 0x000000ffcb00720c */ /* 0x000fe20003f05270 */
[----:B------:R-:W-:-:S03]  /*4700*/  HADD2.F32 R4, -RZ, R60.H0_H0 ;  /* 0x2000003cff047230 */ /* 0x000fc60000004100 */
        /* <DEDUP_REMOVED lines=9> */
[C---:B---3--:R-:W-:Y:S01]  /*47a0*/  LOP3.LUT R5, R123.reuse, R8, RZ, 0x30, !PT ;  /* 0x000000087b057212 */ /* 0x048fe200078e30ff */
[----:B------:R-:W-:Y:S02]  /*47b0*/  HADD2.F32 R6, -RZ, R8.H0_H0 ;  /* 0x20000008ff067230 */ /* 0x000fe40000004100 */
[----:B------:R-:W3:Y:S01]  /*47c0*/  LDL R8, [R1+0xa8] ;  /* 0x0000a80001087983 */ /* 0x000ee20000100800 */
[----:B------:R-:W-:-:S04]  /*47d0*/  LOP3.LUT R3, R123, R59, RZ, 0x30, !PT ;  /* 0x0000003b7b037212 */ /* 0x000fc800078e30ff */
[----:B------:R-:W-:Y:S02]  /*47e0*/  PRMT R205, R3, 0x9910, RZ ;  /* 0x0000991003cd7816 */ /* 0x000fe400000000ff */
[----:B------:R-:W-:Y:S02]  /*47f0*/  LOP3.LUT R3, R123, R58, RZ, 0x30, !PT ;  /* 0x0000003a7b037212 */ /* 0x000fe400078e30ff */
[----:B------:R-:W-:Y:S02]  /*4800*/  ISETP.NE.AND P0, PT, R205, RZ, PT ;  /* 0x000000ffcd00720c */ /* 0x000fe40003f05270 */
[----:B------:R-:W-:Y:S02]  /*4810*/  PRMT R206, R5, 0x9910, RZ ;  /* 0x0000991005ce7816 */ /* 0x000fe400000000ff */
[----:B------:R-:W-:Y:S02]  /*4820*/  PRMT R207, R3, 0x9910, RZ ;  /* 0x0000991003cf7816 */ /* 0x000fe400000000ff */
[----:B------:R-:W-:Y:S01]  /*4830*/  FSEL R3, RZ, 1, P0 ;  /* 0x3f800000ff037808 */ /* 0x000fe20000000000 */
[----:B------:R-:W-:Y:S01]  /*4840*/  HADD2.F32 R4, -RZ, R59.H0_H0 ;  /* 0x2000003bff047230 */ /* 0x000fe20000004100 */
[----:B------:R-:W-:-:S02]  /*4850*/  ISETP.NE.AND P0, PT, R206, RZ, PT ;  /* 0x000000ffce00720c */ /* 0x000fc40003f05270 */
[----:B--2---:R-:W-:Y:S02]  /*4860*/  LOP3.LUT R7, R123, R10, RZ, 0x30, !PT ;  /* 0x0000000a7b077212 */ /* 0x004fe400078e30ff */
        /* <DEDUP_REMOVED lines=10> */
[----:B------:R-:W-:Y:S01]  /*4910*/  FSEL R5, RZ, 1, P0 ;  /* 0x3f800000ff057808 */ /* 0x000fe20000000000 */
[----:B------:R-:W2:Y:S01]  /*4920*/  LDL R10, [R1+0xb4] ;  /* 0x0000b400010a7983 */ /* 0x000ea20000100800 */
        /* <DEDUP_REMOVED lines=33> */
[----:B------:R-:W-:-:S02]  /*4b40*/  PRMT R121, R3, 0x9910, RZ ;  /* 0x0000991003797816 */ /* 0x000fc400000000ff */
[----:B------:R-:W-:Y:S01]  /*4b50*/  FSEL R3, RZ, 1, P0 ;  /* 0x3f800000ff037808 */ /* 0x000fe20000000000 */
[----:B------:R-:W-:Y:S01]  /*4b60*/  HADD2.F32 R4, -RZ, R55.H0_H0 ;  /* 0x20000037ff047230 */ /* 0x000fe20000004100 */
[----:B------:R-:W-:Y:S02]  /*4b70*/  ISETP.NE.AND P0, PT, R67, RZ, PT ;  /* 0x000000ff4300720c */ /* 0x000fe40003f05270 */
        /* <DEDUP_REMOVED lines=30> */
[----:B------:R-:W4:Y:S01]  /*4d60*/  LDL R9, [R1+0xb8] ;  /* 0x0000b80001097983 */ /* 0x000f220000100800 */
[----:B------:R-:W-:Y:S02]  /*4d70*/  ISETP.NE.AND P0, PT, R141, RZ, PT ;  /* 0x000000ff8d00720c */ /* 0x000fe40003f05270 */
[----:B------:R-:W-:Y:S01]  /*4d80*/  PRMT R143, R7, 0x9910, RZ ;  /* 0x00009910078f7816 */ /* 0x000fe200000000ff */
[----:B------:R-:W-:Y:S01]  /*4d90*/  HADD2.F32 R4, -RZ, R52.H0_H0 ;  /* 0x20000034ff047230 */ /* 0x000fe20000004100 */
[----:B------:R-:W-:Y:S02]  /*4da0*/  FSEL R3, RZ, 1, P0 ;  /* 0x3f800000ff037808 */ /* 0x000fe40000000000 */
[----:B------:R-:W-:-:S03]  /*4db0*/  ISETP.NE.AND P0, PT, R143, RZ, PT ;  /* 0x000000ff8f00720c */ /* 0x000fc60003f05270 */
[----:B------:R-:W-:Y:S01]  /*4dc0*/  FFMA.FTZ R2, R3, R4, R2 ;  /* 0x0000000403027223 */ /* 0x000fe20000010002 */
        /* <DEDUP_REMOVED lines=10> */
[----:B------:R-:W-:Y:S01]  /*4e70*/  PRMT R149, R3, 0x9910, RZ ;  /* 0x0000991003957816 */ /* 0x000fe200000000ff */
[----:B------:R-:W-:Y:S01]  /*4e80*/  HADD2.F32 R4, -RZ, R51.H0_H0 ;  /* 0x20000033ff047230 */ /* 0x000fe20000004100 */
[----:B------:R-:W-:-:S02]  /*4e90*/  FSEL R3, RZ, 1, P0 ;  /* 0x3f800000ff037808 */ /* 0x000fc40000000000 */
[----:B------:R-:W-:Y:S02]  /*4ea0*/  ISETP.NE.AND P0, PT, R147, RZ, PT ;  /* 0x000000ff9300720c */ /* 0x000fe40003f05270 */
[----:B--2---:R-:W-:Y:S01]  /*4eb0*/  LOP3.LUT R7, R123, R10, RZ, 0x30, !PT ;  /* 0x0000000a7b077212 */ /* 0x004fe200078e30ff */
[----:B------:R-:W-:Y:S01]  /*4ec0*/  FFMA.FTZ R2, R3, R4, R2 ;  /* 0x0000000403027223 */ /* 0x000fe20000010002 */
[----:B------:R-:W-:Y:S02]  /*4ed0*/  FSEL R5, RZ, 1, P0 ;  /* 0x3f800000ff057808 */ /* 0x000fe40000000000 */
[----:B------:R-:W-:Y:S02]  /*4ee0*/  ISETP.NE.AND P0, PT, R149, RZ, PT ;  /* 0x000000ff9500720c */ /* 0x000fe40003f05270 */
[----:B------:R-:W-:Y:S01]  /*4ef0*/  PRMT R150, R7, 0x9910, RZ ;  /* 0x0000991007967816 */ /* 0x000fe200000000ff */
[----:B------:R-:W-:Y:S01]  /*4f00*/  FFMA.FTZ R2, R5, R6, R2 ;  /* 0x0000000605027223 */ /* 0x000fe20000010002 */
[----:B------:R-:W-:Y:S01]  /*4f10*/  HADD2.F32 R4, -RZ, R50.H0_H0 ;  /* 0x20000032ff047230 */ /* 0x000fe20000004100 */
[----:B------:R-:W-:Y:S01]  /*4f20*/  FSEL R3, RZ, 1, P0 ;  /* 0x3f800000ff037808 */ /* 0x000fe20000000000 */
[----:B------:R-:W-:Y:S01]  /*4f30*/  HADD2.F32 R6, -RZ, R10.H0_H0 ;  /* 0x2000000aff067230 */ /* 0x000fe20000004100 */
[----:B------:R-:W-:Y:S01]  /*4f40*/  ISETP.NE.AND P0, PT, R150, RZ, PT ;  /* 0x000000ff9600720c */ /* 0x000fe20003f05270 */
[----:B------:R-:W2:Y:S02]  /*4f50*/  LDL R10, [R1+0xc0] ;  /* 0x0000c000010a7983 */ /* 0x000ea40000100800 */
[----:B------:R-:W-:Y:S01]  /*4f60*/  FFMA.FTZ R2, R3, R4, R2 ;  /* 0x0000000403027223 */ /* 0x000fe20000010002 */
[----:B------:R-:W-:-:S02]  /*4f70*/  FSEL R5, RZ, 1, P0 ;  /* 0x3f800000ff057808 */ /* 0x000fc40000000000 */
        /* <DEDUP_REMOVED lines=31> */
[----:B--2---:R-:W-:Y:S02]  /*5170*/  LOP3.LUT R5, R123, R10, RZ, 0x30, !PT ;  /* 0x0000000a7b057212 */ /* 0x004fe400078e30ff */
[----:B------:R-:W-:Y:S02]  /*5180*/  PRMT R167, R3, 0x9910, RZ ;  /* 0x0000991003a77816 */ /* 0x000fe400000000ff */
[----:B------:R-:W-:-:S02]  /*5190*/  PRMT R165, R5, 0x9910, RZ ;  /* 0x0000991005a57816 */ /* 0x000fc400000000ff */
[----:B------:R-:W-:Y:S01]  /*51a0*/  FSEL R3, RZ, 1, P0 ;  /* 0x3f800000ff037808 */ /* 0x000fe20000000000 */
[----:B------:R-:W-:Y:S01]  /*51b0*/  HADD2.F32 R4, -RZ, R47.H0_H0 ;  /* 0x2000002fff047230 */ /* 0x000fe20000004100 */
[----:B------:R-:W-:Y:S01]  /*51c0*/  ISETP.NE.AND P0, PT, R165, RZ, PT ;  /* 0x000000ffa500720c */ /* 0x000fe20003f05270 */
[----:B------:R-:W-:Y:S02]  /*51d0*/  HADD2.F32 R6, -RZ, R10.H0_H0 ;  /* 0x2000000aff067230 */ /* 0x000fe40000004100 */
[----:B------:R-:W1:Y:S01]  /*51e0*/  LDS.U16 R10, [R44+0x6200] ;  /* 0x006200002c0a7984 */ /* 0x000e620000000400 */
[----:B------:R-:W-:Y:S01]  /*51f0*/  FSEL R5, RZ, 1, P0 ;  /* 0x3f800000ff057808 */ /* 0x000fe20000000000 */
[----:B------:R-:W-:Y:S01]  /*5200*/  FFMA.FTZ R2, R3, R4, R2 ;  /* 0x0000000403027223 */ /* 0x000fe20000010002 */
[----:B------:R-:W-:Y:S01]  /*5210*/  ISETP.NE.AND P0, PT, R167, RZ, PT ;  /* 0x000000ffa700720c */ /* 0x000fe20003f05270 */
[----:B------:R-:W-:Y:S02]  /*5220*/  HADD2.F32 R4, -RZ, R46.H0_H0 ;  /* 0x2000002eff047230 */ /* 0x000fe40000004100 */
[----:B------:R-:W-:Y:S01]  /*5230*/  FFMA.FTZ R2, R5, R6, R2 ;  /* 0x0000000605027223 */ /* 0x000fe20000010002 */
[----:B------:R-:W-:-:S05]  /*5240*/  FSEL R3, RZ, 1, P0 ;  /* 0x3f800000ff037808 */ /* 0x000fca0000000000 */
[----:B------:R-:W-:Y:S01]  /*5250*/  FFMA.FTZ R2, R3, R4, R2 ;  /* 0x0000000403027223 */ /* 0x000fe20000010002 */
[----:B------:R-:W-:-:S04]  /*5260*/  LOP3.LUT R3, R123, R45, RZ, 0x30, !PT ;  /* 0x0000002d7b037212 */ /* 0x000fc800078e30ff */
[----:B------:R-:W-:Y:S02]  /*5270*/  PRMT R169, R3, 0x9910, RZ ;  /* 0x0000991003a97816 */ /* 0x000fe400000000ff */
[----:B----4-:R-:W-:-:S04]  /*5280*/  LOP3.LUT R7, R123, R9, RZ, 0x30, !PT ;  /* 0x000000097b077212 */ /* 0x010fc800078e30ff */
[----:B------:R-:W-:-:S04]  /*5290*/  PRMT R168, R7, 0x9910, RZ ;  /* 0x0000991007a87816 */ /* 0x000fc800000000ff */
[----:B------:R-:W-:Y:S01]  /*52a0*/  ISETP.NE.AND P0, PT, R168, RZ, PT ;  /* 0x000000ffa800720c */ /* 0x000fe20003f05270 */
[----:B------:R-:W-:-:S03]  /*52b0*/  HADD2.F32 R6, -RZ, R9.H0_H0 ;  /* 0x20000009ff067230 */ /* 0x000fc60000004100 */
[----:B------:R-:W-:Y:S02]  /*52c0*/  FSEL R5, RZ, 1, P0 ;  /* 0x3f800000ff057808 */ /* 0x000fe40000000000 */
[----:B------:R-:W-:-:S03]  /*52d0*/  LOP3.LUT R3, R123, R93, RZ, 0x30, !PT ;  /* 0x0000005d7b037212 */ /* 0x000fc600078e30ff */
[----:B------:R-:W-:Y:S01]  /*52e0*/  FFMA.FTZ R2, R5, R6, R2 ;  /* 0x0000000605027223 */ /* 0x000fe20000010002 */
[----:B------:R-:W-:Y:S02]  /*52f0*/  ISETP.NE.AND P0, PT, R169, RZ, PT ;  /* 0x000000ffa900720c */ /* 0x000fe40003f05270 */
[----:B------:R-:W-:Y:S02]  /*5300*/  PRMT R171, R3, 0x9910, RZ ;  /* 0x0000991003ab7816 */ /* 0x000fe400000000ff */
[----:B------:R-:W-:Y:S01]  /*5310*/  FSEL R3, RZ, 1, P0 ;  /* 0x3f800000ff037808 */ /* 0x000fe20000000000 */
[----:B------:R-:W-:Y:S01]  /*5320*/  HADD2.F32 R4, -RZ, R45.H0_H0 ;  /* 0x2000002dff047230 */ /* 0x000fe20000004100 */
[----:B------:R-:W-:-:S04]  /*5330*/  LOP3.LUT R7, R123, R92, RZ, 0x30, !PT ;  /* 0x0000005c7b077212 */ /* 0x000fc800078e30ff */
[----:B------:R-:W-:Y:S01]  /*5340*/  FFMA.FTZ R2, R3, R4, R2 ;  /* 0x0000000403027223 */ /* 0x000fe20000010002 */
[----:B------:R-:W-:Y:S01]  /*5350*/  PRMT R172, R7, 0x9910, RZ ;  /* 0x0000991007ac7816 */ /* 0x000fe200000000ff */
[----:B------:R-:W-:Y:S01]  /*5360*/  HADD2.F32 R4, -RZ, R93.H0_H0 ;  /* 0x2000005dff047230 */ /* 0x000fe20000004100 */
[----:B------:R-:W-:-:S04]  /*5370*/  LOP3.LUT R7, R123, R88, RZ, 0x30, !PT ;  /* 0x000000587b077212 */ /* 0x000fc800078e30ff */
[----:B------:R-:W-:Y:S02]  /*5380*/  PRMT R201, R7, 0x9910, RZ ;  /* 0x0000991007c97816 */ /* 0x000fe400000000ff */
[----:B------:R-:W-:-:S04]  /*5390*/  LOP3.LUT R7, R123, R85, RZ, 0x30, !PT ;  /* 0x000000557b077212 */ /* 0x000fc800078e30ff */
[----:B------:R-:W-:Y:S02]  /*53a0*/  PRMT R182, R7, 0x9910, RZ ;  /* 0x0000991007b67816 */ /* 0x000fe400000000ff */
[----:B-1----:R-:W-:-:S04]  /*53b0*/  LOP3.LUT R9, R123, R10, RZ, 0x30, !PT ;  /* 0x0000000a7b097212 */ /* 0x002fc800078e30ff */
[----:B------:R-:W-:Y:S02]  /*53c0*/  PRMT R193, R9, 0x9910, RZ ;  /* 0x0000991009c17816 */ /* 0x000fe400000000ff */
[----:B------:R-:W-:Y:S01]  /*53d0*/  LOP3.LUT R7, R123, R14, RZ, 0x30, !PT ;  /* 0x0000000e7b077212 */ /* 0x000fe200078e30ff */
[----:B------:R-:W-:-:S03]  /*53e0*/  HADD2.F32 R10, -RZ, R10.H0_H0 ;  /* 0x2000000aff0a7230 */ /* 0x000fc60000004100 */
[----:B------:R-:W-:Y:S01]  /*53f0*/  PRMT R195, R7, 0x9910, RZ ;  /* 0x0000991007c37816 */ /* 0x000fe200000000ff */
[----:B------:R-:W-:Y:S01]  /*5400*/  HADD2.F32 R14, -RZ, R14.H0_H0 ;  /* 0x2000000eff0e7230 */ /* 0x000fe20000004100 */
[----:B---3--:R-:W-:-:S04]  /*5410*/  LOP3.LUT R5, R123, R8, RZ, 0x30, !PT ;  /* 0x000000087b057212 */ /* 0x008fc800078e30ff */
[----:B------:R-:W-:-:S04]  /*5420*/  PRMT R170, R5, 0x9910, RZ ;  /* 0x0000991005aa7816 */ /* 0x000fc800000000ff */
[----:B------:R-:W-:Y:S01]  /*5430*/  ISETP.NE.AND P0, PT, R170, RZ, PT ;  /* 0x000000ffaa00720c */ /* 0x000fe20003f05270 */
[----:B------:R-:W-:Y:S02]  /*5440*/  HADD2.F32 R6, -RZ, R8.H0_H0 ;  /* 0x20000008ff067230 */ /* 0x000fe40000004100 */
[----:B------:R-:W1:Y:S01]  /*5450*/  LDS.U16 R8, [R44+0x6000] ;  /* 0x006000002c087984 */ /* 0x000e620000000400 */
[----:B------:R-:W-:Y:S02]  /*5460*/  FSEL R5, RZ, 1, P0 ;  /* 0x3f800000ff057808 */ /* 0x000fe40000000000 */
[----:B------:R-:W-:-:S03]  /*5470*/  ISETP.NE.AND P0, PT, R171, RZ, PT ;  /* 0x000000ffab00720c */ /* 0x000fc60003f05270 */
[----:B------:R-:W-:Y:S01]  /*5480*/  FFMA.FTZ R2, R5, R6, R2 ;  /* 0x0000000605027223 */ /* 0x000fe20000010002 */
[----:B------:R-:W-:Y:S02]  /*5490*/  FSEL R3, RZ, 1, P0 ;  /* 0x3f800000ff037808 */ /* 0x000fe40000000000 */
[----:B------:R-:W-:Y:S01]  /*54a0*/  ISETP.NE.AND P0, PT, R172, RZ, PT ;  /* 0x000000ffac00720c */ /* 0x000fe20003f05270 */
[----:B------:R-:W-:Y:S02]  /*54b0*/  HADD2.F32 R6, -RZ, R92.H0_H0 ;  /* 0x2000005cff067230 */ /* 0x000fe40000004100 */
        /* <DEDUP_REMOVED lines=12> */
[----:B------:R-:W-:Y:S01]  /*5580*/  ISETP.NE.AND P0, PT, R174, RZ, PT ;  /* 0x000000ffae00720c */ /* 0x000fe20003f05270 */
[----:B------:R-:W-:-:S03]  /*5590*/  HADD2.F32 R6, -RZ, R90.H0_H0 ;  /* 0x2000005aff067230 */ /* 0x000fc60000004100 */
[----:B------:R-:W-:Y:S01]  /*55a0*/  FSEL R5, RZ, 1, P0 ;  /* 0x3f800000ff057808 */ /* 0x000fe20000000000 */
[----:B------:R-:W-:Y:S01]  /*55b0*/  FFMA.FTZ R2, R3, R4, R2 ;  /* 0x0000000403027223 */ /* 0x000fe20000010002 */
[----:B------:R-:W-:Y:S01]  /*55c0*/  ISETP.NE.AND P0, PT, R175, RZ, PT ;  /* 0x000000ffaf00720c */ /* 0x000fe20003f05270 */
[----:B------:R-:W-:Y:S02]  /*55d0*/  HADD2.F32 R4, -RZ, R89.H0_H0 ;  /* 0x20000059ff047230 */ /* 0x000fe40000004100 */
[----:B------:R-:W-:Y:S01]  /*55e0*/  FFMA.FTZ R2, R5, R6, R2 ;  /* 0x0000000605027223 */ /* 0x000fe20000010002 */
[----:B------:R-:W-:Y:S02]  /*55f0*/  FSEL R3, RZ, 1, P0 ;  /* 0x3f800000ff037808 */ /* 0x000fe40000000000 */
[----:B------:R-:W-:-:S03]  /*5600*/  ISETP.NE.AND P0, PT, R201, RZ, PT ;  /* 0x000000ffc900720c */ /* 0x000fc60003f05270 */
[----:B------:R-:W-:Y:S01]  /*5610*/  FFMA.FTZ R2, R3, R4, R2 ;  /* 0x0000000403027223 */ /* 0x000fe20000010002 */
[----:B------:R-:W-:Y:S01]  /*5620*/  LOP3.LUT R3, R123, R87, RZ, 0x30, !PT ;  /* 0x000000577b037212 */ /* 0x000fe200078e30ff */
[----:B------:R-:W-:Y:S01]  /*5630*/  HADD2.F32 R6, -RZ, R88.H0_H0 ;  /* 0x20000058ff067230 */ /* 0x000fe20000004100 */
[----:B------:R-:W-:Y:S02]  /*5640*/  FSEL R5, RZ, 1, P0 ;  /* 0x3f800000ff057808 */ /* 0x000fe40000000000 */
[----:B------:R-:W-:-:S03]  /*5650*/  PRMT R202, R3, 0x9910, RZ ;  /* 0x0000991003ca7816 */ /* 0x000fc600000000ff */
[----:B------:R-:W-:Y:S01]  /*5660*/  FFMA.FTZ R2, R5, R6, R2 ;  /* 0x0000000605027223 */ /* 0x000fe20000010002 */
[----:B------:R-:W-:Y:S02]  /*5670*/  LOP3.LUT R5, R123, R86, RZ, 0x30, !PT ;  /* 0x000000567b057212 */ /* 0x000fe400078e30ff */
[----:B------:R-:W-:Y:S01]  /*5680*/  ISETP.NE.AND P0, PT, R202, RZ, PT ;  /* 0x000000ffca00720c */ /* 0x000fe20003f05270 */
[----:B------:R-:W-:Y:S01]  /*5690*/  HADD2.F32 R4, -RZ, R87.H0_H0 ;  /* 0x20000057ff047230 */ /* 0x000fe20000004100 */
[----:B------:R-:W-:Y:S02]  /*56a0*/  PRMT R181, R5, 0x9910, RZ ;  /* 0x0000991005b57816 */ /* 0x000fe400000000ff */
[----:B------:R-:W-:Y:S02]  /*56b0*/  FSEL R3, RZ, 1, P0 ;  /* 0x3f800000ff037808 */ /* 0x000fe40000000000 */
[----:B------:R-:W-:-:S03]  /*56c0*/  ISETP.NE.AND P0, PT, R181, RZ, PT ;  /* 0x000000ffb500720c */ /* 0x000fc60003f05270 */
[----:B------:R-:W-:Y:S01]  /*56d0*/  FFMA.FTZ R2, R3, R4, R2 ;  /* 0x0000000403027223 */ /* 0x000fe20000010002 */
[----:B------:R-:W-:Y:S02]  /*56e0*/  LOP3.LUT R3, R123, R94, RZ, 0x30, !PT ;  /* 0x0000005e7b037212 */ /* 0x000fe400078e30ff */
[----:B------:R-:W-:Y:S01]  /*56f0*/  FSEL R5, RZ, 1, P0 ;  /* 0x3f800000ff057808 */ /* 0x000fe20000000000 */
[----:B------:R-:W-:Y:S01]  /*5700*/  HADD2.F32 R6, -RZ, R86.H0_H0 ;  /* 0x20000056ff067230 */ /* 0x000fe20000004100 */
        /* <DEDUP_REMOVED lines=9> */
[----:B------:R-:W-:Y:S04]  /*57a0*/  LDS.U16 R4, [R44+0x6c00] ;  /* 0x006c00002c047984 */ /* 0x000fe80000000400 */
[----:B------:R-:W-:Y:S02]  /*57b0*/  FFMA.FTZ R2, R5, R6, R2 ;  /* 0x0000000605027223 */ /* 0x000fe40000010002 */
[----:B------:R-:W2:Y:S01]  /*57c0*/  LDS.U16 R6, [R44+0x6800] ;  /* 0x006800002c067984 */ /* 0x000ea20000000400 */
[----:B-1----:R-:W-:-:S04]  /*57d0*/  LOP3.LUT R11, R123, R8, RZ, 0x30, !PT ;  /* 0x000000087b0b7212 */ /* 0x002fc800078e30ff */
[----:B------:R-:W-:Y:S01]  /*57e0*/  PRMT R192, R11, 0x9910, RZ ;  /* 0x000099100bc07816 */ /* 0x000fe200000000ff */
[----:B------:R-:W-:Y:S03]  /*57f0*/  STL [R1+0xe4], R11 ;  /* 0x0000e40b01007387 */ /* 0x000fe60000100800 */
[----:B------:R-:W-:Y:S01]  /*5800*/  ISETP.NE.AND P0, PT, R192, RZ, PT ;  /* 0x000000ffc000720c */ /* 0x000fe20003f05270 */
[----:B------:R1:W-:Y:S03]  /*5810*/  STL [R1+0xe8], R9 ;  /* 0x0000e80901007387 */ /* 0x0003e60000100800 */
[----:B------:R-:W-:Y:S02]  /*5820*/  FSEL R3, RZ, 1, P0 ;  /* 0x3f800000ff037808 */ /* 0x000fe40000000000 */
[----:B------:R-:W-:-:S02]  /*5830*/  ISETP.NE.AND P0, PT, R193, RZ, PT ;  /* 0x000000ffc100720c */ /* 0x000fc40003f05270 */
[----:B-1----:R-:W-:Y:S01]  /*5840*/  LOP3.LUT R9, R123, R12, RZ, 0x30, !PT ;  /* 0x0000000c7b097212 */ /* 0x002fe200078e30ff */
[----:B------:R-:W-:-:S03]  /*5850*/  HADD2.F32 R8, -RZ, R8.H0_H0 ;  /* 0x20000008ff087230 */ /* 0x000fc60000004100 */
[----:B------:R-:W-:Y:S02]  /*5860*/  PRMT R194, R9, 0x9910, RZ ;  /* 0x0000991009c27816 */ /* 0x000fe400000000ff */
[----:B------:R-:W-:Y:S02]  /*5870*/  FSEL R5, RZ, 1, P0 ;  /* 0x3f800000ff057808 */ /* 0x000fe40000000000 */
[----:B------:R-:W-:Y:S01]  /*5880*/  ISETP.NE.AND P0, PT, R194, RZ, PT ;  /* 0x000000ffc200720c */ /* 0x000fe20003f05270 */
[----:B------:R-:W-:Y:S01]  /*5890*/  FFMA.FTZ R2, R3, R8, R2 ;  /* 0x0000000803027223 */ /* 0x000fe20000010002 */
[----:B------:R-:W-:Y:S02]  /*58a0*/  HADD2.F32 R12, -RZ, R12.H0_H0 ;  /* 0x2000000cff0c7230 */ /* 0x000fe40000004100 */
[----:B------:R-:W-:Y:S01]  /*58b0*/  FSEL R3, RZ, 1, P0 ;  /* 0x3f800000ff037808 */ /* 0x000fe20000000000 */
[----:B------:R-:W-:Y:S01]  /*58c0*/  FFMA.FTZ R2, R5, R10, R2 ;  /* 0x0000000a05027223 */ /* 0x000fe20000010002 */
[----:B------:R-:W-:Y:S01]  /*58d0*/  ISETP.NE.AND P0, PT, R195, RZ, PT ;  /* 0x000000ffc300720c */ /* 0x000fe20003f05270 */
[----:B------:R-:W-:Y:S02]  /*58e0*/  LDS.U16 R10, [R44+0x7200] ;  /* 0x007200002c0a7984 */ /* 0x000fe40000000400 */
[----:B------:R-:W-:Y:S01]  /*58f0*/  FFMA.FTZ R2, R3, R12, R2 ;  /* 0x0000000c03027223 */ /* 0x000fe20000010002 */
[----:B------:R-:W-:Y:S01]  /*5900*/  FSEL R5, RZ, 1, P0 ;  /* 0x3f800000ff057808 */ /* 0x000fe20000000000 */
[----:B------:R-:W-:Y:S04]  /*5910*/  STL [R1+0xec], R9 ;  /* 0x0000ec0901007387 */ /* 0x000fe80000100800 */
[----:B------:R-:W-:Y:S01]  /*5920*/  FFMA.FTZ R5, R5, R14, R2 ;  /* 0x0000000e05057223 */ /* 0x000fe20000010002 */
[----:B--2---:R-:W-:Y:S01]  /*5930*/  LOP3.LUT R8, R123, R6, RZ, 0x30, !PT ;  /* 0x000000067b087212 */ /* 0x004fe200078e30ff */
[----:B------:R-:W1:Y:S03]  /*5940*/  LDS.U16 R14, [R44+0x7000] ;  /* 0x007000002c0e7984 */ /* 0x000e660000000400 */
[----:B------:R-:W-:Y:S01]  /*5950*/  PRMT R196, R8, 0x9910, RZ ;  /* 0x0000991008c47816 */ /* 0x000fe200000000ff */
[----:B------:R2:W-:Y:S03]  /*5960*/  STL [R1+0xf0], R7 ;  /* 0x0000f00701007387 */ /* 0x0005e60000100800 */
[----:B------:R-:W-:Y:S01]  /*5970*/  ISETP.NE.AND P0, PT, R196, RZ, PT ;  /* 0x000000ffc400720c */ /* 0x000fe20003f05270 */
[----:B------:R-:W3:Y:S01]  /*5980*/  LDS.U16 R2, [R44+0x7400] ;  /* 0x007400002c027984 */ /* 0x000ee20000000400 */
[----:B------:R-:W-:-:S03]  /*5990*/  HADD2.F32 R3, -RZ, R6.H0_H0 ;  /* 0x20000006ff037230 */ /* 0x000fc60000004100 */
[----:B------:R-:W4:Y:S01]  /*59a0*/  LDS.U16 R12, [R44+0x7600] ;  /* 0x007600002c0c7984 */ /* 0x000f220000000400 */
[----:B--2---:R-:W-:-:S03]  /*59b0*/  LOP3.LUT R7, R123, R16, RZ, 0x30, !PT ;  /* 0x000000107b077212 */ /* 0x004fc600078e30ff */
[----:B------:R-:W-:Y:S01]  /*59c0*/  STL [R1+0xf4], R8 ;  /* 0x0000f40801007387 */ /* 0x000fe20000100800 */
[----:B------:R-:W-:Y:S02]  /*59d0*/  FSEL R6, RZ, 1, P0 ;  /* 0x3f800000ff067808 */ /* 0x000fe40000000000 */
[----:B------:R-:W-:Y:S01]  /*59e0*/  PRMT R197, R7, 0x9910, RZ ;  /* 0x0000991007c57816 */ /* 0x000fe200000000ff */
[----:B------:R2:W-:Y:S02]  /*59f0*/  STL [R1+0xf8], R7 ;  /* 0x0000f80701007387 */ /* 0x0005e40000100800 */
[----:B------:R-:W-:Y:S01]  /*5a00*/  FFMA.FTZ R3, R6, R3, R5 ;  /* 0x0000000306037223 */ /* 0x000fe20000010005 */
[----:B------:R-:W-:Y:S02]  /*5a10*/  ISETP.NE.AND P0, PT, R197, RZ, PT ;  /* 0x000000ffc500720c */ /* 0x000fe40003f05270 */
[C---:B------:R-:W-:Y:S02]  /*5a20*/  LOP3.LUT R5, R123.reuse, R18, RZ, 0x30, !PT ;  /* 0x000000127b057212 */ /* 0x040fe400078e30ff */
[----:B--2---:R-:W-:-:S04]  /*5a30*/  LOP3.LUT R7, R123, R4, RZ, 0x30, !PT ;  /* 0x000000047b077212 */ /* 0x004fc800078e30ff */
[----:B------:R-:W-:Y:S02]  /*5a40*/  PRMT R198, R7, 0x9910, RZ ;  /* 0x0000991007c67816 */ /* 0x000fe400000000ff */
        /* <DEDUP_REMOVED lines=8> */
[----:B------:R-:W-:Y:S01]  /*5ad0*/  HADD2.F32 R18, -RZ, R18.H0_H0 ;  /* 0x20000012ff127230 */ /* 0x000fe20000004100 */
[----:B------:R-:W2:Y:S01]  /*5ae0*/  LDS.U16 R8, [R44+0x7800] ;  /* 0x007800002c087984 */ /* 0x000ea20000000400 */
[----:B------:R-:W-:Y:S01]  /*5af0*/  FFMA.FTZ R3, R4, R5, R3 ;  /* 0x0000000504037223 */ /* 0x000fe20000010003 */
[----:B------:R-:W-:-:S02]  /*5b00*/  FSEL R6, RZ, 1, P0 ;  /* 0x3f800000ff067808 */ /* 0x000fc40000000000 */
[----:B-1----:R-:W-:-:S03]  /*5b10*/  LOP3.LUT R4, R123, R14, RZ, 0x30, !PT ;  /* 0x0000000e7b047212 */ /* 0x002fc600078e30ff */
[----:B------:R-:W-:Y:S02]  /*5b20*/  FFMA.FTZ R3, R6, R18, R3 ;  /* 0x0000001206037223 */ /* 0x000fe40000010003 */
[----:B------:R-:W1:Y:S01]  /*5b30*/  LDS.U16 R6, [R44+0x7a00] ;  /* 0x007a00002c067984 */ /* 0x000e620000000400 */
[----:B------:R-:W-:Y:S02]  /*5b40*/  PRMT R200, R4, 0x9910, RZ ;  /* 0x0000991004c87816 */ /* 0x000fe400000000ff */
[----:B------:R-:W-:Y:S01]  /*5b50*/  LOP3.LUT R5, R123, R10, RZ, 0x30, !PT ;  /* 0x0000000a7b057212 */ /* 0x000fe200078e30ff */
[----:B------:R-:W-:Y:S01]  /*5b60*/  HADD2.F32 R14, -RZ, R14.H0_H0 ;  /* 0x2000000eff0e7230 */ /* 0x000fe20000004100 */
[----:B------:R-:W-:Y:S01]  /*5b70*/  ISETP.NE.AND P0, PT, R200, RZ, PT ;  /* 0x000000ffc800720c */ /* 0x000fe20003f05270 */
[----:B------:R-:W5:Y:S01]  /*5b80*/  LDS.U16 R4, [R44+0x7c00] ;  /* 0x007c00002c047984 */ /* 0x000f620000000400 */
[----:B------:R-:W-:Y:S01]  /*5b90*/  PRMT R184, R5, 0x9910, RZ ;  /* 0x0000991005b87816 */ /* 0x000fe200000000ff */
[----:B------:R-:W-:Y:S01]  /*5ba0*/  HADD2.F32 R5, -RZ, R10.H0_H0 ;  /* 0x2000000aff057230 */ /* 0x000fe20000004100 */
[----:B---3--:R-:W-:Y:S01]  /*5bb0*/  LOP3.LUT R7, R123, R2, RZ, 0x30, !PT ;  /* 0x000000027b077212 */ /* 0x008fe200078e30ff */
[----:B------:R-:W-:Y:S01]  /*5bc0*/  LDS.U16 R18, [R44+0x8e00] ;  /* 0x008e00002c127984 */ /* 0x000fe20000000400 */
[----:B------:R-:W-:-:S02]  /*5bd0*/  FSEL R10, RZ, 1, P0 ;  /* 0x3f800000ff0a7808 */ /* 0x000fc40000000000 */
[----:B------:R-:W-:Y:S02]  /*5be0*/  ISETP.NE.AND P0, PT, R184, RZ, PT ;  /* 0x000000ffb800720c */ /* 0x000fe40003f05270 */
[----:B------:R-:W-:Y:S01]  /*5bf0*/  PRMT R189, R7, 0x9910, RZ ;  /* 0x0000991007bd7816 */ /* 0x000fe200000000ff */
[----:B------:R-:W-:Y:S01]  /*5c00*/  FFMA.FTZ R3, R10, R14, R3 ;  /* 0x0000000e0a037223 */ /* 0x000fe20000010003 */
[----:B------:R-:W-:Y:S01]  /*5c10*/  FSEL R16, RZ, 1, P0 ;  /* 0x3f800000ff107808 */ /* 0x000fe20000000000 */
[----:B------:R-:W3:Y:S01]  /*5c20*/  LDS.U16 R10, [R44+0x7e00] ;  /* 0x007e00002c0a7984 */ /* 0x000ee20000000400 */
[----:B----4-:R-:W-:Y:S02]  /*5c30*/  LOP3.LUT R9, R123, R12, RZ, 0x30, !PT ;  /* 0x0000000c7b097212 */ /* 0x010fe400078e30ff */
[----:B------:R-:W-:Y:S01]  /*5c40*/  ISETP.NE.AND P0, PT, R189, RZ, PT ;  /* 0x000000ffbd00720c */ /* 0x000fe20003f05270 */
[----:B------:R-:W-:Y:S01]  /*5c50*/  FFMA.FTZ R3, R16, R5, R3 ;  /* 0x0000000510037223 */ /* 0x000fe20000010003 */
[----:B------:R-:W-:Y:S01]  /*5c60*/  PRMT R190, R9, 0x9910, RZ ;  /* 0x0000991009be7816 */ /* 0x000fe200000000ff */
[----:B------:R-:W-:Y:S01]  /*5c70*/  HADD2.F32 R5, -RZ, R2.H0_H0 ;  /* 0x20000002ff057230 */ /* 0x000fe20000004100 */
[----:B------:R-:W-:Y:S01]  /*5c80*/  FSEL R2, RZ, 1, P0 ;  /* 0x3f800000ff027808 */ /* 0x000fe20000000000 */
[----:B------:R-:W-:Y:S01]  /*5c90*/  HADD2.F32 R12, -RZ, R12.H0_H0 ;  /* 0x2000000cff0c7230 */ /* 0x000fe20000004100 */
[----:B------:R-:W-:Y:S01]  /*5ca0*/  ISETP.NE.AND P0, PT, R190, RZ, PT ;  /* 0x000000ffbe00720c */ /* 0x000fe20003f05270 */
[----:B------:R-:W4:Y:S02]  /*5cb0*/  LDS.U16 R14, [R44+0x8000] ;  /* 0x008000002c0e7984 */ /* 0x000f240000000400 */
[----:B------:R-:W-:Y:S01]  /*5cc0*/  FFMA.FTZ R2, R2, R5, R3 ;  /* 0x0000000502027223 */ /* 0x000fe20000010003 */
[----:B------:R-:W-:Y:S01]  /*5cd0*/  FSEL R7, RZ, 1, P0 ;  /* 0x3f800000ff077808 */ /* 0x000fe20000000000 */
[----:B------:R-:W-:Y:S04]  /*5ce0*/  LDS.U16 R16, [R44+0x8800] ;  /* 0x008800002c107984 */ /* 0x000fe80000000400 */
[----:B------:R-:W-:Y:S01]  /*5cf0*/  FFMA.FTZ R7, R7, R12, R2 ;  /* 0x0000000c07077223 */ /* 0x000fe20000010002 */
[C---:B--2---:R-:W-:Y:S01]  /*5d00*/  LOP3.LUT R2, R123.reuse, R8, RZ, 0x30, !PT ;  /* 0x000000087b027212 */ /* 0x044fe200078e30ff */
[----:B------:R-:W2:Y:S01]  /*5d10*/  LDS.U16 R12, [R44+0x8200] ;  /* 0x008200002c0c7984 */ /* 0x000ea20000000400 */
[----:B-1----:R-:W-:-:S02]  /*5d20*/  LOP3.LUT R3, R123, R6, RZ, 0x30, !PT ;  /* 0x000000067b037212 */ /* 0x002fc400078e30ff */
[----:B------:R-:W-:Y:S02]  /*5d30*/  PRMT R191, R2, 0x9910, RZ ;  /* 0x0000991002bf7816 */ /* 0x000fe400000000ff */
[----:B------:R-:W-:Y:S01]  /*5d40*/  PRMT R137, R3, 0x9910, RZ ;  /* 0x0000991003897816 */ /* 0x000fe200000000ff */
[----:B------:R-:W-:Y:S01]  /*5d50*/  HADD2.F32 R5, -RZ, R6.H0_H0 ;  /* 0x20000006ff057230 */ /* 0x000fe20000004100 */
[----:B------:R-:W-:Y:S01]  /*5d60*/  ISETP.NE.AND P0, PT, R191, RZ, PT ;  /* 0x000000ffbf00720c */ /* 0x000fe20003f05270 */
[----:B------:R-:W-:Y:S01]  /*5d70*/  HADD2.F32 R8, -RZ, R8.H0_H0 ;  /* 0x20000008ff087230 */ /* 0x000fe20000004100 */
[----:B------:R-:W1:Y:S02]  /*5d80*/  LDS.U16 R2, [R44+0x8400] ;  /* 0x008400002c027984 */ /* 0x000e640000000400 */
[----:B------:R-:W-:Y:S02]  /*5d90*/  FSEL R6, RZ, 1, P0 ;  /* 0x3f800000ff067808 */ /* 0x000fe40000000000 */
[----:B------:R-:W-:-:S03]  /*5da0*/  ISETP.NE.AND P0, PT, R137, RZ, PT ;  /* 0x000000ff8900720c */ /* 0x000fc60003f05270 */
[----:B------:R-:W-:Y:S01]  /*5db0*/  FFMA.FTZ R6, R6, R8, R7 ;  /* 0x0000000806067223 */ /* 0x000fe20000010007 */
[----:B------:R-:W-:Y:S02]  /*5dc0*/  FSEL R3, RZ, 1, P0 ;  /* 0x3f800000ff037808 */ /* 0x000fe40000000000 */
[----:B-----5:R-:W-:-:S03]  /*5dd0*/  LOP3.LUT R9, R123, R4, RZ, 0x30, !PT ;  /* 0x000000047b097212 */ /* 0x020fc600078e30ff */
[----:B------:R-:W-:Y:S02]  /*5de0*/  FFMA.FTZ R3, R3, R5, R6 ;  /* 0x0000000503037223 */ /* 0x000fe40000010006 */
[----:B------:R-:W5:Y:S01]  /*5df0*/  LDS.U16 R6, [R44+0x8600] ;  /* 0x008600002c067984 */ /* 0x000f620000000400 */
[----:B------:R-:W-:Y:S02]  /*5e00*/  PRMT R139, R9, 0x9910, RZ ;  /* 0x00009910098b7816 */ /* 0x000fe400000000ff */
[----:B---3--:R-:W-:Y:S02]  /*5e10*/  LOP3.LUT R7, R123, R10, RZ, 0x30, !PT ;  /* 0x0000000a7b077212 */ /* 0x008fe400078e30ff */
[----:B------:R-:W-:Y:S02]  /*5e20*/  ISETP.NE.AND P0, PT, R139, RZ, PT ;  /* 0x000000ff8b00720c */ /* 0x000fe40003f05270 */
        /* <DEDUP_REMOVED lines=9> */
[----:B------:R-:W-:Y:S01]  /*5ec0*/  PRMT R188, R4, 0x9910, RZ ;  /* 0x0000991004bc7816 */ /* 0x000fe200000000ff */
[----:B------:R-:W3:Y:S01]  /*5ed0*/  LDS.U16 R10, [R44+0x8a00] ;  /* 0x008a00002c0a7984 */ /* 0x000ee20000000400 */
[----:B--2---:R-:W-:Y:S02]  /*5ee0*/  LOP3.LUT R5, R123, R12, RZ, 0x30, !PT ;  /* 0x0000000c7b057212 */ /* 0x004fe400078e30ff */
[----:B------:R-:W-:Y:S01]  /*5ef0*/  ISETP.NE.AND P0, PT, R188, RZ, PT ;  /* 0x000000ffbc00720c */ /* 0x000fe20003f05270 */
[----:B------:R-:W2:Y:S01]  /*5f00*/  LDS.U16 R4, [R44+0x8c00] ;  /* 0x008c00002c047984 */ /* 0x000ea20000000400 */
[----:B------:R-:W-:Y:S01]  /*5f10*/  PRMT R20, R5, 0x9910, RZ ;  /* 0x0000991005147816 */ /* 0x000fe200000000ff */
[----:B------:R-:W-:Y:S01]  /*5f20*/  HADD2.F32 R14, -RZ, R14.H0_H0 ;  /* 0x2000000eff0e7230 */ /* 0x000fe20000004100 */
[----:B------:R-:W-:Y:S02]  /*5f30*/  FSEL R8, RZ, 1, P0 ;  /* 0x3f800000ff087808 */ /* 0x000fe40000000000 */
[----:B-1----:R-:W-:-:S02]  /*5f40*/  LOP3.LUT R7, R123, R2, RZ, 0x30, !PT ;  /* 0x000000027b077212 */ /* 0x002fc400078e30ff */
[----:B------:R-:W-:Y:S01]  /*5f50*/  ISETP.NE.AND P0, PT, R20, RZ, PT ;  /* 0x000000ff1400720c */ /* 0x000fe20003f05270 */
[----:B------:R-:W-:Y:S01]  /*5f60*/  HADD2.F32 R5, -RZ, R12.H0_H0 ;  /* 0x2000000cff057230 */ /* 0x000fe20000004100 */
[----:B------:R-:W-:Y:S01]  /*5f70*/  FFMA.FTZ R3, R8, R14, R3 ;  /* 0x0000000e08037223 */ /* 0x000fe20000010003 */
[----:B------:R-:W-:Y:S02]  /*5f80*/  PRMT R22, R7, 0x9910, RZ ;  /* 0x0000991007167816 */ /* 0x000fe400000000ff */
[----:B------:R-:W-:Y:S02]  /*5f90*/  FSEL R12, RZ, 1, P0 ;  /* 0x3f800000ff0c7808 */ /* 0x000fe40000000000 */
[----:B-----5:R-:W-:Y:S02]  /*5fa0*/  LOP3.LUT R8, R123, R6, RZ, 0x30, !PT ;  /* 0x000000067b087212 */ /* 0x020fe400078e30ff */
[----:B------:R-:W-:Y:S01]  /*5fb0*/  ISETP.NE.AND P0, PT, R22, RZ, PT ;  /* 0x000000ff1600720c */ /* 0x000fe20003f05270 */
[----:B------:R-:W-:Y:S01]  /*5fc0*/  FFMA.FTZ R3, R12, R5, R3 ;  /* 0x000000050c037223 */ /* 0x000fe20000010003 */
[----:B------:R-:W-:Y:S01]  /*5fd0*/  PRMT R24, R8, 0x9910, RZ ;  /* 0x0000991008187816 */ /* 0x000fe200000000ff */
[----:B------:R-:W-:Y:S01]  /*5fe0*/  HADD2.F32 R5, -RZ, R2.H0_H0 ;  /* 0x20000002ff057230 */ /* 0x000fe20000004100 */
[----:B------:R-:W-:Y:S01]  /*5ff0*/  FSEL R2, RZ, 1, P0 ;  /* 0x3f800000ff027808 */ /* 0x000fe20000000000 */
[----:B------:R-:W-:Y:S01]  /*6000*/  HADD2.F32 R6, -RZ, R6.H0_H0 ;  /* 0x20000006ff067230 */ /* 0x000fe20000004100 */
[----:B------:R-:W-:Y:S01]  /*6010*/  ISETP.NE.AND P0, PT, R24, RZ, PT ;  /* 0x000000ff1800720c */ /* 0x000fe20003f05270 */
[----:B------:R-:W-:Y:S02]  /*6020*/  LDS.U16 R8, [R44+0x9400] ;  /* 0x009400002c087984 */ /* 0x000fe40000000400 */
[----:B------:R-:W-:Y:S01]  /*6030*/  FFMA.FTZ R2, R2, R5, R3 ;  /* 0x0000000502027223 */ /* 0x000fe20000010003 */
[----:B------:R-:W-:-:S02]  /*6040*/  FSEL R7, RZ, 1, P0 ;  /* 0x3f800000ff077808 */ /* 0x000fc40000000000 */
[----:B------:R-:W-:-:S03]  /*6050*/  LOP3.LUT R3, R123, R16, RZ, 0x30, !PT ;  /* 0x000000107b037212 */ /* 0x000fc600078e30ff */
[----:B------:R-:W-:Y:S02]  /*6060*/  FFMA.FTZ R7, R7, R6, R2 ;  /* 0x0000000607077223 */ /* 0x000fe40000010002 */
[----:B------:R-:W1:Y:S04]  /*6070*/  LDS.U16 R2, [R44+0x9200] ;  /* 0x009200002c027984 */ /* 0x000e680000000400 */
[----:B------:R-:W4:Y:S01]  /*6080*/  LDS.U16 R6, [R44+0x9000] ;  /* 0x009000002c067984 */ /* 0x000f220000000400 */
[----:B------:R-:W-:Y:S02]  /*6090*/  PRMT R26, R3, 0x9910, RZ ;  /* 0x00009910031a7816 */ /* 0x000fe400000000ff */
[----:B---3--:R-:W-:Y:S02]  /*60a0*/  LOP3.LUT R5, R123, R10, RZ, 0x30, !PT ;  /* 0x0000000a7b057212 */ /* 0x008fe400078e30ff */
[----:B------:R-:W-:-:S02]  /*60b0*/  ISETP.NE.AND P0, PT, R26, RZ, PT ;  /* 0x000000ff1a00720c */ /* 0x000fc40003f05270 */
[----:B------:R-:W-:Y:S01]  /*60c0*/  PRMT R12, R5, 0x9910, RZ ;  /* 0x00009910050c7816 */ /* 0x000fe200000000ff */
[----:B------:R-:W-:Y:S01]  /*60d0*/  HADD2.F32 R3, -RZ, R10.H0_H0 ;  /* 0x2000000aff037230 */ /* 0x000fe20000004100 */
[----:B------:R-:W-:Y:S01]  /*60e0*/  FSEL R10, RZ, 1, P0 ;  /* 0x3f800000ff0a7808 */ /* 0x000fe20000000000 */
[----:B------:R-:W-:Y:S01]  /*60f0*/  HADD2.F32 R16, -RZ, R16.H0_H0 ;  /* 0x20000010ff107230 */ /* 0x000fe20000004100 */
[----:B------:R-:W-:Y:S02]  /*6100*/  ISETP.NE.AND P0, PT, R12, RZ, PT ;  /* 0x000000ff0c00720c */ /* 0x000fe40003f05270 */
[----:B--2---:R-:W-:Y:S02]  /*6110*/  LOP3.LUT R5, R123, R4, RZ, 0x30, !PT ;  /* 0x000000047b057212 */ /* 0x004fe400078e30ff */
[----:B------:R-:W-:Y:S01]  /*6120*/  FSEL R14, RZ, 1, P0 ;  /* 0x3f800000ff0e7808 */ /* 0x000fe20000000000 */
[----:B------:R-:W-:Y:S01]  /*6130*/  FFMA.FTZ R7, R10, R16, R7 ;  /* 0x000000100a077223 */ /* 0x000fe20000010007 */
[----:B------:R-:W-:-:S03]  /*6140*/  PRMT R5, R5, 0x9910, RZ ;  /* 0x0000991005057816 */ /* 0x000fc600000000ff */
[----:B------:R-:W-:Y:S02]  /*6150*/  FFMA.FTZ R3, R14, R3, R7 ;  /* 0x000000030e037223 */ /* 0x000fe40000010007 */
[----:B------:R-:W-:Y:S01]  /*6160*/  IMAD.MOV.U32 R14, RZ, RZ, R5 ;  /* 0x000000ffff0e7224 */ /* 0x000fe200078e0005 */
[----:B------:R-:W-:Y:S01]  /*6170*/  LOP3.LUT R9, R123, R18, RZ, 0x30, !PT ;  /* 0x000000127b097212 */ /* 0x000fe200078e30ff */
[----:B------:R-:W-:-:S03]  /*6180*/  HADD2.F32 R5, -RZ, R4.H0_H0 ;  /* 0x20000004ff057230 */ /* 0x000fc60000004100 */
[----:B------:R-:W-:Y:S02]  /*6190*/  ISETP.NE.AND P0, PT, R14, RZ, PT ;  /* 0x000000ff0e00720c */ /* 0x000fe40003f05270 */
[----:B------:R-:W-:Y:S02]  /*61a0*/  PRMT R16, R9, 0x9910, RZ ;  /* 0x0000991009107816 */ /* 0x000fe400000000ff */
[----:B------:R-:W-:Y:S02]  /*61b0*/  FSEL R4, RZ, 1, P0 ;  /* 0x3f800000ff047808 */ /* 0x000fe40000000000 */
[----:B------:R-:W-:Y:S01]  /*61c0*/  ISETP.NE.AND P0, PT, R16, RZ, PT ;  /* 0x000000ff1000720c */ /* 0x000fe20003f05270 */
[----:B------:R-:W-:Y:S02]  /*61d0*/  HADD2.F32 R18, -RZ, R18.H0_H0 ;  /* 0x20000012ff127230 */ /* 0x000fe40000004100 */
[----:B------:R-:W-:Y:S01]  /*61e0*/  FFMA.FTZ R3, R4, R5, R3 ;  /* 0x0000000504037223 */ /* 0x000fe20000010003 */
[----:B------:R-:W-:Y:S01]  /*61f0*/  FSEL R10, RZ, 1, P0 ;  /* 0x3f800000ff0a7808 */ /* 0x000fe20000000000 */
[----:B------:R-:W2:Y:S01]  /*6200*/  LDS.U16 R4, [R44+0x9800] ;  /* 0x009800002c047984 */ /* 0x000ea20000000400 */
[----:B-1----:R-:W-:-:S02]  /*6210*/  LOP3.LUT R7, R123, R2, RZ, 0x30, !PT ;  /* 0x000000027b077212 */ /* 0x002fc400078e30ff */
[----:B----4-:R-:W-:Y:S01]  /*6220*/  LOP3.LUT R5, R123, R6, RZ, 0x30, !PT ;  /* 0x000000067b057212 */ /* 0x010fe200078e30ff */
[----:B------:R-:W-:Y:S01]  /*6230*/  FFMA.FTZ R3, R10, R18, R3 ;  /* 0x000000120a037223 */ /* 0x000fe20000010003 */
[----:B------:R-:W-:Y:S02]  /*6240*/  PRMT R7, R7, 0x9910, RZ ;  /* 0x0000991007077816 */ /* 0x000fe400000000ff */
[----:B------:R-:W-:Y:S01]  /*6250*/  PRMT R18, R5, 0x9910, RZ ;  /* 0x0000991005127816 */ /* 0x000fe200000000ff */
[----:B------:R-:W-:Y:S02]  /*6260*/  HADD2.F32 R5, -RZ, R2.H0_H0 ;  /* 0x20000002ff057230 */ /* 0x000fe40000004100 */
[----:B------:R-:W-:Y:S01]  /*6270*/  IMAD.MOV.U32 R2, RZ, RZ, R7 ;  /* 0x000000ffff027224 */ /* 0x000fe200078e0007 */
[----:B------:R-:W-:Y:S01]  /*6280*/  ISETP.NE.AND P0, PT, R18, RZ, PT ;  /* 0x000000ff1200720c */ /* 0x000fe20003f05270 */
[----:B------:R-:W-:Y:S01]  /*6290*/  HADD2.F32 R6, -RZ, R6.H0_H0 ;  /* 0x20000006ff067230 */ /* 0x000fe20000004100 */
[----:B------:R-:W-:-:S02]  /*62a0*/  LOP3.LUT R10, R123, R8, RZ, 0x30, !PT ;  /* 0x000000087b0a7212 */ /* 0x000fc400078e30ff */
[----:B------:R-:W-:Y:S02]  /*62b0*/  FSEL R7, RZ, 1, P0 ;  /* 0x3f800000ff077808 */ /* 0x000fe40000000000 */
[----:B------:R-:W-:-:S03]  /*62c0*/  ISETP.NE.AND P0, PT, R2, RZ, PT ;  /* 0x000000ff0200720c */ /* 0x000fc60003f05270 */
[----:B------:R-:W-:Y:S01]  /*62d0*/  FFMA.FTZ R6, R7, R6, R3 ;  /* 0x0000000607067223 */ /* 0x000fe20000010003 */
[----:B------:R-:W-:Y:S02]  /*62e0*/  FSEL R9, RZ, 1, P0 ;  /* 0x3f800000ff097808 */ /* 0x000fe40000000000 */
[----:B------:R-:W-:Y:S02]  /*62f0*/  PRMT R7, R10, 0x9910, RZ ;  /* 0x000099100a077816 */ /* 0x000fe400000000ff */
[----:B------:R-:W1:Y:S01]  /*6300*/  LDS.U16 R10, [R44+0x9e00] ;  /* 0x009e00002c0a7984 */ /* 0x000e620000000400 */
[----:B------:R-:W-:Y:S02]  /*6310*/  FFMA.FTZ R5, R9, R5, R6 ;  /* 0x0000000509057223 */ /* 0x000fe40000010006 */
[----:B------:R-:W-:Y:S01]  /*6320*/  IMAD.MOV.U32 R6, RZ, RZ, R7 ;  /* 0x000000ffff067224 */ /* 0x000fe200078e0007 */
[----:B------:R-:W-:-:S04]  /*6330*/  LOP3.LUT R3, R123, R30, RZ, 0x30, !PT ;  /* 0x0000001e7b037212 */ /* 0x000fc800078e30ff */
[----:B------:R-:W-:Y:S02]  /*6340*/  ISETP.NE.AND P0, PT, R6, RZ, PT ;  /* 0x000000ff0600720c */ /* 0x000fe40003f05270 */
[----:B------:R-:W-:Y:S01]  /*6350*/  PRMT R9, R3, 0x9910, RZ ;  /* 0x0000991003097816 */ /* 0x000fe200000000ff */
[----:B------:R-:W-:Y:S01]  /*6360*/  HADD2.F32 R3, -RZ, R8.H0_H0 ;  /* 0x20000008ff037230 */ /* 0x000fe20000004100 */
[----:B------:R-:W-:Y:S02]  /*6370*/  FSEL R8, RZ, 1, P0 ;  /* 0x3f800000ff087808 */ /* 0x000fe40000000000 */
[----:B------:R-:W-:Y:S01]  /*6380*/  ISETP.NE.AND P0, PT, R9, RZ, PT ;  /* 0x000000ff0900720c */ /* 0x000fe20003f05270 */
[----:B------:R-:W-:Y:S02]  /*6390*/  HADD2.F32 R7, -RZ, R30.H0_H0 ;  /* 0x2000001eff077230 */ /* 0x000fe40000004100 */
[----:B------:R-:W-:Y:S01]  /*63a0*/  FFMA.FTZ R3, R8, R3, R5 ;  /* 0x0000000308037223 */ /* 0x000fe20000010005 */
[----:B------:R-:W-:Y:S01]  /*63b0*/  FSEL R30, RZ, 1, P0 ;  /* 0x3f800000ff1e7808 */ /* 0x000fe20000000000 */
[----:B------:R-:W-:Y:S01]  /*63c0*/  LDS.U16 R8, [R44+0xa400] ;  /* 0x00a400002c087984 */ /* 0x000fe20000000400 */
[----:B--2---:R-:W-:-:S03]  /*63d0*/  LOP3.LUT R5, R123, R4, RZ, 0x30, !PT ;  /* 0x000000047b057212 */ /* 0x004fc600078e30ff */
[----:B------:R-:W-:Y:S02]  /*63e0*/  FFMA.FTZ R3, R30, R7, R3 ;  /* 0x000000071e037223 */ /* 0x000fe40000010003 */
[----:B------:R-:W2:Y:S01]  /*63f0*/  LDS.U16 R7, [R44+0xa200] ;  /* 0x00a200002c077984 */ /* 0x000ea20000000400 */
[----:B------:R-:W-:-:S04]  /*6400*/  PRMT R125, R5, 0x9910, RZ ;  /* 0x00009910057d7816 */ /* 0x000fc800000000ff */
[----:B------:R-:W-:Y:S01]  /*6410*/  ISETP.NE.AND P0, PT, R125, RZ, PT ;  /* 0x000000ff7d00720c */ /* 0x000fe20003f05270 */
[----:B------:R-:W-:Y:S01]  /*6420*/  HADD2.F32 R4, -RZ, R4.H0_H0 ;  /* 0x20000004ff047230 */ /* 0x000fe20000004100 */
[----:B------:R-:W-:Y:S02]  /*6430*/  LOP3.LUT R99, R123, R28, RZ, 0x30, !PT ;  /* 0x0000001c7b637212 */ /* 0x000fe400078e30ff */
[----:B------:R-:W-:Y:S02]  /*6440*/  FSEL R5, RZ, 1, P0 ;  /* 0x3f800000ff057808 */ /* 0x000fe40000000000 */
[----:B------:R-:W-:Y:S02]  /*6450*/  PRMT R99, R99, 0x9910, RZ ;  /* 0x0000991063637816 */ /* 0x000fe400000000ff */
[----:B------:R-:W-:Y:S01]  /*6460*/  LOP3.LUT R11, R123, R13, RZ, 0x30, !PT ;  /* 0x0000000d7b0b7212 */ /* 0x000fe200078e30ff */
[----:B------:R-:W-:Y:S01]  /*6470*/  FFMA.FTZ R3, R5, R4, R3 ;  /* 0x0000000405037223 */ /* 0x000fe20000010003 */
[----:B-1----:R-:W-:-:S02]  /*6480*/  LOP3.LUT R4, R123, R10, RZ, 0x30, !PT ;  /* 0x0000000a7b047212 */ /* 0x002fc400078e30ff */
[----:B------:R-:W-:Y:S02]  /*6490*/  ISETP.NE.AND P0, PT, R99, RZ, PT ;  /* 0x000000ff6300720c */ /* 0x000fe40003f05270 */
[----:B------:R-:W-:Y:S02]  /*64a0*/  PRMT R4, R4, 0x9910, RZ ;  /* 0x0000991004047816 */ /* 0x000fe400000000ff */
[----:B------:R-:W-:Y:S02]  /*64b0*/  PRMT R101, R11, 0x9910, RZ ;  /* 0x000099100b657816 */ /* 0x000fe400000000ff */
[----:B------:R-:W1:Y:S01]  /*64c0*/  LDS.U16 R11, [R44+0xa600] ;  /* 0x00a600002c0b7984 */ /* 0x000e620000000400 */
[----:B------:R-:W-:Y:S01]  /*64d0*/  FSEL R17, RZ, 1, P0 ;  /* 0x3f800000ff117808 */ /* 0x000fe20000000000 */
[----:B------:R-:W-:Y:S01]  /*64e0*/  HADD2.F32 R19, -RZ, R28.H0_H0 ;  /* 0x2000001cff137230 */ /* 0x000fe20000004100 */
[----:B------:R-:W-:Y:S01]  /*64f0*/  IMAD.MOV.U32 R186, RZ, RZ, R4 ;  /* 0x000000ffffba7224 */ /* 0x000fe200078e0004 */
[----:B------:R-:W-:Y:S01]  /*6500*/  ISETP.NE.AND P0, PT, R101, RZ, PT ;  /* 0x000000ff6500720c */ /* 0x000fe20003f05270 */
[----:B------:R-:W-:-:S02]  /*6510*/  HADD2.F32 R13, -RZ, R13.H0_H0 ;  /* 0x2000000dff0d7230 */ /* 0x000fc40000004100 */
[----:B------:R-:W-:Y:S01]  /*6520*/  FFMA.FTZ R3, R17, R19, R3 ;  /* 0x0000001311037223 */ /* 0x000fe20000010003 */
[----:B------:R-:W-:Y:S02]  /*6530*/  FSEL R4, RZ, 1, P0 ;  /* 0x3f800000ff047808 */ /* 0x000fe40000000000 */
[----:B------:R-:W-:Y:S01]  /*6540*/  ISETP.NE.AND P0, PT, R186, RZ, PT ;  /* 0x000000ffba00720c */ /* 0x000fe20003f05270 */
[----:B------:R-:W-:Y:S01]  /*6550*/  HADD2.F32 R10, -RZ, R10.H0_H0 ;  /* 0x2000000aff0a7230 */ /* 0x000fe20000004100 */
[----:B------:R-:W-:Y:S01]  /*6560*/  LOP3.LUT R23, R123, R15, RZ, 0x30, !PT ;  /* 0x0000000f7b177212 */ /* 0x000fe200078e30ff */
[----:B------:R-:W-:Y:S01]  /*6570*/  FFMA.FTZ R3, R4, R13, R3 ;  /* 0x0000000d04037223 */ /* 0x000fe20000010003 */
[----:B------:R-:W-:Y:S01]  /*6580*/  FSEL R5, RZ, 1, P0 ;  /* 0x3f800000ff057808 */ /* 0x000fe20000000000 */
[----:B------:R-:W-:Y:S01]  /*6590*/  LDS.U16 R13, [R44+0xa800] ;  /* 0x00a800002c0d7984 */ /* 0x000fe20000000400 */
[----:B------:R-:W-:Y:S02]  /*65a0*/  PRMT R187, R23, 0x9910, RZ ;  /* 0x0000991017bb7816 */ /* 0x000fe400000000ff */
[----:B--2---:R-:W-:Y:S01]  /*65b0*/  LOP3.LUT R21, R123, R7, RZ, 0x30, !PT ;  /* 0x000000077b157212 */ /* 0x004fe200078e30ff */
[----:B------:R-:W-:Y:S01]  /*65c0*/  FFMA.FTZ R10, R5, R10, R3 ;  /* 0x0000000a050a7223 */ /* 0x000fe20000010003 */
[----:B------:R-:W-:Y:S01]  /*65d0*/  ISETP.NE.AND P0, PT, R187, RZ, PT ;  /* 0x000000ffbb00720c */ /* 0x000fe20003f05270 */
[----:B------:R-:W2:Y:S01]  /*65e0*/  LDS.U16 R3, [R44+0xaa00] ;  /* 0x00aa00002c037984 */ /* 0x000ea20000000400 */
[----:B------:R-:W-:Y:S01]  /*65f0*/  PRMT R29, R21, 0x9910, RZ ;  /* 0x00009910151d7816 */ /* 0x000fe200000000ff */
[----:B------:R-:W-:Y:S01]  /*6600*/  HADD2.F32 R15, -RZ, R15.H0_H0 ;  /* 0x2000000fff0f7230 */ /* 0x000fe20000004100 */
[----:B------:R-:W-:Y:S01]  /*6610*/  FSEL R17, RZ, 1, P0 ;  /* 0x3f800000ff117808 */ /* 0x000fe20000000000 */
[----:B------:R-:W-:Y:S01]  /*6620*/  STL [R1+0x104], R23 ;  /* 0x0001041701007387 */ /* 0x000fe20000100800 */
[----:B------:R-:W-:Y:S01]  /*6630*/  ISETP.NE.AND P0, PT, R29, RZ, PT ;  /* 0x000000ff1d00720c */ /* 0x000fe20003f05270 */
[----:B------:R-:W-:-:S02]  /*6640*/  HADD2.F32 R7, -RZ, R7.H0_H0 ;  /* 0x20000007ff077230 */ /* 0x000fc40000004100 */
[----:B------:R-:W-:Y:S01]  /*6650*/  FFMA.FTZ R10, R17, R15, R10 ;  /* 0x0000000f110a7223 */ /* 0x000fe2000001000a */
[----:B------:R-:W-:Y:S01]  /*6660*/  FSEL R5, RZ, 1, P0 ;  /* 0x3f800000ff057808 */ /* 0x000fe20000000000 */
[----:B------:R3:W-:Y:S04]  /*6670*/  STL [R1+0x108], R21 ;  /* 0x0001081501007387 */ /* 0x0007e80000100800 */
[----:B------:R-:W-:Y:S01]  /*6680*/  FFMA.FTZ R7, R5, R7, R10 ;  /* 0x0000000705077223 */ /* 0x000fe2000001000a */
[----:B------:R-:W-:Y:S04]  /*6690*/  LDS.U16 R4, [R44+0xac00] ;  /* 0x00ac00002c047984 */ /* 0x000fe80000000400 */
[----:B------:R-:W4:Y:S01]  /*66a0*/  LDS.U16 R5, [R44+0xae00] ;  /* 0x00ae00002c057984 */ /* 0x000f220000000400 */
[----:B---3--:R-:W-:-:S02]  /*66b0*/  LOP3.LUT R21, R123, R8, RZ, 0x30, !PT ;  /* 0x000000087b157212 */ /* 0x008fc400078e30ff */
[----:B-1----:R-:W-:Y:S02]  /*66c0*/  LOP3.LUT R19, R123, R11, RZ, 0x30, !PT ;  /* 0x0000000b7b137212 */ /* 0x002fe400078e30ff */
[----:B------:R-:W-:Y:S02]  /*66d0*/  PRMT R30, R21, 0x9910, RZ ;  /* 0x00009910151e7816 */ /* 0x000fe400000000ff */
[----:B------:R-:W-:Y:S02]  /*66e0*/  PRMT R134, R19, 0x9910, RZ ;  /* 0x0000991013867816 */ /* 0x000fe400000000ff */
[----:B------:R-:W-:Y:S01]  /*66f0*/  ISETP.NE.AND P0, PT, R30, RZ, PT ;  /* 0x000000ff1e00720c */ /* 0x000fe20003f05270 */
[----:B------:R-:W-:-:S03]  /*6700*/  HADD2.F32 R8, -RZ, R8.H0_H0 ;  /* 0x20000008ff087230 */ /* 0x000fc60000004100 */
[----:B------:R-:W-:Y:S02]  /*6710*/  FSEL R10, RZ, 1, P0 ;  /* 0x3f800000ff0a7808 */ /* 0x000fe40000000000 */
[----:B------:R-:W-:Y:S01]  /*6720*/  ISETP.NE.AND P0, PT, R134, RZ, PT ;  /* 0x000000ff8600720c */ /* 0x000fe20003f05270 */
[----:B------:R-:W-:Y:S01]  /*6730*/  STL [R1+0x110], R21 ;  /* 0x0001101501007387 */ /* 0x000fe20000100800 */
[----:B------:R-:W-:Y:S01]  /*6740*/  HADD2.F32 R11, -RZ, R11.H0_H0 ;  /* 0x2000000bff0b7230 */ /* 0x000fe20000004100 */
[----:B------:R-:W-:Y:S01]  /*6750*/  FFMA.FTZ R7, R10, R8, R7 ;  /* 0x000000080a077223 */ /* 0x000fe20000010007 */
[----:B------:R-:W-:Y:S01]  /*6760*/  FSEL R15, RZ, 1, P0 ;  /* 0x3f800000ff0f7808 */ /* 0x000fe20000000000 */
[----:B------:R1:W-:Y:S01]  /*6770*/  STL [R1+0x10c], R19 ;  /* 0x00010c1301007387 */ /* 0x0003e20000100800 */
[----:B--2---:R-:W-:-:S03]  /*6780*/  LOP3.LUT R17, R123, R3, RZ, 0x30, !PT ;  /* 0x000000037b117212 */ /* 0x004fc600078e30ff */
[----:B------:R-:W-:Y:S01]  /*6790*/  FFMA.FTZ R11, R15, R11, R7 ;  /* 0x0000000b0f0b7223 */ /* 0x000fe20000010007 */
[----:B------:R-:W-:Y:S04]  /*67a0*/  LDS.U16 R8, [R44+0xb400] ;  /* 0x00b400002c087984 */ /* 0x000fe80000000400 */
[----:B------:R-:W2:Y:S01]  /*67b0*/  LDS.U16 R15, [R44+0xb000] ;  /* 0x00b000002c0f7984 */ /* 0x000ea20000000400 */
[----:B-1----:R-:W-:Y:S02]  /*67c0*/  LOP3.LUT R19, R123, R13, RZ, 0x30, !PT ;  /* 0x0000000d7b137212 */ /* 0x002fe400078e30ff */
[----:B------:R-:W-:Y:S01]  /*67d0*/  PRMT R136, R17, 0x9910, RZ ;  /* 0x0000991011887816 */ /* 0x000fe200000000ff */
[----:B------:R-:W1:Y:S01]  /*67e0*/  LDS.U16 R7, [R44+0xb200] ;  /* 0x00b200002c077984 */ /* 0x000e620000000400 */
[----:B------:R-:W-:-:S04]  /*67f0*/  PRMT R135, R19, 0x9910, RZ ;  /* 0x0000991013877816 */ /* 0x000fc800000000ff */
[----:B------:R-:W-:Y:S01]  /*6800*/  ISETP.NE.AND P0, PT, R135, RZ, PT ;  /* 0x000000ff8700720c */ /* 0x000fe20003f05270 */
[----:B------:R-:W-:Y:S01]  /*6810*/  STL [R1+0xfc], R19 ;  /* 0x0000fc1301007387 */ /* 0x000fe20000100800 */
[----:B------:R-:W-:-:S03]  /*6820*/  HADD2.F32 R13, -RZ, R13.H0_H0 ;  /* 0x2000000dff0d7230 */ /* 0x000fc60000004100 */
[----:B------:R3:W-:Y:S01]  /*6830*/  STL [R1+0x100], R17 ;  /* 0x0001001101007387 */ /* 0x0007e20000100800 */
[----:B------:R-:W-:Y:S01]  /*6840*/  HADD2.F32 R3, -RZ, R3.H0_H0 ;  /* 0x20000003ff037230 */ /* 0x000fe20000004100 */
[----:B---3--:R-:W-:Y:S02]  /*6850*/  FSEL R17, RZ, 1, P0 ;  /* 0x3f800000ff117808 */ /* 0x008fe40000000000 */
[----:B------:R-:W-:-:S03]  /*6860*/  ISETP.NE.AND P0, PT, R136, RZ, PT ;  /* 0x000000ff8800720c */ /* 0x000fc60003f05270 */
[----:B------:R-:W-:Y:S01]  /*6870*/  FFMA.FTZ R13, R17, R13, R11 ;  /* 0x0000000d110d7223 */ /* 0x000fe2000001000b */
[----:B------:R-:W-:Y:S02]  /*6880*/  FSEL R10, RZ, 1, P0 ;  /* 0x3f800000ff0a7808 */ /* 0x000fe40000000000 */
[C---:B----4-:R-:W-:Y:S02]  /*6890*/  LOP3.LUT R11, R123.reuse, R5, RZ, 0x30, !PT ;  /* 0x000000057b0b7212 */ /* 0x050fe400078e30ff */
[----:B------:R-:W-:Y:S01]  /*68a0*/  LOP3.LUT R138, R123, R4, RZ, 0x30, !PT ;  /* 0x000000047b8a7212 */ /* 0x000fe200078e30ff */
[----:B------:R-:W-:Y:S02]  /*68b0*/  FFMA.FTZ R3, R10, R3, R13 ;  /* 0x000000030a037223 */ /* 0x000fe4000001000d */
[----:B------:R-:W3:Y:S01]  /*68c0*/  LDS.U16 R10, [R44+0xb600] ;  /* 0x00b600002c0a7984 */ /* 0x000ee20000000400 */
[----:B------:R-:W-:Y:S02]  /*68d0*/  PRMT R11, R11, 0x9910, RZ ;  /* 0x000099100b0b7816 */ /* 0x000fe400000000ff */
[----:B------:R-:W-:-:S03]  /*68e0*/  PRMT R138, R138, 0x9910, RZ ;  /* 0x000099108a8a7816 */ /* 0x000fc600000000ff */
[----:B------:R-:W-:Y:S01]  /*68f0*/  IMAD.MOV.U32 R140, RZ, RZ, R11 ;  /* 0x000000ffff8c7224 */ /* 0x000fe200078e000b */
[----:B------:R-:W-:Y:S01]  /*6900*/  ISETP.NE.AND P0, PT, R138, RZ, PT ;  /* 0x000000ff8a00720c */ /* 0x000fe20003f05270 */
[----:B------:R-:W-:-:S03]  /*6910*/  HADD2.F32 R4, -RZ, R4.H0_H0 ;  /* 0x20000004ff047230 */ /* 0x000fc60000004100 */
[----:B------:R-:W-:Y:S02]  /*6920*/  FSEL R11, RZ, 1, P0 ;  /* 0x3f800000ff0b7808 */ /* 0x000fe40000000000 */
[----:B------:R-:W-:Y:S01]  /*6930*/  ISETP.NE.AND P0, PT, R140, RZ, PT ;  /* 0x000000ff8c00720c */ /* 0x000fe20003f05270 */
[----:B------:R-:W-:Y:S02]  /*6940*/  HADD2.F32 R5, -RZ, R5.H0_H0 ;  /* 0x20000005ff057230 */ /* 0x000fe40000004100 */
[----:B------:R-:W-:Y:S01]  /*6950*/  FFMA.FTZ R11, R11, R4, R3 ;  /* 0x000000040b0b7223 */ /* 0x000fe20000010003 */
[----:B------:R-:W-:Y:S01]  /*6960*/  FSEL R13, RZ, 1, P0 ;  /* 0x3f800000ff0d7808 */ /* 0x000fe20000000000 */
[----:B------:R-:W-:Y:S01]  /*6970*/  LDS.U16 R3, [R44+0xba00] ;  /* 0x00ba00002c037984 */ /* 0x000fe20000000400 */
[----:B--2---:R-:W-:-:S03]  /*6980*/  LOP3.LUT R142, R123, R15, RZ, 0x30, !PT ;  /* 0x0000000f7b8e7212 */ /* 0x004fc600078e30ff */
[----:B------:R-:W-:Y:S01]  /*6990*/  FFMA.FTZ R11, R13, R5, R11 ;  /* 0x000000050d0b7223 */ /* 0x000fe2000001000b */
[----:B-1----:R-:W-:Y:S01]  /*69a0*/  LOP3.LUT R144, R123, R7, RZ, 0x30, !PT ;  /* 0x000000077b907212 */ /* 0x002fe200078e30ff */
[----:B------:R-:W1:Y:S01]  /*69b0*/  LDS.U16 R13, [R44+0xb800] ;  /* 0x00b800002c0d7984 */ /* 0x000e620000000400 */
[----:B------:R-:W-:Y:S02]  /*69c0*/  PRMT R142, R142, 0x9910, RZ ;  /* 0x000099108e8e7816 */ /* 0x000fe400000000ff */
[----:B------:R-:W-:Y:S01]  /*69d0*/  PRMT R144, R144, 0x9910, RZ ;  /* 0x0000991090907816 */ /* 0x000fe200000000ff */
[----:B------:R-:W2:Y:S01]  /*69e0*/  LDS.U16 R4, [R44+0xbc00] ;  /* 0x00bc00002c047984 */ /* 0x000ea20000000400 */
[----:B------:R-:W-:Y:S01]  /*69f0*/  ISETP.NE.AND P0, PT, R142, RZ, PT ;  /* 0x000000ff8e00720c */ /* 0x000fe20003f05270 */
[----:B------:R-:W-:-:S03]  /*6a00*/  HADD2.F32 R15, -RZ, R15.H0_H0 ;  /* 0x2000000fff0f7230 */ /* 0x000fc60000004100 */
[----:B------:R-:W-:Y:S02]  /*6a10*/  FSEL R17, RZ, 1, P0 ;  /* 0x3f800000ff117808 */ /* 0x000fe40000000000 */
[----:B------:R-:W-:Y:S01]  /*6a20*/  ISETP.NE.AND P0, PT, R144, RZ, PT ;  /* 0x000000ff9000720c */ /* 0x000fe20003f05270 */
[----:B------:R-:W-:Y:S02]  /*6a30*/  HADD2.F32 R7, -RZ, R7.H0_H0 ;  /* 0x20000007ff077230 */ /* 0x000fe40000004100 */
[----:B------:R-:W-:Y:S01]  /*6a40*/  FFMA.FTZ R15, R17, R15, R11 ;  /* 0x0000000f110f7223 */ /* 0x000fe2000001000b */
[----:B------:R-:W-:Y:S02]  /*6a50*/  FSEL R5, RZ, 1, P0 ;  /* 0x3f800000ff057808 */ /* 0x000fe40000000000 */
[C---:B---3--:R-:W-:Y:S02]  /*6a60*/  LOP3.LUT R11, R123.reuse, R10, RZ, 0x30, !PT ;  /* 0x0000000a7b0b7212 */ /* 0x048fe400078e30ff */
[----:B------:R-:W-:Y:S01]  /*6a70*/  LOP3.LUT R176, R123, R8, RZ, 0x30, !PT ;  /* 0x000000087bb07212 */ /* 0x000fe200078e30ff */
[----:B------:R-:W-:Y:S01]  /*6a80*/  FFMA.FTZ R7, R5, R7, R15 ;  /* 0x0000000705077223 */ /* 0x000fe2000001000f */
[----:B------:R-:W-:Y:S01]  /*6a90*/  PRMT R11, R11, 0x9910, RZ ;  /* 0x000099100b0b7816 */ /* 0x000fe200000000ff */
[----:B------:R-:W3:Y:S01]  /*6aa0*/  LDS.U16 R5, [R44+0xbe00] ;  /* 0x00be00002c057984 */ /* 0x000ee20000000400 */
        /* <DEDUP_REMOVED lines=10> */
[----:B-1----:R-:W-:-:S03]  /*6b50*/  LOP3.LUT R178, R123, R13, RZ, 0x30, !PT ;  /* 0x0000000d7bb27212 */ /* 0x002fc600078e30ff */
[----:B------:R-:W-:Y:S01]  /*6b60*/  FFMA.FTZ R11, R15, R10, R11 ;  /* 0x0000000a0f0b7223 */ /* 0x000fe2000001000b */
[----:B------:R-:W-:Y:S01]  /*6b70*/  LOP3.LUT R179, R123, R3, RZ, 0x30, !PT ;  /* 0x000000037bb37212 */ /* 0x000fe200078e30ff */
[----:B------:R-:W1:Y:S01]  /*6b80*/  LDS.U16 R15, [R44+0xc000] ;  /* 0x00c000002c0f7984 */ /* 0x000e620000000400 */
[----:B------:R-:W-:Y:S02]  /*6b90*/  PRMT R178, R178, 0x9910, RZ ;  /* 0x00009910b2b27816 */ /* 0x000fe400000000ff */
[----:B------:R-:W-:Y:S01]  /*6ba0*/  PRMT R179, R179, 0x9910, RZ ;  /* 0x00009910b3b37816 */ /* 0x000fe200000000ff */
[----:B------:R-:W4:Y:S01]  /*6bb0*/  LDS.U16 R8, [R44+0xc400] ;  /* 0x00c400002c087984 */ /* 0x000f220000000400 */
[----:B------:R-:W-:Y:S01]  /*6bc0*/  ISETP.NE.AND P0, PT, R178, RZ, PT ;  /* 0x000000ffb200720c */ /* 0x000fe20003f05270 */
[----:B------:R-:W-:-:S03]  /*6bd0*/  HADD2.F32 R13, -RZ, R13.H0_H0 ;  /* 0x2000000dff0d7230 */ /* 0x000fc60000004100 */
[----:B------:R-:W-:Y:S02]  /*6be0*/  FSEL R17, RZ, 1, P0 ;  /* 0x3f800000ff117808 */ /* 0x000fe40000000000 */
[----:B------:R-:W-:Y:S01]  /*6bf0*/  ISETP.NE.AND P0, PT, R179, RZ, PT ;  /* 0x000000ffb300720c */ /* 0x000fe20003f05270 */
[----:B------:R-:W-:Y:S02]  /*6c00*/  HADD2.F32 R3, -RZ, R3.H0_H0 ;  /* 0x20000003ff037230 */ /* 0x000fe40000004100 */
[----:B------:R-:W-:Y:S01]  /*6c10*/  FFMA.FTZ R13, R17, R13, R11 ;  /* 0x0000000d110d7223 */ /* 0x000fe2000001000b */
[----:B------:R-:W-:Y:S02]  /*6c20*/  FSEL R10, RZ, 1, P0 ;  /* 0x3f800000ff0a7808 */ /* 0x000fe40000000000 */
[C---:B--2---:R-:W-:Y:S02]  /*6c30*/  LOP3.LUT R185, R123.reuse, R4, RZ, 0x30, !PT ;  /* 0x000000047bb97212 */ /* 0x044fe400078e30ff */
[----:B---3--:R-:W-:Y:S01]  /*6c40*/  LOP3.LUT R11, R123, R5, RZ, 0x30, !PT ;  /* 0x000000057b0b7212 */ /* 0x008fe200078e30ff */
[----:B------:R-:W-:-:S02]  /*6c50*/  FFMA.FTZ R3, R10, R3, R13 ;  /* 0x000000030a037223 */ /* 0x000fc4000001000d */
[----:B------:R-:W2:Y:S01]  /*6c60*/  LDS.U16 R10, [R44+0xc600] ;  /* 0x00c600002c0a7984 */ /* 0x000ea20000000400 */
        /* <DEDUP_REMOVED lines=11> */
[C---:B-1----:R-:W-:Y:S02]  /*6d20*/  LOP3.LUT R25, R123.reuse, R15, RZ, 0x30, !PT ;  /* 0x0000000f7b197212 */ /* 0x042fe400078e30ff */
[----:B------:R-:W-:Y:S01]  /*6d30*/  LOP3.LUT R27, R123, R7, RZ, 0x30, !PT ;  /* 0x000000077b1b7212 */ /* 0x000fe200078e30ff */
[----:B------:R-:W-:Y:S01]  /*6d40*/  FFMA.FTZ R11, R13, R5, R11 ;  /* 0x000000050d0b7223 */ /* 0x000fe2000001000b */
[----:B------:R-:W-:Y:S01]  /*6d50*/  PRMT R25, R25, 0x9910, RZ ;  /* 0x0000991019197816 */ /* 0x000fe200000000ff */
[----:B------:R-:W1:Y:S01]  /*6d60*/  LDS.U16 R13, [R44+0xc800] ;  /* 0x00c800002c0d7984 */ /* 0x000e620000000400 */
[----:B------:R-:W-:-:S02]  /*6d70*/  PRMT R27, R27, 0x9910, RZ ;  /* 0x000099101b1b7816 */ /* 0x000fc400000000ff */
[----:B------:R-:W-:Y:S01]  /*6d80*/  ISETP.NE.AND P0, PT, R25, RZ, PT ;  /* 0x000000ff1900720c */ /* 0x000fe20003f05270 */
[----:B------:R-:W-:Y:S01]  /*6d90*/  HADD2.F32 R15, -RZ, R15.H0_H0 ;  /* 0x2000000fff0f7230 */ /* 0x000fe20000004100 */
[----:B----4-:R-:W-:Y:S01]  /*6da0*/  LOP3.LUT R28, R123, R8, RZ, 0x30, !PT ;  /* 0x000000087b1c7212 */ /* 0x010fe200078e30ff */
[----:B------:R-:W-:Y:S01]  /*6db0*/  LDS.U16 R4, [R44+0xcc00] ;  /* 0x00cc00002c047984 */ /* 0x000fe20000000400 */
[----:B------:R-:W-:Y:S02]  /*6dc0*/  FSEL R17, RZ, 1, P0 ;  /* 0x3f800000ff117808 */ /* 0x000fe40000000000 */
[----:B------:R-:W-:Y:S01]  /*6dd0*/  ISETP.NE.AND P0, PT, R27, RZ, PT ;  /* 0x000000ff1b00720c */ /* 0x000fe20003f05270 */
[----:B------:R-:W-:Y:S02]  /*6de0*/  HADD2.F32 R7, -RZ, R7.H0_H0 ;  /* 0x20000007ff077230 */ /* 0x000fe40000004100 */
[----:B------:R-:W-:Y:S01]  /*6df0*/  FFMA.FTZ R15, R17, R15, R11 ;  /* 0x0000000f110f7223 */ /* 0x000fe2000001000b */
[----:B------:R-:W-:-:S02]  /*6e00*/  FSEL R5, RZ, 1, P0 ;  /* 0x3f800000ff057808 */ /* 0x000fc40000000000 */
[----:B--2---:R-:W-:-:S03]  /*6e10*/  LOP3.LUT R11, R123, R10, RZ, 0x30, !PT ;  /* 0x0000000a7b0b7212 */ /* 0x004fc600078e30ff */
[----:B------:R-:W-:Y:S02]  /*6e20*/  FFMA.FTZ R7, R5, R7, R15 ;  /* 0x0000000705077223 */ /* 0x000fe4000001000f */
        /* <DEDUP_REMOVED lines=11> */
[----:B------:R-:W3:Y:S04]  /*6ee0*/  LDS.U16 R7, [R44+0xd200] ;  /* 0x00d200002c077984 */ /* 0x000ee80000000400 */
[----:B------:R-:W-:Y:S01]  /*6ef0*/  FFMA.FTZ R8, R17, R10, R8 ;  /* 0x0000000a11087223 */ /* 0x000fe20000010008 */
[----:B-1----:R-:W-:Y:S01]  /*6f00*/  LOP3.LUT R17, R123, R13, RZ, 0x30, !PT ;  /* 0x0000000d7b117212 */ /* 0x002fe200078e30ff */
[----:B------:R-:W1:Y:S03]  /*6f10*/  LDS.U16 R10, [R44+0xd400] ;  /* 0x00d400002c0a7984 */ /* 0x000e660000000400 */
[----:B------:R-:W-:-:S02]  /*6f20*/  PRMT R17, R17, 0x9910, RZ ;  /* 0x0000991011117816 */ /* 0x000fc400000000ff */
[----:B------:R-:W-:Y:S02]  /*6f30*/  LOP3.LUT R19, R123, R3, RZ, 0x30, !PT ;  /* 0x000000037b137212 */ /* 0x000fe400078e30ff */
[----:B------:R-:W-:Y:S01]  /*6f40*/  ISETP.NE.AND P0, PT, R17, RZ, PT ;  /* 0x000000ff1100720c */ /* 0x000fe20003f05270 */
[----:B------:R-:W-:Y:S01]  /*6f50*/  HADD2.F32 R13, -RZ, R13.H0_H0 ;  /* 0x2000000dff0d7230 */ /* 0x000fe20000004100 */
[----:B------:R-:W-:Y:S02]  /*6f60*/  PRMT R19, R19, 0x9910, RZ ;  /* 0x0000991013137816 */ /* 0x000fe400000000ff */
[----:B------:R-:W-:Y:S02]  /*6f70*/  FSEL R31, RZ, 1, P0 ;  /* 0x3f800000ff1f7808 */ /* 0x000fe40000000000 */
[----:B------:R-:W-:-:S03]  /*6f80*/  ISETP.NE.AND P0, PT, R19, RZ, PT ;  /* 0x000000ff1300720c */ /* 0x000fc60003f05270 */
[----:B------:R-:W-:Y:S01]  /*6f90*/  FFMA.FTZ R13, R31, R13, R8 ;  /* 0x0000000d1f0d7223 */ /* 0x000fe20000010008 */
[C---:B--2---:R-:W-:Y:S01]  /*6fa0*/  LOP3.LUT R8, R123.reuse, R5, RZ, 0x30, !PT ;  /* 0x000000057b087212 */ /* 0x044fe200078e30ff */
[----:B------:R-:W-:Y:S01]  /*6fb0*/  HADD2.F32 R3, -RZ, R3.H0_H0 ;  /* 0x20000003ff037230 */ /* 0x000fe20000004100 */
[----:B------:R-:W-:Y:S02]  /*6fc0*/  LOP3.LUT R21, R123, R4, RZ, 0x30, !PT ;  /* 0x000000047b157212 */ /* 0x000fe400078e30ff */
[----:B------:R-:W-:Y:S02]  /*6fd0*/  FSEL R11, RZ, 1, P0 ;  /* 0x3f800000ff0b7808 */ /* 0x000fe40000000000 */
[----:B------:R-:W-:Y:S02]  /*6fe0*/  PRMT R8, R8, 0x9910, RZ ;  /* 0x0000991008087816 */ /* 0x000fe400000000ff */
[----:B------:R-:W-:Y:S01]  /*6ff0*/  PRMT R21, R21, 0x9910, RZ ;  /* 0x0000991015157816 */ /* 0x000fe200000000ff */
[----:B------:R-:W-:Y:S01]  /*7000*/  FFMA.FTZ R3, R11, R3, R13 ;  /* 0x000000030b037223 */ /* 0x000fe2000001000d */
[----:B------:R-:W-:Y:S01]  /*7010*/  HADD2.F32 R11, -RZ, R4.H0_H0 ;  /* 0x20000004ff0b7230 */ /* 0x000fe20000004100 */
[----:B------:R-:W-:Y:S01]  /*7020*/  IMAD.MOV.U32 R4, RZ, RZ, R8 ;  /* 0x000000ffff047224 */ /* 0x000fe200078e0008 */
[----:B------:R-:W-:Y:S01]  /*7030*/  ISETP.NE.AND P0, PT, R21, RZ, PT ;  /* 0x000000ff1500720c */ /* 0x000fe20003f05270 */
[----:B------:R-:W-:-:S03]  /*7040*/  HADD2.F32 R13, -RZ, R5.H0_H0 ;  /* 0x20000005ff0d7230 */ /* 0x000fc60000004100 */
[----:B------:R-:W-:Y:S02]  /*7050*/  FSEL R5, RZ, 1, P0 ;  /* 0x3f800000ff057808 */ /* 0x000fe40000000000 */
[----:B------:R-:W-:-:S03]  /*7060*/  ISETP.NE.AND P0, PT, R4, RZ, PT ;  /* 0x000000ff0400720c */ /* 0x000fc60003f05270 */
[----:B------:R-:W-:Y:S01]  /*7070*/  FFMA.FTZ R3, R5, R11, R3 ;  /* 0x0000000b05037223 */ /* 0x000fe20000010003 */
[----:B------:R-:W-:Y:S01]  /*7080*/  FSEL R8, RZ, 1, P0 ;  /* 0x3f800000ff087808 */ /* 0x000fe20000000000 */
[----:B------:R-:W-:Y:S04]  /*7090*/  LDS.U16 R5, [R44+0xdc00] ;  /* 0x00dc00002c057984 */ /* 0x000fe80000000400 */
[----:B------:R-:W-:Y:S01]  /*70a0*/  FFMA.FTZ R13, R8, R13, R3 ;  /* 0x0000000d080d7223 */ /* 0x000fe20000010003 */
[C---:B------:R-:W-:Y:S01]  /*70b0*/  LOP3.LUT R8, R123.reuse, R35, RZ, 0x30, !PT ;  /* 0x000000237b087212 */ /* 0x040fe200078e30ff */
[----:B------:R-:W2:Y:S01]  /*70c0*/  LDS.U16 R3, [R44+0xda00] ;  /* 0x00da00002c037984 */ /* 0x000ea20000000400 */
[----:B---3--:R-:W-:Y:S02]  /*70d0*/  LOP3.LUT R11, R123, R7, RZ, 0x30, !PT ;  /* 0x000000077b0b7212 */ /* 0x008fe400078e30ff */
[----:B------:R-:W-:-:S02]  /*70e0*/  PRMT R8, R8, 0x9910, RZ ;  /* 0x0000991008087816 */ /* 0x000fc400000000ff */
[----:B------:R-:W-:Y:S02]  /*70f0*/  PRMT R11, R11, 0x9910, RZ ;  /* 0x000099100b0b7816 */ /* 0x000fe400000000ff */
[----:B------:R-:W-:Y:S01]  /*7100*/  ISETP.NE.AND P0, PT, R8, RZ, PT ;  /* 0x000000ff0800720c */ /* 0x000fe20003f05270 */
[----:B------:R-:W-:Y:S01]  /*7110*/  HADD2.F32 R35, -RZ, R35.H0_H0 ;  /* 0x20000023ff237230 */ /* 0x000fe20000004100 */
[----:B-1----:R-:W-:Y:S02]  /*7120*/  LOP3.LUT R33, R123, R10, RZ, 0x30, !PT ;  /* 0x0000000a7b217212 */ /* 0x002fe400078e30ff */
[----:B------:R-:W-:Y:S02]  /*7130*/  FSEL R36, RZ, 1, P0 ;  /* 0x3f800000ff247808 */ /* 0x000fe40000000000 */
[----:B------:R-:W-:Y:S01]  /*7140*/  ISETP.NE.AND P0, PT, R11, RZ, PT ;  /* 0x000000ff0b00720c */ /* 0x000fe20003f05270 */
[----:B------:R-:W-:Y:S01]  /*7150*/  HADD2.F32 R7, -RZ, R7.H0_H0 ;  /* 0x20000007ff077230 */ /* 0x000fe20000004100 */
[----:B------:R-:W-:Y:S01]  /*7160*/  PRMT R33, R33, 0x9910, RZ ;  /* 0x0000991021217816 */ /* 0x000fe200000000ff */
[----:B------:R-:W-:Y:S01]  /*7170*/  FFMA.FTZ R35, R36, R35, R13 ;  /* 0x0000002324237223 */ /* 0x000fe2000001000d */
[----:B------:R-:W-:-:S02]  /*7180*/  FSEL R31, RZ, 1, P0 ;  /* 0x3f800000ff1f7808 */ /* 0x000fc40000000000 */
[----:B------:R-:W-:-:S03]  /*7190*/  LOP3.LUT R13, R123, R32, RZ, 0x30, !PT ;  /* 0x000000207b0d7212 */ /* 0x000fc600078e30ff */
[----:B------:R-:W-:Y:S01]  /*71a0*/  FFMA.FTZ R7, R31, R7, R35 ;  /* 0x000000071f077223 */ /* 0x000fe20000010023 */
[----:B------:R-:W-:Y:S01]  /*71b0*/  PRMT R124, R13, 0x9910, RZ ;  /* 0x000099100d7c7816 */ /* 0x000fe200000000ff */
[----:B------:R-:W-:Y:S01]  /*71c0*/  IMAD.MOV.U32 R13, RZ, RZ, R33 ;  /* 0x000000ffff0d7224 */ /* 0x000fe200078e0021 */
[----:B------:R-:W1:Y:S04]  /*71d0*/  LDS.U16 R31, [R44+0xde00] ;  /* 0x00de00002c1f7984 */ /* 0x000e680000000400 */
        /* <DEDUP_REMOVED lines=8> */
[----:B------:R-:W-:-:S03]  /*7260*/  LOP3.LUT R130, R123, R34, RZ, 0x30, !PT ;  /* 0x000000227b827212 */ /* 0x000fc600078e30ff */
[----:B------:R-:W-:Y:S02]  /*7270*/  FFMA.FTZ R32, R35, R32, R7 ;  /* 0x0000002023207223 */ /* 0x000fe40000010007 */
[----:B------:R-:W3:Y:S01]  /*7280*/  LDS.U16 R35, [R44+0xe000] ;  /* 0x00e000002c237984 */ /* 0x000ee20000000400 */
[----:B------:R-:W-:Y:S02]  /*7290*/  PRMT R130, R130, 0x9910, RZ ;  /* 0x0000991082827816 */ /* 0x000fe400000000ff */
[----:B--2---:R-:W-:Y:S01]  /*72a0*/  LOP3.LUT R98, R123, R3, RZ, 0x30, !PT ;  /* 0x000000037b627212 */ /* 0x004fe200078e30ff */
[----:B------:R-:W2:Y:S01]  /*72b0*/  LDS.U16 R7, [R44+0xe200] ;  /* 0x00e200002c077984 */ /* 0x000ea20000000400 */
        /* <DEDUP_REMOVED lines=8> */
[C---:B------:R-:W-:Y:S02]  /*7340*/  LOP3.LUT R100, R123.reuse, R5, RZ, 0x30, !PT ;  /* 0x000000057b647212 */ /* 0x040fe400078e30ff */
[----:B-1----:R-:W-:Y:S01]  /*7350*/  LOP3.LUT R32, R123, R31, RZ, 0x30, !PT ;  /* 0x0000001f7b207212 */ /* 0x002fe200078e30ff */
[----:B------:R-:W-:Y:S02]  /*7360*/  FFMA.FTZ R3, R33, R3, R34 ;  /* 0x0000000321037223 */ /* 0x000fe40000010022 */
[----:B------:R-:W1:Y:S01]  /*7370*/  LDS.U16 R33, [R44+0xe600] ;  /* 0x00e600002c217984 */ /* 0x000e620000000400 */
[----:B------:R-:W-:-:S02]  /*7380*/  PRMT R32, R32, 0x9910, RZ ;  /* 0x0000991020207816 */ /* 0x000fc400000000ff */
        /* <DEDUP_REMOVED lines=10> */
[----:B---3--:R-:W-:-:S03]  /*7430*/  LOP3.LUT R38, R123, R35, RZ, 0x30, !PT ;  /* 0x000000237b267212 */ /* 0x008fc600078e30ff */
[----:B------:R-:W-:Y:S01]  /*7440*/  FFMA.FTZ R31, R34, R31, R3 ;  /* 0x0000001f221f7223 */ /* 0x000fe20000010003 */
[----:B------:R-:W-:Y:S01]  /*7450*/  PRMT R104, R38, 0x9910, RZ ;  /* 0x0000991026687816 */ /* 0x000fe200000000ff */
[----:B------:R-:W-:Y:S01]  /*7460*/  LDS.U16 R34, [R44+0xe800] ;  /* 0x00e800002c227984 */ /* 0x000fe20000000400 */
[----:B--2---:R-:W-:Y:S02]  /*7470*/  LOP3.LUT R37, R123, R7, RZ, 0x30, !PT ;  /* 0x000000077b257212 */ /* 0x004fe400078e30ff */
[----:B------:R-:W-:Y:S01]  /*7480*/  ISETP.NE.AND P0, PT, R104, RZ, PT ;  /* 0x000000ff6800720c */ /* 0x000fe20003f05270 */
[----:B------:R-:W2:Y:S01]  /*7490*/  LDS.U16 R3, [R44+0xea00] ;  /* 0x00ea00002c037984 */ /* 0x000ea20000000400 */
[----:B------:R-:W-:Y:S01]  /*74a0*/  PRMT R105, R37, 0x9910, RZ ;  /* 0x0000991025697816 */ /* 0x000fe200000000ff */
[----:B------:R-:W-:Y:S01]  /*74b0*/  HADD2.F32 R35, -RZ, R35.H0_H0 ;  /* 0x20000023ff237230 */ /* 0x000fe20000004100 */
[----:B------:R-:W-:Y:S02]  /*74c0*/  FSEL R36, RZ, 1, P0 ;  /* 0x3f800000ff247808 */ /* 0x000fe40000000000 */
[----:B------:R-:W-:Y:S01]  /*74d0*/  ISETP.NE.AND P0, PT, R105, RZ, PT ;  /* 0x000000ff6900720c */ /* 0x000fe20003f05270 */
[----:B------:R-:W-:Y:S01]  /*74e0*/  HADD2.F32 R7, -RZ, R7.H0_H0 ;  /* 0x20000007ff077230 */ /* 0x000fe20000004100 */
[----:B------:R3:W-:Y:S01]  /*74f0*/  STL [R1+0xd8], R38 ;  /* 0x0000d82601007387 */ /* 0x0007e20000100800 */
[----:B------:R-:W-:Y:S01]  /*7500*/  FFMA.FTZ R31, R36, R35, R31 ;  /* 0x00000023241f7223 */ /* 0x000fe2000001001f */
[----:B------:R-:W-:-:S02]  /*7510*/  FSEL R5, RZ, 1, P0 ;  /* 0x3f800000ff057808 */ /* 0x000fc40000000000 */
[----:B------:R1:W-:Y:S03]  /*7520*/  STL [R1+0xe0], R37 ;  /* 0x0000e02501007387 */ /* 0x0003e60000100800 */
[----:B------:R-:W-:Y:S02]  /*7530*/  FFMA.FTZ R7, R5, R7, R31 ;  /* 0x0000000705077223 */ /* 0x000fe4000001001f */
[----:B------:R-:W4:Y:S01]  /*7540*/  LDS.U16 R5, [R44+0xee00] ;  /* 0x00ee00002c057984 */ /* 0x000f220000000400 */
[----:B---3--:R-:W-:-:S04]  /*7550*/  LOP3.LUT R38, R123, R10, RZ, 0x30, !PT ;  /* 0x0000000a7b267212 */ /* 0x008fc800078e30ff */
[----:B------:R-:W-:Y:S02]  /*7560*/  PRMT R106, R38, 0x9910, RZ ;  /* 0x00009910266a7816 */ /* 0x000fe400000000ff */
[----:B-1----:R-:W-:Y:S02]  /*7570*/  LOP3.LUT R37, R123, R33, RZ, 0x30, !PT ;  /* 0x000000217b257212 */ /* 0x002fe400078e30ff */
[----:B------:R-:W-:Y:S02]  /*7580*/  ISETP.NE.AND P0, PT, R106, RZ, PT ;  /* 0x000000ff6a00720c */ /* 0x000fe40003f05270 */
[----:B------:R-:W-:Y:S01]  /*7590*/  PRMT R107, R37, 0x9910, RZ ;  /* 0x00009910256b7816 */ /* 0x000fe200000000ff */
[----:B------:R-:W-:Y:S01]  /*75a0*/  HADD2.F32 R10, -RZ, R10.H0_H0 ;  /* 0x2000000aff0a7230 */ /* 0x000fe20000004100 */
[----:B------:R-:W-:Y:S02]  /*75b0*/  FSEL R31, RZ, 1, P0 ;  /* 0x3f800000ff1f7808 */ /* 0x000fe40000000000 */
[----:B------:R-:W-:Y:S01]  /*75c0*/  ISETP.NE.AND P0, PT, R107, RZ, PT ;  /* 0x000000ff6b00720c */ /* 0x000fe20003f05270 */
[----:B------:R-:W-:-:S02]  /*75d0*/  HADD2.F32 R33, -RZ, R33.H0_H0 ;  /* 0x20000021ff217230 */ /* 0x000fc40000004100 */
[----:B------:R-:W-:Y:S01]  /*75e0*/  FFMA.FTZ R7, R31, R10, R7 ;  /* 0x0000000a1f077223 */ /* 0x000fe20000010007 */
[----:B------:R-:W-:Y:S01]  /*75f0*/  FSEL R35, RZ, 1, P0 ;  /* 0x3f800000ff237808 */ /* 0x000fe20000000000 */
[----:B------:R-:W-:Y:S04]  /*7600*/  STL [R1+0xdc], R38 ;  /* 0x0000dc2601007387 */ /* 0x000fe80000100800 */
[----:B------:R-:W-:Y:S01]  /*7610*/  FFMA.FTZ R33, R35, R33, R7 ;  /* 0x0000002123217223 */ /* 0x000fe20000010007 */
[C---:B--2---:R-:W-:Y:S01]  /*7620*/  LOP3.LUT R36, R123.reuse, R3, RZ, 0x30, !PT ;  /* 0x000000037b247212 */ /* 0x044fe200078e30ff */
[----:B------:R-:W1:Y:S04]  /*7630*/  LDS.U16 R35, [R44+0xf000] ;  /* 0x00f000002c237984 */ /* 0x000e680000000400 */
[----:B------:R2:W-:Y:S04]  /*7640*/  STL [R1+0xd4], R37 ;  /* 0x0000d42501007387 */ /* 0x0005e80000100800 */
[----:B------:R-:W3:Y:S01]  /*7650*/  LDS.U16 R7, [R44+0xf200] ;  /* 0x00f200002c077984 */ /* 0x000ee20000000400 */
[----:B------:R-:W-:-:S03]  /*7660*/  LOP3.LUT R110, R123, R32, RZ, 0x30, !PT ;  /* 0x000000207b6e7212 */ /* 0x000fc600078e30ff */
[----:B------:R-:W5:Y:S01]  /*7670*/  LDS.U16 R10, [R44+0xf400] ;  /* 0x00f400002c0a7984 */ /* 0x000f620000000400 */
[----:B--2---:R-:W-:-:S04]  /*7680*/  LOP3.LUT R37, R123, R34, RZ, 0x30, !PT ;  /* 0x000000227b257212 */ /* 0x004fc800078e30ff */
[----:B------:R-:W-:Y:S01]  /*7690*/  PRMT R108, R37, 0x9910, RZ ;  /* 0x00009910256c7816 */ /* 0x000fe200000000ff */
[----:B------:R-:W-:Y:S03]  /*76a0*/  STL [R1+0xcc], R37 ;  /* 0x0000cc2501007387 */ /* 0x000fe60000100800 */
[----:B------:R-:W-:Y:S01]  /*76b0*/  ISETP.NE.AND P0, PT, R108, RZ, PT ;  /* 0x000000ff6c00720c */ /* 0x000fe20003f05270 */
[----:B------:R2:W-:Y:S01]  /*76c0*/  STL [R1+0xd0], R36 ;  /* 0x0000d02401007387 */ /* 0x0005e20000100800 */
[----:B------:R-:W-:Y:S01]  /*76d0*/  PRMT R109, R36, 0x9910, RZ ;  /* 0x00009910246d7816 */ /* 0x000fe200000000ff */
[----:B------:R-:W-:Y:S01]  /*76e0*/  HADD2.F32 R34, -RZ, R34.H0_H0 ;  /* 0x20000022ff227230 */ /* 0x000fe20000004100 */
[----:B--2---:R-:W-:Y:S02]  /*76f0*/  FSEL R36, RZ, 1, P0 ;  /* 0x3f800000ff247808 */ /* 0x004fe40000000000 */
[----:B------:R-:W-:-:S03]  /*7700*/  ISETP.NE.AND P0, PT, R109, RZ, PT ;  /* 0x000000ff6d00720c */ /* 0x000fc60003f05270 */
[----:B------:R-:W-:Y:S01]  /*7710*/  FFMA.FTZ R34, R36, R34, R33 ;  /* 0x0000002224227223 */ /* 0x000fe20000010021 */
[----:B----4-:R-:W-:Y:S01]  /*7720*/  LOP3.LUT R33, R123, R5, RZ, 0x30, !PT ;  /* 0x000000057b217212 */ /* 0x010fe200078e30ff */
[----:B------:R-:W-:Y:S01]  /*7730*/  HADD2.F32 R3, -RZ, R3.H0_H0 ;  /* 0x20000003ff037230 */ /* 0x000fe20000004100 */
[----:B------:R-:W-:Y:S02]  /*7740*/  FSEL R31, RZ, 1, P0 ;  /* 0x3f800000ff1f7808 */ /* 0x000fe40000000000 */
[----:B------:R-:W-:Y:S02]  /*7750*/  PRMT R33, R33, 0x9910, RZ ;  /* 0x0000991021217816 */ /* 0x000fe400000000ff */
[----:B------:R-:W-:Y:S01]  /*7760*/  PRMT R110, R110, 0x9910, RZ ;  /* 0x000099106e6e7816 */ /* 0x000fe200000000ff */
[----:B------:R-:W-:Y:S02]  /*7770*/  FFMA.FTZ R3, R31, R3, R34 ;  /* 0x000000031f037223 */ /* 0x000fe40000010022 */
[----:B------:R-:W-:Y:S01]  /*7780*/  IMAD.MOV.U32 R111, RZ, RZ, R33 ;  /* 0x000000ffff6f7224 */ /* 0x000fe200078e0021 */
[----:B------:R-:W-:Y:S01]  /*7790*/  ISETP.NE.AND P0, PT, R110, RZ, PT ;  /* 0x000000ff6e00720c */ /* 0x000fe20003f05270 */
[----:B------:R-:W2:Y:S01]  /*77a0*/  LDS.U16 R31, [R44+0xf600] ;  /* 0x00f600002c1f7984 */ /* 0x000ea20000000400 */
[----:B------:R-:W-:-:S02]  /*77b0*/  HADD2.F32 R32, -RZ, R32.H0_H0 ;  /* 0x20000020ff207230 */ /* 0x000fc40000004100 */
[----:B------:R-:W-:Y:S02]  /*77c0*/  FSEL R33, RZ, 1, P0 ;  /* 0x3f800000ff217808 */ /* 0x000fe40000000000 */
[----:B------:R-:W-:Y:S01]  /*77d0*/  ISETP.NE.AND P0, PT, R111, RZ, PT ;  /* 0x000000ff6f00720c */ /* 0x000fe20003f05270 */
[----:B------:R-:W-:Y:S01]  /*77e0*/  HADD2.F32 R5, -RZ, R5.H0_H0 ;  /* 0x20000005ff057230 */ /* 0x000fe20000004100 */
[----:B-1----:R-:W-:Y:S01]  /*77f0*/  LOP3.LUT R112, R123, R35, RZ, 0x30, !PT ;  /* 0x000000237b707212 */ /* 0x002fe200078e30ff */
[----:B------:R-:W-:Y:S01]  /*7800*/  FFMA.FTZ R33, R33, R32, R3 ;  /* 0x0000002021217223 */ /* 0x000fe20000010003 */
[----:B------:R-:W-:Y:S01]  /*7810*/  FSEL R34, RZ, 1, P0 ;  /* 0x3f800000ff227808 */ /* 0x000fe20000000000 */
[----:B------:R-:W-:Y:S01]  /*7820*/  LDS.U16 R3, [R44+0xfa00] ;  /* 0x00fa00002c037984 */ /* 0x000fe20000000400 */
[----:B------:R-:W-:Y:S02]  /*7830*/  PRMT R112, R112, 0x9910, RZ ;  /* 0x0000991070707816 */ /* 0x000fe400000000ff */
[----:B---3--:R-:W-:Y:S01]  /*7840*/  LOP3.LUT R113, R123, R7, RZ, 0x30, !PT ;  /* 0x000000077b717212 */ /* 0x008fe200078e30ff */
[----:B------:R-:W-:Y:S01]  /*7850*/  FFMA.FTZ R33, R34, R5, R33 ;  /* 0x0000000522217223 */ /* 0x000fe20000010021 */
[----:B------:R-:W-:Y:S01]  /*7860*/  HADD2.F32 R35, -RZ, R35.H0_H0 ;  /* 0x20000023ff237230 */ /* 0x000fe20000004100 */
[----:B------:R-:W1:Y:S01]  /*7870*/  LDS.U16 R34, [R44+0xf800] ;  /* 0x00f800002c227984 */ /* 0x000e620000000400 */
[----:B------:R-:W-:-:S02]  /*7880*/  ISETP.NE.AND P0, PT, R112, RZ, PT ;  /* 0x000000ff7000720c */ /* 0x000fc40003f05270 */
[----:B------:R-:W-:Y:S01]  /*7890*/  PRMT R113, R113, 0x9910, RZ ;  /* 0x0000991071717816 */ /* 0x000fe200000000ff */
[----:B------:R-:W-:Y:S01]  /*78a0*/  LDS.U16 R32, [R44+0xfc00] ;  /* 0x00fc00002c207984 */ /* 0x000fe20000000400 */
[----:B------:R-:W-:Y:S02]  /*78b0*/  FSEL R36, RZ, 1, P0 ;  /* 0x3f800000ff247808 */ /* 0x000fe40000000000 */
[----:B------:R-:W-:Y:S01]  /*78c0*/  ISETP.NE.AND P0, PT, R113, RZ, PT ;  /* 0x000000ff7100720c */ /* 0x000fe20003f05270 */
[----:B------:R-:W-:Y:S02]  /*78d0*/  HADD2.F32 R7, -RZ, R7.H0_H0 ;  /* 0x20000007ff077230 */ /* 0x000fe40000004100 */
[----:B------:R-:W-:Y:S01]  /*78e0*/  FFMA.FTZ R35, R36, R35, R33 ;  /* 0x0000002324237223 */ /* 0x000fe20000010021 */
[----:B------:R-:W-:-:S05]  /*78f0*/  FSEL R5, RZ, 1, P0 ;  /* 0x3f800000ff057808 */ /* 0x000fca0000000000 */
[----:B------:R-:W-:Y:S02]  /*7900*/  FFMA.FTZ R7, R5, R7, R35 ;  /* 0x0000000705077223 */ /* 0x000fe40000010023 */
[----:B------:R-:W3:Y:S01]  /*7910*/  LDS.U16 R5, [R44+0xfe00] ;  /* 0x00fe00002c057984 */ /* 0x000ee20000000400 */
[C---:B-----5:R-:W-:Y:S02]  /*7920*/  LOP3.LUT R65, R123.reuse, R10, RZ, 0x30, !PT ;  /* 0x0000000a7b417212 */ /* 0x060fe400078e30ff */
[----:B--2---:R-:W-:Y:S02]  /*7930*/  LOP3.LUT R33, R123, R31, RZ, 0x30, !PT ;  /* 0x0000001f7b217212 */ /* 0x004fe400078e30ff */
[----:B------:R-:W-:Y:S02]  /*7940*/  PRMT R65, R65, 0x9910, RZ ;  /* 0x0000991041417816 */ /* 0x000fe400000000ff */
[----:B------:R-:W-:Y:S02]  /*7950*/  PRMT R33, R33, 0x9910, RZ ;  /* 0x0000991021217816 */ /* 0x000fe400000000ff */
[----:B------:R-:W-:Y:S01]  /*7960*/  ISETP.NE.AND P0, PT, R65, RZ, PT ;  /* 0x000000ff4100720c */ /* 0x000fe20003f05270 */
[----:B------:R-:W-:-:S02]  /*7970*/  HADD2.F32 R10, -RZ, R10.H0_H0 ;  /* 0x2000000aff0a7230 */ /* 0x000fc40000004100 */
[----:B------:R-:W-:Y:S01]  /*7980*/  IMAD.MOV.U32 R66, RZ, RZ, R33 ;  /* 0x000000ffff427224 */ /* 0x000fe200078e0021 */
[----:B------:R-:W-:-:S04]  /*7990*/  FSEL R33, RZ, 1, P0 ;  /* 0x3f800000ff217808 */ /* 0x000fc80000000000 */
[----:B------:R-:W-:Y:S01]  /*79a0*/  ISETP.NE.AND P0, PT, R66, RZ, PT ;  /* 0x000000ff4200720c */ /* 0x000fe20003f05270 */
[----:B------:R-:W-:Y:S01]  /*79b0*/  FFMA.FTZ R33, R33, R10, R7 ;  /* 0x0000000a21217223 */ /* 0x000fe20000010007 */
[C---:B-1----:R-:W-:Y:S01]  /*79c0*/  LOP3.LUT R64, R123.reuse, R34, RZ, 0x30, !PT ;  /* 0x000000227b407212 */ /* 0x042fe200078e30ff */
[----:B------:R-:W1:Y:S01]  /*79d0*/  LDS.U16 R7, [R44+0x10200] ;  /* 0x010200002c077984 */ /* 0x000e620000000400 */
[----:B------:R-:W-:Y:S02]  /*79e0*/  LOP3.LUT R37, R123, R3, RZ, 0x30, !PT ;  /* 0x000000037b257212 */ /* 0x000fe400078e30ff */
[----:B------:R-:W-:Y:S01]  /*79f0*/  PRMT R64, R64, 0x9910, RZ ;  /* 0x0000991040407816 */ /* 0x000fe200000000ff */
[----:B------:R-:W-:Y:S01]  /*7a00*/  HADD2.F32 R31, -RZ, R31.H0_H0 ;  /* 0x2000001fff1f7230 */ /* 0x000fe20000004100 */
[----:B------:R-:W-:Y:S01]  /*7a10*/  FSEL R35, RZ, 1, P0 ;  /* 0x3f800000ff237808 */ /* 0x000fe20000000000 */
[----:B------:R-:W2:Y:S01]  /*7a20*/  LDS.U16 R10, [R44+0x10400] ;  /* 0x010400002c0a7984 */ /* 0x000ea20000000400 */
[----:B------:R-:W-:-:S02]  /*7a30*/  ISETP.NE.AND P0, PT, R64, RZ, PT ;  /* 0x000000ff4000720c */ /* 0x000fc40003f05270 */
[----:B------:R-:W-:Y:S01]  /*7a40*/  PRMT R37, R37, 0x9910, RZ ;  /* 0x0000991025257816 */ /* 0x000fe200000000ff */
[----:B------:R-:W-:Y:S01]  /*7a50*/  FFMA.FTZ R33, R35, R31, R33 ;  /* 0x0000001f23217223 */ /* 0x000fe20000010021 */
[----:B------:R-:W-:Y:S01]  /*7a60*/  HADD2.F32 R34, -RZ, R34.H0_H0 ;  /* 0x20000022ff227230 */ /* 0x000fe20000004100 */
[----:B------:R-:W-:Y:S02]  /*7a70*/  FSEL R35, RZ, 1, P0 ;  /* 0x3f800000ff237808 */ /* 0x000fe40000000000 */
[----:B------:R-:W-:Y:S01]  /*7a80*/  ISETP.NE.AND P0, PT, R37, RZ, PT ;  /* 0x000000ff2500720c */ /* 0x000fe20003f05270 */
[----:B------:R-:W-:Y:S02]  /*7a90*/  HADD2.F32 R3, -RZ, R3.H0_H0 ;  /* 0x20000003ff037230 */ /* 0x000fe40000004100 */
[----:B------:R-:W-:Y:S01]  /*7aa0*/  FFMA.FTZ R34, R35, R34, R33 ;  /* 0x0000002223227223 */ /* 0x000fe20000010021 */
[----:B------:R-:W-:Y:S02]  /*7ab0*/  FSEL R31, RZ, 1, P0 ;  /* 0x3f800000ff1f7808 */ /* 0x000fe40000000000 */
[----:B---3--:R-:W-:-:S02]  /*7ac0*/  LOP3.LUT R33, R123, R5, RZ, 0x30, !PT ;  /* 0x000000057b217212 */ /* 0x008fc400078e30ff */
        /* <DEDUP_REMOVED lines=10> */
[----:B------:R-:W-:Y:S01]  /*7b70*/  HADD2.F32 R5, -RZ, R5.H0_H0 ;  /* 0x20000005ff057230 */ /* 0x000fe20000004100 */
[----:B------:R-:W-:Y:S01]  /*7b80*/  LOP3.LUT R36, R123, R242, RZ, 0x30, !PT ;  /* 0x000000f27b247212 */ /* 0x000fe200078e30ff */
[----:B------:R-:W-:Y:S01]  /*7b90*/  FFMA.FTZ R32, R33, R32, R3 ;  /* 0x0000002021207223 */ /* 0x000fe20000010003 */
[----:B------:R-:W-:Y:S01]  /*7ba0*/  FSEL R34, RZ, 1, P0 ;  /* 0x3f800000ff227808 */ /* 0x000fe20000000000 */
[----:B------:R-:W4:Y:S01]  /*7bb0*/  LDS.U16 R3, [R44+0x10a00] ;  /* 0x010a00002c037984 */ /* 0x000f220000000400 */
[----:B------:R-:W-:-:S03]  /*7bc0*/  PRMT R36, R36, 0x9910, RZ ;  /* 0x0000991024247816 */ /* 0x000fc600000000ff */
[----:B------:R-:W-:Y:S01]  /*7bd0*/  FFMA.FTZ R32, R34, R5, R32 ;  /* 0x0000000522207223 */ /* 0x000fe20000010020 */
[----:B-1----:R-:W-:Y:S01]  /*7be0*/  LOP3.LUT R34, R123, R7, RZ, 0x30, !PT ;  /* 0x000000077b227212 */ /* 0x002fe200078e30ff */
[----:B------:R-:W-:Y:S01]  /*7bf0*/  HADD2.F32 R242, -RZ, R242.H0_H0 ;  /* 0x200000f2fff27230 */ /* 0x000fe20000004100 */
[----:B------:R-:W-:Y:S01]  /*7c00*/  ISETP.NE.AND P0, PT, R36, RZ, PT ;  /* 0x000000ff2400720c */ /* 0x000fe20003f05270 */
[----:B------:R-:W1:Y:S01]  /*7c10*/  LDS.U16 R5, [R44+0x10c00] ;  /* 0x010c00002c057984 */ /* 0x000e620000000400 */
[----:B------:R-:W-:Y:S02]  /*7c20*/  PRMT R34, R34, 0x9910, RZ ;  /* 0x0000991022227816 */ /* 0x000fe400000000ff */
[----:B------:R-:W-:Y:S02]  /*7c30*/  FSEL R243, RZ, 1, P0 ;  /* 0x3f800000fff37808 */ /* 0x000fe40000000000 */
[----:B------:R-:W-:Y:S01]  /*7c40*/  ISETP.NE.AND P0, PT, R34, RZ, PT ;  /* 0x000000ff2200720c */ /* 0x000fe20003f05270 */
[----:B------:R-:W-:-:S02]  /*7c50*/  HADD2.F32 R7, -RZ, R7.H0_H0 ;  /* 0x20000007ff077230 */ /* 0x000fc40000004100 */
[----:B------:R-:W-:Y:S01]  /*7c60*/  FFMA.FTZ R242, R243, R242, R32 ;  /* 0x000000f2f3f27223 */ /* 0x000fe20000010020 */
[----:B------:R-:W-:Y:S02]  /*7c70*/  FSEL R241, RZ, 1, P0 ;  /* 0x3f800000fff17808 */ /* 0x000fe40000000000 */
[----:B--2---:R-:W-:-:S03]  /*7c80*/  LOP3.LUT R33, R123, R10, RZ, 0x30, !PT ;  /* 0x0000000a7b217212 */ /* 0x004fc600078e30ff */
[----:B------:R-:W-:Y:S02]  /*7c90*/  FFMA.FTZ R7, R241, R7, R242 ;  /* 0x00000007f1077223 */ /* 0x000fe400000100f2 */
[----:B------:R-:W2:Y:S01]  /*7ca0*/  LDS.U16 R241, [R44+0x10e00] ;  /* 0x010e00002cf17984 */ /* 0x000ea20000000400 */
        /* <DEDUP_REMOVED lines=9> */
[----:B------:R-:W-:-:S05]  /*7d40*/  FSEL R243, RZ, 1, P0 ;  /* 0x3f800000fff37808 */ /* 0x000fca0000000000 */
[----:B------:R-:W-:Y:S01]  /*7d50*/  FFMA.FTZ R7, R243, R31, R7 ;  /* 0x0000001ff3077223 */ /* 0x000fe20000010007 */
[C---:B------:R-:W-:Y:S01]  /*7d60*/  LOP3.LUT R31, R123.reuse, R245, RZ, 0x30, !PT ;  /* 0x000000f57b1f7212 */ /* 0x040fe200078e30ff */
[----:B------:R-:W3:Y:S01]  /*7d70*/  LDS.U16 R243, [R44+0x11200] ;  /* 0x011200002cf37984 */ /* 0x000ee20000000400 */
[----:B----4-:R-:W-:Y:S02]  /*7d80*/  LOP3.LUT R10, R123, R3, RZ, 0x30, !PT ;  /* 0x000000037b0a7212 */ /* 0x010fe400078e30ff */
[----:B------:R-:W-:Y:S02]  /*7d90*/  PRMT R31, R31, 0x9910, RZ ;  /* 0x000099101f1f7816 */ /* 0x000fe400000000ff */
[----:B------:R-:W-:Y:S02]  /*7da0*/  PRMT R10, R10, 0x9910, RZ ;  /* 0x000099100a0a7816 */ /* 0x000fe400000000ff */
[----:B------:R-:W-:Y:S01]  /*7db0*/  ISETP.NE.AND P0, PT, R31, RZ, PT ;  /* 0x000000ff1f00720c */ /* 0x000fe20003f05270 */
[----:B------:R-:W-:-:S03]  /*7dc0*/  HADD2.F32 R245, -RZ, R245.H0_H0 ;  /* 0x200000f5fff57230 */ /* 0x000fc60000004100 */
[----:B------:R-:W-:Y:S02]  /*7dd0*/  FSEL R246, RZ, 1, P0 ;  /* 0x3f800000fff67808 */ /* 0x000fe40000000000 */
[----:B------:R-:W-:Y:S02]  /*7de0*/  ISETP.NE.AND P0, PT, R10, RZ, PT ;  /* 0x000000ff0a00720c */ /* 0x000fe40003f05270 */
[C---:B-1----:R-:W-:Y:S01]  /*7df0*/  LOP3.LUT R242, R123.reuse, R5, RZ, 0x30, !PT ;  /* 0x000000057bf27212 */ /* 0x042fe200078e30ff */
[----:B------:R-:W-:Y:S01]  /*7e00*/  HADD2.F32 R3, -RZ, R3.H0_H0 ;  /* 0x20000003ff037230 */ /* 0x000fe20000004100 */
[----:B------:R-:W-:Y:S01]  /*7e10*/  FSEL R244, RZ, 1, P0 ;  /* 0x3f800000fff47808 */ /* 0x000fe20000000000 */
[----:B------:R-:W-:Y:S01]  /*7e20*/  FFMA.FTZ R245, R246, R245, R7 ;  /* 0x000000f5f6f57223 */ /* 0x000fe20000010007 */
[----:B--2---:R-:W-:Y:S02]  /*7e30*/  LOP3.LUT R7, R123, R241, RZ, 0x30, !PT ;  /* 0x000000f17b077212 */ /* 0x004fe400078e30ff */
[----:B------:R-:W-:Y:S01]  /*7e40*/  PRMT R242, R242, 0x9910, RZ ;  /* 0x00009910f2f27816 */ /* 0x000fe200000000ff */
[----:B------:R-:W-:Y:S01]  /*7e50*/  FFMA.FTZ R3, R244, R3, R245 ;  /* 0x00000003f4037223 */ /* 0x000fe200000100f5 */
[----:B------:R-:W-:Y:S01]  /*7e60*/  PRMT R244, R7, 0x9910, RZ ;  /* 0x0000991007f47816 */ /* 0x000fe200000000ff */
[----:B------:R-:W-:Y:S01]  /*7e70*/  HADD2.F32 R248, -RZ, R241.H0_H0 ;  /* 0x200000f1fff87230 */ /* 0x000fe20000004100 */
[----:B------:R-:W1:Y:S01]  /*7e80*/  LDS.U16 R245, [R44+0x11800] ;  /* 0x011800002cf57984 */ /* 0x000e620000000400 */
[----:B------:R-:W-:Y:S01]  /*7e90*/  IMAD.MOV.U32 R7, RZ, RZ, R242 ;  /* 0x000000ffff077224 */ /* 0x000fe200078e00f2 */
[----:B------:R-:W-:Y:S01]  /*7ea0*/  HADD2.F32 R242, -RZ, R5.H0_H0 ;  /* 0x20000005fff27230 */ /* 0x000fe20000004100 */
[----:B------:R-:W-:-:S03]  /*7eb0*/  IMAD.MOV.U32 R5, RZ, RZ, R244 ;  /* 0x000000ffff057224 */ /* 0x000fc600078e00f4 */
[----:B------:R-:W-:-:S04]  /*7ec0*/  ISETP.NE.AND P0, PT, R7, RZ, PT ;  /* 0x000000ff0700720c */ /* 0x000fc80003f05270 */
[----:B------:R-:W-:Y:S02]  /*7ed0*/  FSEL R241, RZ, 1, P0 ;  /* 0x3f800000fff17808 */ /* 0x000fe40000000000 */
[----:B------:R-:W-:-:S03]  /*7ee0*/  ISETP.NE.AND P0, PT, R5, RZ, PT ;  /* 0x000000ff0500720c */ /* 0x000fc60003f05270 */
[----:B------:R-:W-:Y:S01]  /*7ef0*/  FFMA.FTZ R3, R241, R242, R3 ;  /* 0x000000f2f1037223 */ /* 0x000fe20000010003 */
[----:B------:R-:W-:Y:S01]  /*7f00*/  FSEL R244, RZ, 1, P0 ;  /* 0x3f800000fff47808 */ /* 0x000fe20000000000 */
[----:B------:R-:W2:Y:S04]  /*7f10*/  LDS.U16 R242, [R44+0x11a00] ;  /* 0x011a00002cf27984 */ /* 0x000ea80000000400 */
[----:B------:R-:W-:Y:S01]  /*7f20*/  FFMA.FTZ R248, R244, R248, R3 ;  /* 0x000000f8f4f87223 */ /* 0x000fe20000010003 */
[----:B------:R-:W-:Y:S01]  /*7f30*/  LOP3.LUT R3, R123, R251, RZ, 0x30, !PT ;  /* 0x000000fb7b037212 */ /* 0x000fe200078e30ff */
[----:B------:R-:W4:Y:S03]  /*7f40*/  LDS.U16 R241, [R44+0x11c00] ;  /* 0x011c00002cf17984 */ /* 0x000f260000000400 */
[----:B------:R-:W-:Y:S01]  /*7f50*/  PRMT R3, R3, 0x9910, RZ ;  /* 0x0000991003037816 */ /* 0x000fe200000000ff */
[----:B------:R-:W5:Y:S01]  /*7f60*/  LDS.U16 R244, [R44+0x11e00] ;  /* 0x011e00002cf47984 */ /* 0x000f620000000400 */
[----:B---3--:R-:W-:-:S02]  /*7f70*/  LOP3.LUT R252, R123, R243, RZ, 0x30, !PT ;  /* 0x000000f37bfc7212 */ /* 0x008fc400078e30ff */
[----:B------:R-:W-:Y:S01]  /*7f80*/  ISETP.NE.AND P0, PT, R3, RZ, PT ;  /* 0x000000ff0300720c */ /* 0x000fe20003f05270 */
[----:B------:R-:W-:Y:S01]  /*7f90*/  HADD2.F32 R251, -RZ, R251.H0_H0 ;  /* 0x200000fbfffb7230 */ /* 0x000fe20000004100 */
[----:B0-----:R-:W-:Y:S02]  /*7fa0*/  LOP3.LUT R0, R0, 0xf7ffffff, RZ, 0xc0, !PT ;  /* 0xf7ffffff00007812 */ /* 0x001fe400078ec0ff */
[----:B------:R-:W-:Y:S02]  /*7fb0*/  FSEL R250, RZ, 1, P0 ;  /* 0x3f800000fffa7808 */ /* 0x000fe40000000000 */
[----:B------:R-:W-:Y:S02]  /*7fc0*/  PRMT R252, R252, 0x9910, RZ ;  /* 0x00009910fcfc7816 */ /* 0x000fe400000000ff */
[----:B------:R-:W-:Y:S01]  /*7fd0*/  LOP3.LUT R246, R123, R247, RZ, 0x30, !PT ;  /* 0x000000f77bf67212 */ /* 0x000fe200078e30ff */
[----:B------:R-:W-:Y:S01]  /*7fe0*/  FFMA.FTZ R250, R250, R251, R248 ;  /* 0x000000fbfafa7223 */ /* 0x000fe200000100f8 */
[----:B------:R-:W-:-:S02]  /*7ff0*/  @P6 LOP3.LUT R0, R0, 0x8000000, RZ, 0xfc, !PT ;  /* 0x0800000000006812 */ /* 0x000fc400078efcff */
[----:B------:R-:W-:Y:S02]  /*8000*/  ISETP.NE.AND P6, PT, R252, RZ, PT ;  /* 0x000000fffc00720c */ /* 0x000fe40003fc5270 */
[----:B------:R-:W-:Y:S02]  /*8010*/  LOP3.LUT R248, R123, R249, RZ, 0x30, !PT ;  /* 0x000000f97bf87212 */ /* 0x000fe400078e30ff */
[----:B------:R-:W-:Y:S01]  /*8020*/  PRMT R246, R246, 0x9910, RZ ;  /* 0x00009910f6f67816 */ /* 0x000fe200000000ff */
[----:B------:R-:W-:Y:S01]  /*8030*/  HADD2.F32 R243, -RZ, R243.H0_H0 ;  /* 0x200000f3fff37230 */ /* 0x000fe20000004100 */
[----:B------:R-:W-:Y:S02]  /*8040*/  FSEL R252, RZ, 1, P6 ;  /* 0x3f800000fffc7808 */ /* 0x000fe40003000000 */
[----:B------:R-:W-:Y:S02]  /*8050*/  PRMT R248, R248, 0x9910, RZ ;  /* 0x00009910f8f87816 */ /* 0x000fe400000000ff */
[----:B------:R-:W-:Y:S01]  /*8060*/  ISETP.NE.AND P5, PT, R246, RZ, PT ;  /* 0x000000fff600720c */ /* 0x000fe20003fa5270 */
[----:B------:R-:W-:Y:S01]  /*8070*/  HADD2.F32 R247, -RZ, R247.H0_H0 ;  /* 0x200000f7fff77230 */ /* 0x000fe20000004100 */
[----:B------:R-:W-:Y:S01]  /*8080*/  ISETP.NE.AND P4, PT, R248, RZ, PT ;  /* 0x000000fff800720c */ /* 0x000fe20003f85270 */
[----:B------:R-:W-:Y:S01]  /*8090*/  FFMA.FTZ R243, R252, R243, R250 ;  /* 0x000000f3fcf37223 */ /* 0x000fe200000100fa */
[----:B------:R-:W-:Y:S01]  /*80a0*/  FSEL R246, RZ, 1, P5 ;  /* 0x3f800000fff67808 */ /* 0x000fe20002800000 */
[----:B------:R-:W-:Y:S01]  /*80b0*/  HADD2.F32 R249, -RZ, R249.H0_H0 ;  /* 0x200000f9fff97230 */ /* 0x000fe20000004100 */
[----:B------:R-:W-:-:S03]  /*80c0*/  FSEL R248, RZ, 1, P4 ;  /* 0x3f800000fff87808 */ /* 0x000fc60002000000 */
[----:B------:R-:W-:Y:S01]  /*80d0*/  FFMA.FTZ R246, R246, R247, R243 ;  /* 0x000000f7f6f67223 */ /* 0x000fe200000100f3 */
[----:B-1----:R-:W-:-:S03]  /*80e0*/  LOP3.LUT R243, R123, R245, RZ, 0x30, !PT ;  /* 0x000000f57bf37212 */ /* 0x002fc600078e30ff */
[----:B------:R-:W-:Y:S01]  /*80f0*/  FFMA.FTZ R248, R248, R249, R246 ;  /* 0x000000f9f8f87223 */ /* 0x000fe200000100f6 */
[----:B--2---:R-:W-:Y:S02]  /*8100*/  LOP3.LUT R246, R123, R242, RZ, 0x30, !PT ;  /* 0x000000f27bf67212 */ /* 0x004fe400078e30ff */
[----:B------:R-:W-:Y:S01]  /*8110*/  PRMT R243, R243, 0x9910, RZ ;  /* 0x00009910f3f37816 */ /* 0x000fe200000000ff */
[----:B------:R-:W-:Y:S01]  /*8120*/  HADD2.F32 R247, -RZ, R242.H0_H0 ;  /* 0x200000f2fff77230 */ /* 0x000fe20000004100 */
[----:B----4-:R-:W-:Y:S02]  /*8130*/  LOP3.LUT R242, R123, R241, RZ, 0x30, !PT ;  /* 0x000000f17bf27212 */ /* 0x010fe400078e30ff */
[----:B------:R-:W-:Y:S02]  /*8140*/  PRMT R246, R246, 0x9910, RZ ;  /* 0x00009910f6f67816 */ /* 0x000fe400000000ff */
[----:B------:R-:W-:Y:S01]  /*8150*/  ISETP.NE.AND P3, PT, R243, RZ, PT ;  /* 0x000000fff300720c */ /* 0x000fe20003f65270 */
[----:B------:R-:W-:Y:S01]  /*8160*/  HADD2.F32 R245, -RZ, R245.H0_H0 ;  /* 0x200000f5fff57230 */ /* 0x000fe20000004100 */
[----:B-----5:R-:W-:-:S02]  /*8170*/  LOP3.LUT R123, R123, R244, RZ, 0x30, !PT ;  /* 0x000000f47b7b7212 */ /* 0x020fc400078e30ff */
[----:B------:R-:W-:Y:S02]  /*8180*/  PRMT R242, R242, 0x9910, RZ ;  /* 0x00009910f2f27816 */ /* 0x000fe400000000ff */
[----:B------:R-:W-:Y:S02]  /*8190*/  FSEL R243, RZ, 1, P3 ;  /* 0x3f800000fff37808 */ /* 0x000fe40001800000 */
[----:B------:R-:W-:Y:S02]  /*81a0*/  ISETP.NE.AND P2, PT, R246, RZ, PT ;  /* 0x000000fff600720c */ /* 0x000fe40003f45270 */
[----:B------:R-:W-:Y:S01]  /*81b0*/  PRMT R123, R123, 0x9910, RZ ;  /* 0x000099107b7b7816 */ /* 0x000fe200000000ff */
[----:B------:R-:W-:Y:S01]  /*81c0*/  FFMA.FTZ R243, R243, R245, R248 ;  /* 0x000000f5f3f37223 */ /* 0x000fe200000100f8 */
[----:B------:R-:W-:Y:S02]  /*81d0*/  FSEL R246, RZ, 1, P2 ;  /* 0x3f800000fff67808 */ /* 0x000fe40001000000 */
        /* <DEDUP_REMOVED lines=8> */
[----:B------:R-:W-:-:S03]  /*8260*/  LOP3.LUT R0, R0, 0xefffffff, RZ, 0xc0, !PT ;  /* 0xefffffff00007812 */ /* 0x000fc600078ec0ff */
[----:B------:R-:W-:Y:S01]  /*8270*/  FFMA.FTZ R241, R123, R244, R241 ;  /* 0x000000f47bf17223 */ /* 0x000fe200000100f1 */
[----:B------:R-:W-:-:S04]  /*8280*/  @P6 LOP3.LUT R0, R0, 0x10000000, RZ, 0xfc, !PT ;  /* 0x1000000000006812 */ /* 0x000fc800078efcff */
[----:B------:R-:W0:Y:S01]  /*8290*/  SHFL.DOWN P6, R123, R241, 0x1, 0x1f ;  /* 0x08201f00f17b7f89 */ /* 0x000e2200000c0000 */
[----:B------:R-:W-:-:S04]  /*82a0*/  LOP3.LUT R0, R0, 0xdfffffff, RZ, 0xc0, !PT ;  /* 0xdfffffff00007812 */ /* 0x000fc800078ec0ff */
[----:B------:R-:W-:-:S04]  /*82b0*/  @P5 LOP3.LUT R0, R0, 0x20000000, RZ, 0xfc, !PT ;  /* 0x2000000000005812 */ /* 0x000fc800078efcff */
[----:B------:R-:W-:-:S04]  /*82c0*/  LOP3.LUT R0, R0, 0xbfffffff, RZ, 0xc0, !PT ;  /* 0xbfffffff00007812 */ /* 0x000fc800078ec0ff */
[----:B------:R-:W-:-:S04]  /*82d0*/  @P4 LOP3.LUT R0, R0, 0x40000000, RZ, 0xfc, !PT ;  /* 0x4000000000004812 */ /* 0x000fc800078efcff */
[----:B------:R-:W-:Y:S01]  /*82e0*/  LOP3.LUT R0, R0, 0x7fffffff, RZ, 0xc0, !PT ;  /* 0x7fffffff00007812 */ /* 0x000fe200078ec0ff */
[----:B0-----:R-:W-:-:S03]  /*82f0*/  @P6 FADD R123, R241, R123 ;  /* 0x0000007bf17b6221 */ /* 0x001fc60000000000 */
[----:B------:R-:W-:Y:S02]  /*8300*/  @P3 LOP3.LUT R0, R0, 0x80000000, RZ, 0xfc, !PT ;  /* 0x8000000000003812 */ /* 0x000fe400078efcff */
[----:B------:R-:W0:Y:S02]  /*8310*/  SHFL.DOWN P3, R241, R123, 0x2, 0x1f ;  /* 0x08401f007bf17f89 */ /* 0x000e240000060000 */
[----:B0-----:R-:W-:-:S05]  /*8320*/  @P3 FADD R241, R123, R241 ;  /* 0x000000f17bf13221 */ /* 0x001fca0000000000 */
[----:B------:R-:W0:Y:S02]  /*8330*/  SHFL.DOWN P3, R123, R241, 0x4, 0x1f ;  /* 0x08801f00f17b7f89 */ /* 0x000e240000060000 */
[----:B0-----:R-:W-:-:S05]  /*8340*/  @P3 FADD R123, R241, R123 ;  /* 0x0000007bf17b3221 */ /* 0x001fca0000000000 */
[----:B------:R-:W0:Y:S01]  /*8350*/  SHFL.DOWN P3, R241, R123, 0x8, 0x1f ;  /* 0x09001f007bf17f89 */ /* 0x000e220000060000 */
[----:B------:R-:W-:Y:S02]  /*8360*/  ISETP.NE.AND P6, PT, R132, RZ, PT ;  /* 0x000000ff8400720c */ /* 0x000fe40003fc5270 */
[----:B------:R-:W-:Y:S01]  /*8370*/  ISETP.NE.AND P5, PT, R131, RZ, PT ;  /* 0x000000ff8300720c */ /* 0x000fe20003fa5270 */
[----:B0-----:R-:W-:-:S05]  /*8380*/  @P3 FADD R241, R123, R241 ;  /* 0x000000f17bf13221 */ /* 0x001fca0000000000 */
[----:B------:R-:W0:Y:S01]  /*8390*/  SHFL.DOWN P3, R123, R241, 0x10, 0x1f ;  /* 0x0a001f00f17b7f89 */ /* 0x000e220000060000 */
[----:B------:R-:W-:Y:S02]  /*83a0*/  SEL R132, RZ, 0xffffffff, P6 ;  /* 0xffffffffff847807 */ /* 0x000fe40003000000 */
[----:B------:R-:W-:Y:S02]  /*83b0*/  ISETP.NE.AND P6, PT, R128, RZ, PT ;  /* 0x000000ff8000720c */ /* 0x000fe40003fc5270 */
[----:B------:R-:W-:Y:S02]  /*83c0*/  SEL R131, RZ, 0x1, P5 ;  /* 0x00000001ff837807 */ /* 0x000fe40002800000 */
[----:B------:R-:W-:Y:S02]  /*83d0*/  ISETP.NE.AND P4, PT, R102, RZ, PT ;  /* 0x000000ff6600720c */ /* 0x000fe40003f85270 */
[----:B------:R-:W-:Y:S02]  /*83e0*/  ISETP.NE.AND P5, PT, R129, RZ, PT ;  /* 0x000000ff8100720c */ /* 0x000fe40003fa5270 */
[----:B------:R-:W-:-:S02]  /*83f0*/  SEL R102, RZ, 0x10, P6 ;  /* 0x00000010ff667807 */ /* 0x000fc40003000000 */
[----:B------:R-:W-:Y:S02]  /*8400*/  ISETP.NE.AND P6, PT, R212, RZ, PT ;  /* 0x000000ffd400720c */ /* 0x000fe40003fc5270 */
[----:B------:R-:W-:Y:S02]  /*8410*/  SEL R128, RZ, 0x4, P4 ;  /* 0x00000004ff807807 */ /* 0x000fe40002000000 */
[----:B------:R-:W-:Y:S02]  /*8420*/  SEL R129, RZ, 0x8, P5 ;  /* 0x00000008ff817807 */ /* 0x000fe40002800000 */
[----:B------:R-:W-:Y:S02]  /*8430*/  ISETP.NE.AND P4, PT, R133, RZ, PT ;  /* 0x000000ff8500720c */ /* 0x000fe40003f85270 */
[----:B------:R-:W-:Y:S01]  /*8440*/  ISETP.NE.AND P5, PT, R96, RZ, PT ;  /* 0x000000ff6000720c */ /* 0x000fe20003fa5270 */
[----:B0-----:R-:W-:Y:S01]  /*8450*/  @P3 FADD R123, R241, R123 ;  /* 0x0000007bf17b3221 */ /* 0x001fe20000000000 */
[----:B------:R-:W-:-:S02]  /*8460*/  ISETP.NE.AND P3, PT, R103, RZ, PT ;  /* 0x000000ff6700720c */ /* 0x000fc40003f65270 */
[----:B------:R-:W-:Y:S02]  /*8470*/  SEL R96, RZ, 0x100, P6 ;  /* 0x00000100ff607807 */ /* 0x000fe40003000000 */
[----:B------:R-:W-:Y:S02]  /*8480*/  ISETP.NE.AND P6, PT, R240, RZ, PT ;  /* 0x000000fff000720c */ /* 0x000fe40003fc5270 */
[----:B------:R-:W-:Y:S02]  /*8490*/  SEL R103, RZ, 0x20, P3 ;  /* 0x00000020ff677807 */ /* 0x000fe40001800000 */
[----:B------:R-:W-:Y:S02]  /*84a0*/  SEL R212, RZ, 0x40, P4 ;  /* 0x00000040ffd47807 */ /* 0x000fe40002000000 */
[----:B------:R-:W-:Y:S02]  /*84b0*/  ISETP.NE.AND P3, PT, R239, RZ, PT ;  /* 0x000000ffef00720c */ /* 0x000fe40003f65270 */
[----:B------:R-:W-:-:S02]  /*84c0*/  ISETP.NE.AND P4, PT, R238, RZ, PT ;  /* 0x000000ffee00720c */ /* 0x000fc40003f85270 */
[----:B------:R-:W-:Y:S02]  /*84d0*/  SEL R240, RZ, 0x1000, P6 ;  /* 0x00001000fff07807 */ /* 0x000fe40003000000 */
[----:B------:R-:W-:Y:S02]  /*84e0*/  SEL R133, RZ, 0x80, P5 ;  /* 0x00000080ff857807 */ /* 0x000fe40002800000 */
[----:B------:R-:W-:Y:S02]  /*84f0*/  ISETP.NE.AND P6, PT, R114, RZ, PT ;  /* 0x000000ff7200720c */ /* 0x000fe40003fc5270 */
[----:B------:R-:W-:Y:S02]  /*8500*/  ISETP.NE.AND P5, PT, R211, RZ, PT ;  /* 0x000000ffd300720c */ /* 0x000fe40003fa5270 */
[----:B------:R-:W-:Y:S02]  /*8510*/  SEL R211, RZ, 0x200, P3 ;  /* 0x00000200ffd37807 */ /* 0x000fe40001800000 */
[----:B------:R-:W-:-:S02]  /*8520*/  SEL R238, RZ, 0x400, P4 ;  /* 0x00000400ffee7807 */ /* 0x000fc40002000000 */
[----:B------:R-:W-:Y:S02]  /*8530*/  ISETP.NE.AND P3, PT, R221, RZ, PT ;  /* 0x000000ffdd00720c */ /* 0x000fe40003f65270 */
        /* <DEDUP_REMOVED lines=50> */
[----:B------:R-:W-:Y:S02]  /*8860*/  ISETP.NE.AND P6, PT, R162, RZ, PT ;  /* 0x000000ffa200720c */ /* 0x000fe40003fc5270 */
[----:B------:R-:W-:Y:S02]  /*8870*/  SEL R119, RZ, 0x20, P3 ;  /* 0x00000020ff777807 */ /* 0x000fe40001800000 */
[----:B------:R-:W-:-:S02]  /*8880*/  ISETP.NE.AND P3, PT, R156, RZ, PT ;  /* 0x000000ff9c00720c */ /* 0x000fc40003f65270 */
[----:B------:R-:W-:Y:S02]  /*8890*/  SEL R156, RZ, 0x1000, P6 ;  /* 0x00001000ff9c7807 */ /* 0x000fe40003000000 */
[----:B------:R-:W-:Y:S02]  /*88a0*/  ISETP.NE.AND P6, PT, R154, RZ, PT ;  /* 0x000000ff9a00720c */ /* 0x000fe40003fc5270 */
[----:B------:R-:W-:Y:S02]  /*88b0*/  SEL R162, RZ, 0x200, P3 ;  /* 0x00000200ffa27807 */ /* 0x000fe40001800000 */
[----:B------:R-:W-:Y:S02]  /*88c0*/  ISETP.NE.AND P3, PT, R148, RZ, PT ;  /* 0x000000ff9400720c */ /* 0x000fe40003f65270 */
[----:B------:R-:W-:Y:S02]  /*88d0*/  SEL R148, RZ, 0x10000, P6 ;  /* 0x00010000ff947807 */ /* 0x000fe40003000000 */
[----:B------:R-:W-:-:S04]  /*88e0*/  ISETP.NE.AND P6, PT, R218, RZ, PT ;  /* 0x000000ffda00720c */ /* 0x000fc80003fc5270 */
[----:B------:R-:W-:Y:S02]  /*88f0*/  SEL R220, RZ, 0x100000, P6 ;  /* 0x00100000ffdc7807 */ /* 0x000fe40003000000 */
[----:B------:R-:W-:Y:S02]  /*8900*/  ISETP.NE.AND P6, PT, R205, RZ, PT ;  /* 0x000000ffcd00720c */ /* 0x000fe40003fc5270 */
[----:B------:R-:W2:Y:S01]  /*8910*/  LDL R205, [R1+0x11c] ;  /* 0x00011c0001cd7983 */ /* 0x000ea20000100800 */
[----:B------:R-:W-:Y:S02]  /*8920*/  SEL R117, RZ, 0x8, P5 ;  /* 0x00000008ff757807 */ /* 0x000fe40002800000 */
        /* <DEDUP_REMOVED lines=21> */
[----:B------:R-:W-:Y:S01]  /*8a80*/  SEL R223, RZ, 0x200000, P3 ;  /* 0x00200000ffdf7807 */ /* 0x000fe20001800000 */
[----:B------:R-:W-:Y:S01]  /*8a90*/  IMAD.MOV.U32 R203, RZ, RZ, R224 ;  /* 0x000000ffffcb7224 */ /* 0x000fe200078e00e0 */
[----:B------:R-:W-:Y:S01]  /*8aa0*/  ISETP.NE.AND P3, PT, R206, RZ, PT ;  /* 0x000000ffce00720c */ /* 0x000fe20003f65270 */
[----:B------:R-:W-:Y:S01]  /*8ab0*/  IMAD.MOV.U32 R204, RZ, RZ, R225 ;  /* 0x000000ffffcc7224 */ /* 0x000fe200078e00e1 */
[----:B------:R-:W-:Y:S02]  /*8ac0*/  SEL R224, RZ, 0x400000, P4 ;  /* 0x00400000ffe07807 */ /* 0x000fe40002000000 */
[----:B------:R-:W-:Y:S02]  /*8ad0*/  SEL R225, RZ, 0x800000, P5 ;  /* 0x00800000ffe17807 */ /* 0x000fe40002800000 */
[----:B------:R-:W-:Y:S02]  /*8ae0*/  SEL R227, RZ, 0x1000000, P6 ;  /* 0x01000000ffe37807 */ /* 0x000fe40003000000 */
[----:B------:R-:W-:-:S02]  /*8af0*/  ISETP.NE.AND P4, PT, R207, RZ, PT ;  /* 0x000000ffcf00720c */ /* 0x000fc40003f85270 */
[----:B------:R-:W-:Y:S02]  /*8b00*/  ISETP.NE.AND P5, PT, R208, RZ, PT ;  /* 0x000000ffd000720c */ /* 0x000fe40003fa5270 */
[----:B------:R-:W-:Y:S02]  /*8b10*/  ISETP.NE.AND P6, PT, R209, RZ, PT ;  /* 0x000000ffd100720c */ /* 0x000fe40003fc5270 */
[----:B------:R-:W-:Y:S02]  /*8b20*/  SEL R226, RZ, 0x2000000, P3 ;  /* 0x02000000ffe27807 */ /* 0x000fe40001800000 */
[----:B------:R-:W-:Y:S02]  /*8b30*/  ISETP.NE.AND P3, PT, R210, RZ, PT ;  /* 0x000000ffd200720c */ /* 0x000fe40003f65270 */
[----:B------:R-:W-:Y:S02]  /*8b40*/  SEL R228, RZ, 0x4000000, P4 ;  /* 0x04000000ffe47807 */ /* 0x000fe40002000000 */
[----:B------:R-:W-:-:S02]  /*8b50*/  SEL R229, RZ, 0x8000000, P5 ;  /* 0x08000000ffe57807 */ /* 0x000fc40002800000 */
[----:B------:R-:W-:Y:S02]  /*8b60*/  SEL R231, RZ, 0x10000000, P6 ;  /* 0x10000000ffe77807 */ /* 0x000fe40003000000 */
[----:B------:R-:W-:Y:S02]  /*8b70*/  ISETP.NE.AND P4, PT, R213, RZ, PT ;  /* 0x000000ffd500720c */ /* 0x000fe40003f85270 */
[----:B------:R-:W-:Y:S02]  /*8b80*/  ISETP.NE.AND P5, PT, R214, RZ, PT ;  /* 0x000000ffd600720c */ /* 0x000fe40003fa5270 */
[----:B------:R-:W-:Y:S02]  /*8b90*/  ISETP.NE.AND P6, PT, R215, RZ, PT ;  /* 0x000000ffd700720c */ /* 0x000fe40003fc5270 */
[----:B------:R-:W-:Y:S02]  /*8ba0*/  SEL R230, RZ, 0x20000000, P3 ;  /* 0x20000000ffe67807 */ /* 0x000fe40001800000 */
[----:B------:R-:W-:-:S02]  /*8bb0*/  ISETP.NE.AND P3, PT, R67, RZ, PT ;  /* 0x000000ff4300720c */ /* 0x000fc40003f65270 */
[----:B------:R-:W-:Y:S02]  /*8bc0*/  SEL R232, RZ, 0x40000000, P4 ;  /* 0x40000000ffe87807 */ /* 0x000fe40002000000 */
[----:B------:R-:W-:Y:S02]  /*8bd0*/  SEL R233, RZ, 0x80000000, P5 ;  /* 0x80000000ffe97807 */ /* 0x000fe40002800000 */
[----:B------:R-:W-:Y:S02]  /*8be0*/  SEL R120, RZ, 0x1, P6 ;  /* 0x00000001ff787807 */ /* 0x000fe40003000000 */
[----:B------:R-:W-:Y:S02]  /*8bf0*/  ISETP.NE.AND P4, PT, R121, RZ, PT ;  /* 0x000000ff7900720c */ /* 0x000fe40003f85270 */
[----:B------:R-:W-:Y:S02]  /*8c00*/  ISETP.NE.AND P5, PT, R122, RZ, PT ;  /* 0x000000ff7a00720c */ /* 0x000fe40003fa5270 */
[----:B------:R-:W-:-:S02]  /*8c10*/  ISETP.NE.AND P6, PT, R126, RZ, PT ;  /* 0x000000ff7e00720c */ /* 0x000fc40003fc5270 */
[----:B------:R-:W-:Y:S02]  /*8c20*/  SEL R121, RZ, 0xffffffff, P3 ;  /* 0xffffffffff797807 */ /* 0x000fe40001800000 */
[----:B------:R-:W-:Y:S02]  /*8c30*/  ISETP.NE.AND P3, PT, R95, RZ, PT ;  /* 0x000000ff5f00720c */ /* 0x000fe40003f65270 */
        /* <DEDUP_REMOVED lines=54> */
[----:B------:R-:W-:Y:S01]  /*8fa0*/  SEL R215, RZ, 0x20000000, P3 ;  /* 0x20000000ffd77807 */ /* 0x000fe20001800000 */
[----:B------:R-:W-:Y:S01]  /*8fb0*/  IMAD.MOV.U32 R237, RZ, RZ, R219 ;  /* 0x000000ffffed7224 */ /* 0x000fe200078e00db */
        /* <DEDUP_REMOVED lines=39> */
[----:B------:R-:W-:Y:S01]  /*9230*/  SEL R26, RZ, 0x20000, P3 ;  /* 0x00020000ff1a7807 */ /* 0x000fe20001800000 */
[----:B------:R-:W0:Y:S01]  /*9240*/  S2R R206, SR_LANEID ;  /* 0x0000000000ce7919 */ /* 0x000e220000000000 */
        /* <DEDUP_REMOVED lines=33> */
[----:B0-----:R-:W-:Y:S02]  /*9460*/  ISETP.NE.AND P3, PT, R206, RZ, PT ;  /* 0x000000ffce00720c */ /* 0x001fe40003f65270 */
[----:B------:R-:W-:-:S02]  /*9470*/  ISETP.NE.AND P6, PT, R142, RZ, PT ;  /* 0x000000ff8e00720c */ /* 0x000fc40003fc5270 */
[----:B------:R-:W-:Y:S02]  /*9480*/  SEL R99, RZ, 0x40000000, P4 ;  /* 0x40000000ff637807 */ /* 0x000fe40002000000 */
[----:B------:R-:W-:Y:S02]  /*9490*/  SEL R190, RZ, 0x8, P5 ;  /* 0x00000008ffbe7807 */ /* 0x000fe40002800000 */
[----:B------:R-:W-:Y:S02]  /*94a0*/  ISETP.NE.AND P4, PT, R30, RZ, PT ;  /* 0x000000ff1e00720c */ /* 0x000fe40003f85270 */
[----:B------:R-:W-:Y:S02]  /*94b0*/  ISETP.NE.AND P5, PT, R140, RZ, PT ;  /* 0x000000ff8c00720c */ /* 0x000fe40003fa5270 */
[----:B------:R-:W-:Y:S02]  /*94c0*/  SEL R140, RZ, 0x100, P6 ;  /* 0x00000100ff8c7807 */ /* 0x000fe40003000000 */
[----:B------:R-:W-:-:S02]  /*94d0*/  ISETP.NE.AND P6, PT, R176, RZ, PT ;  /* 0x000000ffb000720c */ /* 0x000fc40003fc5270 */
[----:B------:R-:W-:Y:S02]  /*94e0*/  SEL R189, RZ, 0x4, P4 ;  /* 0x00000004ffbd7807 */ /* 0x000fe40002000000 */
[----:B------:R-:W-:Y:S02]  /*94f0*/  ISETP.NE.AND P4, PT, R138, RZ, PT ;  /* 0x000000ff8a00720c */ /* 0x000fe40003f85270 */
[----:B------:R-:W-:Y:S02]  /*9500*/  SEL R136, RZ, 0x400, P6 ;  /* 0x00000400ff887807 */ /* 0x000fe40003000000 */
[----:B------:R-:W-:Y:S02]  /*9510*/  SEL R142, RZ, 0x80, P5 ;  /* 0x00000080ff8e7807 */ /* 0x000fe40002800000 */
[----:B------:R-:W-:Y:S01]  /*9520*/  ISETP.NE.AND P6, PT, R185, RZ, PT ;  /* 0x000000ffb900720c */ /* 0x000fe20003fc5270 */
[----:B--2---:R0:W-:Y:S01]  /*9530*/  @!P3 STS [R205+0x18], R123 ;  /* 0x0000187bcd00b388 */ /* 0x0041e20000000800 */
[----:B------:R-:W-:-:S02]  /*9540*/  ISETP.NE.AND P5, PT, R144, RZ, PT ;  /* 0x000000ff9000720c */ /* 0x000fc40003fa5270 */
[----:B------:R-:W-:Y:S02]  /*9550*/  SEL R186, RZ, 0x40, P4 ;  /* 0x00000040ffba7807 */ /* 0x000fe40002000000 */
[----:B------:R-:W-:Y:S02]  /*9560*/  ISETP.NE.AND P3, PT, R177, RZ, PT ;  /* 0x000000ffb100720c */ /* 0x000fe40003f65270 */
[----:B------:R-:W-:Y:S02]  /*9570*/  ISETP.NE.AND P4, PT, R178, RZ, PT ;  /* 0x000000ffb200720c */ /* 0x000fe40003f85270 */
[----:B------:R-:W-:Y:S02]  /*9580*/  SEL R29, RZ, 0x4000, P6 ;  /* 0x00004000ff1d7807 */ /* 0x000fe40003000000 */
[----:B------:R-:W-:Y:S02]  /*9590*/  SEL R138, RZ, 0x200, P5 ;  /* 0x00000200ff8a7807 */ /* 0x000fe40002800000 */
[----:B------:R-:W-:-:S02]  /*95a0*/  ISETP.NE.AND P6, PT, R28, RZ, PT ;  /* 0x000000ff1c00720c */ /* 0x000fc40003fc5270 */
[----:B------:R-:W-:Y:S02]  /*95b0*/  ISETP.NE.AND P5, PT, R179, RZ, PT ;  /* 0x000000ffb300720c */ /* 0x000fe40003fa5270 */
[----:B------:R-:W-:Y:S02]  /*95c0*/  SEL R135, RZ, 0x800, P3 ;  /* 0x00000800ff877807 */ /* 0x000fe40001800000 */
[----:B------:R-:W-:Y:S02]  /*95d0*/  SEL R134, RZ, 0x1000, P4 ;  /* 0x00001000ff867807 */ /* 0x000fe40002000000 */
[----:B------:R-:W-:Y:S02]  /*95e0*/  ISETP.NE.AND P3, PT, R23, RZ, PT ;  /* 0x000000ff1700720c */ /* 0x000fe40003f65270 */
[----:B------:R-:W-:Y:S02]  /*95f0*/  ISETP.NE.AND P4, PT, R25, RZ, PT ;  /* 0x000000ff1900720c */ /* 0x000fe40003f85270 */
[----:B------:R-:W-:-:S02]  /*9600*/  SEL R23, RZ, 0x40000, P6 ;  /* 0x00040000ff177807 */ /* 0x000fc40003000000 */
[----:B------:R-:W-:Y:S02]  /*9610*/  SEL R30, RZ, 0x2000, P5 ;  /* 0x00002000ff1e7807 */ /* 0x000fe40002800000 */
[----:B------:R-:W-:Y:S02]  /*9620*/  ISETP.NE.AND P6, PT, R21, RZ, PT ;  /* 0x000000ff1500720c */ /* 0x000fe40003fc5270 */
[----:B------:R-:W-:Y:S02]  /*9630*/  ISETP.NE.AND P5, PT, R27, RZ, PT ;  /* 0x000000ff1b00720c */ /* 0x000fe40003fa5270 */
[----:B------:R-:W-:Y:S02]  /*9640*/  SEL R28, RZ, 0x8000, P3 ;  /* 0x00008000ff1c7807 */ /* 0x000fe40001800000 */
[----:B------:R-:W-:Y:S02]  /*9650*/  SEL R27, RZ, 0x10000, P4 ;  /* 0x00010000ff1b7807 */ /* 0x000fe40002000000 */
[----:B------:R-:W-:-:S02]  /*9660*/  ISETP.NE.AND P3, PT, R15, RZ, PT ;  /* 0x000000ff0f00720c */ /* 0x000fc40003f65270 */
[----:B------:R-:W-:Y:S01]  /*9670*/  ISETP.NE.AND P4, PT, R17, RZ, PT ;  /* 0x000000ff1100720c */ /* 0x000fe20003f85270 */
[----:B------:R-:W-:Y:S01]  /*9680*/  IMAD.SHL.U32 R132, R132, 0x2, RZ ;  /* 0x0000000284847824 */ /* 0x000fe200078e00ff */
        /* <DEDUP_REMOVED lines=10> */
[----:B------:R-:W-:-:S02]  /*9730*/  LOP3.LUT R131, R132, 0x2, R131, 0xe2, !PT ;  /* 0x0000000284837812 */ /* 0x000fc400078ee283 */
[----:B------:R-:W-:Y:S02]  /*9740*/  ISETP.NE.AND P6, PT, R130, RZ, PT ;  /* 0x000000ff8200720c */ /* 0x000fe40003fc5270 */
[----:B------:R-:W-:Y:S02]  /*9750*/  ISETP.NE.AND P5, PT, R11, RZ, PT ;  /* 0x000000ff0b00720c */ /* 0x000fe40003fa5270 */
[----:B------:R-:W-:Y:S02]  /*9760*/  SEL R11, RZ, 0x1000000, P4 ;  /* 0x01000000ff0b7807 */ /* 0x000fe40002000000 */
[----:B------:R-:W-:Y:S02]  /*9770*/  ISETP.NE.AND P4, PT, R98, RZ, PT ;  /* 0x000000ff6200720c */ /* 0x000fe40003f85270 */
[----:B------:R-:W-:Y:S02]  /*9780*/  LOP3.LUT R128, R129, R128, R131, 0xfe, !PT ;  /* 0x0000008081807212 */ /* 0x000fe400078efe83 */
[----:B------:R-:W-:-:S02]  /*9790*/  SEL R98, RZ, 0x10000000, P6 ;  /* 0x10000000ff627807 */ /* 0x000fc40003000000 */
[----:B------:R-:W-:Y:S01]  /*97a0*/  ISETP.NE.AND P6, PT, R127, RZ, PT ;  /* 0x000000ff7f00720c */ /* 0x000fe20003fc5270 */
[----:B------:R-:W-:Y:S01]  /*97b0*/  IMAD.SHL.U32 R121, R121, 0x2, RZ ;  /* 0x0000000279797824 */ /* 0x000fe200078e00ff */
[----:B------:R-:W-:Y:S02]  /*97c0*/  LOP3.LUT R130, R103, R102, R128, 0xfe, !PT ;  /* 0x0000006667827212 */ /* 0x000fe400078efe80 */
[----:B------:R-:W-:Y:S02]  /*97d0*/  SEL R8, RZ, 0x2000000, P5 ;  /* 0x02000000ff087807 */ /* 0x000fe40002800000 */
[----:B------:R-:W-:Y:S01]  /*97e0*/  SEL R103, RZ, 0x80000000, P6 ;  /* 0x80000000ff677807 */ /* 0x000fe20003000000 */
[----:B------:R-:W-:Y:S01]  /*97f0*/  IMAD.SHL.U32 R115, R115, 0x2, RZ ;  /* 0x0000000273737824 */ /* 0x000fe200078e00ff */
[----:B------:R-:W-:Y:S02]  /*9800*/  ISETP.NE.AND P5, PT, R124, RZ, PT ;  /* 0x000000ff7c00720c */ /* 0x000fe40003fa5270 */
[----:B------:R-:W-:-:S02]  /*9810*/  ISETP.NE.AND P6, PT, R105, RZ, PT ;  /* 0x000000ff6900720c */ /* 0x000fc40003fc5270 */
[----:B------:R-:W-:Y:S02]  /*9820*/  LOP3.LUT R120, R121, 0x2, R120, 0xe2, !PT ;  /* 0x0000000279787812 */ /* 0x000fe400078ee278 */
[----:B------:R-:W-:Y:S02]  /*9830*/  SEL R124, RZ, 0x8000000, P5 ;  /* 0x08000000ff7c7807 */ /* 0x000fe40002800000 */
[----:B------:R-:W-:Y:S02]  /*9840*/  SEL R128, RZ, 0xffffffff, P6 ;  /* 0xffffffffff807807 */ /* 0x000fe40003000000 */
[----:B------:R-:W-:Y:S02]  /*9850*/  ISETP.NE.AND P5, PT, R100, RZ, PT ;  /* 0x000000ff6400720c */ /* 0x000fe40003fa5270 */
[----:B------:R-:W-:Y:S02]  /*9860*/  ISETP.NE.AND P6, PT, R108, RZ, PT ;  /* 0x000000ff6c00720c */ /* 0x000fe40003fc5270 */
[----:B------:R-:W-:-:S02]  /*9870*/  LOP3.LUT R114, R115, 0x2, R114, 0xe2, !PT ;  /* 0x0000000273727812 */ /* 0x000fc400078ee272 */
[----:B------:R-:W-:Y:S02]  /*9880*/  LOP3.LUT R120, R126, R122, R120, 0xfe, !PT ;  /* 0x0000007a7e787212 */ /* 0x000fe400078efe78 */
[----:B------:R-:W-:Y:S02]  /*9890*/  SEL R102, RZ, 0x40000000, P5 ;  /* 0x40000000ff667807 */ /* 0x000fe40002800000 */
[----:B------:R-:W-:Y:S02]  /*98a0*/  SEL R132, RZ, 0x10, P6 ;  /* 0x00000010ff847807 */ /* 0x000fe40003000000 */
[----:B------:R-:W-:Y:S02]  /*98b0*/  ISETP.NE.AND P5, PT, R104, RZ, PT ;  /* 0x000000ff6800720c */ /* 0x000fe40003fa5270 */
[----:B------:R-:W-:Y:S02]  /*98c0*/  LOP3.LUT R114, R117, R116, R114, 0xfe, !PT ;  /* 0x0000007475727212 */ /* 0x000fe400078efe72 */
[----:B------:R-:W-:-:S02]  /*98d0*/  ISETP.NE.AND P6, PT, R110, RZ, PT ;  /* 0x000000ff6e00720c */ /* 0x000fc40003fc5270 */
[----:B------:R-:W-:Y:S01]  /*98e0*/  LOP3.LUT R67, R95, R67, R120, 0xfe, !PT ;  /* 0x000000435f437212 */ /* 0x000fe200078efe78 */
[----:B------:R-:W-:Y:S01]  /*98f0*/  IMAD.SHL.U32 R202, R202, 0x2, RZ ;  /* 0x00000002caca7824 */ /* 0x000fe200078e00ff */
[----:B------:R-:W-:Y:S02]  /*9900*/  SEL R127, RZ, 0x1, P5 ;  /* 0x00000001ff7f7807 */ /* 0x000fe40002800000 */
[----:B------:R-:W-:Y:S02]  /*9910*/  LOP3.LUT R118, R119, R118, R114, 0xfe, !PT ;  /* 0x0000007677767212 */ /* 0x000fe400078efe72 */
[----:B------:R-:W-:Y:S02]  /*9920*/  SEL R126, RZ, 0x40, P6 ;  /* 0x00000040ff7e7807 */ /* 0x000fe40003000000 */
[----:B------:R-:W-:Y:S02]  /*9930*/  LOP3.LUT R141, R141, R67, RZ, 0xfc, !PT ;  /* 0x000000438d8d7212 */ /* 0x000fe400078efcff */
[----:B------:R-:W-:-:S02]  /*9940*/  ISETP.NE.AND P5, PT, R107, RZ, PT ;  /* 0x000000ff6b00720c */ /* 0x000fc40003fa5270 */
[----:B------:R-:W-:Y:S01]  /*9950*/  ISETP.NE.AND P6, PT, R113, RZ, PT ;  /* 0x000000ff7100720c */ /* 0x000fe20003fc5270 */
[----:B------:R-:W-:Y:S01]  /*9960*/  IMAD.SHL.U32 R199, R199, 0x2, RZ ;  /* 0x00000002c7c77824 */ /* 0x000fe200078e00ff */
[----:B------:R-:W-:Y:S02]  /*9970*/  SEL R100, RZ, 0x20000000, P4 ;  /* 0x20000000ff647807 */ /* 0x000fe40002000000 */
[----:B------:R-:W-:Y:S02]  /*9980*/  ISETP.NE.AND P4, PT, R106, RZ, PT ;  /* 0x000000ff6a00720c */ /* 0x000fe40003f85270 */
[----:B------:R-:W-:Y:S02]  /*9990*/  LOP3.LUT R192, R202, 0x2, R192, 0xe2, !PT ;  /* 0x00000002cac07812 */ /* 0x000fe400078ee2c0 */
[----:B------:R-:W-:Y:S02]  /*99a0*/  LOP3.LUT R166, R166, R118, RZ, 0xfc, !PT ;  /* 0x00000076a6a67212 */ /* 0x000fe400078efcff */
[----:B------:R-:W-:-:S02]  /*99b0*/  LOP3.LUT R143, R143, R141, RZ, 0xfc, !PT ;  /* 0x0000008d8f8f7212 */ /* 0x000fc400078efcff */
[----:B------:R-:W-:Y:S02]  /*99c0*/  SEL R131, RZ, 0x8, P5 ;  /* 0x00000008ff837807 */ /* 0x000fe40002800000 */
[----:B------:R-:W-:Y:S02]  /*99d0*/  SEL R106, RZ, 0x200, P6 ;  /* 0x00000200ff6a7807 */ /* 0x000fe40003000000 */
[----:B------:R-:W-:Y:S02]  /*99e0*/  ISETP.NE.AND P5, PT, R109, RZ, PT ;  /* 0x000000ff6d00720c */ /* 0x000fe40003fa5270 */
[----:B------:R-:W-:Y:S02]  /*99f0*/  ISETP.NE.AND P6, PT, R66, RZ, PT ;  /* 0x000000ff4200720c */ /* 0x000fe40003fc5270 */
[----:B------:R-:W-:Y:S02]  /*9a00*/  LOP3.LUT R192, R201, R196, R192, 0xfe, !PT ;  /* 0x000000c4c9c07212 */ /* 0x000fe400078efec0 */
[----:B------:R-:W-:-:S02]  /*9a10*/  LOP3.LUT R187, R199, 0x2, R187, 0xe2, !PT ;  /* 0x00000002c7bb7812 */ /* 0x000fc400078ee2bb */
[----:B------:R-:W-:Y:S02]  /*9a20*/  LOP3.LUT R164, R164, R166, RZ, 0xfc, !PT ;  /* 0x000000a6a4a47212 */ /* 0x000fe400078efcff */
[----:B------:R-:W-:Y:S02]  /*9a30*/  LOP3.LUT R145, R145, R143, RZ, 0xfc, !PT ;  /* 0x0000008f91917212 */ /* 0x000fe400078efcff */
[----:B------:R-:W-:Y:S02]  /*9a40*/  SEL R144, RZ, 0x20, P5 ;  /* 0x00000020ff907807 */ /* 0x000fe40002800000 */
[----:B------:R-:W-:Y:S02]  /*9a50*/  SEL R108, RZ, 0x800, P6 ;  /* 0x00000800ff6c7807 */ /* 0x000fe40003000000 */
[----:B------:R-:W-:Y:S02]  /*9a60*/  ISETP.NE.AND P5, PT, R112, RZ, PT ;  /* 0x000000ff7000720c */ /* 0x000fe40003fa5270 */
[----:B------:R-:W-:-:S02]  /*9a70*/  ISETP.NE.AND P6, PT, R38, RZ, PT ;  /* 0x000000ff2600720c */ /* 0x000fc40003fc5270 */
[----:B------:R-:W-:Y:S02]  /*9a80*/  LOP3.LUT R212, R212, R130, RZ, 0xfc, !PT ;  /* 0x00000082d4d47212 */ /* 0x000fe400078efcff */
[----:B------:R-:W-:Y:S02]  /*9a90*/  LOP3.LUT R194, R198, R194, R192, 0xfe, !PT ;  /* 0x000000c2c6c27212 */ /* 0x000fe400078efec0 */
[----:B------:R-:W-:Y:S02]  /*9aa0*/  LOP3.LUT R38, R190, R189, R187, 0xfe, !PT ;  /* 0x000000bdbe267212 */ /* 0x000fe400078efebb */
[----:B------:R-:W-:Y:S02]  /*9ab0*/  LOP3.LUT R163, R163, R164, RZ, 0xfc, !PT ;  /* 0x000000a4a3a37212 */ /* 0x000fe400078efcff */
[----:B------:R-:W-:Y:S02]  /*9ac0*/  LOP3.LUT R147, R147, R145, RZ, 0xfc, !PT ;  /* 0x0000009193937212 */ /* 0x000fe400078efcff */
[----:B------:R-:W-:-:S02]  /*9ad0*/  SEL R105, RZ, 0x100, P5 ;  /* 0x00000100ff697807 */ /* 0x000fc40002800000 */
[----:B------:R-:W-:Y:S02]  /*9ae0*/  LOP3.LUT R133, R133, R212, RZ, 0xfc, !PT ;  /* 0x000000d485857212 */ /* 0x000fe400078efcff */
[----:B------:R-:W-:Y:S02]  /*9af0*/  ISETP.NE.AND P5, PT, R65, RZ, PT ;  /* 0x000000ff4100720c */ /* 0x000fe40003fa5270 */
[----:B------:R-:W-:Y:S02]  /*9b00*/  LOP3.LUT R38, R200, R188, R38, 0xfe, !PT ;  /* 0x000000bcc8267212 */ /* 0x000fe400078efe26 */
[----:B------:R-:W-:Y:S02]  /*9b10*/  LOP3.LUT R181, R181, R194, RZ, 0xfc, !PT ;  /* 0x000000c2b5b57212 */ /* 0x000fe400078efcff */
[----:B------:R-:W-:Y:S02]  /*9b20*/  LOP3.LUT R162, R162, R163, RZ, 0xfc, !PT ;  /* 0x000000a3a2a27212 */ /* 0x000fe400078efcff */
[----:B------:R-:W-:-:S02]  /*9b30*/  LOP3.LUT R149, R149, R147, RZ, 0xfc, !PT ;  /* 0x0000009395957212 */ /* 0x000fc400078efcff */
[----:B------:R-:W-:Y:S02]  /*9b40*/  LOP3.LUT R96, R96, R133, RZ, 0xfc, !PT ;  /* 0x0000008560607212 */ /* 0x000fe400078efcff */
[----:B------:R-:W-:Y:S02]  /*9b50*/  SEL R129, RZ, 0x4, P4 ;  /* 0x00000004ff817807 */ /* 0x000fe40002000000 */
[----:B------:R-:W-:Y:S02]  /*9b60*/  SEL R107, RZ, 0x400, P5 ;  /* 0x00000400ff6b7807 */ /* 0x000fe40002800000 */
[----:B------:R-:W-:Y:S02]  /*9b70*/  LOP3.LUT R38, R186, R38, RZ, 0xfc, !PT ;  /* 0x00000026ba267212 */ /* 0x000fe400078efcff */
[----:B------:R-:W-:Y:S02]  /*9b80*/  LOP3.LUT R182, R182, R181, RZ, 0xfc, !PT ;  /* 0x000000b5b6b67212 */ /* 0x000fe400078efcff */
[----:B------:R-:W-:-:S02]  /*9b90*/  LOP3.LUT R160, R160, R162, RZ, 0xfc, !PT ;  /* 0x000000a2a0a07212 */ /* 0x000fc400078efcff */
[----:B------:R-:W-:Y:S02]  /*9ba0*/  LOP3.LUT R150, R150, R149, RZ, 0xfc, !PT ;  /* 0x0000009596967212 */ /* 0x000fe400078efcff */
[----:B------:R-:W-:Y:S02]  /*9bb0*/  ISETP.NE.AND P4, PT, R111, RZ, PT ;  /* 0x000000ff6f00720c */ /* 0x000fe40003f85270 */
[----:B------:R-:W-:Y:S02]  /*9bc0*/  ISETP.NE.AND P5, PT, R37, RZ, PT ;  /* 0x000000ff2500720c */ /* 0x000fe40003fa5270 */
[----:B------:R-:W-:Y:S02]  /*9bd0*/  SEL R111, RZ, 0x4000, P6 ;  /* 0x00004000ff6f7807 */ /* 0x000fe40003000000 */
[----:B------:R-:W-:Y:S02]  /*9be0*/  ISETP.NE.AND P6, PT, R36, RZ, PT ;  /* 0x000000ff2400720c */ /* 0x000fe40003fc5270 */
[----:B------:R-:W-:-:S02]  /*9bf0*/  LOP3.LUT R211, R211, R96, RZ, 0xfc, !PT ;  /* 0x00000060d3d37212 */ /* 0x000fc400078efcff */
[----:B------:R-:W-:Y:S02]  /*9c00*/  LOP3.LUT R36, R142, R38, RZ, 0xfc, !PT ;  /* 0x000000268e247212 */ /* 0x000fe400078efcff */
[----:B------:R-:W-:Y:S02]  /*9c10*/  LOP3.LUT R183, R183, R182, RZ, 0xfc, !PT ;  /* 0x000000b6b7b77212 */ /* 0x000fe400078efcff */
[----:B------:R-:W-:Y:S02]  /*9c20*/  LOP3.LUT R158, R158, R160, RZ, 0xfc, !PT ;  /* 0x000000a09e9e7212 */ /* 0x000fe400078efcff */
[----:B------:R-:W-:Y:S02]  /*9c30*/  LOP3.LUT R153, R153, R150, RZ, 0xfc, !PT ;  /* 0x0000009699997212 */ /* 0x000fe400078efcff */
[----:B------:R-:W-:Y:S02]  /*9c40*/  SEL R110, RZ, 0x2000, P5 ;  /* 0x00002000ff6e7807 */ /* 0x000fe40002800000 */
[----:B------:R-:W-:-:S02]  /*9c50*/  ISETP.NE.AND P5, PT, R35, RZ, PT ;  /* 0x000000ff2300720c */ /* 0x000fc40003fa5270 */
[----:B------:R-:W-:Y:S02]  /*9c60*/  LOP3.LUT R210, R238, R211, RZ, 0xfc, !PT ;  /* 0x000000d3eed27212 */ /* 0x000fe400078efcff */
[----:B------:R-:W-:Y:S02]  /*9c70*/  LOP3.LUT R35, R140, R36, RZ, 0xfc, !PT ;  /* 0x000000248c237212 */ /* 0x000fe400078efcff */
[----:B------:R-:W-:Y:S02]  /*9c80*/  LOP3.LUT R184, R184, R183, RZ, 0xfc, !PT ;  /* 0x000000b7b8b87212 */ /* 0x000fe400078efcff */
[----:B------:R-:W-:Y:S02]  /*9c90*/  LOP3.LUT R156, R156, R158, RZ, 0xfc, !PT ;  /* 0x0000009e9c9c7212 */ /* 0x000fe400078efcff */
[----:B------:R-:W-:Y:S02]  /*9ca0*/  LOP3.LUT R155, R155, R153, RZ, 0xfc, !PT ;  /* 0x000000999b9b7212 */ /* 0x000fe400078efcff */
[----:B------:R-:W-:-:S02]  /*9cb0*/  SEL R112, RZ, 0x8000, P5 ;  /* 0x00008000ff707807 */ /* 0x000fc40002800000 */
[----:B------:R-:W-:Y:S02]  /*9cc0*/  ISETP.NE.AND P5, PT, R34, RZ, PT ;  /* 0x000000ff2200720c */ /* 0x000fe40003fa5270 */
[----:B------:R-:W-:Y:S02]  /*9cd0*/  LOP3.LUT R209, R239, R210, RZ, 0xfc, !PT ;  /* 0x000000d2efd17212 */ /* 0x000fe400078efcff */
[----:B------:R-:W-:Y:S02]  /*9ce0*/  LOP3.LUT R34, R138, R35, RZ, 0xfc, !PT ;  /* 0x000000238a227212 */ /* 0x000fe400078efcff */
[----:B------:R-:W-:Y:S02]  /*9cf0*/  LOP3.LUT R191, R191, R184, RZ, 0xfc, !PT ;  /* 0x000000b8bfbf7212 */ /* 0x000fe400078efcff */
[----:B------:R-:W-:Y:S02]  /*9d00*/  LOP3.LUT R154, R154, R156, RZ, 0xfc, !PT ;  /* 0x0000009c9a9a7212 */ /* 0x000fe400078efcff */
[----:B------:R-:W-:-:S02]  /*9d10*/  LOP3.LUT R159, R159, R155, RZ, 0xfc, !PT ;  /* 0x0000009b9f9f7212 */ /* 0x000fc400078efcff */
[----:B------:R-:W-:Y:S02]  /*9d20*/  SEL R113, RZ, 0x10000, P6 ;  /* 0x00010000ff717807 */ /* 0x000fe40003000000 */
[----:B------:R-:W-:Y:S02]  /*9d30*/  ISETP.NE.AND P6, PT, R33, RZ, PT ;  /* 0x000000ff2100720c */ /* 0x000fe40003fc5270 */
[----:B------:R-:W-:Y:S02]  /*9d40*/  LOP3.LUT R208, R240, R209, RZ, 0xfc, !PT ;  /* 0x000000d1f0d07212 */ /* 0x000fe400078efcff */
[----:B------:R-:W-:Y:S02]  /*9d50*/  LOP3.LUT R33, R136, R34, RZ, 0xfc, !PT ;  /* 0x0000002288217212 */ /* 0x000fe400078efcff */
[----:B------:R-:W-:Y:S02]  /*9d60*/  LOP3.LUT R193, R193, R191, RZ, 0xfc, !PT ;  /* 0x000000bfc1c17212 */ /* 0x000fe400078efcff */
[----:B------:R-:W-:-:S02]  /*9d70*/  LOP3.LUT R151, R151, R154, RZ, 0xfc, !PT ;  /* 0x0000009a97977212 */ /* 0x000fc400078efcff */
[----:B------:R-:W-:Y:S01]  /*9d80*/  LOP3.LUT R157, R157, R159, RZ, 0xfc, !PT ;  /* 0x0000009f9d9d7212 */ /* 0x000fe200078efcff */
[----:B------:R-:W-:Y:S01]  /*9d90*/  IMAD.SHL.U32 R128, R128, 0x2, RZ ;  /* 0x0000000280807824 */ /* 0x000fe200078e00ff */
[----:B------:R-:W-:Y:S02]  /*9da0*/  SEL R114, RZ, 0x20000, P5 ;  /* 0x00020000ff727807 */ /* 0x000fe40002800000 */
[----:B------:R-:W-:Y:S02]  /*9db0*/  ISETP.NE.AND P5, PT, R32, RZ, PT ;  /* 0x000000ff2000720c */ /* 0x000fe40003fa5270 */
[----:B------:R-:W-:Y:S02]  /*9dc0*/  LOP3.LUT R207, R221, R208, RZ, 0xfc, !PT ;  /* 0x000000d0ddcf7212 */ /* 0x000fe400078efcff */
[----:B------:R-:W-:Y:S02]  /*9dd0*/  LOP3.LUT R32, R135, R33, RZ, 0xfc, !PT ;  /* 0x0000002187207212 */ /* 0x000fe400078efcff */
[----:B------:R-:W-:-:S02]  /*9de0*/  LOP3.LUT R195, R195, R193, RZ, 0xfc, !PT ;  /* 0x000000c1c3c37212 */ /* 0x000fc400078efcff */
[----:B------:R-:W-:Y:S02]  /*9df0*/  LOP3.LUT R152, R152, R151, RZ, 0xfc, !PT ;  /* 0x0000009798987212 */ /* 0x000fe400078efcff */
[----:B------:R-:W-:Y:S02]  /*9e00*/  LOP3.LUT R161, R161, R157, RZ, 0xfc, !PT ;  /* 0x0000009da1a17212 */ /* 0x000fe400078efcff */
[----:B------:R-:W-:Y:S02]  /*9e10*/  SEL R115, RZ, 0x40000, P6 ;  /* 0x00040000ff737807 */ /* 0x000fe40003000000 */
[----:B------:R-:W-:Y:S02]  /*9e20*/  ISETP.NE.AND P6, PT, R31, RZ, PT ;  /* 0x000000ff1f00720c */ /* 0x000fe40003fc5270 */
[----:B------:R-:W-:Y:S02]  /*9e30*/  LOP3.LUT R127, R128, 0x2, R127, 0xe2, !PT ;  /* 0x00000002807f7812 */ /* 0x000fe400078ee27f */
[----:B------:R-:W-:-:S02]  /*9e40*/  LOP3.LUT R206, R241, R207, RZ, 0xfc, !PT ;  /* 0x000000cff1ce7212 */ /* 0x000fc400078efcff */
[----:B------:R-:W-:Y:S02]  /*9e50*/  LOP3.LUT R31, R134, R32, RZ, 0xfc, !PT ;  /* 0x00000020861f7212 */ /* 0x000fe400078efcff */
[----:B------:R-:W-:Y:S02]  /*9e60*/  LOP3.LUT R197, R197, R195, RZ, 0xfc, !PT ;  /* 0x000000c3c5c57212 */ /* 0x000fe400078efcff */
[----:B------:R-:W-:Y:S02]  /*9e70*/  LOP3.LUT R148, R148, R152, RZ, 0xfc, !PT ;  /* 0x0000009894947212 */ /* 0x000fe400078efcff */
[----:B------:R-:W-:Y:S02]  /*9e80*/  LOP3.LUT R165, R165, R161, RZ, 0xfc, !PT ;  /* 0x000000a1a5a57212 */ /* 0x000fe400078efcff */
[----:B------:R-:W-:Y:S02]  /*9e90*/  LOP3.LUT R127, R131, R129, R127, 0xfe, !PT ;  /* 0x00000081837f7212 */ /* 0x000fe400078efe7f */
[----:B0-----:R-:W-:-:S02]  /*9ea0*/  LOP3.LUT R205, R242, R206, RZ, 0xfc, !PT ;  /* 0x000000cef2cd7212 */ /* 0x001fc400078efcff */
[----:B------:R-:W-:Y:S02]  /*9eb0*/  LOP3.LUT R30, R30, R31, RZ, 0xfc, !PT ;  /* 0x0000001f1e1e7212 */ /* 0x000fe400078efcff */
[----:B------:R-:W-:Y:S02]  /*9ec0*/  LOP3.LUT R180, R180, R197, RZ, 0xfc, !PT ;  /* 0x000000c5b4b47212 */ /* 0x000fe400078efcff */
[----:B------:R-:W-:Y:S02]  /*9ed0*/  LOP3.LUT R146, R146, R148, RZ, 0xfc, !PT ;  /* 0x0000009492927212 */ /* 0x000fe400078efcff */
[----:B------:R-:W-:Y:S01]  /*9ee0*/  LOP3.LUT R167, R167, R165, RZ, 0xfc, !PT ;  /* 0x000000a5a7a77212 */ /* 0x000fe200078efcff */
[----:B------:R-:W-:Y:S01]  /*9ef0*/  IMAD.MOV.U32 R179, RZ, RZ, R204 ;  /* 0x000000ffffb37224 */ /* 0x000fe200078e00cc */
[----:B------:R-:W-:Y:S02]  /*9f00*/  LOP3.LUT R37, R144, R132, R127, 0xfe, !PT ;  /* 0x0000008490257212 */ /* 0x000fe400078efe7f */
[----:B------:R-:W-:-:S02]  /*9f10*/  LOP3.LUT R204, R243, R205, RZ, 0xfc, !PT ;  /* 0x000000cdf3cc7212 */ /* 0x000fc400078efcff */
[----:B------:R-:W-:Y:S02]  /*9f20*/  LOP3.LUT R29, R29, R30, RZ, 0xfc, !PT ;  /* 0x0000001e1d1d7212 */ /* 0x000fe400078efcff */
[----:B------:R-:W-:Y:S02]  /*9f30*/  LOP3.LUT R139, R139, R180, RZ, 0xfc, !PT ;  /* 0x000000b48b8b7212 */ /* 0x000fe400078efcff */
[----:B------:R-:W-:Y:S02]  /*9f40*/  LOP3.LUT R144, R216, R146, RZ, 0xfc, !PT ;  /* 0x00000092d8907212 */ /* 0x000fe400078efcff */
[----:B------:R-:W-:Y:S01]  /*9f50*/  LOP3.LUT R168, R168, R167, RZ, 0xfc, !PT ;  /* 0x000000a7a8a87212 */ /* 0x000fe200078efcff */
[----:B------:R-:W-:Y:S01]  /*9f60*/  IMAD.MOV.U32 R178, RZ, RZ, R203 ;  /* 0x000000ffffb27224 */ /* 0x000fe200078e00cb */
        /* <DEDUP_REMOVED lines=26> */
[----:B------:R-:W-:Y:S02]  /*a110*/  LOP3.LUT R173, R173, R172, RZ, 0xfc, !PT ;  /* 0x000000acadad7212 */ /* 0x000fe400078efcff */
        /* <DEDUP_REMOVED lines=8> */
[----:B------:R-:W-:Y:S02]  /*a1a0*/  LOP3.LUT R196, R250, R198, RZ, 0xfc, !PT ;  /* 0x000000c6fac47212 */ /* 0x000fe400078efcff */
[----:B------:R-:W-:Y:S02]  /*a1b0*/  LOP3.LUT P6, RZ, R0, 0x10000000, RZ, 0xc0, !PT ;  /* 0x1000000000ff7812 */ /* 0x000fe400078cc0ff */
[----:B------:R-:W-:-:S02]  /*a1c0*/  LOP3.LUT R17, R17, R19, RZ, 0xfc, !PT ;  /* 0x0000001311117212 */ /* 0x000fc400078efcff */
[----:B------:R-:W-:Y:S02]  /*a1d0*/  LOP3.LUT R16, R16, R18, RZ, 0xfc, !PT ;  /* 0x0000001210107212 */ /* 0x000fe400078efcff */
[----:B------:R-:W-:Y:S02]  /*a1e0*/  LOP3.LUT R95, R226, R131, RZ, 0xfc, !PT ;  /* 0x00000083e25f7212 */ /* 0x000fe400078efcff */
[----:B------:R-:W-:Y:S02]  /*a1f0*/  LOP3.LUT R175, R175, R174, RZ, 0xfc, !PT ;  /* 0x000000aeafaf7212 */ /* 0x000fe400078efcff */
[----:B------:R-:W-:Y:S02]  /*a200*/  SEL R116, RZ, 0x80000, P5 ;  /* 0x00080000ff747807 */ /* 0x000fe40002800000 */
[----:B------:R-:W-:Y:S02]  /*a210*/  ISETP.NE.AND P5, PT, R10, RZ, PT ;  /* 0x000000ff0a00720c */ /* 0x000fe40003fa5270 */
[----:B------:R-:W-:-:S02]  /*a220*/  LOP3.LUT R194, R251, R196, RZ, 0xfc, !PT ;  /* 0x000000c4fbc27212 */ /* 0x000fc400078efcff */
[----:B------:R-:W-:Y:S02]  /*a230*/  SEL R13, RZ, 0x800000, P3 ;  /* 0x00800000ff0d7807 */ /* 0x000fe40001800000 */
[----:B------:R-:W-:Y:S02]  /*a240*/  SEL R122, RZ, 0x2000000, P6 ;  /* 0x02000000ff7a7807 */ /* 0x000fe40003000000 */
[----:B------:R-:W-:Y:S02]  /*a250*/  LOP3.LUT R15, R15, R17, RZ, 0xfc, !PT ;  /* 0x000000110f0f7212 */ /* 0x000fe400078efcff */
[----:B------:R-:W-:Y:S02]  /*a260*/  LOP3.LUT R14, R14, R16, RZ, 0xfc, !PT ;  /* 0x000000100e0e7212 */ /* 0x000fe400078efcff */
[----:B------:R-:W-:Y:S02]  /*a270*/  LOP3.LUT R10, R228, R95, RZ, 0xfc, !PT ;  /* 0x0000005fe40a7212 */ /* 0x000fe400078efcff */
[----:B------:R-:W-:-:S02]  /*a280*/  LOP3.LUT R176, R214, R175, RZ, 0xfc, !PT ;  /* 0x000000afd6b07212 */ /* 0x000fc400078efcff */
[----:B------:R-:W-:Y:S02]  /*a290*/  LOP3.LUT P6, RZ, R0, 0x8000000, RZ, 0xc0, !PT ;  /* 0x0800000000ff7812 */ /* 0x000fe400078cc0ff */
        /* <DEDUP_REMOVED lines=14> */
[----:B------:R-:W-:Y:S01]  /*a380*/  LOP3.LUT R187, R179, R189, RZ, 0xfc, !PT ;  /* 0x000000bdb3bb7212 */ /* 0x000fe200078efcff */
[----:B------:R-:W-:Y:S01]  /*a390*/  BSSY B0, `(.L_x_65) ;  /* 0x000001d000007945 */ /* 0x000fe20003800000 */
[----:B------:R-:W-:Y:S02]  /*a3a0*/  LOP3.LUT R8, R8, R11, RZ, 0xfc, !PT ;  /* 0x0000000b08087212 */ /* 0x000fe400078efcff */
[----:B------:R-:W-:-:S02]  /*a3b0*/  LOP3.LUT R6, R6, R9, RZ, 0xfc, !PT ;  /* 0x0000000906067212 */ /* 0x000fc400078efcff */
[----:B------:R-:W-:Y:S02]  /*a3c0*/  LOP3.LUT R3, R230, R5, RZ, 0xfc, !PT ;  /* 0x00000005e6037212 */ /* 0x000fe400078efcff */
[----:B------:R-:W-:Y:S02]  /*a3d0*/  LOP3.LUT R179, R219, R178, RZ, 0xfc, !PT ;  /* 0x000000b2dbb37212 */ /* 0x000fe400078efcff */
[----:B------:R-:W-:Y:S02]  /*a3e0*/  SEL R109, RZ, 0x1000, P4 ;  /* 0x00001000ff6d7807 */ /* 0x000fe40002000000 */
[----:B------:R-:W-:Y:S02]  /*a3f0*/  SEL R120, RZ, 0x800000, P5 ;  /* 0x00800000ff787807 */ /* 0x000fe40002800000 */
[C---:B------:R-:W-:Y:S01]  /*a400*/  LOP3.LUT P3, RZ, R0.reuse, 0x80000000, RZ, 0xc0, !PT ;  /* 0x8000000000ff7812 */ /* 0x040fe2000786c0ff */
[----:B------:R-:W-:Y:S01]  /*a410*/  BAR.SYNC.DEFER_BLOCKING 0x0 ;  /* 0x0000000000007b1d */ /* 0x000fe20000010000 */
[----:B------:R-:W-:-:S02]  /*a420*/  LOP3.LUT P4, RZ, R0, 0x40000000, RZ, 0xc0, !PT ;  /* 0x4000000000ff7812 */ /* 0x000fc4000788c0ff */
[----:B------:R-:W-:Y:S02]  /*a430*/  LOP3.LUT P5, RZ, R0, 0x20000000, RZ, 0xc0, !PT ;  /* 0x2000000000ff7812 */ /* 0x000fe400078ac0ff */
[----:B------:R-:W-:Y:S02]  /*a440*/  LOP3.LUT R37, R126, R37, RZ, 0xfc, !PT ;  /* 0x000000257e257212 */ /* 0x000fe400078efcff */
[----:B------:R-:W-:Y:S02]  /*a450*/  LOP3.LUT R4, R4, R8, RZ, 0xfc, !PT ;  /* 0x0000000804047212 */ /* 0x000fe400078efcff */
[----:B------:R-:W-:Y:S02]  /*a460*/  LOP3.LUT R2, R2, R6, RZ, 0xfc, !PT ;  /* 0x0000000602027212 */ /* 0x000fe400078efcff */
[----:B------:R-:W-:Y:S02]  /*a470*/  LOP3.LUT R185, R237, R187, RZ, 0xfc, !PT ;  /* 0x000000bbedb97212 */ /* 0x000fe400078efcff */
[----:B------:R-:W-:-:S02]  /*a480*/  LOP3.LUT R135, R232, R3, RZ, 0xfc, !PT ;  /* 0x00000003e8877212 */ /* 0x000fc400078efcff */
[----:B------:R-:W-:Y:S01]  /*a490*/  LOP3.LUT R0, R222, R179, RZ, 0xfc, !PT ;  /* 0x000000b3de007212 */ /* 0x000fe200078efcff */
[----:B------:R-:W-:Y:S05]  /*a4a0*/  @P6 BRA `(.L_x_66) ;  /* 0x000000b000006947 */ /* 0x000fea0003800000 */
[----:B------:R-:W0:Y:S02]  /*a4b0*/  LDS R64, [0x1c] ;  /* 0x00001c00ff407984 */ /* 0x000e240000000800 */
[----:B0-----:R-:W-:Y:S02]  /*a4c0*/  FADD.FTZ R123, R123, R64 ;  /* 0x000000407b7b7221 */ /* 0x001fe40000010000 */
[----:B------:R-:W0:Y:S02]  /*a4d0*/  LDS.128 R64, [0x20] ;  /* 0x00002000ff407984 */ /* 0x000e240000000c00 */
[----:B0-----:R-:W-:-:S04]  /*a4e0*/  FADD.FTZ R64, R123, R64 ;  /* 0x000000407b407221 */ /* 0x001fc80000010000 */
[----:B------:R-:W-:Y:S02]  /*a4f0*/  FADD.FTZ R64, R65, R64 ;  /* 0x0000004041407221 */ /* 0x000fe40000010000 */
[----:B------:R-:W0:Y:S02]  /*a500*/  LDS R65, [0x28] ;  /* 0x00002800ff417984 */ /* 0x000e240000000800 */
[----:B0-----:R-:W-:-:S04]  /*a510*/  FADD.FTZ R64, R64, R65 ;  /* 0x0000004140407221 */ /* 0x001fc80000010000 */
[----:B------:R-:W-:Y:S02]  /*a520*/  FADD.FTZ R67, R67, R64 ;  /* 0x0000004043437221 */ /* 0x000fe40000010000 */
[----:B------:R-:W0:Y:S02]  /*a530*/  LDS.64 R64, [0x30] ;  /* 0x00003000ff407984 */ /* 0x000e240000000a00 */
[----:B0-----:R-:W-:-:S04]  /*a540*/  FADD.FTZ R64, R67, R64 ;  /* 0x0000004043407221 */ /* 0x001fc80000010000 */
[----:B------:R-:W-:Y:S02]  /*a550*/  FADD.FTZ R123, R65, R64 ;  /* 0x00000040417b7221 */ /* 0x000fe40000010000 */
.L_x_66:
[----:B------:R-:W-:Y:S05]  /*a560*/  BSYNC B0 ;  /* 0x0000000000007941 */ /* 0x000fea0003800000 */
.L_x_65:
[----:B------:R-:W-:Y:S01]  /*a570*/  LOP3.LUT R104, R104, R37, RZ, 0xfc, !PT ;  /* 0x0000002568687212 */ /* 0x000fe200078efcff */
[----:B------:R-:W-:Y:S01]  /*a580*/  POPC R126, R0 ;  /* 0x00000000007e7309 */ /* 0x000fe20000000000 */
[----:B------:R-:W-:Y:S01]  /*a590*/  LOP3.LUT R190, R234, R185, RZ, 0xfc, !PT ;  /* 0x000000b9eabe7212 */ /* 0x000fe200078efcff */
[----:B------:R-:W-:Y:S01]  /*a5a0*/  @!P6 FADD.FTZ R42, R123, R42 ;  /* 0x0000002a7b2ae221 */ /* 0x000fe20000010000 */
[----:B------:R-:W-:Y:S01]  /*a5b0*/  LOP3.LUT R105, R105, R104, RZ, 0xfc, !PT ;  /* 0x0000006869697212 */ /* 0x000fe200078efcff */
[----:B------:R-:W-:Y:S01]  /*a5c0*/  BSSY B0, `(.L_x_67) ;  /* 0x0000076000007945 */ /* 0x000fe20003800000 */
[----:B------:R-:W-:Y:S02]  /*a5d0*/  LOP3.LUT R66, R124, R4, RZ, 0xfc, !PT ;  /* 0x000000047c427212 */ /* 0x000fe400078efcff */
[----:B------:R-:W-:Y:S01]  /*a5e0*/  LOP3.LUT R106, R106, R105, RZ, 0xfc, !PT ;  /* 0x000000696a6a7212 */ /* 0x000fe200078efcff */
[----:B------:R0:W-:Y:S01]  /*a5f0*/  @!P6 STS [0x4], R42 ;  /* 0x0000042aff00e388 */ /* 0x0001e20000000800 */
        /* <DEDUP_REMOVED lines=8> */
[----:B------:R-:W-:Y:S01]  /*a680*/  LOP3.LUT R67, R101, R64, RZ, 0xfc, !PT ;  /* 0x0000004065437212 */ /* 0x000fe200078efcff */
[----:B------:R-:W-:Y:S01]  /*a690*/  POPC R124, R65 ;  /* 0x00000041007c7309 */ /* 0x000fe20000000000 */
[----:B------:R-:W-:Y:S02]  /*a6a0*/  LOP3.LUT R111, R111, R110, RZ, 0xfc, !PT ;  /* 0x0000006e6f6f7212 */ /* 0x000fe400078efcff */
[----:B------:R-:W-:Y:S02]  /*a6b0*/  LOP3.LUT R186, R236, R188, RZ, 0xfc, !PT ;  /* 0x000000bcecba7212 */ /* 0x000fe400078efcff */
[----:B------:R-:W-:Y:S02]  /*a6c0*/  LOP3.LUT R112, R112, R111, RZ, 0xfc, !PT ;  /* 0x0000006f70707212 */ /* 0x000fe400078efcff */
[----:B------:R-:W-:Y:S01]  /*a6d0*/  LOP3.LUT R100, R100, R98, RZ, 0xfc, !PT ;  /* 0x0000006264647212 */ /* 0x000fe200078efcff */
[----:B------:R-:W1:Y:S01]  /*a6e0*/  POPC R125, R186 ;  /* 0x000000ba007d7309 */ /* 0x000e620000000000 */
[----:B------:R-:W-:-:S02]  /*a6f0*/  LOP3.LUT R113, R113, R112, RZ, 0xfc, !PT ;  /* 0x0000007071717212 */ /* 0x000fc400078efcff */
[----:B------:R-:W-:Y:S02]  /*a700*/  LOP3.LUT R99, R99, R67, RZ, 0xfc, !PT ;  /* 0x0000004363637212 */ /* 0x000fe400078efcff */
[----:B------:R-:W-:Y:S02]  /*a710*/  LOP3.LUT R114, R114, R113, RZ, 0xfc, !PT ;  /* 0x0000007172727212 */ /* 0x000fe400078efcff */
[----:B------:R-:W-:Y:S02]  /*a720*/  LOP3.LUT R102, R102, R100, RZ, 0xfc, !PT ;  /* 0x0000006466667212 */ /* 0x000fe400078efcff */
[----:B------:R-:W-:Y:S02]  /*a730*/  LOP3.LUT R115, R115, R114, RZ, 0xfc, !PT ;  /* 0x0000007273737212 */ /* 0x000fe400078efcff */
[----:B------:R-:W-:Y:S02]  /*a740*/  LOP3.LUT R101, R213, R99, RZ, 0xfc, !PT ;  /* 0x00000063d5657212 */ /* 0x000fe400078efcff */
[----:B------:R-:W-:-:S02]  /*a750*/  LOP3.LUT R116, R116, R115, RZ, 0xfc, !PT ;  /* 0x0000007374747212 */ /* 0x000fc400078efcff */
[----:B------:R-:W-:Y:S01]  /*a760*/  LOP3.LUT R103, R103, R102, RZ, 0xfc, !PT ;  /* 0x0000006667677212 */ /* 0x000fe200078efcff */
[----:B------:R-:W-:Y:S01]  /*a770*/  POPC R127, R101 ;  /* 0x00000065007f7309 */ /* 0x000fe20000000000 */
[----:B------:R-:W-:Y:S02]  /*a780*/  LOP3.LUT R117, R117, R116, RZ, 0xfc, !PT ;  /* 0x0000007475757212 */ /* 0x000fe400078efcff */
[----:B------:R-:W-:Y:S02]  /*a790*/  SEL R123, RZ, 0x4000000, P5 ;  /* 0x04000000ff7b7807 */ /* 0x000fe40002800000 */
[----:B------:R-:W-:Y:S02]  /*a7a0*/  LOP3.LUT R118, R118, R117, RZ, 0xfc, !PT ;  /* 0x0000007576767212 */ /* 0x000fe400078efcff */
[----:B-1----:R-:W-:Y:S01]  /*a7b0*/  IADD3 R126, R126, R124, R125 ;  /* 0x0000007c7e7e7210 */ /* 0x002fe20007ffe07d */
[----:B------:R-:W1:Y:S01]  /*a7c0*/  POPC R128, R103 ;  /* 0x0000006700807309 */ /* 0x000e620000000000 */
[----:B------:R-:W-:-:S02]  /*a7d0*/  LOP3.LUT R119, R119, R118, RZ, 0xfc, !PT ;  /* 0x0000007677777212 */ /* 0x000fc400078efcff */
[----:B------:R-:W-:Y:S02]  /*a7e0*/  SEL R124, RZ, 0x8000000, P4 ;  /* 0x08000000ff7c7807 */ /* 0x000fe40002000000 */
[----:B------:R-:W-:Y:S02]  /*a7f0*/  LOP3.LUT R120, R120, R119, RZ, 0xfc, !PT ;  /* 0x0000007778787212 */ /* 0x000fe400078efcff */
[----:B------:R-:W-:Y:S02]  /*a800*/  SEL R125, RZ, 0x10000000, P3 ;  /* 0x10000000ff7d7807 */ /* 0x000fe40001800000 */
[----:B------:R-:W-:Y:S02]  /*a810*/  LOP3.LUT R121, R121, R120, RZ, 0xfc, !PT ;  /* 0x0000007879797212 */ /* 0x000fe400078efcff */
[----:B------:R-:W-:Y:S02]  /*a820*/  SEL R129, RZ, 0x40000000, P1 ;  /* 0x40000000ff817807 */ /* 0x000fe40000800000 */
[----:B------:R-:W-:-:S02]  /*a830*/  LOP3.LUT R122, R122, R121, RZ, 0xfc, !PT ;  /* 0x000000797a7a7212 */ /* 0x000fc400078efcff */
[----:B------:R-:W-:Y:S02]  /*a840*/  SEL R130, RZ, 0x80000000, P0 ;  /* 0x80000000ff827807 */ /* 0x000fe40000000000 */
[----:B------:R-:W-:Y:S02]  /*a850*/  LOP3.LUT R123, R123, R122, RZ, 0xfc, !PT ;  /* 0x0000007a7b7b7212 */ /* 0x000fe400078efcff */
[----:B-1----:R-:W-:Y:S02]  /*a860*/  IADD3 R126, R128, R127, R126 ;  /* 0x0000007f807e7210 */ /* 0x002fe40007ffe07e */
[----:B------:R-:W-:Y:S02]  /*a870*/  LOP3.LUT R124, R124, R123, RZ, 0xfc, !PT ;  /* 0x0000007b7c7c7212 */ /* 0x000fe400078efcff */
[----:B------:R-:W-:Y:S02]  /*a880*/  SEL R128, RZ, 0x20000000, P2 ;  /* 0x20000000ff807807 */ /* 0x000fe40001000000 */
[----:B------:R-:W-:Y:S01]  /*a890*/  LOP3.LUT R125, R125, R124, RZ, 0xfc, !PT ;  /* 0x0000007c7d7d7212 */ /* 0x000fe200078efcff */
[----:B------:R-:W-:Y:S01]  /*a8a0*/  BAR.SYNC.DEFER_BLOCKING 0x0 ;  /* 0x0000000000007b1d */ /* 0x000fe20000010000 */
[----:B------:R-:W-:-:S02]  /*a8b0*/  ISETP.GT.U32.AND P0, PT, R84, 0x1f, PT ;  /* 0x0000001f5400780c */ /* 0x000fc40003f04070 */
[----:B------:R-:W-:Y:S02]  /*a8c0*/  LOP3.LUT R128, R128, R125, RZ, 0xfc, !PT ;  /* 0x0000007d80807212 */ /* 0x000fe400078efcff */
[----:B------:R-:W-:Y:S02]  /*a8d0*/  LEA.HI R132, R84, R84, RZ, 0x1d ;  /* 0x0000005454847211 */ /* 0x000fe400078fe8ff */
[----:B------:R-:W-:-:S04]  /*a8e0*/  LOP3.LUT R129, R129, R128, RZ, 0xfc, !PT ;  /* 0x0000008081817212 */ /* 0x000fc800078efcff */
[----:B------:R-:W-:-:S04]  /*a8f0*/  LOP3.LUT R130, R130, R129, RZ, 0xfc, !PT ;  /* 0x0000008182827212 */ /* 0x000fc800078efcff */
[----:B0-----:R-:W0:Y:S02]  /*a900*/  POPC R42, R130 ;  /* 0x00000082002a7309 */ /* 0x001e240000000000 */
[----:B0-----:R-:W-:Y:S02]  /*a910*/  IMAD.IADD R126, R42, 0x1, R126 ;  /* 0x000000012a7e7824 */ /* 0x001fe400078e027e */
[----:B------:R-:W0:Y:S04]  /*a920*/  LDS R42, [0x4] ;  /* 0x00000400ff2a7984 */ /* 0x000e280000000800 */
[----:B------:R-:W-:Y:S06]  /*a930*/  BAR.SYNC.DEFER_BLOCKING 0x0 ;  /* 0x0000000000007b1d */ /* 0x000fec0000010000 */
[----:B------:R1:W-:Y:S02]  /*a940*/  STS [R132.X4+0x20], R126 ;  /* 0x0000207e84007388 */ /* 0x0003e40000004800 */
[----:B-1----:R-:W-:-:S02]  /*a950*/  LEA R132, R132, 0x10, 0x2 ;  /* 0x0000001084847811 */ /* 0x002fc400078e10ff */
[----:B------:R-:W-:Y:S06]  /*a960*/  BAR.SYNC.DEFER_BLOCKING 0x0 ;  /* 0x0000000000007b1d */ /* 0x000fec0000010000 */
[----:B------:R-:W-:Y:S05]  /*a970*/  @P0 BRA `(.L_x_68) ;  /* 0x000003a000000947 */ /* 0x000fea0003800000 */
[----:B0-----:R-:W0:Y:S01]  /*a980*/  S2R R215, SR_TID.X ;  /* 0x0000000000d77919 */ /* 0x001e220000002100 */
[----:B------:R-:W-:Y:S01]  /*a990*/  IMAD.MOV.U32 R213, RZ, RZ, 0x24 ;  /* 0x00000024ffd57424 */ /* 0x000fe200078e00ff */
[----:B0-----:R-:W-:-:S03]  /*a9a0*/  ISETP.NE.AND P0, PT, R215, RZ, PT ;  /* 0x000000ffd700720c */ /* 0x001fc60003f05270 */
[C---:B------:R-:W-:Y:S02]  /*a9b0*/  IMAD R213, R215.reuse, R213, 0x10 ;  /* 0x00000010d7d57424 */ /* 0x040fe400078e02d5 */
[----:B------:R-:W-:-:S05]  /*a9c0*/  IMAD R215, R215, 0x24, RZ ;  /* 0x00000024d7d77824 */ /* 0x000fca00078e02ff */
[----:B------:R-:W-:Y:S04]  /*a9d0*/  LDS R126, [R215+0x24] ;  /* 0x00002400d77e7984 */ /* 0x000fe80000000800 */
[----:B------:R-:W-:Y:S04]  /*a9e0*/  LDS R127, [R215+0x20] ;  /* 0x00002000d77f7984 */ /* 0x000fe80000000800 */
[----:B------:R-:W0:Y:S02]  /*a9f0*/  LDS R214, [R215+0x28] ;  /* 0x00002800d7d67984 */ /* 0x000e240000000800 */
[----:B0-----:R-:W-:-:S02]  /*aa00*/  IADD3 R126, R214, R126, R127 ;  /* 0x0000007ed67e7210 */ /* 0x001fc40007ffe07f */
[----:B------:R-:W-:Y:S04]  /*aa10*/  LDS R127, [R215+0x2c] ;  /* 0x00002c00d77f7984 */ /* 0x000fe80000000800 */
[----:B------:R-:W0:Y:S02]  /*aa20*/  LDS R214, [R215+0x30] ;  /* 0x00003000d7d67984 */ /* 0x000e240000000800 */
[----:B0-----:R-:W-:Y:S02]  /*aa30*/  IADD3 R126, R214, R126, R127 ;  /* 0x0000007ed67e7210 */ /* 0x001fe40007ffe07f */
[----:B------:R-:W-:Y:S04]  /*aa40*/  LDS R127, [R215+0x34] ;  /* 0x00003400d77f7984 */ /* 0x000fe80000000800 */
[----:B------:R-:W0:Y:S02]  /*aa50*/  LDS R214, [R215+0x38] ;  /* 0x00003800d7d67984 */ /* 0x000e240000000800 */
[----:B0-----:R-:W-:-:S02]  /*aa60*/  IADD3 R214, R214, R126, R127 ;  /* 0x0000007ed6d67210 */ /* 0x001fc40007ffe07f */
[----:B------:R-:W0:Y:S03]  /*aa70*/  LDS R126, [R215+0x3c] ;  /* 0x00003c00d77e7984 */ /* 0x000e260000000800 */
[----:B0-----:R-:W-:Y:S01]  /*aa80*/  IMAD.IADD R214, R214, 0x1, R126 ;  /* 0x00000001d6d67824 */ /* 0x001fe200078e027e */
[----:B------:R-:W-:Y:S05]  /*aa90*/  BRA.DIV ~URZ, `(.L_x_69) ;  /* 0x00006fa27f007947 */ /* 0x000fea000b800000 */
[----:B------:R0:W1:Y:S02]  /*aaa0*/  SHFL.UP P1, R215, R214, 0x1, RZ ;  /* 0x04200000d6d77989 */ /* 0x00006400000200ff */
.L_x_80:
[----:B-1----:R-:W-:-:S04]  /*aab0*/  IMAD.MOV.U32 R217, RZ, RZ, R215 ;  /* 0x000000ffffd97224 */ /* 0x002fc800078e00d7 */
[----:B------:R-:W-:Y:S01]  /*aac0*/  @P1 IMAD.IADD R217, R214, 0x1, R217 ;  /* 0x00000001d6d91824 */ /* 0x000fe200078e02d9 */
[----:B------:R-:W-:Y:S05]  /*aad0*/  BRA.DIV ~URZ, `(.L_x_70) ;  /* 0x00006fe27f007947 */ /* 0x000fea000b800000 */
[----:B------:R-:W1:Y:S02]  /*aae0*/  SHFL.UP P1, R126, R217, 0x2, RZ ;  /* 0x04400000d97e7989 */ /* 0x000e6400000200ff */
[----:B-1----:R-:W-:-:S05]  /*aaf0*/  @P1 IMAD.IADD R126, R217, 0x1, R126 ;  /* 0x00000001d97e1824 */ /* 0x002fca00078e027e */
[----:B------:R-:W1:Y:S02]  /*ab00*/  SHFL.UP P1, R127, R126, 0x4, RZ ;  /* 0x048000007e7f7989 */ /* 0x000e6400000200ff */
[----:B-1----:R-:W-:-:S05]  /*ab10*/  @P1 IMAD.IADD R127, R126, 0x1, R127 ;  /* 0x000000017e7f1824 */ /* 0x002fca00078e027f */
[----:B------:R-:W1:Y:S02]  /*ab20*/  SHFL.UP P1, R126, R127, 0x8, RZ ;  /* 0x050000007f7e7989 */ /* 0x000e6400000200ff */
[----:B-1----:R-:W-:-:S05]  /*ab30*/  @P1 IMAD.IADD R126, R127, 0x1, R126 ;  /* 0x000000017f7e1824 */ /* 0x002fca00078e027e */
[----:B------:R-:W1:Y:S02]  /*ab40*/  SHFL.UP P1, R216, R126, 0x10, RZ ;  /* 0x060000007ed87989 */ /* 0x000e6400000200ff */
[----:B-1----:R-:W-:Y:S02]  /*ab50*/  @P1 IMAD.IADD R216, R126, 0x1, R216 ;  /* 0x000000017ed81824 */ /* 0x002fe400078e02d8 */
[----:B------:R1:W2:Y:S02]  /*ab60*/  SHFL.IDX PT, R126, R43, RZ, 0x1f ;  /* 0x00001fff2b7e7589 */ /* 0x0002a400000e0000 */
[----:B0-----:R-:W-:Y:S02]  /*ab70*/  IMAD.IADD R214, R216, 0x1, -R214 ;  /* 0x00000001d8d67824 */ /* 0x001fe400078e0ad6 */
[----:B------:R-:W0:Y:S04]  /*ab80*/  SHFL.IDX PT, R216, R216, 0x1f, 0x1f ;  /* 0x03e01f00d8d87f89 */ /* 0x000e2800000e0000 */
.L_x_81:
[----:B------:R-:W3:Y:S01]  /*ab90*/  LDS R127, [R213+0x10] ;  /* 0x00001000d57f7984 */ /* 0x000ee20000000800 */
[----:B------:R-:W-:Y:S01]  /*aba0*/  SEL R214, R214, RZ, P0 ;  /* 0x000000ffd6d67207 */ /* 0x000fe20000000000 */
[----:B01----:R-:W-:-:S04]  /*abb0*/  IMAD.IADD R43, R43, 0x1, R216 ;  /* 0x000000012b2b7824 */ /* 0x003fc800078e02d8 */
[----:B--2---:R-:W-:-:S05]  /*abc0*/  IMAD.IADD R126, R214, 0x1, R126 ;  /* 0x00000001d67e7824 */ /* 0x004fca00078e027e */
[----:B------:R-:W-:Y:S01]  /*abd0*/  STS [R213+0x10], R126 ;  /* 0x0000107ed5007388 */ /* 0x000fe20000000800 */
[----:B---3--:R-:W-:-:S03]  /*abe0*/  IMAD.IADD R127, R126, 0x1, R127 ;  /* 0x000000017e7f7824 */ /* 0x008fc600078e027f */
[----:B------:R-:W0:Y:S04]  /*abf0*/  LDS R126, [R213+0x14] ;  /* 0x00001400d57e7984 */ /* 0x000e280000000800 */
[----:B------:R-:W-:Y:S01]  /*ac00*/  STS [R213+0x14], R127 ;  /* 0x0000147fd5007388 */ /* 0x000fe20000000800 */
[----:B0-----:R-:W-:-:S03]  /*ac10*/  IMAD.IADD R126, R127, 0x1, R126 ;  /* 0x000000017f7e7824 */ /* 0x001fc600078e027e */
        /* <DEDUP_REMOVED lines=13> */
[----:B------:R1:W-:Y:S01]  /*acf0*/  STS [R213+0x28], R126 ;  /* 0x0000287ed5007388 */ /* 0x0003e20000000800 */
[----:B0-----:R-:W-:-:S05]  /*ad00*/  IMAD.IADD R127, R126, 0x1, R127 ;  /* 0x000000017e7f7824 */ /* 0x001fca00078e027f */
[----:B------:R1:W-:Y:S02]  /*ad10*/  STS [R213+0x2c], R127 ;  /* 0x00002c7fd5007388 */ /* 0x0003e40000000800 */
.L_x_68:
[----:B0-----:R-:W-:Y:S05]  /*ad20*/  BSYNC B0 ;  /* 0x0000000000007941 */ /* 0x001fea0003800000 */
.L_x_67:
[----:B------:R-:W-:Y:S01]  /*ad30*/  WARPSYNC 0xffffffff ;  /* 0xffffffff00007948 */ /* 0x000fe20003800000 */
[----:B------:R-:W-:Y:S01]  /*ad40*/  BAR.SYNC.DEFER_BLOCKING 0x0 ;  /* 0x0000000000007b1d */ /* 0x000fe20000010000 */
[----:B------:R-:W-:-:S05]  /*ad50*/  FSETP.GT.FTZ.AND P0, PT, R42, RZ, PT ;  /* 0x000000ff2a00720b */ /* 0x000fca0003f14000 */
[----:B------:R-:W-:Y:S04]  /*ad60*/  LDS R132, [R132+0x10] ;  /* 0x0000100084847984 */ /* 0x000fe80000000800 */
[----:B------:R-:W-:Y:S04]  /*ad70*/  @!P6 STS [RZ], R43 ;  /* 0x0000002bff00e388 */ /* 0x000fe80000000800 */
[----:B------:R-:W-:Y:S06]  /*ad80*/  BAR.SYNC.DEFER_BLOCKING 0x0 ;  /* 0x0000000000007b1d */ /* 0x000fec0000010000 */
[----:B-1----:R-:W0:Y:S02]  /*ad90*/  LDS R126, [RZ] ;  /* 0x00000000ff7e7984 */ /* 0x002e240000000800 */
[----:B0-----:R0:W1:Y:S02]  /*ada0*/  R2UR UR4, R126 ;  /* 0x000000007e0473c2 */ /* 0x00106400000e0000 */
[----:B0-----:R-:W-:-:S04]  /*adb0*/  IMAD.MOV.U32 R126, RZ, RZ, c[0x0][0x1b4] ;  /* 0x00006d00ff7e7624 */ /* 0x001fc800078e00ff */
[----:B------:R-:W-:Y:S01]  /*adc0*/  FADD.FTZ R126, R126, 0.0099999997764825820923 ;  /* 0x3c23d70a7e7e7421 */ /* 0x000fe20000010000 */
[----:B------:R-:W-:Y:S04]  /*add0*/  BAR.SYNC.DEFER_BLOCKING 0x0 ;  /* 0x0000000000007b1d */ /* 0x000fe80000010000 */
[----:B------:R-:W-:-:S13]  /*ade0*/  FSETP.GTU.FTZ.AND P1, PT, R42, R126, PT ;  /* 0x0000007e2a00720b */ /* 0x000fda0003f3c000 */
[----:B-1----:R-:W-:Y:S05]  /*adf0*/  @P0 BRA !P1, `(.L_x_71) ;  /* 0x0000007000000947 */ /* 0x002fea0004800000 */
[----:B------:R-:W-:Y:S02]  /*ae00*/  FSETP.GT.FTZ.AND P1, PT, R42, c[0x0][0x1b4], PT ;  /* 0x00006d002a007a0b */ /* 0x000fe40003f34000 */
[----:B------:R-:W-:-:S04]  /*ae10*/  PRMT R126, R39, 0x9910, RZ ;  /* 0x00009910277e7816 */ /* 0x000fc800000000ff */
[----:B------:R-:W-:-:S07]  /*ae20*/  ISETP.EQ.AND P0, PT, R126, RZ, P0 ;  /* 0x000000ff7e00720c */ /* 0x000fce0000702270 */
[----:B------:R-:W-:Y:S02]  /*ae30*/  VOTEU.ANY UP0, P1 ;  /* 0x00000000003f7886 */ /* 0x000fe40000800100 */
[----:B------:R-:W-:-:S06]  /*ae40*/  UISETP.LT.U32.AND UP0, UPT, UR4, 0xc01, UP0 ;  /* 0x00000c010400788c */ /* 0x000fcc0008701070 */
[----:B------:R-:W-:-:S13]  /*ae50*/  PLOP3.LUT P0, PT, P0, PT, UP0, 0xea, 0x0 ;  /* 0x000000000000781c */ /* 0x000fda000070fd0a */
[----:B------:R-:W-:Y:S05]  /*ae60*/  @!P0 BRA `(.L_x_72) ;  /* 0x000065e000008947 */ /* 0x000fea0003800000 */
.L_x_71:
[----:B------:R-:W-:Y:S01]  /*ae70*/  LOP3.LUT P4, RZ, R96, 0x100, RZ, 0xc0, !PT ;  /* 0x0000010060ff7812 */ /* 0x000fe2000788c0ff */
[----:B------:R-:W-:Y:S01]  /*ae80*/  IMAD.MOV.U32 R126, RZ, RZ, 0x1 ;  /* 0x00000001ff7e7424 */ /* 0x000fe200078e00ff */
[----:B------:R-:W-:Y:S01]  /*ae90*/  LOP3.LUT R96, R39, 0xffff, RZ, 0xc0, !PT ;  /* 0x0000ffff27607812 */ /* 0x000fe200078ec0ff */
[----:B------:R-:W2:Y:S03]  /*aea0*/  LDL R222, [R1+0x40] ;  /* 0x0000400001de7983 */ /* 0x000ea60000100800 */
[----:B------:R-:W-:Y:S01]  /*aeb0*/  SHF.L.U32 R96, R126, R96, RZ ;  /* 0x000000607e607219 */ /* 0x000fe200000006ff */
[----:B------:R0:W2:Y:S01]  /*aec0*/  LDL R221, [R1+0x40] ;  /* 0x0000400001dd7983 */ /* 0x0000a20000100800 */
[----:B------:R-:W-:Y:S02]  /*aed0*/  LOP3.LUT P5, RZ, R133, 0x80, RZ, 0xc0, !PT ;  /* 0x0000008085ff7812 */ /* 0x000fe400078ac0ff */
[----:B------:R-:W-:Y:S01]  /*aee0*/  LOP3.LUT R133, R41, R96, RZ, 0xfc, !PT ;  /* 0x0000006029857212 */ /* 0x000fe200078efcff */
[----:B------:R-:W3:Y:S03]  /*aef0*/  LDL R225, [R1+0x44] ;  /* 0x0000440001e17983 */ /* 0x000ee60000100800 */
[----:B------:R-:W-:Y:S01]  /*af00*/  LOP3.LUT R96, R133, R74, RZ, 0x30, !PT ;  /* 0x0000004a85607212 */ /* 0x000fe200078e30ff */
[----:B------:R0:W3:Y:S03]  /*af10*/  LDL R220, [R1+0x44] ;  /* 0x0000440001dc7983 */ /* 0x0000e60000100800 */
[----:B------:R-:W-:Y:S01]  /*af20*/  PRMT R96, R96, 0x9910, RZ ;  /* 0x0000991060607816 */ /* 0x000fe200000000ff */
[----:B------:R-:W4:Y:S03]  /*af30*/  LDL R224, [R1+0x3c] ;  /* 0x00003c0001e07983 */ /* 0x000f260000100800 */
[----:B------:R-:W-:Y:S01]  /*af40*/  ISETP.NE.AND P0, PT, R96, RZ, PT ;  /* 0x000000ff6000720c */ /* 0x000fe20003f05270 */
[----:B------:R0:W4:Y:S03]  /*af50*/  LDL R219, [R1+0x3c] ;  /* 0x00003c0001db7983 */ /* 0x0001260000100800 */
[----:B------:R-:W-:Y:S01]  /*af60*/  ISETP.GT.U32.OR P0, PT, R132, 0xbff, P0 ;  /* 0x00000bff8400780c */ /* 0x000fe20000704470 */
[----:B------:R0:W5:Y:S04]  /*af70*/  LDL R218, [R1+0x4c] ;  /* 0x00004c0001da7983 */ /* 0x0001680000100800 */
[----:B------:R0:W3:Y:S04]  /*af80*/  LDL R217, [R1+0x34] ;  /* 0x0000340001d97983 */ /* 0x0000e80000100800 */
[----:B------:R0:W4:Y:S04]  /*af90*/  LDL R215, [R1+0x50] ;  /* 0x0000500001d77983 */ /* 0x0001280000100800 */
[----:B------:R-:W1:Y:S04]  /*afa0*/  @!P0 S2R R96, SR_TID.X ;  /* 0x0000000000608919 */ /* 0x000e680000002100 */
[----:B------:R-:W4:Y:S04]  /*afb0*/  LDL R223, [R1+0x48] ;  /* 0x0000480001df7983 */ /* 0x000f280000100800 */
[----:B------:R0:W4:Y:S04]  /*afc0*/  LDL R216, [R1+0x48] ;  /* 0x0000480001d87983 */ /* 0x0001280000100800 */
[----:B------:R0:W4:Y:S04]  /*afd0*/  LDL R214, [R1+0x38] ;  /* 0x0000380001d67983 */ /* 0x0001280000100800 */
[----:B------:R0:W4:Y:S01]  /*afe0*/  LDL R213, [R1+0x30] ;  /* 0x0000300001d57983 */ /* 0x0001220000100800 */
[----:B-1----:R-:W-:Y:S01]  /*aff0*/  @!P0 IMAD R97, R96, 0xc0, RZ ;  /* 0x000000c060618824 */ /* 0x002fe200078e02ff */
[----:B------:R-:W-:-:S05]  /*b000*/  @!P0 LOP3.LUT R96, R74, 0xffff, RZ, 0xc0, !PT ;  /* 0x0000ffff4a608812 */ /* 0x000fca00078ec0ff */
[----:B------:R1:W-:Y:S02]  /*b010*/  @!P0 STS.64 [R132.X8+0x4b0], R96 ;  /* 0x0004b06084008388 */ /* 0x0003e40000008a00 */
[----:B-1----:R-:W-:-:S04]  /*b020*/  LOP3.LUT R96, R133, R75, RZ, 0x30, !PT ;  /* 0x0000004b85607212 */ /* 0x002fc800078e30ff */
[----:B------:R-:W-:Y:S02]  /*b030*/  PRMT R96, R96, 0x9910, RZ ;  /* 0x0000991060607816 */ /* 0x000fe400000000ff */
[----:B------:R-:W-:Y:S02]  /*b040*/  @!P0 IADD3 R132, R132, 0x1, RZ ;  /* 0x0000000184848810 */ /* 0x000fe40007ffe0ff */
[----:B------:R-:W-:-:S04]  /*b050*/  ISETP.NE.AND P3, PT, R96, RZ, PT ;  /* 0x000000ff6000720c */ /* 0x000fc80003f65270 */
[----:B------:R-:W-:Y:S02]  /*b060*/  ISETP.GT.U32.OR P3, PT, R132, 0xbff, P3 ;  /* 0x00000bff8400780c */ /* 0x000fe40001f64470 */
[----:B------:R-:W-:-:S04]  /*b070*/  LOP3.LUT R96, R133, R73, RZ, 0x30, !PT ;  /* 0x0000004985607212 */ /* 0x000fc800078e30ff */
[----:B------:R-:W-:-:S07]  /*b080*/  PRMT R96, R96, 0x9910, RZ ;  /* 0x0000991060607816 */ /* 0x000fce00000000ff */
[----:B------:R-:W-:Y:S02]  /*b090*/  @!P3 LOP3.LUT R126, R75, 0xffff, RZ, 0xc0, !PT ;  /* 0x0000ffff4b7eb812 */ /* 0x000fe400078ec0ff */
[----:B------:R-:W-:Y:S02]  /*b0a0*/  @!P3 IADD3 R127, R97, 0x1, RZ ;  /* 0x00000001617fb810 */ /* 0x000fe40007ffe0ff */
[----:B------:R-:W-:-:S03]  /*b0b0*/  ISETP.NE.AND P2, PT, R96, RZ, PT ;  /* 0x000000ff6000720c */ /* 0x000fc60003f45270 */
[----:B------:R1:W-:Y:S02]  /*b0c0*/  @!P3 STS.64 [R132.X8+0x4b0], R126 ;  /* 0x0004b07e8400b388 */ /* 0x0003e40000008a00 */
[----:B-1----:R-:W-:-:S04]  /*b0d0*/  @!P3 IADD3 R132, R132, 0x1, RZ ;  /* 0x000000018484b810 */ /* 0x002fc80007ffe0ff */
[----:B------:R-:W-:Y:S02]  /*b0e0*/  ISETP.GT.U32.OR P2, PT, R132, 0xbff, P2 ;  /* 0x00000bff8400780c */ /* 0x000fe40001744470 */
[----:B------:R-:W-:-:S04]  /*b0f0*/  LOP3.LUT R96, R133, R76, RZ, 0x30, !PT ;  /* 0x0000004c85607212 */ /* 0x000fc800078e30ff */
[----:B------:R-:W-:Y:S02]  /*b100*/  PRMT R96, R96, 0x9910, RZ ;  /* 0x0000991060607816 */ /* 0x000fe400000000ff */
[----:B------:R-:W-:-:S05]  /*b110*/  @!P0 PRMT R74, RZ, 0x7610, R74 ;  /* 0x00007610ff4a8816 */ /* 0x000fca000000004a */
        /* <DEDUP_REMOVED lines=12> */
[----:B------:R1:W-:Y:S01]  /*b1e0*/  @!P0 STS.64 [R132.X8+0x4b0], R126 ;  /* 0x0004b07e84008388 */ /* 0x0003e20000008a00 */
[----:B------:R-:W-:Y:S02]  /*b1f0*/  LOP3.LUT R96, R133, R77, RZ, 0x30, !PT ;  /* 0x0000004d85607212 */ /* 0x000fe400078e30ff */
[----:B-1----:R-:W-:-:S04]  /*b200*/  @!P0 IADD3 R132, R132, 0x1, RZ ;  /* 0x0000000184848810 */ /* 0x002fc80007ffe0ff */
[----:B------:R-:W-:Y:S02]  /*b210*/  ISETP.GT.U32.OR P3, PT, R132, 0xbff, P3 ;  /* 0x00000bff8400780c */ /* 0x000fe40001f64470 */
[----:B------:R-:W-:Y:S02]  /*b220*/  PRMT R96, R96, 0x9910, RZ ;  /* 0x0000991060607816 */ /* 0x000fe400000000ff */
[----:B------:R-:W-:Y:S02]  /*b230*/  @!P2 PRMT R73, RZ, 0x7610, R73 ;  /* 0x00007610ff49a816 */ /* 0x000fe40000000049 */
[----:B------:R-:W-:Y:S02]  /*b240*/  ISETP.NE.AND P2, PT, R96, RZ, PT ;  /* 0x000000ff6000720c */ /* 0x000fe40003f45270 */
[----:B------:R-:W5:Y:S01]  /*b250*/  LDL R96, [R1+0x4c] ;  /* 0x00004c0001607983 */ /* 0x000f620000100800 */
[----:B------:R-:W-:-:S03]  /*b260*/  LOP3.LUT P1, RZ, R212, 0x40, RZ, 0xc0, !PT ;  /* 0x00000040d4ff7812 */ /* 0x000fc6000782c0ff */
[----:B------:R-:W5:Y:S01]  /*b270*/  LDL R212, [R1+0x34] ;  /* 0x0000340001d47983 */ /* 0x000f620000100800 */
[----:B------:R-:W-:Y:S02]  /*b280*/  @!P3 LOP3.LUT R126, R72, 0xffff, RZ, 0xc0, !PT ;  /* 0x0000ffff487eb812 */ /* 0x000fe400078ec0ff */
[----:B------:R-:W-:Y:S02]  /*b290*/  @!P3 IADD3 R127, R97, 0x4, RZ ;  /* 0x00000004617fb810 */ /* 0x000fe40007ffe0ff */
[----:B------:R-:W-:-:S03]  /*b2a0*/  @!P3 PRMT R72, RZ, 0x7610, R72 ;  /* 0x00007610ff48b816 */ /* 0x000fc60000000048 */
[----:B------:R1:W-:Y:S02]  /*b2b0*/  @!P3 STS.64 [R132.X8+0x4b0], R126 ;  /* 0x0004b07e8400b388 */ /* 0x0003e40000008a00 */
[----:B-1----:R-:W-:Y:S02]  /*b2c0*/  @!P3 IADD3 R132, R132, 0x1, RZ ;  /* 0x000000018484b810 */ /* 0x002fe40007ffe0ff */
[----:B------:R-:W-:Y:S02]  /*b2d0*/  LOP3.LUT P3, RZ, R210, 0x400, RZ, 0xc0, !PT ;  /* 0x00000400d2ff7812 */ /* 0x000fe4000786c0ff */
[----:B------:R-:W5:Y:S01]  /*b2e0*/  LDL R210, [R1+0x50] ;  /* 0x0000500001d27983 */ /* 0x000f620000100800 */
[----:B------:R-:W-:-:S13]  /*b2f0*/  ISETP.GT.U32.OR P2, PT, R132, 0xbff, P2 ;  /* 0x00000bff8400780c */ /* 0x000fda0001744470 */
[----:B------:R-:W-:Y:S02]  /*b300*/  @!P2 LOP3.LUT R126, R77, 0xffff, RZ, 0xc0, !PT ;  /* 0x0000ffff4d7ea812 */ /* 0x000fe400078ec0ff */
[----:B------:R-:W-:-:S05]  /*b310*/  @!P2 IADD3 R127, R97, 0x5, RZ ;  /* 0x00000005617fa810 */ /* 0x000fca0007ffe0ff */
[----:B------:R1:W-:Y:S02]  /*b320*/  @!P2 STS.64 [R132.X8+0x4b0], R126 ;  /* 0x0004b07e8400a388 */ /* 0x0003e40000008a00 */
[----:B-1----:R-:W-:-:S04]  /*b330*/  @!P2 IADD3 R132, R132, 0x1, RZ ;  /* 0x000000018484a810 */ /* 0x002fc80007ffe0ff */
[----:B------:R-:W-:-:S13]  /*b340*/  ISETP.GT.U32.OR P1, PT, R132, 0xbff, !P1 ;  /* 0x00000bff8400780c */ /* 0x000fda0004f24470 */
[----:B------:R-:W-:Y:S02]  /*b350*/  @!P1 IADD3 R127, R97, 0x6, RZ ;  /* 0x00000006617f9810 */ /* 0x000fe40007ffe0ff */
[----:B--2---:R-:W-:Y:S02]  /*b360*/  PRMT R221, R222, 0x7610, R222 ;  /* 0x00007610dedd7816 */ /* 0x004fe400000000de */
[----:B------:R-:W2:Y:S02]  /*b370*/  LDL R222, [R1+0x38] ;  /* 0x0000380001de7983 */ /* 0x000ea40000100800 */
[----:B------:R-:W-:-:S05]  /*b380*/  @!P1 LOP3.LUT R126, R221, 0xffff, RZ, 0xc0, !PT ;  /* 0x0000ffffdd7e9812 */ /* 0x000fca00078ec0ff */
[----:B------:R1:W-:Y:S02]  /*b390*/  @!P1 STS.64 [R132.X8+0x4b0], R126 ;  /* 0x0004b07e84009388 */ /* 0x0003e40000008a00 */
[----:B-1----:R-:W-:-:S04]  /*b3a0*/  @!P1 IADD3 R132, R132, 0x1, RZ ;  /* 0x0000000184849810 */ /* 0x002fc80007ffe0ff */
[----:B------:R-:W-:Y:S02]  /*b3b0*/  ISETP.GT.U32.OR P5, PT, R132, 0xbff, !P5 ;  /* 0x00000bff8400780c */ /* 0x000fe40006fa4470 */
[----:B---3--:R-:W-:-:S11]  /*b3c0*/  PRMT R220, R225, 0x7610, R225 ;  /* 0x00007610e1dc7816 */ /* 0x008fd600000000e1 */
[----:B------:R-:W-:Y:S02]  /*b3d0*/  @!P5 LOP3.LUT R126, R220, 0xffff, RZ, 0xc0, !PT ;  /* 0x0000ffffdc7ed812 */ /* 0x000fe400078ec0ff */
[----:B------:R-:W-:-:S05]  /*b3e0*/  @!P5 IADD3 R127, R97, 0x7, RZ ;  /* 0x00000007617fd810 */ /* 0x000fca0007ffe0ff */
[----:B------:R1:W-:Y:S02]  /*b3f0*/  @!P5 STS.64 [R132.X8+0x4b0], R126 ;  /* 0x0004b07e8400d388 */ /* 0x0003e40000008a00 */
[----:B-1----:R-:W-:-:S04]  /*b400*/  @!P5 IADD3 R132, R132, 0x1, RZ ;  /* 0x000000018484d810 */ /* 0x002fc80007ffe0ff */
[----:B------:R-:W-:Y:S02]  /*b410*/  ISETP.GT.U32.OR P4, PT, R132, 0xbff, !P4 ;  /* 0x00000bff8400780c */ /* 0x000fe40006784470 */
[----:B------:R-:W-:Y:S02]  /*b420*/  @!P1 PRMT R221, RZ, 0x7610, R221 ;  /* 0x00007610ffdd9816 */ /* 0x000fe400000000dd */
[----:B----4-:R-:W-:Y:S02]  /*b430*/  PRMT R219, R224, 0x7610, R224 ;  /* 0x00007610e0db7816 */ /* 0x010fe400000000e0 */
[----:B------:R-:W-:Y:S02]  /*b440*/  @!P2 PRMT R77, RZ, 0x7610, R77 ;  /* 0x00007610ff4da816 */ /* 0x000fe4000000004d */
[----:B------:R-:W-:Y:S02]  /*b450*/  LOP3.LUT P2, RZ, R209, 0x800, RZ, 0xc0, !PT ;  /* 0x00000800d1ff7812 */ /* 0x000fe4000784c0ff */
[----:B------:R-:W-:Y:S01]  /*b460*/  @!P5 PRMT R220, RZ, 0x7610, R220 ;  /* 0x00007610ffdcd816 */ /* 0x000fe200000000dc */
[----:B------:R-:W3:Y:S02]  /*b470*/  LDL R209, [R1+0x30] ;  /* 0x0000300001d17983 */ /* 0x000ee40000100800 */
[----:B------:R-:W-:-:S02]  /*b480*/  @!P4 LOP3.LUT R126, R219, 0xffff, RZ, 0xc0, !PT ;  /* 0x0000ffffdb7ec812 */ /* 0x000fc400078ec0ff */
[----:B------:R-:W-:Y:S02]  /*b490*/  @!P4 IADD3 R127, R97, 0x8, RZ ;  /* 0x00000008617fc810 */ /* 0x000fe40007ffe0ff */
[----:B------:R-:W-:Y:S02]  /*b4a0*/  @!P4 PRMT R219, RZ, 0x7610, R219 ;  /* 0x00007610ffdbc816 */ /* 0x000fe400000000db */
[----:B------:R-:W-:Y:S01]  /*b4b0*/  @!P0 PRMT R76, RZ, 0x7610, R76 ;  /* 0x00007610ff4c8816 */ /* 0x000fe2000000004c */
[----:B------:R1:W-:Y:S01]  /*b4c0*/  @!P4 STS.64 [R132.X8+0x4b0], R126 ;  /* 0x0004b07e8400c388 */ /* 0x0003e20000008a00 */
[----:B------:R-:W-:Y:S02]  /*b4d0*/  LOP3.LUT P0, RZ, R211, 0x200, RZ, 0xc0, !PT ;  /* 0x00000200d3ff7812 */ /* 0x000fe4000780c0ff */
[----:B-1----:R-:W-:Y:S02]  /*b4e0*/  @!P4 IADD3 R132, R132, 0x1, RZ ;  /* 0x000000018484c810 */ /* 0x002fe40007ffe0ff */
[----:B-----5:R-:W-:-:S02]  /*b4f0*/  PRMT R218, R96, 0x7610, R96 ;  /* 0x0000761060da7816 */ /* 0x020fc40000000060 */
[----:B------:R0:W4:Y:S01]  /*b500*/  LDL R96, [R1+0x54] ;  /* 0x0000540001607983 */ /* 0x0001220000100800 */
[----:B------:R-:W-:-:S03]  /*b510*/  PRMT R217, R212, 0x7610, R212 ;  /* 0x00007610d4d97816 */ /* 0x000fc600000000d4 */
[----:B------:R-:W-:Y:S01]  /*b520*/  @!P1 STL.S16 [R1+0x40], R221 ;  /* 0x000040dd01009387 */ /* 0x000fe20000100600 */
[----:B------:R-:W-:-:S03]  /*b530*/  LOP3.LUT P1, RZ, R208, 0x1000, RZ, 0xc0, !PT ;  /* 0x00001000d0ff7812 */ /* 0x000fc6000782c0ff */
[----:B------:R-:W4:Y:S04]  /*b540*/  LDL R208, [R1+0x54] ;  /* 0x0000540001d07983 */ /* 0x000f280000100800 */
[----:B------:R0:W5:Y:S04]  /*b550*/  LDL R212, [R1+0x2c] ;  /* 0x00002c0001d47983 */ /* 0x0001680000100800 */
[----:B------:R-:W-:Y:S01]  /*b560*/  @!P5 STL.S16 [R1+0x44], R220 ;  /* 0x000044dc0100d387 */ /* 0x000fe20000100600 */
[----:B------:R-:W-:-:S03]  /*b570*/  LOP3.LUT P5, RZ, R207, 0x2000, RZ, 0xc0, !PT ;  /* 0x00002000cfff7812 */ /* 0x000fc600078ac0ff */
[----:B------:R-:W5:Y:S04]  /*b580*/  LDL R207, [R1+0x2c] ;  /* 0x00002c0001cf7983 */ /* 0x000f680000100800 */
[----:B------:R0:W5:Y:S01]  /*b590*/  LDL R211, [R1+0x58] ;  /* 0x0000580001d37983 */ /* 0x0001620000100800 */
[----:B------:R-:W-:-:S03]  /*b5a0*/  PRMT R215, R210, 0x7610, R210 ;  /* 0x00007610d2d77816 */ /* 0x000fc600000000d2 */
[----:B------:R0:W5:Y:S04]  /*b5b0*/  LDL R210, [R1+0x28] ;  /* 0x0000280001d27983 */ /* 0x0001680000100800 */
[----:B------:R-:W-:Y:S01]  /*b5c0*/  @!P4 STL.S16 [R1+0x3c], R219 ;  /* 0x00003cdb0100c387 */ /* 0x000fe20000100600 */
[----:B------:R-:W-:-:S03]  /*b5d0*/  LOP3.LUT P4, RZ, R206, 0x4000, RZ, 0xc0, !PT ;  /* 0x00004000ceff7812 */ /* 0x000fc6000788c0ff */
[----:B------:R-:W5:Y:S01]  /*b5e0*/  LDL R206, [R1+0x58] ;  /* 0x0000580001ce7983 */ /* 0x000f620000100800 */
[----:B------:R-:W-:Y:S02]  /*b5f0*/  ISETP.GT.U32.OR P0, PT, R132, 0xbff, !P0 ;  /* 0x00000bff8400780c */ /* 0x000fe40004704470 */
[----:B------:R-:W-:-:S11]  /*b600*/  PRMT R216, R223, 0x7610, R223 ;  /* 0x00007610dfd87816 */ /* 0x000fd600000000df */
[----:B------:R-:W-:Y:S02]  /*b610*/  @!P0 LOP3.LUT R126, R216, 0xffff, RZ, 0xc0, !PT ;  /* 0x0000ffffd87e8812 */ /* 0x000fe400078ec0ff */
[----:B------:R-:W-:-:S05]  /*b620*/  @!P0 IADD3 R127, R97, 0x9, RZ ;  /* 0x00000009617f8810 */ /* 0x000fca0007ffe0ff */
[----:B------:R1:W-:Y:S02]  /*b630*/  @!P0 STS.64 [R132.X8+0x4b0], R126 ;  /* 0x0004b07e84008388 */ /* 0x0003e40000008a00 */
[----:B-1----:R-:W-:-:S04]  /*b640*/  @!P0 IADD3 R132, R132, 0x1, RZ ;  /* 0x0000000184848810 */ /* 0x002fc80007ffe0ff */
[----:B------:R-:W-:-:S13]  /*b650*/  ISETP.GT.U32.OR P3, PT, R132, 0xbff, !P3 ;  /* 0x00000bff8400780c */ /* 0x000fda0005f64470 */
[----:B------:R-:W-:Y:S02]  /*b660*/  @!P3 IADD3 R127, R97, 0xa, RZ ;  /* 0x0000000a617fb810 */ /* 0x000fe40007ffe0ff */
[----:B--2---:R-:W-:-:S04]  /*b670*/  PRMT R214, R222, 0x7610, R222 ;  /* 0x00007610ded67816 */ /* 0x004fc800000000de */
[----:B------:R-:W-:-:S05]  /*b680*/  @!P3 LOP3.LUT R126, R214, 0xffff, RZ, 0xc0, !PT ;  /* 0x0000ffffd67eb812 */ /* 0x000fca00078ec0ff */
[----:B------:R1:W-:Y:S02]  /*b690*/  @!P3 STS.64 [R132.X8+0x4b0], R126 ;  /* 0x0004b07e8400b388 */ /* 0x0003e40000008a00 */
[----:B-1----:R-:W-:-:S04]  /*b6a0*/  @!P3 IADD3 R132, R132, 0x1, RZ ;  /* 0x000000018484b810 */ /* 0x002fc80007ffe0ff */
[----:B------:R-:W-:-:S13]  /*b6b0*/  ISETP.GT.U32.OR P2, PT, R132, 0xbff, !P2 ;  /* 0x00000bff8400780c */ /* 0x000fda0005744470 */
[----:B------:R-:W-:Y:S02]  /*b6c0*/  @!P2 LOP3.LUT R126, R218, 0xffff, RZ, 0xc0, !PT ;  /* 0x0000ffffda7ea812 */ /* 0x000fe400078ec0ff */
[----:B------:R-:W-:-:S05]  /*b6d0*/  @!P2 IADD3 R127, R97, 0xb, RZ ;  /* 0x0000000b617fa810 */ /* 0x000fca0007ffe0ff */
[----:B------:R1:W-:Y:S02]  /*b6e0*/  @!P2 STS.64 [R132.X8+0x4b0], R126 ;  /* 0x0004b07e8400a388 */ /* 0x0003e40000008a00 */
[----:B-1----:R-:W-:-:S04]  /*b6f0*/  @!P2 IADD3 R132, R132, 0x1, RZ ;  /* 0x000000018484a810 */ /* 0x002fc80007ffe0ff */
[----:B------:R-:W-:Y:S02]  /*b700*/  ISETP.GT.U32.OR P1, PT, R132, 0xbff, !P1 ;  /* 0x00000bff8400780c */ /* 0x000fe40004f24470 */
[----:B------:R-:W-:-:S11]  /*b710*/  @!P0 PRMT R216, RZ, 0x7610, R216 ;  /* 0x00007610ffd88816 */ /* 0x000fd600000000d8 */
[----:B------:R-:W-:Y:S02]  /*b720*/  @!P1 LOP3.LUT R126, R217, 0xffff, RZ, 0xc0, !PT ;  /* 0x0000ffffd97e9812 */ /* 0x000fe400078ec0ff */
[----:B------:R-:W-:-:S05]  /*b730*/  @!P1 IADD3 R127, R97, 0xc, RZ ;  /* 0x0000000c617f9810 */ /* 0x000fca0007ffe0ff */
[----:B------:R1:W-:Y:S01]  /*b740*/  @!P1 STS.64 [R132.X8+0x4b0], R126 ;  /* 0x0004b07e84009388 */ /* 0x0003e20000008a00 */
[----:B------:R-:W-:Y:S02]  /*b750*/  @!P3 PRMT R214, RZ, 0x7610, R214 ;  /* 0x00007610ffd6b816 */ /* 0x000fe400000000d6 */
[----:B---3--:R-:W-:Y:S02]  /*b760*/  PRMT R213, R209, 0x7610, R209 ;  /* 0x00007610d1d57816 */ /* 0x008fe400000000d1 */
[----:B------:R-:W-:Y:S01]  /*b770*/  PRMT R205, R205, 0x9910, RZ ;  /* 0x00009910cdcd7816 */ /* 0x000fe200000000ff */
[----:B------:R0:W2:Y:S01]  /*b780*/  LDL R209, [R1+0x5c] ;  /* 0x00005c0001d17983 */ /* 0x0000a20000100800 */
[----:B-1----:R-:W-:-:S04]  /*b790*/  @!P1 IADD3 R132, R132, 0x1, RZ ;  /* 0x0000000184849810 */ /* 0x002fc80007ffe0ff */
[----:B------:R-:W-:Y:S01]  /*b7a0*/  ISETP.GT.U32.OR P5, PT, R132, 0xbff, !P5 ;  /* 0x00000bff8400780c */ /* 0x000fe20006fa4470 */
[----:B------:R1:W-:Y:S01]  /*b7b0*/  @!P0 STL.S16 [R1+0x48], R216 ;  /* 0x000048d801008387 */ /* 0x0003e20000100600 */
[----:B------:R-:W-:Y:S02]  /*b7c0*/  @!P2 PRMT R218, RZ, 0x7610, R218 ;  /* 0x00007610ffdaa816 */ /* 0x000fe400000000da */
[----:B------:R-:W-:Y:S02]  /*b7d0*/  @!P1 PRMT R217, RZ, 0x7610, R217 ;  /* 0x00007610ffd99816 */ /* 0x000fe400000000d9 */
[----:B------:R-:W-:Y:S01]  /*b7e0*/  ISETP.GT.AND P0, PT, R205, -0x1, PT ;  /* 0xffffffffcd00780c */ /* 0x000fe20003f04270 */
[----:B-1----:R-:W3:Y:S06]  /*b7f0*/  LDL R216, [R1+0x28] ;  /* 0x0000280001d87983 */ /* 0x002eec0000100800 */
[----:B------:R-:W-:-:S02]  /*b800*/  @!P5 LOP3.LUT R126, R215, 0xffff, RZ, 0xc0, !PT ;  /* 0x0000ffffd77ed812 */ /* 0x000fc400078ec0ff */
[----:B------:R-:W-:-:S05]  /*b810*/  @!P5 IADD3 R127, R97, 0xd, RZ ;  /* 0x0000000d617fd810 */ /* 0x000fca0007ffe0ff */
[----:B------:R1:W-:Y:S01]  /*b820*/  @!P5 STS.64 [R132.X8+0x4b0], R126 ;  /* 0x0004b07e8400d388 */ /* 0x0003e20000008a00 */
[----:B------:R-:W-:Y:S02]  /*b830*/  @!P5 PRMT R215, RZ, 0x7610, R215 ;  /* 0x00007610ffd7d816 */ /* 0x000fe400000000d7 */
[----:B-1----:R-:W-:-:S04]  /*b840*/  @!P5 IADD3 R132, R132, 0x1, RZ ;  /* 0x000000018484d810 */ /* 0x002fc80007ffe0ff */
[----:B------:R-:W-:-:S13]  /*b850*/  ISETP.GT.U32.OR P4, PT, R132, 0xbff, !P4 ;  /* 0x00000bff8400780c */ /* 0x000fda0006784470 */
[----:B------:R-:W-:Y:S02]  /*b860*/  @!P4 LOP3.LUT R126, R213, 0xffff, RZ, 0xc0, !PT ;  /* 0x0000ffffd57ec812 */ /* 0x000fe400078ec0ff */
[----:B------:R-:W-:Y:S02]  /*b870*/  @!P4 IADD3 R127, R97, 0xe, RZ ;  /* 0x0000000e617fc810 */ /* 0x000fe40007ffe0ff */
[----:B------:R-:W-:-:S03]  /*b880*/  @!P4 PRMT R213, RZ, 0x7610, R213 ;  /* 0x00007610ffd5c816 */ /* 0x000fc600000000d5 */
[----:B------:R1:W-:Y:S02]  /*b890*/  @!P4 STS.64 [R132.X8+0x4b0], R126 ;  /* 0x0004b07e8400c388 */ /* 0x0003e40000008a00 */
[----:B-1----:R-:W-:Y:S02]  /*b8a0*/  @!P4 IADD3 R132, R132, 0x1, RZ ;  /* 0x000000018484c810 */ /* 0x002fe40007ffe0ff */
[----:B----4-:R-:W-:Y:S02]  /*b8b0*/  PRMT R96, R208, 0x7610, R208 ;  /* 0x00007610d0607816 */ /* 0x010fe400000000d0 */
[----:B------:R0:W4:Y:S04]  /*b8c0*/  LDL R208, [R1+0x24] ;  /* 0x0000240001d07983 */ /* 0x0001280000100800 */
[----:B------:R1:W-:Y:S01]  /*b8d0*/  @!P3 STL.S16 [R1+0x38], R214 ;  /* 0x000038d60100b387 */ /* 0x0003e20000100600 */
[----:B------:R-:W-:-:S02]  /*b8e0*/  LOP3.LUT P3, RZ, R204, 0x10000, RZ, 0xc0, !PT ;  /* 0x00010000ccff7812 */ /* 0x000fc4000786c0ff */
[----:B-----5:R-:W-:Y:S02]  /*b8f0*/  PRMT R212, R207, 0x7610, R207 ;  /* 0x00007610cfd47816 */ /* 0x020fe400000000cf */
[----:B------:R0:W5:Y:S04]  /*b900*/  LDL R207, [R1+0x60] ;  /* 0x0000600001cf7983 */ /* 0x0001680000100800 */
[----:B-1----:R-:W2:Y:S04]  /*b910*/  LDL R214, [R1+0x5c] ;  /* 0x00005c0001d67983 */ /* 0x002ea80000100800 */
[----:B------:R-:W-:Y:S04]  /*b920*/  @!P2 STL.S16 [R1+0x4c], R218 ;  /* 0x00004cda0100a387 */ /* 0x000fe80000100600 */
[----:B------:R0:W2:Y:S01]  /*b930*/  LDL R205, [R1+0x20] ;  /* 0x0000200001cd7983 */ /* 0x0000a20000100800 */
[----:B------:R-:W-:-:S03]  /*b940*/  PRMT R211, R206, 0x7610, R206 ;  /* 0x00007610ced37816 */ /* 0x000fc600000000ce */
[----:B------:R-:W4:Y:S04]  /*b950*/  LDL R206, [R1+0x24] ;  /* 0x0000240001ce7983 */ /* 0x000f280000100800 */
[----:B------:R-:W-:Y:S04]  /*b960*/  @!P1 STL.S16 [R1+0x34], R217 ;  /* 0x000034d901009387 */ /* 0x000fe80000100600 */
[----:B------:R-:W5:Y:S01]  /*b970*/  LDL R204, [R1+0x60] ;  /* 0x0000600001cc7983 */ /* 0x000f620000100800 */
[----:B------:R-:W-:Y:S02]  /*b980*/  LOP3.LUT P2, RZ, R203, 0x20000, RZ, 0xc0, !PT ;  /* 0x00020000cbff7812 */ /* 0x000fe4000784c0ff */
[----:B------:R-:W-:Y:S01]  /*b990*/  LOP3.LUT P1, RZ, R202, 0x40000, RZ, 0xc0, !PT ;  /* 0x00040000caff7812 */ /* 0x000fe2000782c0ff */
[----:B------:R0:W2:Y:S04]  /*b9a0*/  LDL R203, [R1+0x64] ;  /* 0x0000640001cb7983 */ /* 0x0000a80000100800 */
[----:B------:R-:W-:Y:S04]  /*b9b0*/  @!P5 STL.S16 [R1+0x50], R215 ;  /* 0x000050d70100d387 */ /* 0x000fe80000100600 */
[----:B------:R-:W2:Y:S01]  /*b9c0*/  LDL R202, [R1+0x20] ;  /* 0x0000200001ca7983 */ /* 0x000ea20000100800 */
[----:B------:R-:W-:-:S03]  /*b9d0*/  LOP3.LUT P5, RZ, R201, 0x80000, RZ, 0xc0, !PT ;  /* 0x00080000c9ff7812 */ /* 0x000fc600078ac0ff */
[----:B------:R0:W3:Y:S04]  /*b9e0*/  LDL R201, [R1+0x1c] ;  /* 0x00001c0001c97983 */ /* 0x0000e80000100800 */
[----:B------:R-:W-:Y:S01]  /*b9f0*/  @!P4 STL.S16 [R1+0x30], R213 ;  /* 0x000030d50100c387 */ /* 0x000fe20000100600 */
[----:B------:R-:W-:-:S03]  /*ba00*/  LOP3.LUT P4, RZ, R200, 0x100000, RZ, 0xc0, !PT ;  /* 0x00100000c8ff7812 */ /* 0x000fc6000788c0ff */
[----:B------:R-:W3:Y:S01]  /*ba10*/  LDL R200, [R1+0x64] ;  /* 0x0000640001c87983 */ /* 0x000ee20000100800 */
[----:B------:R-:W-:-:S13]  /*ba20*/  ISETP.GT.U32.OR P0, PT, R132, 0xbff, P0 ;  /* 0x00000bff8400780c */ /* 0x000fda0000704470 */
[----:B------:R-:W-:Y:S02]  /*ba30*/  @!P0 LOP3.LUT R126, R96, 0xffff, RZ, 0xc0, !PT ;  /* 0x0000ffff607e8812 */ /* 0x000fe400078ec0ff */
[----:B------:R-:W-:-:S05]  /*ba40*/  @!P0 IADD3 R127, R97, 0xf, RZ ;  /* 0x0000000f617f8810 */ /* 0x000fca0007ffe0ff */
[----:B------:R1:W-:Y:S01]  /*ba50*/  @!P0 STS.64 [R132.X8+0x4b0], R126 ;  /* 0x0004b07e84008388 */ /* 0x0003e20000008a00 */
[----:B------:R-:W-:Y:S02]  /*ba60*/  @!P0 PRMT R96, RZ, 0x7610, R96 ;  /* 0x00007610ff608816 */ /* 0x000fe40000000060 */
[----:B-1----:R-:W-:-:S04]  /*ba70*/  @!P0 IADD3 R132, R132, 0x1, RZ ;  /* 0x0000000184848810 */ /* 0x002fc80007ffe0ff */
[----:B------:R-:W-:Y:S01]  /*ba80*/  ISETP.GT.U32.OR P3, PT, R132, 0xbff, !P3 ;  /* 0x00000bff8400780c */ /* 0x000fe20005f64470 */
[----:B------:R1:W-:-:S12]  /*ba90*/  @!P0 STL.S16 [R1+0x54], R96 ;  /* 0x0000546001008387 */ /* 0x0003d80000100600 */
[----:B------:R-:W-:Y:S01]  /*baa0*/  @!P3 LOP3.LUT R126, R212, 0xffff, RZ, 0xc0, !PT ;  /* 0x0000ffffd47eb812 */ /* 0x000fe200078ec0ff */
[----:B-1----:R0:W4:Y:S01]  /*bab0*/  LDL R96, [R1+0x68] ;  /* 0x0000680001607983 */ /* 0x0021220000100800 */
[----:B------:R-:W-:-:S05]  /*bac0*/  @!P3 IADD3 R127, R97, 0x10, RZ ;  /* 0x00000010617fb810 */ /* 0x000fca0007ffe0ff */
[----:B------:R1:W-:Y:S01]  /*bad0*/  @!P3 STS.64 [R132.X8+0x4b0], R126 ;  /* 0x0004b07e8400b388 */ /* 0x0003e20000008a00 */
[----:B------:R-:W-:Y:S02]  /*bae0*/  @!P3 PRMT R212, RZ, 0x7610, R212 ;  /* 0x00007610ffd4b816 */ /* 0x000fe400000000d4 */
[----:B-1----:R-:W-:-:S04]  /*baf0*/  @!P3 IADD3 R132, R132, 0x1, RZ ;  /* 0x000000018484b810 */ /* 0x002fc80007ffe0ff */
[----:B------:R-:W-:Y:S02]  /*bb00*/  ISETP.GT.U32.OR P2, PT, R132, 0xbff, !P2 ;  /* 0x00000bff8400780c */ /* 0x000fe40005744470 */
[----:B------:R-:W-:Y:S02]  /*bb10*/  LOP3.LUT P0, RZ, R199, 0x200000, RZ, 0xc0, !PT ;  /* 0x00200000c7ff7812 */ /* 0x000fe4000780c0ff */
[----:B------:R0:W4:Y:S09]  /*bb20*/  LDL R199, [R1+0x18] ;  /* 0x0000180001c77983 */ /* 0x0001320000100800 */
[----:B------:R-:W-:-:S02]  /*bb30*/  @!P2 LOP3.LUT R126, R211, 0xffff, RZ, 0xc0, !PT ;  /* 0x0000ffffd37ea812 */ /* 0x000fc400078ec0ff */
[----:B------:R-:W-:Y:S02]  /*bb40*/  @!P2 PRMT R211, RZ, 0x7610, R211 ;  /* 0x00007610ffd3a816 */ /* 0x000fe400000000d3 */
[----:B-----5:R-:W-:Y:S02]  /*bb50*/  PRMT R207, R204, 0x7610, R204 ;  /* 0x00007610cccf7816 */ /* 0x020fe400000000cc */
[----:B------:R-:W5:Y:S04]  /*bb60*/  LDL R204, [R1+0x1c] ;  /* 0x00001c0001cc7983 */ /* 0x000f680000100800 */
[----:B------:R-:W-:Y:S01]  /*bb70*/  @!P3 STL.S16 [R1+0x2c], R212 ;  /* 0x00002cd40100b387 */ /* 0x000fe20000100600 */
[----:B--2---:R-:W-:-:S03]  /*bb80*/  PRMT R205, R202, 0x7610, R202 ;  /* 0x00007610cacd7816 */ /* 0x004fc600000000ca */
[----:B------:R-:W2:Y:S01]  /*bb90*/  LDL R202, [R1+0x68] ;  /* 0x0000680001ca7983 */ /* 0x000ea20000100800 */
[----:B------:R-:W-:-:S03]  /*bba0*/  LOP3.LUT P3, RZ, R198, 0x400000, RZ, 0xc0, !PT ;  /* 0x00400000c6ff7812 */ /* 0x000fc6000786c0ff */
[----:B------:R0:W2:Y:S04]  /*bbb0*/  LDL R198, [R1+0x6c] ;  /* 0x00006c0001c67983 */ /* 0x0000a80000100800 */
[----:B------:R-:W-:Y:S01]  /*bbc0*/  @!P2 STL.S16 [R1+0x58], R211 ;  /* 0x000058d30100a387 */ /* 0x000fe20000100600 */
[----:B---3--:R-:W-:-:S03]  /*bbd0*/  PRMT R203, R200, 0x7610, R200 ;  /* 0x00007610c8cb7816 */ /* 0x008fc600000000c8 */
[----:B------:R-:W3:Y:S01]  /*bbe0*/  LDL R200, [R1+0x18] ;  /* 0x0000180001c87983 */ /* 0x000ee20000100800 */
[----:B------:R-:W-:-:S05]  /*bbf0*/  @!P2 IADD3 R127, R97, 0x11, RZ ;  /* 0x00000011617fa810 */ /* 0x000fca0007ffe0ff */
[----:B------:R1:W-:Y:S02]  /*bc00*/  @!P2 STS.64 [R132.X8+0x4b0], R126 ;  /* 0x0004b07e8400a388 */ /* 0x0003e40000008a00 */
[----:B-1----:R-:W-:-:S04]  /*bc10*/  @!P2 IADD3 R132, R132, 0x1, RZ ;  /* 0x000000018484a810 */ /* 0x002fc80007ffe0ff */
[----:B------:R-:W-:Y:S02]  /*bc20*/  ISETP.GT.U32.OR P1, PT, R132, 0xbff, !P1 ;  /* 0x00000bff8400780c */ /* 0x000fe40004f24470 */
[----:B------:R-:W-:Y:S02]  /*bc30*/  PRMT R210, R216, 0x7610, R216 ;  /* 0x00007610d8d27816 */ /* 0x000fe400000000d8 */
[----:B------:R-:W-:Y:S02]  /*bc40*/  LOP3.LUT P2, RZ, R196, 0x800000, RZ, 0xc0, !PT ;  /* 0x00800000c4ff7812 */ /* 0x000fe4000784c0ff */
[----:B------:R0:W3:Y:S01]  /*bc50*/  LDL R196, [R1+0x14] ;  /* 0x0000140001c47983 */ /* 0x0000e20000100800 */
[----:B----4-:R-:W-:-:S06]  /*bc60*/  PRMT R208, R206, 0x7610, R206 ;  /* 0x00007610ced07816 */ /* 0x010fcc00000000ce */
[----:B------:R-:W-:Y:S02]  /*bc70*/  @!P1 LOP3.LUT R126, R210, 0xffff, RZ, 0xc0, !PT ;  /* 0x0000ffffd27e9812 */ /* 0x000fe400078ec0ff */
[----:B------:R-:W-:Y:S02]  /*bc80*/  @!P1 IADD3 R127, R97, 0x12, RZ ;  /* 0x00000012617f9810 */ /* 0x000fe40007ffe0ff */
[----:B------:R-:W-:-:S03]  /*bc90*/  @!P1 PRMT R210, RZ, 0x7610, R210 ;  /* 0x00007610ffd29816 */ /* 0x000fc600000000d2 */
[----:B------:R1:W-:Y:S04]  /*bca0*/  @!P1 STS.64 [R132.X8+0x4b0], R126 ;  /* 0x0004b07e84009388 */ /* 0x0003e80000008a00 */
[----:B------:R-:W-:Y:S04]  /*bcb0*/  @!P1 STL.S16 [R1+0x28], R210 ;  /* 0x000028d201009387 */ /* 0x000fe80000100600 */
[----:B------:R-:W4:Y:S01]  /*bcc0*/  LDL R206, [R1+0x6c] ;  /* 0x00006c0001ce7983 */ /* 0x000f220000100800 */
[----:B-1----:R-:W-:-:S04]  /*bcd0*/  @!P1 IADD3 R132, R132, 0x1, RZ ;  /* 0x0000000184849810 */ /* 0x002fc80007ffe0ff */
[----:B------:R-:W-:Y:S02]  /*bce0*/  ISETP.GT.U32.OR P5, PT, R132, 0xbff, !P5 ;  /* 0x00000bff8400780c */ /* 0x000fe40006fa4470 */
[----:B------:R-:W-:Y:S02]  /*bcf0*/  PRMT R209, R214, 0x7610, R214 ;  /* 0x00007610d6d17816 */ /* 0x000fe400000000d6 */
[----:B------:R-:W-:Y:S02]  /*bd00*/  LOP3.LUT P1, RZ, R194, 0x1000000, RZ, 0xc0, !PT ;  /* 0x01000000c2ff7812 */ /* 0x000fe4000782c0ff */
[----:B------:R0:W4:Y:S07]  /*bd10*/  LDL R194, [R1+0x70] ;  /* 0x0000700001c27983 */ /* 0x00012e0000100800 */
[----:B------:R-:W-:-:S02]  /*bd20*/  @!P5 LOP3.LUT R126, R209, 0xffff, RZ, 0xc0, !PT ;  /* 0x0000ffffd17ed812 */ /* 0x000fc400078ec0ff */
[----:B------:R-:W-:-:S05]  /*bd30*/  @!P5 PRMT R209, RZ, 0x7610, R209 ;  /* 0x00007610ffd1d816 */ /* 0x000fca00000000d1 */
[----:B------:R-:W-:Y:S01]  /*bd40*/  @!P5 STL.S16 [R1+0x5c], R209 ;  /* 0x00005cd10100d387 */ /* 0x000fe20000100600 */
[----:B------:R-:W-:-:S05]  /*bd50*/  @!P5 IADD3 R127, R97, 0x13, RZ ;  /* 0x00000013617fd810 */ /* 0x000fca0007ffe0ff */
[----:B------:R1:W-:Y:S02]  /*bd60*/  @!P5 STS.64 [R132.X8+0x4b0], R126 ;  /* 0x0004b07e8400d388 */ /* 0x0003e40000008a00 */
[----:B-1----:R-:W-:-:S04]  /*bd70*/  @!P5 IADD3 R132, R132, 0x1, RZ ;  /* 0x000000018484d810 */ /* 0x002fc80007ffe0ff */
[----:B------:R-:W-:Y:S02]  /*bd80*/  ISETP.GT.U32.OR P4, PT, R132, 0xbff, !P4 ;  /* 0x00000bff8400780c */ /* 0x000fe40006784470 */
[----:B------:R-:W-:Y:S02]  /*bd90*/  LOP3.LUT P5, RZ, R192, 0x2000000, RZ, 0xc0, !PT ;  /* 0x02000000c0ff7812 */ /* 0x000fe400078ac0ff */
[----:B------:R0:W4:Y:S09]  /*bda0*/  LDL R192, [R1+0x10] ;  /* 0x0000100001c07983 */ /* 0x0001320000100800 */
[----:B------:R-:W-:-:S02]  /*bdb0*/  @!P4 LOP3.LUT R126, R208, 0xffff, RZ, 0xc0, !PT ;  /* 0x0000ffffd07ec812 */ /* 0x000fc400078ec0ff */
[----:B------:R-:W-:Y:S02]  /*bdc0*/  @!P4 PRMT R208, RZ, 0x7610, R208 ;  /* 0x00007610ffd0c816 */ /* 0x000fe400000000d0 */
[----:B------:R-:W-:-:S05]  /*bdd0*/  @!P4 IADD3 R127, R97, 0x14, RZ ;  /* 0x00000014617fc810 */ /* 0x000fca0007ffe0ff */
[----:B------:R1:W-:Y:S02]  /*bde0*/  @!P4 STS.64 [R132.X8+0x4b0], R126 ;  /* 0x0004b07e8400c388 */ /* 0x0003e40000008a00 */
[----:B-1----:R-:W-:-:S04]  /*bdf0*/  @!P4 IADD3 R132, R132, 0x1, RZ ;  /* 0x000000018484c810 */ /* 0x002fc80007ffe0ff */
[----:B------:R-:W-:-:S13]  /*be00*/  ISETP.GT.U32.OR P0, PT, R132, 0xbff, !P0 ;  /* 0x00000bff8400780c */ /* 0x000fda0004704470 */
[----:B------:R-:W-:Y:S02]  /*be10*/  @!P0 LOP3.LUT R126, R207, 0xffff, RZ, 0xc0, !PT ;  /* 0x0000ffffcf7e8812 */ /* 0x000fe400078ec0ff */
[----:B------:R-:W-:Y:S02]  /*be20*/  @!P0 IADD3 R127, R97, 0x15, RZ ;  /* 0x00000015617f8810 */ /* 0x000fe40007ffe0ff */
[----:B------:R-:W-:-:S03]  /*be30*/  @!P0 PRMT R207, RZ, 0x7610, R207 ;  /* 0x00007610ffcf8816 */ /* 0x000fc600000000cf */
[----:B------:R1:W-:Y:S02]  /*be40*/  @!P0 STS.64 [R132.X8+0x4b0], R126 ;  /* 0x0004b07e84008388 */ /* 0x0003e40000008a00 */
[----:B-1----:R-:W-:Y:S02]  /*be50*/  @!P0 IADD3 R132, R132, 0x1, RZ ;  /* 0x0000000184848810 */ /* 0x002fe40007ffe0ff */
[----:B-----5:R-:W-:Y:S02]  /*be60*/  PRMT R201, R204, 0x7610, R204 ;  /* 0x00007610ccc97816 */ /* 0x020fe400000000cc */
[----:B------:R-:W5:Y:S01]  /*be70*/  LDL R204, [R1+0x14] ;  /* 0x0000140001cc7983 */ /* 0x000f620000100800 */
[----:B--2---:R-:W-:-:S03]  /*be80*/  PRMT R96, R202, 0x7610, R202 ;  /* 0x00007610ca607816 */ /* 0x004fc600000000ca */
[----:B------:R-:W2:Y:S04]  /*be90*/  LDL R202, [R1+0x70] ;  /* 0x0000700001ca7983 */ /* 0x000ea80000100800 */
[----:B------:R-:W-:Y:S01]  /*bea0*/  @!P4 STL.S16 [R1+0x24], R208 ;  /* 0x000024d00100c387 */ /* 0x000fe20000100600 */
[----:B---3--:R-:W-:-:S03]  /*beb0*/  PRMT R199, R200, 0x7610, R200 ;  /* 0x00007610c8c77816 */ /* 0x008fc600000000c8 */
[----:B------:R-:W3:Y:S01]  /*bec0*/  LDL R200, [R1+0x10] ;  /* 0x0000100001c87983 */ /* 0x000ee20000100800 */
[----:B------:R-:W-:-:S03]  /*bed0*/  LOP3.LUT P4, RZ, R189, 0x4000000, RZ, 0xc0, !PT ;  /* 0x04000000bdff7812 */ /* 0x000fc6000788c0ff */
[----:B------:R0:W3:Y:S04]  /*bee0*/  LDL R189, [R1+0x74] ;  /* 0x0000740001bd7983 */ /* 0x0000e80000100800 */
[----:B------:R-:W-:Y:S01]  /*bef0*/  @!P0 STL.S16 [R1+0x60], R207 ;  /* 0x000060cf01008387 */ /* 0x000fe20000100600 */
[----:B------:R-:W-:-:S03]  /*bf00*/  LOP3.LUT P0, RZ, R187, 0x8000000, RZ, 0xc0, !PT ;  /* 0x08000000bbff7812 */ /* 0x000fc6000780c0ff */
[----:B------:R-:W3:Y:S01]  /*bf10*/  LDL R187, [R1+0x74] ;  /* 0x0000740001bb7983 */ /* 0x000ee20000100800 */
[----:B------:R-:W-:-:S13]  /*bf20*/  ISETP.GT.U32.OR P3, PT, R132, 0xbff, !P3 ;  /* 0x00000bff8400780c */ /* 0x000fda0005f64470 */
[----:B------:R-:W-:Y:S02]  /*bf30*/  @!P3 LOP3.LUT R126, R205, 0xffff, RZ, 0xc0, !PT ;  /* 0x0000ffffcd7eb812 */ /* 0x000fe400078ec0ff */
[----:B------:R-:W-:-:S05]  /*bf40*/  @!P3 IADD3 R127, R97, 0x16, RZ ;  /* 0x00000016617fb810 */ /* 0x000fca0007ffe0ff */
[----:B------:R1:W-:Y:S02]  /*bf50*/  @!P3 STS.64 [R132.X8+0x4b0], R126 ;  /* 0x0004b07e8400b388 */ /* 0x0003e40000008a00 */
[----:B-1----:R-:W-:-:S04]  /*bf60*/  @!P3 IADD3 R132, R132, 0x1, RZ ;  /* 0x000000018484b810 */ /* 0x002fc80007ffe0ff */
        /* <DEDUP_REMOVED lines=21> */
[----:B----4-:R-:W-:Y:S02]  /*c0c0*/  PRMT R198, R206, 0x7610, R206 ;  /* 0x00007610cec67816 */ /* 0x010fe400000000ce */
[----:B------:R-:W-:-:S09]  /*c0d0*/  @!P3 PRMT R205, RZ, 0x7610, R205 ;  /* 0x00007610ffcdb816 */ /* 0x000fd200000000cd */
[----:B------:R-:W-:Y:S02]  /*c0e0*/  @!P0 LOP3.LUT R126, R198, 0xffff, RZ, 0xc0, !PT ;  /* 0x0000ffffc67e8812 */ /* 0x000fe400078ec0ff */
[----:B------:R-:W-:Y:S01]  /*c0f0*/  @!P0 IADD3 R127, R97, 0x1b, RZ ;  /* 0x0000001b617f8810 */ /* 0x000fe20007ffe0ff */
[----:B------:R-:W-:Y:S01]  /*c100*/  @!P3 STL.S16 [R1+0x20], R205 ;  /* 0x000020cd0100b387 */ /* 0x000fe20000100600 */
[----:B------:R-:W-:-:S03]  /*c110*/  LOP3.LUT P3, RZ, R185, 0x10000000, RZ, 0xc0, !PT ;  /* 0x10000000b9ff7812 */ /* 0x000fc6000786c0ff */
[----:B------:R1:W-:Y:S02]  /*c120*/  @!P0 STS.64 [R132.X8+0x4b0], R126 ;  /* 0x0004b07e84008388 */ /* 0x0003e40000008a00 */
[----:B-1----:R-:W-:-:S04]  /*c130*/  @!P0 IADD3 R132, R132, 0x1, RZ ;  /* 0x0000000184848810 */ /* 0x002fc80007ffe0ff */
[----:B------:R-:W-:Y:S02]  /*c140*/  ISETP.GT.U32.OR P3, PT, R132, 0xbff, !P3 ;  /* 0x00000bff8400780c */ /* 0x000fe40005f64470 */
[----:B------:R-:W-:-:S05]  /*c150*/  @!P2 PRMT R203, RZ, 0x7610, R203 ;  /* 0x00007610ffcba816 */ /* 0x000fca00000000cb */
[----:B------:R-:W-:Y:S06]  /*c160*/  @!P2 STL.S16 [R1+0x64], R203 ;  /* 0x000064cb0100a387 */ /* 0x000fec0000100600 */
[----:B------:R-:W-:Y:S02]  /*c170*/  @!P3 IADD3 R127, R97, 0x1c, RZ ;  /* 0x0000001c617fb810 */ /* 0x000fe40007ffe0ff */
[----:B------:R-:W-:Y:S02]  /*c180*/  LOP3.LUT P2, RZ, R190, 0x20000000, RZ, 0xc0, !PT ;  /* 0x20000000beff7812 */ /* 0x000fe4000784c0ff */
[----:B------:R-:W-:-:S02]  /*c190*/  @!P1 PRMT R201, RZ, 0x7610, R201 ;  /* 0x00007610ffc99816 */ /* 0x000fc400000000c9 */
[----:B------:R-:W-:Y:S02]  /*c1a0*/  @!P5 PRMT R96, RZ, 0x7610, R96 ;  /* 0x00007610ff60d816 */ /* 0x000fe40000000060 */
[----:B------:R-:W-:Y:S02]  /*c1b0*/  @!P4 PRMT R199, RZ, 0x7610, R199 ;  /* 0x00007610ffc7c816 */ /* 0x000fe400000000c7 */
[----:B-----5:R-:W-:-:S04]  /*c1c0*/  PRMT R196, R204, 0x7610, R204 ;  /* 0x00007610ccc47816 */ /* 0x020fc800000000cc */
[----:B------:R-:W-:-:S05]  /*c1d0*/  @!P3 LOP3.LUT R126, R196, 0xffff, RZ, 0xc0, !PT ;  /* 0x0000ffffc47eb812 */ /* 0x000fca00078ec0ff */
[----:B------:R1:W-:Y:S02]  /*c1e0*/  @!P3 STS.64 [R132.X8+0x4b0], R126 ;  /* 0x0004b07e8400b388 */ /* 0x0003e40000008a00 */
[----:B-1----:R-:W-:-:S04]  /*c1f0*/  @!P3 IADD3 R132, R132, 0x1, RZ ;  /* 0x000000018484b810 */ /* 0x002fc80007ffe0ff */
[----:B------:R-:W-:Y:S02]  /*c200*/  ISETP.GT.U32.OR P2, PT, R132, 0xbff, !P2 ;  /* 0x00000bff8400780c */ /* 0x000fe40005744470 */
[----:B--2---:R-:W-:Y:S02]  /*c210*/  PRMT R194, R202, 0x7610, R202 ;  /* 0x00007610cac27816 */ /* 0x004fe400000000ca */
[----:B------:R-:W-:Y:S01]  /*c220*/  @!P0 PRMT R198, RZ, 0x7610, R198 ;  /* 0x00007610ffc68816 */ /* 0x000fe200000000c6 */
[----:B------:R-:W-:Y:S01]  /*c230*/  @!P1 STL.S16 [R1+0x1c], R201 ;  /* 0x00001cc901009387 */ /* 0x000fe20000100600 */
[----:B------:R-:W-:-:S03]  /*c240*/  @!P3 PRMT R196, RZ, 0x7610, R196 ;  /* 0x00007610ffc4b816 */ /* 0x000fc600000000c4 */
[----:B------:R-:W-:Y:S04]  /*c250*/  @!P5 STL.S16 [R1+0x68], R96 ;  /* 0x000068600100d387 */ /* 0x000fe80000100600 */
[----:B------:R-:W-:Y:S02]  /*c260*/  @!P2 LOP3.LUT R126, R194, 0xffff, RZ, 0xc0, !PT ;  /* 0x0000ffffc27ea812 */ /* 0x000fe400078ec0ff */
[----:B------:R-:W-:Y:S02]  /*c270*/  @!P2 IADD3 R127, R97, 0x1d, RZ ;  /* 0x0000001d617fa810 */ /* 0x000fe40007ffe0ff */
[----:B------:R-:W-:Y:S01]  /*c280*/  @!P2 PRMT R194, RZ, 0x7610, R194 ;  /* 0x00007610ffc2a816 */ /* 0x000fe200000000c2 */
[----:B------:R-:W-:Y:S01]  /*c290*/  @!P4 STL.S16 [R1+0x18], R199 ;  /* 0x000018c70100c387 */ /* 0x000fe20000100600 */
[----:B------:R-:W-:-:S03]  /*c2a0*/  LOP3.LUT P1, RZ, R188, 0x40000000, RZ, 0xc0, !PT ;  /* 0x40000000bcff7812 */ /* 0x000fc6000782c0ff */
[----:B------:R-:W-:Y:S01]  /*c2b0*/  @!P0 STL.S16 [R1+0x6c], R198 ;  /* 0x00006cc601008387 */ /* 0x000fe20000100600 */
[----:B---3--:R-:W-:-:S03]  /*c2c0*/  PRMT R192, R200, 0x7610, R200 ;  /* 0x00007610c8c07816 */ /* 0x008fc600000000c8 */
[----:B------:R1:W-:Y:S04]  /*c2d0*/  @!P2 STS.64 [R132.X8+0x4b0], R126 ;  /* 0x0004b07e8400a388 */ /* 0x0003e80000008a00 */
[----:B------:R-:W-:Y:S04]  /*c2e0*/  @!P3 STL.S16 [R1+0x14], R196 ;  /* 0x000014c40100b387 */ /* 0x000fe80000100600 */
[----:B------:R2:W-:Y:S01]  /*c2f0*/  @!P2 STL.S16 [R1+0x70], R194 ;  /* 0x000070c20100a387 */ /* 0x0005e20000100600 */
[----:B-1----:R-:W-:-:S03]  /*c300*/  @!P2 IADD3 R132, R132, 0x1, RZ ;  /* 0x000000018484a810 */ /* 0x002fc60007ffe0ff */
[----:B------:R-:W3:Y:S04]  /*c310*/  LDL R200, [R1+0xc] ;  /* 0x00000c0001c87983 */ /* 0x000ee80000100800 */
[----:B--2---:R0:W3:Y:S01]  /*c320*/  LDL R194, [R1+0xc] ;  /* 0x00000c0001c27983 */ /* 0x0040e20000100800 */
[----:B------:R-:W-:Y:S02]  /*c330*/  ISETP.GT.U32.OR P1, PT, R132, 0xbff, !P1 ;  /* 0x00000bff8400780c */ /* 0x000fe40004f24470 */
[----:B------:R-:W-:Y:S02]  /*c340*/  LOP3.LUT R96, R133, R71, RZ, 0x30, !PT ;  /* 0x0000004785607212 */ /* 0x000fe400078e30ff */
[----:B------:R-:W-:Y:S02]  /*c350*/  ISETP.GT.AND P5, PT, R186, -0x1, PT ;  /* 0xffffffffba00780c */ /* 0x000fe40003fa4270 */
[----:B------:R-:W-:-:S07]  /*c360*/  PRMT R96, R96, 0x9910, RZ ;  /* 0x0000991060607816 */ /* 0x000fce00000000ff */
[----:B------:R-:W-:Y:S02]  /*c370*/  @!P1 LOP3.LUT R126, R192, 0xffff, RZ, 0xc0, !PT ;  /* 0x0000ffffc07e9812 */ /* 0x000fe400078ec0ff */
[----:B------:R-:W-:Y:S02]  /*c380*/  @!P1 IADD3 R127, R97, 0x1e, RZ ;  /* 0x0000001e617f9810 */ /* 0x000fe40007ffe0ff */
[----:B------:R-:W-:-:S03]  /*c390*/  @!P1 PRMT R192, RZ, 0x7610, R192 ;  /* 0x00007610ffc09816 */ /* 0x000fc600000000c0 */
[----:B------:R1:W-:Y:S04]  /*c3a0*/  @!P1 STS.64 [R132.X8+0x4b0], R126 ;  /* 0x0004b07e84009388 */ /* 0x0003e80000008a00 */
[----:B------:R2:W-:Y:S04]  /*c3b0*/  @!P1 STL.S16 [R1+0x10], R192 ;  /* 0x000010c001009387 */ /* 0x0005e80000100600 */
[----:B------:R-:W4:Y:S01]  /*c3c0*/  LDL R199, [R1+0x78] ;  /* 0x0000780001c77983 */ /* 0x000f220000100800 */
[----:B-1----:R-:W-:-:S03]  /*c3d0*/  @!P1 IADD3 R132, R132, 0x1, RZ ;  /* 0x0000000184849810 */ /* 0x002fc60007ffe0ff */
[----:B------:R-:W5:Y:S04]  /*c3e0*/  LDL R198, [R1+0x8] ;  /* 0x0000080001c67983 */ /* 0x000f680000100800 */
[----:B--2---:R0:W4:Y:S01]  /*c3f0*/  LDL R192, [R1+0x78] ;  /* 0x0000780001c07983 */ /* 0x0041220000100800 */
[----:B------:R-:W-:Y:S02]  /*c400*/  ISETP.GT.U32.OR P5, PT, R132, 0xbff, P5 ;  /* 0x00000bff8400780c */ /* 0x000fe40002fa4470 */
[----:B------:R-:W-:Y:S01]  /*c410*/  ISETP.NE.AND P4, PT, R96, RZ, PT ;  /* 0x000000ff6000720c */ /* 0x000fe20003f85270 */
[----:B------:R-:W5:Y:S01]  /*c420*/  LDL R196, [R1+0x7c] ;  /* 0x00007c0001c47983 */ /* 0x000f620000100800 */
[----:B------:R-:W-:-:S04]  /*c430*/  LOP3.LUT R96, R133, R78, RZ, 0x30, !PT ;  /* 0x0000004e85607212 */ /* 0x000fc800078e30ff */
[----:B------:R-:W-:Y:S02]  /*c440*/  PRMT R96, R96, 0x9910, RZ ;  /* 0x0000991060607816 */ /* 0x000fe400000000ff */
[----:B------:R-:W-:Y:S02]  /*c450*/  PRMT R189, R187, 0x7610, R187 ;  /* 0x00007610bbbd7816 */ /* 0x000fe400000000bb */
[----:B------:R-:W-:Y:S02]  /*c460*/  ISETP.NE.AND P0, PT, R96, RZ, PT ;  /* 0x000000ff6000720c */ /* 0x000fe40003f05270 */
[----:B------:R-:W-:Y:S02]  /*c470*/  LOP3.LUT R96, R133, R70, RZ, 0x30, !PT ;  /* 0x0000004685607212 */ /* 0x000fe400078e30ff */
[----:B------:R-:W-:Y:S02]  /*c480*/  @!P5 LOP3.LUT R126, R189, 0xffff, RZ, 0xc0, !PT ;  /* 0x0000ffffbd7ed812 */ /* 0x000fe400078ec0ff */
[----:B------:R-:W-:-:S02]  /*c490*/  @!P5 PRMT R189, RZ, 0x7610, R189 ;  /* 0x00007610ffbdd816 */ /* 0x000fc400000000bd */
[----:B------:R-:W-:-:S03]  /*c4a0*/  PRMT R96, R96, 0x9910, RZ ;  /* 0x0000991060607816 */ /* 0x000fc600000000ff */
[----:B------:R1:W-:Y:S01]  /*c4b0*/  @!P5 STL.S16 [R1+0x74], R189 ;  /* 0x000074bd0100d387 */ /* 0x0003e20000100600 */
[----:B------:R-:W-:Y:S02]  /*c4c0*/  ISETP.NE.AND P3, PT, R96, RZ, PT ;  /* 0x000000ff6000720c */ /* 0x000fe40003f65270 */
[C---:B------:R-:W-:Y:S01]  /*c4d0*/  LOP3.LUT R96, R133.reuse, R79, RZ, 0x30, !PT ;  /* 0x0000004f85607212 */ /* 0x040fe200078e30ff */
[----:B------:R0:W5:Y:S03]  /*c4e0*/  LDL R190, [R1+0x8] ;  /* 0x0000080001be7983 */ /* 0x0001660000100800 */
[----:B------:R-:W-:Y:S01]  /*c4f0*/  PRMT R96, R96, 0x9910, RZ ;  /* 0x0000991060607816 */ /* 0x000fe200000000ff */
[----:B------:R0:W5:Y:S03]  /*c500*/  LDL R185, [R1+0x84] ;  /* 0x0000840001b97983 */ /* 0x0001660000100800 */
[----:B------:R-:W-:Y:S01]  /*c510*/  ISETP.NE.AND P2, PT, R96, RZ, PT ;  /* 0x000000ff6000720c */ /* 0x000fe20003f45270 */
[----:B-1----:R0:W5:Y:S01]  /*c520*/  LDL R189, [R1+0x7c] ;  /* 0x00007c0001bd7983 */ /* 0x0021620000100800 */
[----:B------:R-:W-:-:S02]  /*c530*/  LOP3.LUT R96, R133, R69, RZ, 0x30, !PT ;  /* 0x0000004585607212 */ /* 0x000fc400078e30ff */
[----:B------:R-:W-:Y:S01]  /*c540*/  @!P5 IADD3 R127, R97, 0x1f, RZ ;  /* 0x0000001f617fd810 */ /* 0x000fe20007ffe0ff */
[----:B------:R0:W5:Y:S01]  /*c550*/  LDL R188, [R1+0x4] ;  /* 0x0000040001bc7983 */ /* 0x0001620000100800 */
[----:B------:R-:W-:-:S03]  /*c560*/  PRMT R96, R96, 0x9910, RZ ;  /* 0x0000991060607816 */ /* 0x000fc600000000ff */
[----:B------:R0:W5:Y:S01]  /*c570*/  LDL R187, [R1+0x80] ;  /* 0x0000800001bb7983 */ /* 0x0001620000100800 */
[----:B------:R-:W-:Y:S02]  /*c580*/  ISETP.NE.AND P1, PT, R96, RZ, PT ;  /* 0x000000ff6000720c */ /* 0x000fe40003f25270 */
[----:B------:R-:W-:Y:S01]  /*c590*/  LOP3.LUT R96, R133, R80, RZ, 0x30, !PT ;  /* 0x0000005085607212 */ /* 0x000fe200078e30ff */
[----:B------:R1:W-:Y:S03]  /*c5a0*/  @!P5 STS.64 [R132.X8+0x4b0], R126 ;  /* 0x0004b07e8400d388 */ /* 0x0003e60000008a00 */
[----:B------:R-:W-:Y:S01]  /*c5b0*/  PRMT R96, R96, 0x9910, RZ ;  /* 0x0000991060607816 */ /* 0x000fe200000000ff */
[----:B------:R0:W5:Y:S01]  /*c5c0*/  LDL R186, [R1] ;  /* 0x0000000001ba7983 */ /* 0x0001620000100800 */
[----:B-1----:R-:W-:Y:S02]  /*c5d0*/  @!P5 IADD3 R132, R132, 0x1, RZ ;  /* 0x000000018484d810 */ /* 0x002fe40007ffe0ff */
[----:B------:R-:W-:-:S02]  /*c5e0*/  ISETP.NE.AND P5, PT, R96, RZ, PT ;  /* 0x000000ff6000720c */ /* 0x000fc40003fa5270 */
[----:B------:R-:W5:Y:S01]  /*c5f0*/  LDL R96, [R1+0x84] ;  /* 0x0000840001607983 */ /* 0x000f620000100800 */
[----:B------:R-:W-:-:S13]  /*c600*/  ISETP.GT.U32.OR P4, PT, R132, 0xbff, P4 ;  /* 0x00000bff8400780c */ /* 0x000fda0002784470 */
[----:B------:R-:W-:Y:S02]  /*c610*/  @!P4 LOP3.LUT R126, R71, 0xffff, RZ, 0xc0, !PT ;  /* 0x0000ffff477ec812 */ /* 0x000fe400078ec0ff */
[----:B------:R-:W-:-:S05]  /*c620*/  @!P4 IADD3 R127, R97, 0x20, RZ ;  /* 0x00000020617fc810 */ /* 0x000fca0007ffe0ff */
[----:B------:R1:W-:Y:S02]  /*c630*/  @!P4 STS.64 [R132.X8+0x4b0], R126 ;  /* 0x0004b07e8400c388 */ /* 0x0003e40000008a00 */
[----:B-1----:R-:W-:-:S04]  /*c640*/  @!P4 IADD3 R132, R132, 0x1, RZ ;  /* 0x000000018484c810 */ /* 0x002fc80007ffe0ff */
        /* <DEDUP_REMOVED lines=20> */
[----:B------:R-:W-:Y:S02]  /*c790*/  ISETP.GT.U32.OR P5, PT, R132, 0xbff, P5 ;  /* 0x00000bff8400780c */ /* 0x000fe40002fa4470 */
[----:B------:R-:W-:Y:S02]  /*c7a0*/  @!P4 PRMT R71, RZ, 0x7610, R71 ;  /* 0x00007610ff47c816 */ /* 0x000fe40000000047 */
[----:B------:R-:W-:Y:S02]  /*c7b0*/  LOP3.LUT P4, RZ, R166, 0x40, RZ, 0xc0, !PT ;  /* 0x00000040a6ff7812 */ /* 0x000fe4000788c0ff */
[----:B------:R-:W2:Y:S07]  /*c7c0*/  LDL R166, [R1+0x4] ;  /* 0x0000040001a67983 */ /* 0x000eae0000100800 */
[----:B------:R-:W-:-:S02]  /*c7d0*/  @!P5 LOP3.LUT R126, R80, 0xffff, RZ, 0xc0, !PT ;  /* 0x0000ffff507ed812 */ /* 0x000fc400078ec0ff */
[----:B------:R-:W-:-:S05]  /*c7e0*/  @!P5 IADD3 R127, R97, 0x25, RZ ;  /* 0x00000025617fd810 */ /* 0x000fca0007ffe0ff */
[----:B------:R1:W-:Y:S02]  /*c7f0*/  @!P5 STS.64 [R132.X8+0x4b0], R126 ;  /* 0x0004b07e8400d388 */ /* 0x0003e40000008a00 */
[----:B-1----:R-:W-:-:S04]  /*c800*/  @!P5 IADD3 R132, R132, 0x1, RZ ;  /* 0x000000018484d810 */ /* 0x002fc80007ffe0ff */
[----:B------:R-:W-:Y:S02]  /*c810*/  ISETP.GT.U32.OR P4, PT, R132, 0xbff, !P4 ;  /* 0x00000bff8400780c */ /* 0x000fe40006784470 */
[----:B---3--:R-:W-:Y:S02]  /*c820*/  PRMT R194, R200, 0x7610, R200 ;  /* 0x00007610c8c27816 */ /* 0x008fe400000000c8 */
[----:B------:R-:W-:Y:S02]  /*c830*/  @!P0 PRMT R78, RZ, 0x7610, R78 ;  /* 0x00007610ff4e8816 */ /* 0x000fe4000000004e */
[----:B------:R-:W-:Y:S02]  /*c840*/  LOP3.LUT P0, RZ, R164, 0x80, RZ, 0xc0, !PT ;  /* 0x00000080a4ff7812 */ /* 0x000fe4000780c0ff */
[----:B------:R-:W3:Y:S05]  /*c850*/  LDL R164, [R1+0x80] ;  /* 0x0000800001a47983 */ /* 0x000eea0000100800 */
[----:B------:R-:W-:-:S02]  /*c860*/  @!P4 LOP3.LUT R126, R194, 0xffff, RZ, 0xc0, !PT ;  /* 0x0000ffffc27ec812 */ /* 0x000fc400078ec0ff */
[----:B------:R-:W-:-:S05]  /*c870*/  @!P4 IADD3 R127, R97, 0x26, RZ ;  /* 0x00000026617fc810 */ /* 0x000fca0007ffe0ff */
[----:B------:R1:W-:Y:S02]  /*c880*/  @!P4 STS.64 [R132.X8+0x4b0], R126 ;  /* 0x0004b07e8400c388 */ /* 0x0003e40000008a00 */
[----:B-1----:R-:W-:-:S04]  /*c890*/  @!P4 IADD3 R132, R132, 0x1, RZ ;  /* 0x000000018484c810 */ /* 0x002fc80007ffe0ff */
[----:B------:R-:W-:Y:S02]  /*c8a0*/  ISETP.GT.U32.OR P0, PT, R132, 0xbff, !P0 ;  /* 0x00000bff8400780c */ /* 0x000fe40004704470 */
[----:B----4-:R-:W-:Y:S02]  /*c8b0*/  PRMT R192, R199, 0x7610, R199 ;  /* 0x00007610c7c07816 */ /* 0x010fe400000000c7 */
[----:B------:R-:W-:Y:S02]  /*c8c0*/  @!P3 PRMT R70, RZ, 0x7610, R70 ;  /* 0x00007610ff46b816 */ /* 0x000fe40000000046 */
[----:B------:R-:W-:Y:S02]  /*c8d0*/  LOP3.LUT P3, RZ, R163, 0x100, RZ, 0xc0, !PT ;  /* 0x00000100a3ff7812 */ /* 0x000fe4000786c0ff */
[----:B------:R-:W4:Y:S05]  /*c8e0*/  LDL R163, [R1] ;  /* 0x0000000001a37983 */ /* 0x000f2a0000100800 */
[----:B------:R-:W-:-:S02]  /*c8f0*/  @!P0 LOP3.LUT R126, R192, 0xffff, RZ, 0xc0, !PT ;  /* 0x0000ffffc07e8812 */ /* 0x000fc400078ec0ff */
[----:B------:R-:W-:-:S05]  /*c900*/  @!P0 IADD3 R127, R97, 0x27, RZ ;  /* 0x00000027617f8810 */ /* 0x000fca0007ffe0ff */
[----:B------:R1:W-:Y:S02]  /*c910*/  @!P0 STS.64 [R132.X8+0x4b0], R126 ;  /* 0x0004b07e84008388 */ /* 0x0003e40000008a00 */
[----:B-1----:R-:W-:-:S04]  /*c920*/  @!P0 IADD3 R132, R132, 0x1, RZ ;  /* 0x0000000184848810 */ /* 0x002fc80007ffe0ff */
[----:B------:R-:W-:Y:S02]  /*c930*/  ISETP.GT.U32.OR P3, PT, R132, 0xbff, !P3 ;  /* 0x00000bff8400780c */ /* 0x000fe40005f64470 */
[----:B-----5:R-:W-:Y:S02]  /*c940*/  PRMT R190, R198, 0x7610, R198 ;  /* 0x00007610c6be7816 */ /* 0x020fe400000000c6 */
[----:B------:R-:W-:Y:S02]  /*c950*/  @!P2 PRMT R79, RZ, 0x7610, R79 ;  /* 0x00007610ff4fa816 */ /* 0x000fe4000000004f */
[----:B------:R-:W-:-:S07]  /*c960*/  LOP3.LUT P2, RZ, R162, 0x200, RZ, 0xc0, !PT ;  /* 0x00000200a2ff7812 */ /* 0x000fce000784c0ff */
[----:B------:R-:W-:Y:S02]  /*c970*/  @!P3 LOP3.LUT R126, R190, 0xffff, RZ, 0xc0, !PT ;  /* 0x0000ffffbe7eb812 */ /* 0x000fe400078ec0ff */
[----:B------:R-:W-:-:S05]  /*c980*/  @!P3 IADD3 R127, R97, 0x28, RZ ;  /* 0x00000028617fb810 */ /* 0x000fca0007ffe0ff */
[----:B------:R1:W-:Y:S01]  /*c990*/  @!P3 STS.64 [R132.X8+0x4b0], R126 ;  /* 0x0004b07e8400b388 */ /* 0x0003e20000008a00 */
[----:B------:R-:W-:Y:S02]  /*c9a0*/  @!P4 PRMT R194, RZ, 0x7610, R194 ;  /* 0x00007610ffc2c816 */ /* 0x000fe400000000c2 */
[----:B-1----:R-:W-:-:S04]  /*c9b0*/  @!P3 IADD3 R132, R132, 0x1, RZ ;  /* 0x000000018484b810 */ /* 0x002fc80007ffe0ff */
[----:B------:R-:W-:Y:S02]  /*c9c0*/  ISETP.GT.U32.OR P2, PT, R132, 0xbff, !P2 ;  /* 0x00000bff8400780c */ /* 0x000fe40005744470 */
[----:B------:R-:W-:Y:S02]  /*c9d0*/  @!P0 PRMT R192, RZ, 0x7610, R192 ;  /* 0x00007610ffc08816 */ /* 0x000fe400000000c0 */
[----:B------:R-:W-:Y:S02]  /*c9e0*/  PRMT R189, R196, 0x7610, R196 ;  /* 0x00007610c4bd7816 */ /* 0x000fe400000000c4 */
[----:B------:R-:W-:Y:S02]  /*c9f0*/  @!P1 PRMT R69, RZ, 0x7610, R69 ;  /* 0x00007610ff459816 */ /* 0x000fe40000000045 */
[----:B------:R-:W-:Y:S02]  /*ca00*/  @!P5 PRMT R80, RZ, 0x7610, R80 ;  /* 0x00007610ff50d816 */ /* 0x000fe40000000050 */
[----:B------:R-:W-:-:S02]  /*ca10*/  LOP3.LUT P1, RZ, R160, 0x400, RZ, 0xc0, !PT ;  /* 0x00000400a0ff7812 */ /* 0x000fc4000782c0ff */
[----:B------:R-:W-:Y:S01]  /*ca20*/  LOP3.LUT P5, RZ, R158, 0x800, RZ, 0xc0, !PT ;  /* 0x000008009eff7812 */ /* 0x000fe200078ac0ff */
[----:B------:R-:W5:Y:S01]  /*ca30*/  LDL R160, [R1+0x88] ;  /* 0x0000880001a07983 */ /* 0x000f620000100800 */
[----:B------:R-:W-:-:S03]  /*ca40*/  @!P3 PRMT R190, RZ, 0x7610, R190 ;  /* 0x00007610ffbeb816 */ /* 0x000fc600000000be */
[----:B------:R0:W5:Y:S01]  /*ca50*/  LDL R158, [R1+0x88] ;  /* 0x00008800019e7983 */ /* 0x0001620000100800 */
[----:B------:R-:W-:Y:S02]  /*ca60*/  @!P2 LOP3.LUT R126, R189, 0xffff, RZ, 0xc0, !PT ;  /* 0x0000ffffbd7ea812 */ /* 0x000fe400078ec0ff */
[----:B------:R-:W-:Y:S01]  /*ca70*/  @!P2 IADD3 R127, R97, 0x29, RZ ;  /* 0x00000029617fa810 */ /* 0x000fe20007ffe0ff */
[----:B------:R-:W-:Y:S01]  /*ca80*/  @!P4 STL.S16 [R1+0xc], R194 ;  /* 0x00000cc20100c387 */ /* 0x000fe20000100600 */
[----:B------:R-:W-:Y:S02]  /*ca90*/  LOP3.LUT P4, RZ, R156, 0x1000, RZ, 0xc0, !PT ;  /* 0x000010009cff7812 */ /* 0x000fe4000788c0ff */
[----:B------:R-:W-:Y:S01]  /*caa0*/  PRMT R185, R96, 0x7610, R96 ;  /* 0x0000761060b97816 */ /* 0x000fe20000000060 */
[----:B------:R-:W-:Y:S01]  /*cab0*/  @!P0 STL.S16 [R1+0x78], R192 ;  /* 0x000078c001008387 */ /* 0x000fe20000100600 */
[----:B------:R-:W-:Y:S02]  /*cac0*/  LOP3.LUT P0, RZ, R154, 0x2000, RZ, 0xc0, !PT ;  /* 0x000020009aff7812 */ /* 0x000fe4000780c0ff */
[----:B------:R-:W-:Y:S01]  /*cad0*/  @!P2 PRMT R189, RZ, 0x7610, R189 ;  /* 0x00007610ffbda816 */ /* 0x000fe200000000bd */
[----:B------:R-:W5:Y:S01]  /*cae0*/  LDL R156, [R1+0x8c] ;  /* 0x00008c00019c7983 */ /* 0x000f620000100800 */
[----:B------:R-:W-:-:S03]  /*caf0*/  PRMT R96, R152, 0x9910, RZ ;  /* 0x0000991098607816 */ /* 0x000fc600000000ff */
[----:B------:R0:W5:Y:S04]  /*cb00*/  LDL R154, [R1+0x8c] ;  /* 0x00008c00019a7983 */ /* 0x0001680000100800 */
[----:B------:R-:W-:Y:S01]  /*cb10*/  @!P3 STL.S16 [R1+0x8], R190 ;  /* 0x000008be0100b387 */ /* 0x000fe20000100600 */
[----:B------:R-:W-:-:S03]  /*cb20*/  LOP3.LUT P3, RZ, R151, 0x4000, RZ, 0xc0, !PT ;  /* 0x0000400097ff7812 */ /* 0x000fc6000786c0ff */
[----:B------:R1:W-:Y:S04]  /*cb30*/  @!P2 STS.64 [R132.X8+0x4b0], R126 ;  /* 0x0004b07e8400a388 */ /* 0x0003e80000008a00 */
[----:B------:R0:W5:Y:S04]  /*cb40*/  LDL R151, [R1+0x90] ;  /* 0x0000900001977983 */ /* 0x0001680000100800 */
[----:B------:R-:W-:Y:S01]  /*cb50*/  @!P2 STL.S16 [R1+0x7c], R189 ;  /* 0x00007cbd0100a387 */ /* 0x000fe20000100600 */
[----:B-1----:R-:W-:Y:S02]  /*cb60*/  @!P2 IADD3 R132, R132, 0x1, RZ ;  /* 0x000000018484a810 */ /* 0x002fe40007ffe0ff */
[----:B------:R-:W-:-:S02]  /*cb70*/  ISETP.GT.AND P2, PT, R96, -0x1, PT ;  /* 0xffffffff6000780c */ /* 0x000fc40003f44270 */
[----:B------:R-:W5:Y:S01]  /*cb80*/  LDL R96, [R1+0x90] ;  /* 0x0000900001607983 */ /* 0x000f620000100800 */
[----:B------:R-:W-:-:S13]  /*cb90*/  ISETP.GT.U32.OR P1, PT, R132, 0xbff, !P1 ;  /* 0x00000bff8400780c */ /* 0x000fda0004f24470 */
[----:B------:R-:W-:Y:S02]  /*cba0*/  @!P1 IADD3 R127, R97, 0x2a, RZ ;  /* 0x0000002a617f9810 */ /* 0x000fe40007ffe0ff */
[----:B--2---:R-:W-:-:S04]  /*cbb0*/  PRMT R188, R166, 0x7610, R166 ;  /* 0x00007610a6bc7816 */ /* 0x004fc800000000a6 */
[----:B------:R-:W-:-:S05]  /*cbc0*/  @!P1 LOP3.LUT R126, R188, 0xffff, RZ, 0xc0, !PT ;  /* 0x0000ffffbc7e9812 */ /* 0x000fca00078ec0ff */
[----:B------:R1:W-:Y:S02]  /*cbd0*/  @!P1 STS.64 [R132.X8+0x4b0], R126 ;  /* 0x0004b07e84009388 */ /* 0x0003e40000008a00 */
[----:B-1----:R-:W-:-:S04]  /*cbe0*/  @!P1 IADD3 R132, R132, 0x1, RZ ;  /* 0x0000000184849810 */ /* 0x002fc80007ffe0ff */
[----:B------:R-:W-:Y:S02]  /*cbf0*/  ISETP.GT.U32.OR P5, PT, R132, 0xbff, !P5 ;  /* 0x00000bff8400780c */ /* 0x000fe40006fa4470 */
[----:B---3--:R-:W-:-:S11]  /*cc00*/  PRMT R187, R164, 0x7610, R164 ;  /* 0x00007610a4bb7816 */ /* 0x008fd600000000a4 */
[----:B------:R-:W-:Y:S02]  /*cc10*/  @!P5 IADD3 R127, R97, 0x2b, RZ ;  /* 0x0000002b617fd810 */ /* 0x000fe40007ffe0ff */
[----:B------:R-:W-:-:S05]  /*cc20*/  @!P5 LOP3.LUT R126, R187, 0xffff, RZ, 0xc0, !PT ;  /* 0x0000ffffbb7ed812 */ /* 0x000fca00078ec0ff */
[----:B------:R1:W-:Y:S02]  /*cc30*/  @!P5 STS.64 [R132.X8+0x4b0], R126 ;  /* 0x0004b07e8400d388 */ /* 0x0003e40000008a00 */
[----:B-1----:R-:W-:-:S04]  /*cc40*/  @!P5 IADD3 R132, R132, 0x1, RZ ;  /* 0x000000018484d810 */ /* 0x002fc80007ffe0ff */
[----:B------:R-:W-:Y:S02]  /*cc50*/  ISETP.GT.U32.OR P4, PT, R132, 0xbff, !P4 ;  /* 0x00000bff8400780c */ /* 0x000fe40006784470 */
[----:B----4-:R-:W-:-:S11]  /*cc60*/  PRMT R186, R163, 0x7610, R163 ;  /* 0x00007610a3ba7816 */ /* 0x010fd600000000a3 */
[----:B------:R-:W-:Y:S02]  /*cc70*/  @!P4 IADD3 R127, R97, 0x2c, RZ ;  /* 0x0000002c617fc810 */ /* 0x000fe40007ffe0ff */
[----:B------:R-:W-:-:S05]  /*cc80*/  @!P4 LOP3.LUT R126, R186, 0xffff, RZ, 0xc0, !PT ;  /* 0x0000ffffba7ec812 */ /* 0x000fca00078ec0ff */
[----:B------:R1:W-:Y:S01]  /*cc90*/  @!P4 STS.64 [R132.X8+0x4b0], R126 ;  /* 0x0004b07e8400c388 */ /* 0x0003e20000008a00 */
[----:B------:R-:W-:Y:S02]  /*cca0*/  @!P1 PRMT R188, RZ, 0x7610, R188 ;  /* 0x00007610ffbc9816 */ /* 0x000fe400000000bc */
[----:B-1----:R-:W-:-:S04]  /*ccb0*/  @!P4 IADD3 R132, R132, 0x1, RZ ;  /* 0x000000018484c810 */ /* 0x002fc80007ffe0ff */
[----:B------:R-:W-:Y:S02]  /*ccc0*/  ISETP.GT.U32.OR P0, PT, R132, 0xbff, !P0 ;  /* 0x00000bff8400780c */ /* 0x000fe40004704470 */
[----:B------:R-:W-:Y:S01]  /*ccd0*/  @!P5 PRMT R187, RZ, 0x7610, R187 ;  /* 0x00007610ffbbd816 */ /* 0x000fe200000000bb */
[----:B------:R-:W-:Y:S01]  /*cce0*/  @!P1 STL.S16 [R1+0x4], R188 ;  /* 0x000004bc01009387 */ /* 0x000fe20000100600 */
[----:B------:R-:W-:Y:S02]  /*ccf0*/  LOP3.LUT P1, RZ, R148, 0x10000, RZ, 0xc0, !PT ;  /* 0x0001000094ff7812 */ /* 0x000fe4000782c0ff */
[----:B------:R-:W-:Y:S01]  /*cd00*/  @!P4 PRMT R186, RZ, 0x7610, R186 ;  /* 0x00007610ffbac816 */ /* 0x000fe200000000ba */
[----:B------:R0:W2:Y:S04]  /*cd10*/  LDL R148, [R1+0x94] ;  /* 0x0000940001947983 */ /* 0x0000a80000100800 */
[----:B------:R-:W-:Y:S01]  /*cd20*/  @!P5 STL.S16 [R1+0x80], R187 ;  /* 0x000080bb0100d387 */ /* 0x000fe20000100600 */
[----:B------:R-:W-:-:S02]  /*cd30*/  LOP3.LUT P5, RZ, R146, 0x20000, RZ, 0xc0, !PT ;  /* 0x0002000092ff7812 */ /* 0x000fc400078ac0ff */
[----:B------:R-:W-:Y:S01]  /*cd40*/  @!P0 LOP3.LUT R126, R185, 0xffff, RZ, 0xc0, !PT ;  /* 0x0000ffffb97e8812 */ /* 0x000fe200078ec0ff */
[----:B------:R-:W2:Y:S01]  /*cd50*/  LDL R146, [R1+0x94] ;  /* 0x0000940001927983 */ /* 0x000ea20000100800 */
[----:B------:R-:W-:-:S03]  /*cd60*/  @!P0 PRMT R185, RZ, 0x7610, R185 ;  /* 0x00007610ffb98816 */ /* 0x000fc600000000b9 */
[----:B------:R-:W-:Y:S01]  /*cd70*/  @!P4 STL.S16 [R1], R186 ;  /* 0x000000ba0100c387 */ /* 0x000fe20000100600 */
[----:B------:R-:W-:-:S03]  /*cd80*/  LOP3.LUT P4, RZ, R144, 0x40000, RZ, 0xc0, !PT ;  /* 0x0004000090ff7812 */ /* 0x000fc6000788c0ff */
[----:B------:R0:W3:Y:S04]  /*cd90*/  LDL R144, [R1+0x98] ;  /* 0x0000980001907983 */ /* 0x0000e80000100800 */
[----:B------:R-:W-:Y:S01]  /*cda0*/  @!P0 STL.S16 [R1+0x84], R185 ;  /* 0x000084b901008387 */ /* 0x000fe20000100600 */
[----:B-----5:R-:W-:-:S03]  /*cdb0*/  PRMT R151, R96, 0x7610, R96 ;  /* 0x0000761060977816 */ /* 0x020fc60000000060 */
[----:B------:R-:W3:Y:S01]  /*cdc0*/  LDL R96, [R1+0x98] ;  /* 0x0000980001607983 */ /* 0x000ee20000100800 */
        /* <DEDUP_REMOVED lines=8> */
[----:B------:R-:W-:Y:S02]  /*ce50*/  ISETP.GT.U32.OR P2, PT, R132, 0xbff, P2 ;  /* 0x00000bff8400780c */ /* 0x000fe40001744470 */
[----:B------:R-:W-:-:S11]  /*ce60*/  PRMT R158, R160, 0x7610, R160 ;  /* 0x00007610a09e7816 */ /* 0x000fd600000000a0 */
        /* <DEDUP_REMOVED lines=10> */
[----:B------:R-:W-:-:S11]  /*cf10*/  PRMT R154, R156, 0x7610, R156 ;  /* 0x000076109c9a7816 */ /* 0x000fd6000000009c */
[----:B------:R-:W-:Y:S02]  /*cf20*/  @!P5 LOP3.LUT R126, R154, 0xffff, RZ, 0xc0, !PT ;  /* 0x0000ffff9a7ed812 */ /* 0x000fe400078ec0ff */
[----:B------:R-:W-:-:S05]  /*cf30*/  @!P5 IADD3 R127, R97, 0x31, RZ ;  /* 0x00000031617fd810 */ /* 0x000fca0007ffe0ff */
[----:B------:R1:W-:Y:S02]  /*cf40*/  @!P5 STS.64 [R132.X8+0x4b0], R126 ;  /* 0x0004b07e8400d388 */ /* 0x0003e40000008a00 */
[----:B-1----:R-:W-:-:S04]  /*cf50*/  @!P5 IADD3 R132, R132, 0x1, RZ ;  /* 0x000000018484d810 */ /* 0x002fc80007ffe0ff */
[----:B------:R-:W-:Y:S02]  /*cf60*/  ISETP.GT.U32.OR P4, PT, R132, 0xbff, !P4 ;  /* 0x00000bff8400780c */ /* 0x000fe40006784470 */
[----:B------:R-:W-:-:S11]  /*cf70*/  LOP3.LUT P0, RZ, R142, 0x80000, RZ, 0xc0, !PT ;  /* 0x000800008eff7812 */ /* 0x000fd6000780c0ff */
[----:B------:R-:W-:Y:S02]  /*cf80*/  @!P4 LOP3.LUT R126, R62, 0xffff, RZ, 0xc0, !PT ;  /* 0x0000ffff3e7ec812 */ /* 0x000fe400078ec0ff */
[----:B------:R-:W-:-:S05]  /*cf90*/  @!P4 IADD3 R127, R97, 0x32, RZ ;  /* 0x00000032617fc810 */ /* 0x000fca0007ffe0ff */
[----:B------:R1:W-:Y:S01]  /*cfa0*/  @!P4 STS.64 [R132.X8+0x4b0], R126 ;  /* 0x0004b07e8400c388 */ /* 0x0003e20000008a00 */
[----:B------:R-:W-:Y:S02]  /*cfb0*/  @!P2 PRMT R158, RZ, 0x7610, R158 ;  /* 0x00007610ff9ea816 */ /* 0x000fe4000000009e */
[----:B-1----:R-:W-:-:S04]  /*cfc0*/  @!P4 IADD3 R132, R132, 0x1, RZ ;  /* 0x000000018484c810 */ /* 0x002fc80007ffe0ff */
[----:B------:R-:W-:Y:S02]  /*cfd0*/  ISETP.GT.U32.OR P0, PT, R132, 0xbff, !P0 ;  /* 0x00000bff8400780c */ /* 0x000fe40004704470 */
[----:B------:R-:W-:Y:S02]  /*cfe0*/  @!P3 PRMT R68, RZ, 0x7610, R68 ;  /* 0x00007610ff44b816 */ /* 0x000fe40000000044 */
[----:B------:R-:W-:Y:S02]  /*cff0*/  LOP3.LUT P3, RZ, R140, 0x100000, RZ, 0xc0, !PT ;  /* 0x001000008cff7812 */ /* 0x000fe4000786c0ff */
[----:B------:R0:W4:Y:S04]  /*d000*/  LDL R140, [R1+0x9c] ;  /* 0x00009c00018c7983 */ /* 0x0001280000100800 */
[----:B------:R-:W-:Y:S01]  /*d010*/  @!P2 STL.S16 [R1+0x88], R158 ;  /* 0x0000889e0100a387 */ /* 0x000fe20000100600 */
[----:B------:R-:W-:-:S03]  /*d020*/  LOP3.LUT P2, RZ, R138, 0x200000, RZ, 0xc0, !PT ;  /* 0x002000008aff7812 */ /* 0x000fc6000784c0ff */
[----:B------:R-:W4:Y:S01]  /*d030*/  LDL R138, [R1+0x9c] ;  /* 0x00009c00018a7983 */ /* 0x000f220000100800 */
[----:B------:R-:W-:Y:S02]  /*d040*/  @!P0 LOP3.LUT R126, R151, 0xffff, RZ, 0xc0, !PT ;  /* 0x0000ffff977e8812 */ /* 0x000fe400078ec0ff */
[----:B------:R-:W-:-:S05]  /*d050*/  @!P0 IADD3 R127, R97, 0x33, RZ ;  /* 0x00000033617f8810 */ /* 0x000fca0007ffe0ff */
[----:B------:R1:W-:Y:S02]  /*d060*/  @!P0 STS.64 [R132.X8+0x4b0], R126 ;  /* 0x0004b07e84008388 */ /* 0x0003e40000008a00 */
[----:B-1----:R-:W-:-:S04]  /*d070*/  @!P0 IADD3 R132, R132, 0x1, RZ ;  /* 0x0000000184848810 */ /* 0x002fc80007ffe0ff */
[----:B------:R-:W-:-:S13]  /*d080*/  ISETP.GT.U32.OR P3, PT, R132, 0xbff, !P3 ;  /* 0x00000bff8400780c */ /* 0x000fda0005f64470 */
        /* <DEDUP_REMOVED lines=8> */
[----:B------:R0:W5:Y:S01]  /*d110*/  LDL R136, [R1+0xa0] ;  /* 0x0000a00001887983 */ /* 0x0001620000100800 */
[----:B--2---:R-:W-:-:S03]  /*d120*/  PRMT R148, R146, 0x7610, R146 ;  /* 0x0000761092947816 */ /* 0x004fc60000000092 */
[----:B------:R-:W-:Y:S01]  /*d130*/  @!P5 STL.S16 [R1+0x8c], R154 ;  /* 0x00008c9a0100d387 */ /* 0x000fe20000100600 */
[----:B------:R-:W-:Y:S02]  /*d140*/  LOP3.LUT P5, RZ, R134, 0x800000, RZ, 0xc0, !PT ;  /* 0x0080000086ff7812 */ /* 0x000fe400078ac0ff */
[----:B------:R-:W-:Y:S01]  /*d150*/  @!P0 PRMT R151, RZ, 0x7610, R151 ;  /* 0x00007610ff978816 */ /* 0x000fe20000000097 */
[----:B------:R-:W5:Y:S01]  /*d160*/  LDL R134, [R1+0xa0] ;  /* 0x0000a00001867983 */ /* 0x000f620000100800 */
[----:B------:R-:W-:Y:S02]  /*d170*/  @!P2 LOP3.LUT R126, R148, 0xffff, RZ, 0xc0, !PT ;  /* 0x0000ffff947ea812 */ /* 0x000fe400078ec0ff */
[----:B------:R-:W-:Y:S02]  /*d180*/  @!P2 IADD3 R127, R97, 0x35, RZ ;  /* 0x00000035617fa810 */ /* 0x000fe40007ffe0ff */
[----:B------:R-:W-:Y:S02]  /*d190*/  @!P2 PRMT R148, RZ, 0x7610, R148 ;  /* 0x00007610ff94a816 */ /* 0x000fe40000000094 */
[----:B------:R-:W-:-:S02]  /*d1a0*/  @!P4 PRMT R62, RZ, 0x7610, R62 ;  /* 0x00007610ff3ec816 */ /* 0x000fc4000000003e */
[----:B---3--:R-:W-:Y:S02]  /*d1b0*/  PRMT R144, R96, 0x7610, R96 ;  /* 0x0000761060907816 */ /* 0x008fe40000000060 */
[----:B------:R0:W2:Y:S01]  /*d1c0*/  LDL R96, [R1+0xa4] ;  /* 0x0000a40001607983 */ /* 0x0000a20000100800 */
[----:B------:R-:W-:-:S03]  /*d1d0*/  LOP3.LUT P4, RZ, R131, 0x1000000, RZ, 0xc0, !PT ;  /* 0x0100000083ff7812 */ /* 0x000fc6000788c0ff */
[----:B------:R-:W-:Y:S01]  /*d1e0*/  @!P0 STL.S16 [R1+0x90], R151 ;  /* 0x0000909701008387 */ /* 0x000fe20000100600 */
[----:B------:R-:W-:-:S03]  /*d1f0*/  LOP3.LUT P0, RZ, R95, 0x2000000, RZ, 0xc0, !PT ;  /* 0x020000005fff7812 */ /* 0x000fc6000780c0ff */
[----:B------:R1:W-:Y:S04]  /*d200*/  @!P2 STS.64 [R132.X8+0x4b0], R126 ;  /* 0x0004b07e8400a388 */ /* 0x0003e80000008a00 */
[----:B------:R-:W2:Y:S04]  /*d210*/  LDL R131, [R1+0xa4] ;  /* 0x0000a40001837983 */ /* 0x000ea80000100800 */
[----:B------:R0:W3:Y:S01]  /*d220*/  LDL R95, [R1+0xa8] ;  /* 0x0000a800015f7983 */ /* 0x0000e20000100800 */
[----:B-1----:R-:W-:-:S03]  /*d230*/  @!P2 IADD3 R132, R132, 0x1, RZ ;  /* 0x000000018484a810 */ /* 0x002fc60007ffe0ff */
        /* <DEDUP_REMOVED lines=19> */
[----:B------:R-:W-:Y:S02]  /*d370*/  @!P3 PRMT R61, RZ, 0x7610, R61 ;  /* 0x00007610ff3db816 */ /* 0x000fe4000000003d */
[----:B------:R-:W-:-:S09]  /*d380*/  LOP3.LUT P3, RZ, R10, 0x4000000, RZ, 0xc0, !PT ;  /* 0x040000000aff7812 */ /* 0x000fd2000786c0ff */
[----:B------:R-:W-:Y:S02]  /*d390*/  @!P0 IADD3 R127, R97, 0x39, RZ ;  /* 0x00000039617f8810 */ /* 0x000fe40007ffe0ff */
[----:B------:R-:W-:-:S05]  /*d3a0*/  @!P5 PRMT R144, RZ, 0x7610, R144 ;  /* 0x00007610ff90d816 */ /* 0x000fca0000000090 */
[----:B------:R-:W-:Y:S01]  /*d3b0*/  @!P5 STL.S16 [R1+0x98], R144 ;  /* 0x000098900100d387 */ /* 0x000fe20000100600 */
[----:B----4-:R-:W-:-:S04]  /*d3c0*/  PRMT R140, R138, 0x7610, R138 ;  /* 0x000076108a8c7816 */ /* 0x010fc8000000008a */
        /* <DEDUP_REMOVED lines=10> */
[----:B-----5:R-:W-:-:S09]  /*d470*/  PRMT R136, R134, 0x7610, R134 ;  /* 0x0000761086887816 */ /* 0x020fd20000000086 */
[----:B------:R-:W-:Y:S02]  /*d480*/  @!P2 LOP3.LUT R126, R136, 0xffff, RZ, 0xc0, !PT ;  /* 0x0000ffff887ea812 */ /* 0x000fe400078ec0ff */
[----:B------:R-:W-:Y:S01]  /*d490*/  @!P2 PRMT R136, RZ, 0x7610, R136 ;  /* 0x00007610ff88a816 */ /* 0x000fe20000000088 */
[----:B------:R-:W-:Y:S04]  /*d4a0*/  @!P0 STL.S16 [R1+0x9c], R140 ;  /* 0x00009c8c01008387 */ /* 0x000fe80000100600 */
[----:B------:R-:W-:Y:S04]  /*d4b0*/  @!P2 STL.S16 [R1+0xa0], R136 ;  /* 0x0000a0880100a387 */ /* 0x000fe80000100600 */
[----:B------:R-:W4:Y:S01]  /*d4c0*/  LDL R10, [R1+0xac] ;  /* 0x0000ac00010a7983 */ /* 0x000f220000100800 */
[----:B---3--:R-:W-:-:S03]  /*d4d0*/  PRMT R95, R7, 0x7610, R7 ;  /* 0x00007610075f7816 */ /* 0x008fc60000000007 */
[----:B------:R0:W4:Y:S01]  /*d4e0*/  LDL R7, [R1+0xac] ;  /* 0x0000ac0001077983 */ /* 0x0001220000100800 */
[----:B------:R-:W-:Y:S02]  /*d4f0*/  @!P2 IADD3 R127, R97, 0x3b, RZ ;  /* 0x0000003b617fa810 */ /* 0x000fe40007ffe0ff */
[----:B------:R-:W-:Y:S02]  /*d500*/  @!P1 PRMT R60, RZ, 0x7610, R60 ;  /* 0x00007610ff3c9816 */ /* 0x000fe4000000003c */
[----:B------:R-:W-:Y:S01]  /*d510*/  LOP3.LUT P1, RZ, R5, 0x10000000, RZ, 0xc0, !PT ;  /* 0x1000000005ff7812 */ /* 0x000fe2000782c0ff */
[----:B------:R1:W-:Y:S02]  /*d520*/  @!P2 STS.64 [R132.X8+0x4b0], R126 ;  /* 0x0004b07e8400a388 */ /* 0x0003e40000008a00 */
[----:B-1----:R-:W-:-:S04]  /*d530*/  @!P2 IADD3 R132, R132, 0x1, RZ ;  /* 0x000000018484a810 */ /* 0x002fc80007ffe0ff */
[----:B------:R-:W-:Y:S02]  /*d540*/  ISETP.GT.U32.OR P1, PT, R132, 0xbff, !P1 ;  /* 0x00000bff8400780c */ /* 0x000fe40004f24470 */
[----:B------:R-:W-:-:S11]  /*d550*/  LOP3.LUT P5, RZ, R3, 0x20000000, RZ, 0xc0, !PT ;  /* 0x2000000003ff7812 */ /* 0x000fd600078ac0ff */
[----:B------:R-:W-:Y:S02]  /*d560*/  @!P1 LOP3.LUT R126, R57, 0xffff, RZ, 0xc0, !PT ;  /* 0x0000ffff397e9812 */ /* 0x000fe400078ec0ff */
[----:B------:R-:W-:-:S05]  /*d570*/  @!P1 IADD3 R127, R97, 0x3c, RZ ;  /* 0x0000003c617f9810 */ /* 0x000fca0007ffe0ff */
[----:B------:R1:W-:Y:S02]  /*d580*/  @!P1 STS.64 [R132.X8+0x4b0], R126 ;  /* 0x0004b07e84009388 */ /* 0x0003e40000008a00 */
[----:B-1----:R-:W-:-:S04]  /*d590*/  @!P1 IADD3 R132, R132, 0x1, RZ ;  /* 0x0000000184849810 */ /* 0x002fc80007ffe0ff */
[----:B------:R-:W-:Y:S02]  /*d5a0*/  ISETP.GT.U32.OR P5, PT, R132, 0xbff, !P5 ;  /* 0x00000bff8400780c */ /* 0x000fe40006fa4470 */
[----:B--2---:R-:W-:Y:S02]  /*d5b0*/  PRMT R96, R131, 0x7610, R131 ;  /* 0x0000761083607816 */ /* 0x004fe40000000083 */
[----:B------:R-:W-:Y:S02]  /*d5c0*/  @!P4 PRMT R59, RZ, 0x7610, R59 ;  /* 0x00007610ff3bc816 */ /* 0x000fe4000000003b */
[----:B------:R-:W-:-:S07]  /*d5d0*/  LOP3.LUT P4, RZ, R135, 0x40000000, RZ, 0xc0, !PT ;  /* 0x4000000087ff7812 */ /* 0x000fce000788c0ff */
[----:B------:R-:W-:Y:S02]  /*d5e0*/  @!P5 LOP3.LUT R126, R96, 0xffff, RZ, 0xc0, !PT ;  /* 0x0000ffff607ed812 */ /* 0x000fe400078ec0ff */
[----:B------:R-:W-:-:S05]  /*d5f0*/  @!P5 IADD3 R127, R97, 0x3d, RZ ;  /* 0x0000003d617fd810 */ /* 0x000fca0007ffe0ff */
[----:B------:R1:W-:Y:S02]  /*d600*/  @!P5 STS.64 [R132.X8+0x4b0], R126 ;  /* 0x0004b07e8400d388 */ /* 0x0003e40000008a00 */
[----:B-1----:R-:W-:-:S04]  /*d610*/  @!P5 IADD3 R132, R132, 0x1, RZ ;  /* 0x000000018484d810 */ /* 0x002fc80007ffe0ff */
[----:B------:R-:W-:Y:S02]  /*d620*/  ISETP.GT.U32.OR P4, PT, R132, 0xbff, !P4 ;  /* 0x00000bff8400780c */ /* 0x000fe40006784470 */
[----:B------:R-:W-:-:S11]  /*d630*/  ISETP.GT.AND P0, PT, R65, -0x1, PT ;  /* 0xffffffff4100780c */ /* 0x000fd60003f04270 */
[----:B------:R-:W-:Y:S02]  /*d640*/  @!P4 LOP3.LUT R126, R56, 0xffff, RZ, 0xc0, !PT ;  /* 0x0000ffff387ec812 */ /* 0x000fe400078ec0ff */
[----:B------:R-:W-:-:S05]  /*d650*/  @!P4 IADD3 R127, R97, 0x3e, RZ ;  /* 0x0000003e617fc810 */ /* 0x000fca0007ffe0ff */
[----:B------:R1:W-:Y:S02]  /*d660*/  @!P4 STS.64 [R132.X8+0x4b0], R126 ;  /* 0x0004b07e8400c388 */ /* 0x0003e40000008a00 */
[----:B-1----:R-:W-:-:S04]  /*d670*/  @!P4 IADD3 R132, R132, 0x1, RZ ;  /* 0x000000018484c810 */ /* 0x002fc80007ffe0ff */
[----:B------:R-:W-:Y:S02]  /*d680*/  ISETP.GT.U32.OR P0, PT, R132, 0xbff, P0 ;  /* 0x00000bff8400780c */ /* 0x000fe40000704470 */
[----:B------:R-:W-:-:S05]  /*d690*/  @!P5 PRMT R96, RZ, 0x7610, R96 ;  /* 0x00007610ff60d816 */ /* 0x000fca0000000060 */
[----:B------:R-:W-:Y:S06]  /*d6a0*/  @!P5 STL.S16 [R1+0xa4], R96 ;  /* 0x0000a4600100d387 */ /* 0x000fec0000100600 */
[----:B------:R-:W-:Y:S02]  /*d6b0*/  @!P0 LOP3.LUT R126, R95, 0xffff, RZ, 0xc0, !PT ;  /* 0x0000ffff5f7e8812 */ /* 0x000fe400078ec0ff */
[----:B------:R-:W-:-:S05]  /*d6c0*/  @!P0 PRMT R95, RZ, 0x7610, R95 ;  /* 0x00007610ff5f8816 */ /* 0x000fca000000005f */
[----:B------:R1:W-:Y:S04]  /*d6d0*/  @!P0 STL.S16 [R1+0xa8], R95 ;  /* 0x0000a85f01008387 */ /* 0x0003e80000100600 */
[----:B------:R0:W2:Y:S04]  /*d6e0*/  LDL R5, [R1+0xb0] ;  /* 0x0000b00001057983 */ /* 0x0000a80000100800 */
[----:B------:R0:W3:Y:S04]  /*d6f0*/  LDL R131, [R1+0xb4] ;  /* 0x0000b40001837983 */ /* 0x0000e80000100800 */
[----:B-1----:R-:W2:Y:S01]  /*d700*/  LDL R95, [R1+0xb0] ;  /* 0x0000b000015f7983 */ /* 0x002ea20000100800 */
[----:B------:R-:W-:-:S02]  /*d710*/  LOP3.LUT R3, R133, R55, RZ, 0x30, !PT ;  /* 0x0000003785037212 */ /* 0x000fc400078e30ff */
[----:B------:R-:W-:Y:S01]  /*d720*/  @!P0 IADD3 R127, R97, 0x3f, RZ ;  /* 0x0000003f617f8810 */ /* 0x000fe20007ffe0ff */
[----:B------:R0:W5:Y:S01]  /*d730*/  LDL R65, [R1+0xbc] ;  /* 0x0000bc0001417983 */ /* 0x0001620000100800 */
[----:B------:R-:W-:Y:S02]  /*d740*/  PRMT R3, R3, 0x9910, RZ ;  /* 0x0000991003037816 */ /* 0x000fe400000000ff */
[----:B------:R-:W-:Y:S01]  /*d750*/  @!P3 PRMT R58, RZ, 0x7610, R58 ;  /* 0x00007610ff3ab816 */ /* 0x000fe2000000003a */
[----:B------:R1:W-:Y:S01]  /*d760*/  @!P0 STS.64 [R132.X8+0x4b0], R126 ;  /* 0x0004b07e84008388 */ /* 0x0003e20000008a00 */
[----:B------:R-:W-:Y:S02]  /*d770*/  ISETP.NE.AND P3, PT, R3, RZ, PT ;  /* 0x000000ff0300720c */ /* 0x000fe40003f65270 */
[----:B----4-:R-:W-:Y:S01]  /*d780*/  PRMT R7, R10, 0x7610, R10 ;  /* 0x000076100a077816 */ /* 0x010fe2000000000a */
[----:B------:R0:W4:Y:S04]  /*d790*/  LDL R96, [R1+0xb8] ;  /* 0x0000b80001607983 */ /* 0x0001280000100800 */
[----:B------:R-:W3:Y:S01]  /*d7a0*/  LDL R10, [R1+0xb4] ;  /* 0x0000b400010a7983 */ /* 0x000ee20000100800 */
[----:B-1----:R-:W-:-:S04]  /*d7b0*/  @!P0 IADD3 R132, R132, 0x1, RZ ;  /* 0x0000000184848810 */ /* 0x002fc80007ffe0ff */
[----:B------:R-:W-:Y:S02]  /*d7c0*/  ISETP.GT.U32.OR P3, PT, R132, 0xbff, P3 ;  /* 0x00000bff8400780c */ /* 0x000fe40001f64470 */
[----:B------:R-:W-:-:S04]  /*d7d0*/  LOP3.LUT R3, R133, R81, RZ, 0x30, !PT ;  /* 0x0000005185037212 */ /* 0x000fc800078e30ff */
[----:B------:R-:W-:-:S07]  /*d7e0*/  PRMT R3, R3, 0x9910, RZ ;  /* 0x0000991003037816 */ /* 0x000fce00000000ff */
[----:B------:R-:W-:Y:S02]  /*d7f0*/  @!P3 IADD3 R127, R97, 0x40, RZ ;  /* 0x00000040617fb810 */ /* 0x000fe40007ffe0ff */
[----:B------:R-:W-:Y:S02]  /*d800*/  @!P3 LOP3.LUT R126, R55, 0xffff, RZ, 0xc0, !PT ;  /* 0x0000ffff377eb812 */ /* 0x000fe400078ec0ff */
[----:B------:R-:W-:-:S03]  /*d810*/  ISETP.NE.AND P2, PT, R3, RZ, PT ;  /* 0x000000ff0300720c */ /* 0x000fc60003f45270 */
[----:B------:R1:W-:Y:S02]  /*d820*/  @!P3 STS.64 [R132.X8+0x4b0], R126 ;  /* 0x0004b07e8400b388 */ /* 0x0003e40000008a00 */
[----:B-1----:R-:W-:-:S04]  /*d830*/  @!P3 IADD3 R132, R132, 0x1, RZ ;  /* 0x000000018484b810 */ /* 0x002fc80007ffe0ff */
[----:B------:R-:W-:Y:S02]  /*d840*/  ISETP.GT.U32.OR P2, PT, R132, 0xbff, P2 ;  /* 0x00000bff8400780c */ /* 0x000fe40001744470 */
[----:B------:R-:W-:-:S04]  /*d850*/  LOP3.LUT R3, R133, R54, RZ, 0x30, !PT ;  /* 0x0000003685037212 */ /* 0x000fc800078e30ff */
[----:B------:R-:W-:Y:S02]  /*d860*/  PRMT R3, R3, 0x9910, RZ ;  /* 0x0000991003037816 */ /* 0x000fe400000000ff */
[----:B------:R-:W-:-:S05]  /*d870*/  @!P1 PRMT R57, RZ, 0x7610, R57 ;  /* 0x00007610ff399816 */ /* 0x000fca0000000039 */
[----:B------:R-:W-:Y:S02]  /*d880*/  @!P2 IADD3 R127, R97, 0x41, RZ ;  /* 0x00000041617fa810 */ /* 0x000fe40007ffe0ff */
[----:B------:R-:W-:Y:S02]  /*d890*/  @!P2 LOP3.LUT R126, R81, 0xffff, RZ, 0xc0, !PT ;  /* 0x0000ffff517ea812 */ /* 0x000fe400078ec0ff */
[----:B------:R-:W-:-:S03]  /*d8a0*/  ISETP.NE.AND P1, PT, R3, RZ, PT ;  /* 0x000000ff0300720c */ /* 0x000fc60003f25270 */
[----:B------:R1:W-:Y:S02]  /*d8b0*/  @!P2 STS.64 [R132.X8+0x4b0], R126 ;  /* 0x0004b07e8400a388 */ /* 0x0003e40000008a00 */
        /* <DEDUP_REMOVED lines=23> */
[----:B------:R-:W-:Y:S02]  /*da30*/  ISETP.NE.AND P0, PT, R3, RZ, PT ;  /* 0x000000ff0300720c */ /* 0x000fe40003f05270 */
[----:B--2---:R-:W-:Y:S01]  /*da40*/  PRMT R5, R95, 0x7610, R95 ;  /* 0x000076105f057816 */ /* 0x004fe2000000005f */
[----:B------:R1:W-:Y:S04]  /*da50*/  @!P4 STS.64 [R132.X8+0x4b0], R126 ;  /* 0x0004b07e8400c388 */ /* 0x0003e80000008a00 */
[----:B------:R-:W5:Y:S01]  /*da60*/  LDL R95, [R1+0xbc] ;  /* 0x0000bc00015f7983 */ /* 0x000f620000100800 */
[----:B------:R-:W-:-:S02]  /*da70*/  @!P3 PRMT R55, RZ, 0x7610, R55 ;  /* 0x00007610ff37b816 */ /* 0x000fc40000000037 */
[----:B------:R-:W-:Y:S01]  /*da80*/  @!P2 PRMT R81, RZ, 0x7610, R81 ;  /* 0x00007610ff51a816 */ /* 0x000fe20000000051 */
[----:B------:R-:W4:Y:S01]  /*da90*/  LDL R3, [R1+0xb8] ;  /* 0x0000b80001037983 */ /* 0x000f220000100800 */
[----:B-1----:R-:W-:-:S04]  /*daa0*/  @!P4 IADD3 R132, R132, 0x1, RZ ;  /* 0x000000018484c810 */ /* 0x002fc80007ffe0ff */
[----:B------:R-:W-:Y:S02]  /*dab0*/  ISETP.GT.U32.OR P0, PT, R132, 0xbff, P0 ;  /* 0x00000bff8400780c */ /* 0x000fe40000704470 */
[----:B------:R-:W-:-:S11]  /*dac0*/  LOP3.LUT P3, RZ, R141, 0x40, RZ, 0xc0, !PT ;  /* 0x000000408dff7812 */ /* 0x000fd6000786c0ff */
[----:B------:R-:W-:Y:S02]  /*dad0*/  @!P0 IADD3 R127, R97, 0x45, RZ ;  /* 0x00000045617f8810 */ /* 0x000fe40007ffe0ff */
[----:B------:R-:W-:-:S05]  /*dae0*/  @!P0 LOP3.LUT R126, R83, 0xffff, RZ, 0xc0, !PT ;  /* 0x0000ffff537e8812 */ /* 0x000fca00078ec0ff */
[----:B------:R1:W-:Y:S02]  /*daf0*/  @!P0 STS.64 [R132.X8+0x4b0], R126 ;  /* 0x0004b07e84008388 */ /* 0x0003e40000008a00 */
[----:B-1----:R-:W-:-:S04]  /*db00*/  @!P0 IADD3 R132, R132, 0x1, RZ ;  /* 0x0000000184848810 */ /* 0x002fc80007ffe0ff */
[----:B------:R-:W-:Y:S02]  /*db10*/  ISETP.GT.U32.OR P3, PT, R132, 0xbff, !P3 ;  /* 0x00000bff8400780c */ /* 0x000fe40005f64470 */
[----:B------:R-:W-:-:S11]  /*db20*/  LOP3.LUT P2, RZ, R143, 0x80, RZ, 0xc0, !PT ;  /* 0x000000808fff7812 */ /* 0x000fd6000784c0ff */
[----:B------:R-:W-:Y:S02]  /*db30*/  @!P3 IADD3 R127, R97, 0x46, RZ ;  /* 0x00000046617fb810 */ /* 0x000fe40007ffe0ff */
[----:B------:R-:W-:-:S05]  /*db40*/  @!P3 LOP3.LUT R126, R52, 0xffff, RZ, 0xc0, !PT ;  /* 0x0000ffff347eb812 */ /* 0x000fca00078ec0ff */
[----:B------:R1:W-:Y:S02]  /*db50*/  @!P3 STS.64 [R132.X8+0x4b0], R126 ;  /* 0x0004b07e8400b388 */ /* 0x0003e40000008a00 */
[----:B-1----:R-:W-:-:S04]  /*db60*/  @!P3 IADD3 R132, R132, 0x1, RZ ;  /* 0x000000018484b810 */ /* 0x002fc80007ffe0ff */
[----:B------:R-:W-:-:S13]  /*db70*/  ISETP.GT.U32.OR P2, PT, R132, 0xbff, !P2 ;  /* 0x00000bff8400780c */ /* 0x000fda0005744470 */
[----:B------:R-:W-:Y:S02]  /*db80*/  @!P2 LOP3.LUT R126, R7, 0xffff, RZ, 0xc0, !PT ;  /* 0x0000ffff077ea812 */ /* 0x000fe400078ec0ff */
[----:B------:R-:W-:-:S05]  /*db90*/  @!P2 PRMT R7, RZ, 0x7610, R7 ;  /* 0x00007610ff07a816 */ /* 0x000fca0000000007 */
[----:B------:R1:W-:Y:S04]  /*dba0*/  @!P2 STL.S16 [R1+0xac], R7 ;  /* 0x0000ac070100a387 */ /* 0x0003e80000100600 */
[----:B-1----:R0:W2:Y:S01]  /*dbb0*/  LDL R7, [R1+0xc0] ;  /* 0x0000c00001077983 */ /* 0x0020a20000100800 */
[----:B---3--:R-:W-:-:S03]  /*dbc0*/  PRMT R131, R10, 0x7610, R10 ;  /* 0x000076100a837816 */ /* 0x008fc6000000000a */
[----:B------:R-:W2:Y:S01]  /*dbd0*/  LDL R10, [R1+0xc0] ;  /* 0x0000c000010a7983 */ /* 0x000ea20000100800 */
[----:B------:R-:W-:Y:S02]  /*dbe0*/  @!P2 IADD3 R127, R97, 0x47, RZ ;  /* 0x00000047617fa810 */ /* 0x000fe40007ffe0ff */
[----:B------:R-:W-:Y:S02]  /*dbf0*/  @!P1 PRMT R54, RZ, 0x7610, R54 ;  /* 0x00007610ff369816 */ /* 0x000fe40000000036 */
[----:B------:R-:W-:Y:S01]  /*dc00*/  LOP3.LUT P1, RZ, R145, 0x100, RZ, 0xc0, !PT ;  /* 0x0000010091ff7812 */ /* 0x000fe2000782c0ff */
[----:B------:R1:W-:Y:S02]  /*dc10*/  @!P2 STS.64 [R132.X8+0x4b0], R126 ;  /* 0x0004b07e8400a388 */ /* 0x0003e40000008a00 */
[----:B-1----:R-:W-:-:S04]  /*dc20*/  @!P2 IADD3 R132, R132, 0x1, RZ ;  /* 0x000000018484a810 */ /* 0x002fc80007ffe0ff */
[----:B------:R-:W-:Y:S02]  /*dc30*/  ISETP.GT.U32.OR P1, PT, R132, 0xbff, !P1 ;  /* 0x00000bff8400780c */ /* 0x000fe40004f24470 */
[----:B------:R-:W-:Y:S02]  /*dc40*/  @!P5 PRMT R82, RZ, 0x7610, R82 ;  /* 0x00007610ff52d816 */ /* 0x000fe40000000052 */
[----:B------:R-:W-:-:S09]  /*dc50*/  LOP3.LUT P5, RZ, R147, 0x200, RZ, 0xc0, !PT ;  /* 0x0000020093ff7812 */ /* 0x000fd200078ac0ff */
[----:B------:R-:W-:Y:S02]  /*dc60*/  @!P1 IADD3 R127, R97, 0x48, RZ ;  /* 0x00000048617f9810 */ /* 0x000fe40007ffe0ff */
[----:B------:R-:W-:-:S05]  /*dc70*/  @!P1 LOP3.LUT R126, R51, 0xffff, RZ, 0xc0, !PT ;  /* 0x0000ffff337e9812 */ /* 0x000fca00078ec0ff */
[----:B------:R1:W-:Y:S02]  /*dc80*/  @!P1 STS.64 [R132.X8+0x4b0], R126 ;  /* 0x0004b07e84009388 */ /* 0x0003e40000008a00 */
[----:B-1----:R-:W-:-:S04]  /*dc90*/  @!P1 IADD3 R132, R132, 0x1, RZ ;  /* 0x0000000184849810 */ /* 0x002fc80007ffe0ff */
[----:B------:R-:W-:-:S13]  /*dca0*/  ISETP.GT.U32.OR P5, PT, R132, 0xbff, !P5 ;  /* 0x00000bff8400780c */ /* 0x000fda0006fa4470 */
[----:B------:R-:W-:Y:S02]  /*dcb0*/  @!P5 LOP3.LUT R126, R5, 0xffff, RZ, 0xc0, !PT ;  /* 0x0000ffff057ed812 */ /* 0x000fe400078ec0ff */
[----:B------:R-:W-:-:S05]  /*dcc0*/  @!P5 PRMT R5, RZ, 0x7610, R5 ;  /* 0x00007610ff05d816 */ /* 0x000fca0000000005 */
[----:B------:R1:W-:Y:S01]  /*dcd0*/  @!P5 STL.S16 [R1+0xb0], R5 ;  /* 0x0000b0050100d387 */ /* 0x0003e20000100600 */
[----:B------:R-:W-:-:S03]  /*dce0*/  @!P5 IADD3 R127, R97, 0x49, RZ ;  /* 0x00000049617fd810 */ /* 0x000fc60007ffe0ff */
[----:B-1----:R0:W3:Y:S01]  /*dcf0*/  LDL R5, [R1+0xc4] ;  /* 0x0000c40001057983 */ /* 0x0020e20000100800 */
        /* <DEDUP_REMOVED lines=9> */
[----:B------:R1:W-:Y:S01]  /*dd90*/  @!P4 STS.64 [R132.X8+0x4b0], R126 ;  /* 0x0004b07e8400c388 */ /* 0x0003e20000008a00 */
[----:B-----5:R-:W-:-:S03]  /*dda0*/  PRMT R65, R95, 0x7610, R95 ;  /* 0x000076105f417816 */ /* 0x020fc6000000005f */
[----:B------:R-:W3:Y:S01]  /*ddb0*/  LDL R95, [R1+0xc4] ;  /* 0x0000c400015f7983 */ /* 0x000ee20000100800 */
[----:B-1----:R-:W-:-:S04]  /*ddc0*/  @!P4 IADD3 R132, R132, 0x1, RZ ;  /* 0x000000018484c810 */ /* 0x002fc80007ffe0ff */
[----:B------:R-:W-:Y:S02]  /*ddd0*/  ISETP.GT.U32.OR P0, PT, R132, 0xbff, !P0 ;  /* 0x00000bff8400780c */ /* 0x000fe40004704470 */
[----:B----4-:R-:W-:Y:S02]  /*dde0*/  PRMT R96, R3, 0x7610, R3 ;  /* 0x0000761003607816 */ /* 0x010fe40000000003 */
[----:B------:R-:W-:-:S04]  /*ddf0*/  PRMT R3, R157, 0x9910, RZ ;  /* 0x000099109d037816 */ /* 0x000fc800000000ff */
[----:B------:R-:W-:Y:S02]  /*de00*/  ISETP.GT.AND P5, PT, R3, -0x1, PT ;  /* 0xffffffff0300780c */ /* 0x000fe40003fa4270 */
[----:B------:R0:W4:Y:S03]  /*de10*/  LDL R3, [R1+0xc8] ;  /* 0x0000c80001037983 */ /* 0x0001260000100800 */
[----:B------:R-:W-:Y:S02]  /*de20*/  @!P0 LOP3.LUT R126, R131, 0xffff, RZ, 0xc0, !PT ;  /* 0x0000ffff837e8812 */ /* 0x000fe400078ec0ff */
[----:B------:R-:W-:-:S05]  /*de30*/  @!P0 PRMT R131, RZ, 0x7610, R131 ;  /* 0x00007610ff838816 */ /* 0x000fca0000000083 */
[----:B------:R-:W-:Y:S01]  /*de40*/  @!P0 STL.S16 [R1+0xb4], R131 ;  /* 0x0000b48301008387 */ /* 0x000fe20000100600 */
[----:B------:R-:W-:Y:S02]  /*de50*/  @!P0 IADD3 R127, R97, 0x4b, RZ ;  /* 0x0000004b617f8810 */ /* 0x000fe40007ffe0ff */
[----:B------:R-:W-:Y:S02]  /*de60*/  @!P3 PRMT R52, RZ, 0x7610, R52 ;  /* 0x00007610ff34b816 */ /* 0x000fe40000000034 */
[----:B------:R-:W-:Y:S01]  /*de70*/  LOP3.LUT P3, RZ, R153, 0x1000, RZ, 0xc0, !PT ;  /* 0x0000100099ff7812 */ /* 0x000fe2000786c0ff */
[----:B------:R1:W-:Y:S02]  /*de80*/  @!P0 STS.64 [R132.X8+0x4b0], R126 ;  /* 0x0004b07e84008388 */ /* 0x0003e40000008a00 */
[----:B-1----:R-:W-:-:S04]  /*de90*/  @!P0 IADD3 R132, R132, 0x1, RZ ;  /* 0x0000000184848810 */ /* 0x002fc80007ffe0ff */
[----:B------:R-:W-:Y:S02]  /*dea0*/  ISETP.GT.U32.OR P3, PT, R132, 0xbff, !P3 ;  /* 0x00000bff8400780c */ /* 0x000fe40005f64470 */
[----:B--2---:R-:W-:Y:S02]  /*deb0*/  PRMT R7, R10, 0x7610, R10 ;  /* 0x000076100a077816 */ /* 0x004fe4000000000a */
[----:B------:R-:W4:Y:S09]  /*dec0*/  LDL R10, [R1+0xc8] ;  /* 0x0000c800010a7983 */ /* 0x000f320000100800 */
[----:B------:R-:W-:-:S02]  /*ded0*/  @!P3 IADD3 R127, R97, 0x4c, RZ ;  /* 0x0000004c617fb810 */ /* 0x000fc40007ffe0ff */
[----:B------:R-:W-:Y:S02]  /*dee0*/  @!P3 LOP3.LUT R126, R49, 0xffff, RZ, 0xc0, !PT ;  /* 0x0000ffff317eb812 */ /* 0x000fe400078ec0ff */
[----:B------:R-:W-:-:S03]  /*def0*/  LOP3.LUT P2, RZ, R155, 0x2000, RZ, 0xc0, !PT ;  /* 0x000020009bff7812 */ /* 0x000fc6000784c0ff */
        /* <DEDUP_REMOVED lines=10> */
[----:B------:R-:W-:Y:S02]  /*dfa0*/  @!P1 IADD3 R127, R97, 0x4e, RZ ;  /* 0x0000004e617f9810 */ /* 0x000fe40007ffe0ff */
[----:B------:R-:W-:-:S05]  /*dfb0*/  @!P1 LOP3.LUT R126, R48, 0xffff, RZ, 0xc0, !PT ;  /* 0x0000ffff307e9812 */ /* 0x000fca00078ec0ff */
[----:B------:R1:W-:Y:S02]  /*dfc0*/  @!P1 STS.64 [R132.X8+0x4b0], R126 ;  /* 0x0004b07e84009388 */ /* 0x0003e40000008a00 */
[----:B-1----:R-:W-:-:S04]  /*dfd0*/  @!P1 IADD3 R132, R132, 0x1, RZ ;  /* 0x0000000184849810 */ /* 0x002fc80007ffe0ff */
[----:B------:R-:W-:Y:S02]  /*dfe0*/  ISETP.GT.U32.OR P5, PT, R132, 0xbff, P5 ;  /* 0x00000bff8400780c */ /* 0x000fe40002fa4470 */
[----:B------:R-:W-:Y:S02]  /*dff0*/  @!P4 PRMT R50, RZ, 0x7610, R50 ;  /* 0x00007610ff32c816 */ /* 0x000fe40000000032 */
[----:B------:R-:W-:-:S09]  /*e000*/  LOP3.LUT P4, RZ, R161, 0x10000, RZ, 0xc0, !PT ;  /* 0x00010000a1ff7812 */ /* 0x000fd2000788c0ff */
        /* <DEDUP_REMOVED lines=17> */
[----:B------:R-:W-:Y:S02]  /*e120*/  ISETP.GT.U32.OR P3, PT, R132, 0xbff, !P3 ;  /* 0x00000bff8400780c */ /* 0x000fe40005f64470 */
[----:B------:R-:W-:-:S05]  /*e130*/  @!P2 PRMT R96, RZ, 0x7610, R96 ;  /* 0x00007610ff60a816 */ /* 0x000fca0000000060 */
[----:B------:R-:W-:Y:S06]  /*e140*/  @!P2 STL.S16 [R1+0xb8], R96 ;  /* 0x0000b8600100a387 */ /* 0x000fec0000100600 */
[----:B------:R-:W-:Y:S02]  /*e150*/  @!P3 IADD3 R127, R97, 0x52, RZ ;  /* 0x00000052617fb810 */ /* 0x000fe40007ffe0ff */
[----:B------:R-:W-:Y:S02]  /*e160*/  @!P3 LOP3.LUT R126, R46, 0xffff, RZ, 0xc0, !PT ;  /* 0x0000ffff2e7eb812 */ /* 0x000fe400078ec0ff */
[----:B------:R-:W-:-:S03]  /*e170*/  LOP3.LUT P2, RZ, R168, 0x80000, RZ, 0xc0, !PT ;  /* 0x00080000a8ff7812 */ /* 0x000fc6000784c0ff */
[----:B------:R1:W-:Y:S02]  /*e180*/  @!P3 STS.64 [R132.X8+0x4b0], R126 ;  /* 0x0004b07e8400b388 */ /* 0x0003e40000008a00 */
[----:B-1----:R-:W-:-:S04]  /*e190*/  @!P3 IADD3 R132, R132, 0x1, RZ ;  /* 0x000000018484b810 */ /* 0x002fc80007ffe0ff */
[----:B------:R-:W-:Y:S02]  /*e1a0*/  ISETP.GT.U32.OR P2, PT, R132, 0xbff, !P2 ;  /* 0x00000bff8400780c */ /* 0x000fe40005744470 */
[----:B---3--:R-:W-:Y:S02]  /*e1b0*/  PRMT R5, R95, 0x7610, R95 ;  /* 0x000076105f057816 */ /* 0x008fe4000000005f */
[----:B------:R-:W-:Y:S02]  /*e1c0*/  @!P5 PRMT R65, RZ, 0x7610, R65 ;  /* 0x00007610ff41d816 */ /* 0x000fe40000000041 */
[----:B------:R-:W-:-:S03]  /*e1d0*/  @!P0 PRMT R7, RZ, 0x7610, R7 ;  /* 0x00007610ff078816 */ /* 0x000fc60000000007 */
[----:B------:R-:W-:Y:S04]  /*e1e0*/  @!P5 STL.S16 [R1+0xbc], R65 ;  /* 0x0000bc410100d387 */ /* 0x000fe80000100600 */
[----:B------:R-:W-:Y:S02]  /*e1f0*/  @!P2 LOP3.LUT R126, R5, 0xffff, RZ, 0xc0, !PT ;  /* 0x0000ffff057ea812 */ /* 0x000fe400078ec0ff */
[----:B------:R-:W-:Y:S01]  /*e200*/  @!P2 PRMT R5, RZ, 0x7610, R5 ;  /* 0x00007610ff05a816 */ /* 0x000fe20000000005 */
[----:B------:R-:W-:Y:S04]  /*e210*/  @!P0 STL.S16 [R1+0xc0], R7 ;  /* 0x0000c00701008387 */ /* 0x000fe80000100600 */
[----:B------:R1:W-:Y:S01]  /*e220*/  @!P2 STL.S16 [R1+0xc4], R5 ;  /* 0x0000c4050100a387 */ /* 0x0003e20000100600 */
[----:B------:R-:W-:-:S03]  /*e230*/  @!P2 IADD3 R127, R97, 0x53, RZ ;  /* 0x00000053617fa810 */ /* 0x000fc60007ffe0ff */
[----:B-1----:R-:W2:Y:S01]  /*e240*/  LDL.LU R5, [R1+0xe4] ;  /* 0x0000e40001057983 */ /* 0x002ea20000300800 */
[----:B------:R-:W-:Y:S02]  /*e250*/  @!P1 PRMT R48, RZ, 0x7610, R48 ;  /* 0x00007610ff309816 */ /* 0x000fe40000000030 */
[----:B------:R-:W-:Y:S01]  /*e260*/  LOP3.LUT P1, RZ, R169, 0x100000, RZ, 0xc0, !PT ;  /* 0x00100000a9ff7812 */ /* 0x000fe2000782c0ff */
        /* <DEDUP_REMOVED lines=9> */
[----:B----4-:R-:W-:-:S11]  /*e300*/  PRMT R3, R10, 0x7610, R10 ;  /* 0x000076100a037816 */ /* 0x010fd6000000000a */
[----:B------:R-:W-:Y:S02]  /*e310*/  @!P5 LOP3.LUT R126, R3, 0xffff, RZ, 0xc0, !PT ;  /* 0x0000ffff037ed812 */ /* 0x000fe400078ec0ff */
[----:B------:R-:W-:-:S05]  /*e320*/  @!P5 PRMT R3, RZ, 0x7610, R3 ;  /* 0x00007610ff03d816 */ /* 0x000fca0000000003 */
[----:B------:R1:W-:Y:S04]  /*e330*/  @!P5 STL.S16 [R1+0xc8], R3 ;  /* 0x0000c8030100d387 */ /* 0x0003e80000100600 */
[----:B-1----:R-:W3:Y:S01]  /*e340*/  LDL.LU R3, [R1+0xe8] ;  /* 0x0000e80001037983 */ /* 0x002ee20000300800 */
[----:B------:R-:W-:Y:S02]  /*e350*/  @!P5 IADD3 R127, R97, 0x55, RZ ;  /* 0x00000055617fd810 */ /* 0x000fe40007ffe0ff */
[----:B------:R-:W-:Y:S01]  /*e360*/  @!P4 PRMT R47, RZ, 0x7610, R47 ;  /* 0x00007610ff2fc816 */ /* 0x000fe2000000002f */
[----:B------:R-:W4:Y:S01]  /*e370*/  LDL.LU R10, [R1+0xec] ;  /* 0x0000ec00010a7983 */ /* 0x000f220000300800 */
[----:B------:R-:W-:-:S03]  /*e380*/  LOP3.LUT P4, RZ, R171, 0x400000, RZ, 0xc0, !PT ;  /* 0x00400000abff7812 */ /* 0x000fc6000788c0ff */
[----:B------:R1:W-:Y:S01]  /*e390*/  @!P5 STS.64 [R132.X8+0x4b0], R126 ;  /* 0x0004b07e8400d388 */ /* 0x0003e20000008a00 */
[----:B------:R-:W-:Y:S02]  /*e3a0*/  LOP3.LUT P0, RZ, R172, 0x800000, RZ, 0xc0, !PT ;  /* 0x00800000acff7812 */ /* 0x000fe4000780c0ff */
[----:B------:R-:W-:Y:S01]  /*e3b0*/  @!P3 PRMT R46, RZ, 0x7610, R46 ;  /* 0x00007610ff2eb816 */ /* 0x000fe2000000002e */
[----:B------:R-:W5:Y:S01]  /*e3c0*/  LDL.LU R7, [R1+0xf0] ;  /* 0x0000f00001077983 */ /* 0x000f620000300800 */
[----:B-1----:R-:W-:-:S04]  /*e3d0*/  @!P5 IADD3 R132, R132, 0x1, RZ ;  /* 0x000000018484d810 */ /* 0x002fc80007ffe0ff */
[----:B------:R-:W-:-:S13]  /*e3e0*/  ISETP.GT.U32.OR P4, PT, R132, 0xbff, !P4 ;  /* 0x00000bff8400780c */ /* 0x000fda0006784470 */
        /* <DEDUP_REMOVED lines=37> */
[----:B------:R-:W-:Y:S02]  /*e640*/  @!P2 PRMT R90, RZ, 0x7610, R90 ;  /* 0x00007610ff5aa816 */ /* 0x000fe4000000005a */
[----:B------:R-:W-:Y:S02]  /*e650*/  @!P0 PRMT R92, RZ, 0x7610, R92 ;  /* 0x00007610ff5c8816 */ /* 0x000fe4000000005c */
[----:B------:R-:W-:-:S07]  /*e660*/  ISETP.GT.AND P2, PT, R0, -0x1, PT ;  /* 0xffffffff0000780c */ /* 0x000fce0003f44270 */
[----:B------:R-:W-:Y:S02]  /*e670*/  @!P4 IADD3 R127, R97, 0x5c, RZ ;  /* 0x0000005c617fc810 */ /* 0x000fe40007ffe0ff */
[----:B------:R-:W-:Y:S02]  /*e680*/  @!P4 LOP3.LUT R126, R87, 0xffff, RZ, 0xc0, !PT ;  /* 0x0000ffff577ec812 */ /* 0x000fe400078ec0ff */
[----:B------:R-:W-:Y:S02]  /*e690*/  LOP3.LUT P0, RZ, R178, 0x20000000, RZ, 0xc0, !PT ;  /* 0x20000000b2ff7812 */ /* 0x000fe4000780c0ff */
[----:B--2---:R-:W-:Y:S01]  /*e6a0*/  PRMT R0, R5, 0x9910, RZ ;  /* 0x0000991005007816 */ /* 0x004fe200000000ff */
[----:B------:R1:W-:Y:S04]  /*e6b0*/  @!P4 STS.64 [R132.X8+0x4b0], R126 ;  /* 0x0004b07e8400c388 */ /* 0x0003e80000008a00 */
[----:B------:R-:W2:Y:S01]  /*e6c0*/  LDL.LU R5, [R1+0xf4] ;  /* 0x0000f40001057983 */ /* 0x000ea20000300800 */
        /* <DEDUP_REMOVED lines=11> */
[----:B------:R1:W-:Y:S01]  /*e780*/  @!P3 STS.64 [R132.X8+0x4b0], R126 ;  /* 0x0004b07e8400b388 */ /* 0x0003e20000008a00 */
[----:B------:R-:W-:Y:S02]  /*e790*/  @!P1 PRMT R89, RZ, 0x7610, R89 ;  /* 0x00007610ff599816 */ /* 0x000fe40000000059 */
[----:B-1----:R-:W-:-:S04]  /*e7a0*/  @!P3 IADD3 R132, R132, 0x1, RZ ;  /* 0x000000018484b810 */ /* 0x002fc80007ffe0ff */
[----:B------:R-:W-:Y:S02]  /*e7b0*/  ISETP.GT.U32.OR P2, PT, R132, 0xbff, P2 ;  /* 0x00000bff8400780c */ /* 0x000fe40001744470 */
[----:B------:R-:W-:Y:S02]  /*e7c0*/  ISETP.NE.AND P1, PT, R0, RZ, PT ;  /* 0x000000ff0000720c */ /* 0x000fe40003f25270 */
[----:B---3--:R-:W-:Y:S02]  /*e7d0*/  PRMT R0, R3, 0x9910, RZ ;  /* 0x0000991003007816 */ /* 0x008fe400000000ff */
[----:B------:R-:W3:Y:S04]  /*e7e0*/  LDL.LU R3, [R1+0xf8] ;  /* 0x0000f80001037983 */ /* 0x000ee80000300800 */
[----:B------:R-:W3:Y:S03]  /*e7f0*/  LDL.LU R95, [R1+0x104] ;  /* 0x00010400015f7983 */ /* 0x000ee60000300800 */
[----:B------:R-:W-:-:S02]  /*e800*/  @!P2 IADD3 R127, R97, 0x5f, RZ ;  /* 0x0000005f617fa810 */ /* 0x000fc40007ffe0ff */
[----:B------:R-:W-:-:S05]  /*e810*/  @!P2 LOP3.LUT R126, R94, 0xffff, RZ, 0xc0, !PT ;  /* 0x0000ffff5e7ea812 */ /* 0x000fca00078ec0ff */
[----:B------:R1:W-:Y:S02]  /*e820*/  @!P2 STS.64 [R132.X8+0x4b0], R126 ;  /* 0x0004b07e8400a388 */ /* 0x0003e40000008a00 */
[----:B-1----:R-:W-:-:S04]  /*e830*/  @!P2 IADD3 R132, R132, 0x1, RZ ;  /* 0x000000018484a810 */ /* 0x002fc80007ffe0ff */
[----:B------:R-:W-:-:S13]  /*e840*/  ISETP.GT.U32.OR P1, PT, R132, 0xbff, P1 ;  /* 0x00000bff8400780c */ /* 0x000fda0000f24470 */
[----:B------:R-:W1:Y:S01]  /*e850*/  @!P1 LDS.U16 R126, [R44+0x6000] ;  /* 0x006000002c7e9984 */ /* 0x000e620000000400 */
[----:B------:R-:W-:-:S05]  /*e860*/  @!P1 IADD3 R127, R97, 0x60, RZ ;  /* 0x00000060617f9810 */ /* 0x000fca0007ffe0ff */
[----:B-1----:R1:W-:Y:S04]  /*e870*/  @!P1 STS.64 [R132.X8+0x4b0], R126 ;  /* 0x0004b07e84009388 */ /* 0x0023e80000008a00 */
[----:B------:R-:W-:Y:S01]  /*e880*/  @!P1 STS.U16 [R44+0x6000], RZ ;  /* 0x006000ff2c009388 */ /* 0x000fe20000000400 */
[----:B-1----:R-:W-:Y:S02]  /*e890*/  @!P1 IADD3 R132, R132, 0x1, RZ ;  /* 0x0000000184849810 */ /* 0x002fe40007ffe0ff */
[----:B------:R-:W-:-:S04]  /*e8a0*/  ISETP.NE.AND P1, PT, R0, RZ, PT ;  /* 0x000000ff0000720c */ /* 0x000fc80003f25270 */
[----:B------:R-:W-:-:S13]  /*e8b0*/  ISETP.GT.U32.OR P1, PT, R132, 0xbff, P1 ;  /* 0x00000bff8400780c */ /* 0x000fda0000f24470 */
[----:B------:R-:W1:Y:S01]  /*e8c0*/  @!P1 LDS.U16 R126, [R44+0x6200] ;  /* 0x006200002c7e9984 */ /* 0x000e620000000400 */
[----:B------:R-:W-:Y:S02]  /*e8d0*/  @!P1 IADD3 R127, R97, 0x61, RZ ;  /* 0x00000061617f9810 */ /* 0x000fe40007ffe0ff */
[----:B----4-:R-:W-:-:S03]  /*e8e0*/  PRMT R0, R10, 0x9910, RZ ;  /* 0x000099100a007816 */ /* 0x010fc600000000ff */
[----:B-1----:R1:W-:Y:S04]  /*e8f0*/  @!P1 STS.64 [R132.X8+0x4b0], R126 ;  /* 0x0004b07e84009388 */ /* 0x0023e80000008a00 */
[----:B------:R-:W-:Y:S01]  /*e900*/  @!P1 STS.U16 [R44+0x6200], RZ ;  /* 0x006200ff2c009388 */ /* 0x000fe20000000400 */
[----:B-1----:R-:W-:Y:S02]  /*e910*/  @!P1 IADD3 R132, R132, 0x1, RZ ;  /* 0x0000000184849810 */ /* 0x002fe40007ffe0ff */
[----:B------:R-:W-:-:S04]  /*e920*/  ISETP.NE.AND P1, PT, R0, RZ, PT ;  /* 0x000000ff0000720c */ /* 0x000fc80003f25270 */
[----:B------:R-:W-:-:S13]  /*e930*/  ISETP.GT.U32.OR P1, PT, R132, 0xbff, P1 ;  /* 0x00000bff8400780c */ /* 0x000fda0000f24470 */
[----:B------:R-:W1:Y:S01]  /*e940*/  @!P1 LDS.U16 R126, [R44+0x6400] ;  /* 0x006400002c7e9984 */ /* 0x000e620000000400 */
[----:B------:R-:W-:Y:S02]  /*e950*/  @!P1 IADD3 R127, R97, 0x62, RZ ;  /* 0x00000062617f9810 */ /* 0x000fe40007ffe0ff */
[----:B-----5:R-:W-:-:S03]  /*e960*/  PRMT R0, R7, 0x9910, RZ ;  /* 0x0000991007007816 */ /* 0x020fc600000000ff */
[----:B-1----:R1:W-:Y:S04]  /*e970*/  @!P1 STS.64 [R132.X8+0x4b0], R126 ;  /* 0x0004b07e84009388 */ /* 0x0023e80000008a00 */
[----:B------:R-:W-:Y:S01]  /*e980*/  @!P1 STS.U16 [R44+0x6400], RZ ;  /* 0x006400ff2c009388 */ /* 0x000fe20000000400 */
[----:B-1----:R-:W-:Y:S02]  /*e990*/  @!P1 IADD3 R132, R132, 0x1, RZ ;  /* 0x0000000184849810 */ /* 0x002fe40007ffe0ff */
[----:B------:R-:W-:-:S04]  /*e9a0*/  ISETP.NE.AND P1, PT, R0, RZ, PT ;  /* 0x000000ff0000720c */ /* 0x000fc80003f25270 */
[----:B------:R-:W-:-:S13]  /*e9b0*/  ISETP.GT.U32.OR P1, PT, R132, 0xbff, P1 ;  /* 0x00000bff8400780c */ /* 0x000fda0000f24470 */
[----:B------:R-:W1:Y:S01]  /*e9c0*/  @!P1 LDS.U16 R126, [R44+0x6600] ;  /* 0x006600002c7e9984 */ /* 0x000e620000000400 */
[----:B------:R-:W-:Y:S02]  /*e9d0*/  @!P1 IADD3 R127, R97, 0x63, RZ ;  /* 0x00000063617f9810 */ /* 0x000fe40007ffe0ff */
[----:B--2---:R-:W-:Y:S02]  /*e9e0*/  PRMT R0, R5, 0x9910, RZ ;  /* 0x0000991005007816 */ /* 0x004fe400000000ff */
[----:B------:R-:W2:Y:S04]  /*e9f0*/  LDL.LU R5, [R1+0x108] ;  /* 0x0001080001057983 */ /* 0x000ea80000300800 */
[----:B------:R-:W4:Y:S04]  /*ea00*/  LDL.LU R65, [R1+0x110] ;  /* 0x0001100001417983 */ /* 0x000f280000300800 */
[----:B------:R-:W5:Y:S04]  /*ea10*/  LDL.LU R10, [R1+0x10c] ;  /* 0x00010c00010a7983 */ /* 0x000f680000300800 */
[----:B-1----:R1:W-:Y:S04]  /*ea20*/  @!P1 STS.64 [R132.X8+0x4b0], R126 ;  /* 0x0004b07e84009388 */ /* 0x0023e80000008a00 */
[----:B------:R-:W-:Y:S01]  /*ea30*/  @!P1 STS.U16 [R44+0x6600], RZ ;  /* 0x006600ff2c009388 */ /* 0x000fe20000000400 */
[----:B-1----:R-:W-:-:S02]  /*ea40*/  @!P1 IADD3 R132, R132, 0x1, RZ ;  /* 0x0000000184849810 */ /* 0x002fc40007ffe0ff */
[----:B------:R-:W-:-:S04]  /*ea50*/  ISETP.NE.AND P1, PT, R0, RZ, PT ;  /* 0x000000ff0000720c */ /* 0x000fc80003f25270 */
[----:B------:R-:W-:-:S13]  /*ea60*/  ISETP.GT.U32.OR P1, PT, R132, 0xbff, P1 ;  /* 0x00000bff8400780c */ /* 0x000fda0000f24470 */
[----:B------:R-:W1:Y:S01]  /*ea70*/  @!P1 LDS.U16 R126, [R44+0x6800] ;  /* 0x006800002c7e9984 */ /* 0x000e620000000400 */
[----:B------:R-:W-:Y:S02]  /*ea80*/  @!P1 IADD3 R127, R97, 0x64, RZ ;  /* 0x00000064617f9810 */ /* 0x000fe40007ffe0ff */
[----:B---3--:R-:W-:-:S03]  /*ea90*/  PRMT R0, R3, 0x9910, RZ ;  /* 0x0000991003007816 */ /* 0x008fc600000000ff */
[----:B-1----:R1:W-:Y:S04]  /*eaa0*/  @!P1 STS.64 [R132.X8+0x4b0], R126 ;  /* 0x0004b07e84009388 */ /* 0x0023e80000008a00 */
[----:B------:R-:W-:Y:S01]  /*eab0*/  @!P1 STS.U16 [R44+0x6800], RZ ;  /* 0x006800ff2c009388 */ /* 0x000fe20000000400 */
[----:B-1----:R-:W-:Y:S02]  /*eac0*/  @!P1 IADD3 R132, R132, 0x1, RZ ;  /* 0x0000000184849810 */ /* 0x002fe40007ffe0ff */
[----:B------:R-:W-:-:S04]  /*ead0*/  ISETP.NE.AND P1, PT, R0, RZ, PT ;  /* 0x000000ff0000720c */ /* 0x000fc80003f25270 */
[----:B------:R-:W-:-:S13]  /*eae0*/  ISETP.GT.U32.OR P1, PT, R132, 0xbff, P1 ;  /* 0x00000bff8400780c */ /* 0x000fda0000f24470 */
[----:B------:R-:W1:Y:S01]  /*eaf0*/  @!P1 LDS.U16 R126, [R44+0x6a00] ;  /* 0x006a00002c7e9984 */ /* 0x000e620000000400 */
[----:B------:R-:W-:-:S05]  /*eb00*/  @!P1 IADD3 R127, R97, 0x65, RZ ;  /* 0x00000065617f9810 */ /* 0x000fca0007ffe0ff */
[----:B-1----:R1:W-:Y:S04]  /*eb10*/  @!P1 STS.64 [R132.X8+0x4b0], R126 ;  /* 0x0004b07e84009388 */ /* 0x0023e80000008a00 */
[----:B------:R-:W-:Y:S01]  /*eb20*/  @!P1 STS.U16 [R44+0x6a00], RZ ;  /* 0x006a00ff2c009388 */ /* 0x000fe20000000400 */
[----:B-1----:R-:W-:Y:S02]  /*eb30*/  @!P1 IADD3 R132, R132, 0x1, RZ ;  /* 0x0000000184849810 */ /* 0x002fe40007ffe0ff */
[----:B------:R-:W-:-:S04]  /*eb40*/  LOP3.LUT P1, RZ, R181, 0x40, RZ, 0xc0, !PT ;  /* 0x00000040b5ff7812 */ /* 0x000fc8000782c0ff */
[----:B------:R-:W-:-:S13]  /*eb50*/  ISETP.GT.U32.OR P1, PT, R132, 0xbff, !P1 ;  /* 0x00000bff8400780c */ /* 0x000fda0004f24470 */
        /* <DEDUP_REMOVED lines=57> */
[----:B------:R-:W-:Y:S02]  /*eef0*/  @!P1 IADD3 R127, R97, 0x6e, RZ ;  /* 0x0000006e617f9810 */ /* 0x000fe40007ffe0ff */
[----:B------:R-:W-:-:S03]  /*ef00*/  PRMT R0, R139, 0x9910, RZ ;  /* 0x000099108b007816 */ /* 0x000fc600000000ff */
[----:B-1----:R1:W-:Y:S04]  /*ef10*/  @!P1 STS.64 [R132.X8+0x4b0], R126 ;  /* 0x0004b07e84009388 */ /* 0x0023e80000008a00 */
[----:B------:R-:W-:Y:S01]  /*ef20*/  @!P1 STS.U16 [R44+0x7c00], RZ ;  /* 0x007c00ff2c009388 */ /* 0x000fe20000000400 */
[----:B-1----:R-:W-:Y:S02]  /*ef30*/  @!P1 IADD3 R132, R132, 0x1, RZ ;  /* 0x0000000184849810 */ /* 0x002fe40007ffe0ff */
[----:B------:R-:W-:-:S04]  /*ef40*/  ISETP.GT.AND P1, PT, R0, -0x1, PT ;  /* 0xffffffff0000780c */ /* 0x000fc80003f24270 */
        /* <DEDUP_REMOVED lines=82> */
[----:B-1----:R-:W-:-:S03]  /*f470*/  @!P1 IADD3 R132, R132, 0x1, RZ ;  /* 0x0000000184849810 */ /* 0x002fc60007ffe0ff */
[----:B------:R-:W3:Y:S01]  /*f480*/  LDL.LU R6, [R1+0xfc] ;  /* 0x0000fc0001067983 */ /* 0x000ee20000300800 */
        /* <DEDUP_REMOVED lines=28> */
[----:B------:R-:W-:-:S04]  /*f650*/  ISETP.GT.AND P1, PT, R101, -0x1, PT ;  /* 0xffffffff6500780c */ /* 0x000fc80003f24270 */
[----:B------:R-:W-:-:S13]  /*f660*/  ISETP.GT.U32.OR P1, PT, R132, 0xbff, P1 ;  /* 0x00000bff8400780c */ /* 0x000fda0000f24470 */
[----:B------:R-:W1:Y:S01]  /*f670*/  @!P1 LDS.U16 R2, [R44+0x9e00] ;  /* 0x009e00002c029984 */ /* 0x000e620000000400 */
[----:B------:R-:W-:Y:S02]  /*f680*/  @!P1 IADD3 R3, R97, 0x7f, RZ ;  /* 0x0000007f61039810 */ /* 0x000fe40007ffe0ff */
[----:B------:R-:W-:-:S03]  /*f690*/  PRMT R0, R95, 0x9910, RZ ;  /* 0x000099105f007816 */ /* 0x000fc600000000ff */
[----:B-1----:R1:W-:Y:S04]  /*f6a0*/  @!P1 STS.64 [R132.X8+0x4b0], R2 ;  /* 0x0004b00284009388 */ /* 0x0023e80000008a00 */
[----:B------:R-:W-:Y:S01]  /*f6b0*/  @!P1 STS.U16 [R44+0x9e00], RZ ;  /* 0x009e00ff2c009388 */ /* 0x000fe20000000400 */
[----:B-1----:R-:W-:Y:S02]  /*f6c0*/  @!P1 IADD3 R132, R132, 0x1, RZ ;  /* 0x0000000184849810 */ /* 0x002fe40007ffe0ff */
[----:B------:R-:W-:Y:S02]  /*f6d0*/  ISETP.NE.AND P1, PT, R0, RZ, PT ;  /* 0x000000ff0000720c */ /* 0x000fe40003f25270 */
[----:B--2---:R-:W-:Y:S02]  /*f6e0*/  PRMT R0, R5, 0x9910, RZ ;  /* 0x0000991005007816 */ /* 0x004fe400000000ff */
[----:B------:R-:W2:Y:S01]  /*f6f0*/  LDL.LU R5, [R1+0x100] ;  /* 0x0001000001057983 */ /* 0x000ea20000300800 */
        /* <DEDUP_REMOVED lines=36> */
[----:B------:R-:W3:Y:S04]  /*f940*/  LDL.LU R9, [R1+0xe0] ;  /* 0x0000e00001097983 */ /* 0x000ee80000300800 */
        /* <DEDUP_REMOVED lines=184> */
[----:B--2---:R-:W-:-:S03]  /*104d0*/  PRMT R0, R5, 0x9910, RZ ;  /* 0x0000991005007816 */ /* 0x004fc600000000ff */
[----:B------:R-:W2:Y:S01]  /*104e0*/  LDL.LU R5, [R1+0xcc] ;  /* 0x0000cc0001057983 */ /* 0x000ea20000300800 */
[----:B------:R-:W-:-:S03]  /*104f0*/  @!P1 IADD3 R3, R97, 0x9e, RZ ;  /* 0x0000009e61039810 */ /* 0x000fc60007ffe0ff */
[----:B------:R-:W2:Y:S04]  /*10500*/  LDL.LU R4, [R1+0xd0] ;  /* 0x0000d00001047983 */ /* 0x000ea80000300800 */
        /* <DEDUP_REMOVED lines=38> */
[----:B--2---:R-:W-:-:S03]  /*10770*/  PRMT R0, R5, 0x9910, RZ ;  /* 0x0000991005007816 */ /* 0x004fc600000000ff */
[----:B-1----:R1:W-:Y:S04]  /*10780*/  @!P1 STS.64 [R132.X8+0x4b0], R2 ;  /* 0x0004b00284009388 */ /* 0x0023e80000008a00 */
[----:B------:R-:W-:Y:S01]  /*10790*/  @!P1 STS.U16 [R44+0xe600], RZ ;  /* 0x00e600ff2c009388 */ /* 0x000fe20000000400 */
[----:B-1----:R-:W-:Y:S02]  /*107a0*/  @!P1 IADD3 R132, R132, 0x1, RZ ;  /* 0x0000000184849810 */ /* 0x002fe40007ffe0ff */
[----:B------:R-:W-:-:S04]  /*107b0*/  ISETP.NE.AND P1, PT, R0, RZ, PT ;  /* 0x000000ff0000720c */ /* 0x000fc80003f25270 */
[----:B------:R-:W-:-:S13]  /*107c0*/  ISETP.GT.U32.OR P1, PT, R132, 0xbff, P1 ;  /* 0x00000bff8400780c */ /* 0x000fda0000f24470 */
[----:B------:R-:W1:Y:S01]  /*107d0*/  @!P1 LDS.U16 R2, [R44+0xe800] ;  /* 0x00e800002c029984 */ /* 0x000e620000000400 */
[----:B------:R-:W-:Y:S02]  /*107e0*/  @!P1 IADD3 R3, R97, 0xa4, RZ ;  /* 0x000000a461039810 */ /* 0x000fe40007ffe0ff */
[----:B------:R-:W-:-:S03]  /*107f0*/  PRMT R0, R4, 0x9910, RZ ;  /* 0x0000991004007816 */ /* 0x000fc600000000ff */
        /* <DEDUP_REMOVED lines=190> */
[----:B------:R-:W-:Y:S02]  /*113e0*/  @!P5 PRMT R88, RZ, 0x7610, R88 ;  /* 0x00007610ff58d816 */ /* 0x000fe40000000058 */
[----:B------:R-:W-:Y:S02]  /*113f0*/  @!P4 PRMT R87, RZ, 0x7610, R87 ;  /* 0x00007610ff57c816 */ /* 0x000fe40000000057 */
[----:B------:R-:W-:Y:S02]  /*11400*/  @!P0 PRMT R86, RZ, 0x7610, R86 ;  /* 0x00007610ff568816 */ /* 0x000fe40000000056 */
[----:B------:R-:W-:Y:S02]  /*11410*/  @!P3 PRMT R85, RZ, 0x7610, R85 ;  /* 0x00007610ff55b816 */ /* 0x000fe40000000055 */
[----:B------:R-:W-:Y:S01]  /*11420*/  @!P2 PRMT R94, RZ, 0x7610, R94 ;  /* 0x00007610ff5ea816 */ /* 0x000fe2000000005e */
[----:B-1----:R0:W-:Y:S04]  /*11430*/  @!P1 STS.64 [R132.X8+0x4b0], R2 ;  /* 0x0004b00284009388 */ /* 0x0021e80000008a00 */
[----:B------:R0:W-:Y:S02]  /*11440*/  @!P1 STS.U16 [R44+0x11e00], RZ ;  /* 0x011e00ff2c009388 */ /* 0x0001e40000000400 */
.L_x_72:
[----:B0-----:R-:W-:-:S05]  /*11450*/  FADD.FTZ R2, R42, -c[0x0][0x1b4] ;  /* 0x80006d002a027621 */ /* 0x001fca0000010000 */
[C---:B------:R-:W-:Y:S02]  /*11460*/  FSETP.GTU.FTZ.AND P1, PT, R2.reuse, 0.0099999997764825820923, PT ;  /* 0x3c23d70a0200780b */ /* 0x040fe40003f3c000 */
[----:B------:R-:W-:-:S13]  /*11470*/  FSETP.GE.FTZ.AND P0, PT, R2, RZ, PT ;  /* 0x000000ff0200720b */ /* 0x000fda0003f16000 */
[----:B------:R-:W-:Y:S05]  /*11480*/  @P0 BRA !P1, `(.L_x_73) ;  /* 0x0000025000000947 */ /* 0x000fea0004800000 */
[----:B------:R-:W-:Y:S02]  /*11490*/  PRMT R0, R39, 0x9910, RZ ;  /* 0x0000991027007816 */ /* 0x000fe400000000ff */
[----:B------:R-:W-:Y:S02]  /*114a0*/  FSETP.GT.FTZ.AND P0, PT, R42, c[0x0][0x1b4], PT ;  /* 0x00006d002a007a0b */ /* 0x000fe40003f14000 */
[----:B------:R-:W0:Y:S11]  /*114b0*/  R2UR UR7, R0 ;  /* 0x00000000000773c2 */ /* 0x000e3600000e0000 */
[----:B------:R-:W-:-:S02]  /*114c0*/  VOTEU.ANY UP0, P0 ;  /* 0x00000000003f7886 */ /* 0x000fc40000000100 */
[----:B------:R-:W-:-:S04]  /*114d0*/  UISETP.LT.U32.AND UP0, UPT, UR4, 0xc01, UP0 ;  /* 0x00000c010400788c */ /* 0x000fc80008701070 */
[----:B0-----:R-:W-:-:S06]  /*114e0*/  UISETP.EQ.OR UP0, UPT, UR7, URZ, UP0 ;  /* 0x0000003f0700728c */ /* 0x001fcc0008702670 */
[----:B------:R-:W-:-:S13]  /*114f0*/  PLOP3.LUT P0, PT, PT, PT, UP0, 0x80, 0x0 ;  /* 0x000000000000781c */ /* 0x000fda0003f0f008 */
[----:B------:R-:W-:Y:S05]  /*11500*/  @P0 BRA `(.L_x_73) ;  /* 0x000001d000000947 */ /* 0x000fea0003800000 */
[----:B------:R0:W5:Y:S04]  /*11510*/  LDL R5, [R1+0x114] ;  /* 0x0001140001057983 */ /* 0x0001680000100800 */
[----:B------:R0:W5:Y:S01]  /*11520*/  LDL R4, [R1+0x118] ;  /* 0x0001180001047983 */ /* 0x0001620000100800 */
[----:B------:R-:W-:-:S13]  /*11530*/  FSETP.GT.FTZ.AND P0, PT, R2, 0.0099999997764825820923, PT ;  /* 0x3c23d70a0200780b */ /* 0x000fda0003f14000 */
[----:B------:R-:W-:Y:S05]  /*11540*/  @P0 BRA `(.L_x_74) ;  /* 0x000000b000000947 */ /* 0x000fea0003800000 */
[----:B0-----:R-:W0:Y:S02]  /*11550*/  S2R R0, SR_TID.X ;  /* 0x0000000000007919 */ /* 0x001e240000002100 */
[----:B0-----:R-:W-:Y:S02]  /*11560*/  ISETP.NE.AND P1, PT, R0, RZ, PT ;  /* 0x000000ff0000720c */ /* 0x001fe40003f25270 */
[----:B------:R-:W-:Y:S02]  /*11570*/  PRMT R0, R40, 0x9910, RZ ;  /* 0x0000991028007816 */ /* 0x000fe400000000ff */
[----:B-----5:R-:W-:Y:S02]  /*11580*/  FSEL R4, R42, R4, !P1 ;  /* 0x000000042a047208 */ /* 0x020fe40004800000 */
[----:B------:R-:W-:-:S04]  /*11590*/  ISETP.NE.AND P0, PT, R0, RZ, PT ;  /* 0x000000ff0000720c */ /* 0x000fc80003f05270 */
[----:B------:R-:W-:Y:S02]  /*115a0*/  SEL R41, R41, R40, !P0 ;  /* 0x0000002829297207 */ /* 0x000fe40004000000 */
[----:B------:R-:W-:Y:S01]  /*115b0*/  PRMT R40, RZ, 0x7610, R40 ;  /* 0x00007610ff287816 */ /* 0x000fe20000000028 */
[----:B------:R-:W0:Y:S04]  /*115c0*/  @!P1 LDS R5, [RZ] ;  /* 0x00000000ff059984 */ /* 0x000e280000000800 */
[----:B0-----:R0:W-:Y:S04]  /*115d0*/  @!P1 STL [R1+0x114], R5 ;  /* 0x0001140501009387 */ /* 0x0011e80000100800 */
[----:B------:R0:W-:Y:S01]  /*115e0*/  STL [R1+0x118], R4 ;  /* 0x0001180401007387 */ /* 0x0001e20000100800 */
[----:B------:R-:W-:Y:S05]  /*115f0*/  BRA `(.L_x_75) ;  /* 0x000000c000007947 */ /* 0x000fea0003800000 */
.L_x_74:
[----:B0-----:R-:W0:Y:S01]  /*11600*/  S2R R0, SR_TID.X ;  /* 0x0000000000007919 */ /* 0x001e220000002100 */
[----:B------:R-:W-:Y:S01]  /*11610*/  IMAD.MOV.U32 R3, RZ, RZ, 0x1 ;  /* 0x00000001ff037424 */ /* 0x000fe200078e00ff */
[----:B0-----:R-:W-:-:S02]  /*11620*/  ISETP.NE.AND P0, PT, R0, RZ, PT ;  /* 0x000000ff0000720c */ /* 0x001fc40003f05270 */
[----:B------:R-:W-:-:S04]  /*11630*/  LOP3.LUT R0, R39, 0xffff, RZ, 0xc0, !PT ;  /* 0x0000ffff27007812 */ /* 0x000fc800078ec0ff */
[----:B------:R-:W-:-:S04]  /*11640*/  SHF.L.U32 R0, R3, R0, RZ ;  /* 0x0000000003007219 */ /* 0x000fc800000006ff */
[----:B------:R-:W-:-:S03]  /*11650*/  LOP3.LUT R0, R41, R0, RZ, 0xfc, !PT ;  /* 0x0000000029007212 */ /* 0x000fc600078efcff */
[----:B-----5:R0:W-:Y:S01]  /*11660*/  @!P0 STS [RZ], R5 ;  /* 0x00000005ff008388 */ /* 0x0201e20000000800 */
[C---:B------:R-:W-:Y:S01]  /*11670*/  PRMT R40, R0.reuse, 0x7610, R40 ;  /* 0x0000761000287816 */ /* 0x040fe20000000028 */
[----:B------:R-:W-:Y:S01]  /*11680*/  @!P0 IMAD.MOV.U32 R43, RZ, RZ, R5 ;  /* 0x000000ffff2b8224 */ /* 0x000fe200078e0005 */
[C---:B------:R-:W-:Y:S01]  /*11690*/  PRMT R41, R0.reuse, 0x7610, R41 ;  /* 0x0000761000297816 */ /* 0x040fe20000000029 */
[----:B------:R-:W-:Y:S01]  /*116a0*/  @!P0 IMAD.MOV.U32 R42, RZ, RZ, R4 ;  /* 0x000000ffff2a8224 */ /* 0x000fe200078e0004 */
[----:B------:R-:W-:Y:S02]  /*116b0*/  @!P0 PRMT R40, R0, 0x7610, R40 ;  /* 0x0000761000288816 */ /* 0x000fe40000000028 */
.L_x_75:
[----:B------:R-:W-:Y:S01]  /*116c0*/  IADD3 R39, R39, -0x1, RZ ;  /* 0xffffffff27277810 */ /* 0x000fe20007ffe0ff */
[----:B0-----:R-:W-:Y:S05]  /*116d0*/  BRA `(.L_x_76) ;  /* 0xffff17d000007947 */ /* 0x001fea000383ffff */
.L_x_73:
[----:B------:R-:W-:Y:S01]  /*116e0*/  BAR.SYNC.DEFER_BLOCKING 0x0 ;  /* 0x0000000000007b1d */ /* 0x000fe20000010000 */
[----:B------:R-:W-:-:S05]  /*116f0*/  FSETP.GEU.FTZ.AND P0, PT, R42, c[0x0][0x1b4], PT ;  /* 0x00006d002a007a0b */ /* 0x000fca0003f1e000 */
[----:B------:R-:W-:Y:S08]  /*11700*/  BSSY B0, `(.L_x_77) ;  /* 0x000001a000007945 */ /* 0x000ff00003800000 */
[----:B------:R-:W-:Y:S01]  /*11710*/  VOTEU.ANY UP0, P0 ;  /* 0x00000000003f7886 */ /* 0x000fe20000000100 */
[----:B------:R-:W0:Y:S02]  /*11720*/  LDS R2, [RZ] ;  /* 0x00000000ff027984 */ /* 0x000e240000000800 */
[----:B0-----:R-:W0:Y:S02]  /*11730*/  R2UR UR4, R2 ;  /* 0x00000000020473c2 */ /* 0x001e2400000e0000 */
[----:B0-----:R-:W-:-:S06]  /*11740*/  USEL UR5, UR5, UR4, !UP0 ;  /* 0x0000000405057287 */ /* 0x001fcc000c000000 */
[----:B------:R-:W-:Y:S01]  /*11750*/  IMAD.U32 R0, RZ, RZ, UR5 ;  /* 0x00000005ff007e24 */ /* 0x000fe2000f8e00ff */
[----:B------:R-:W-:-:S04]  /*11760*/  ISETP.GE.U32.AND P0, PT, R84, UR5, PT ;  /* 0x0000000554007c0c */ /* 0x000fc8000bf06070 */
[----:B------:R-:W-:Y:S01]  /*11770*/  ISETP.GT.U32.OR P0, PT, R0, 0xbff, P0 ;  /* 0x00000bff0000780c */ /* 0x000fe20000704470 */
[----:B------:R-:W-:Y:S07]  /*11780*/  @P6 BRA `(.L_x_78) ;  /* 0x0000011000006947 */ /* 0x000fee0003800000 */
[----:B------:R-:W0:Y:S01]  /*11790*/  S2R R2, SR_LANEID ;  /* 0x0000000000027919 */ /* 0x000e220000000000 */
[----:B------:R-:W-:Y:S01]  /*117a0*/  IMAD.U32 R6, RZ, RZ, UR5 ;  /* 0x00000005ff067e24 */ /* 0x000fe2000f8e00ff */
[----:B------:R-:W-:Y:S01]  /*117b0*/  VOTEU.ANY UR4, UPT, PT ;  /* 0x0000000000047886 */ /* 0x000fe200038e0100 */
[----:B------:R-:W-:Y:S01]  /*117c0*/  IMAD.MOV.U32 R5, RZ, RZ, 0x4 ;  /* 0x00000004ff057424 */ /* 0x000fe200078e00ff */
[----:B------:R-:W1:Y:S01]  /*117d0*/  S2R R0, SR_CTAID.X ;  /* 0x0000000000007919 */ /* 0x000e620000002500 */
[----:B------:R-:W2:Y:S01]  /*117e0*/  REDUX.MAX.S32 UR7, R6 ;  /* 0x00000000060773c4 */ /* 0x000ea20000014200 */
[----:B------:R-:W-:Y:S01]  /*117f0*/  UFLO.U32 UR4, UR4 ;  /* 0x00000004000472bd */ /* 0x000fe200080e0000 */
[----:B------:R-:W-:Y:S01]  /*11800*/  IMAD.U32 R9, RZ, RZ, UR5 ;  /* 0x00000005ff097e24 */ /* 0x000fe2000f8e00ff */
[----:B------:R-:W1:Y:S04]  /*11810*/  S2R R3, SR_CTAID.Y ;  /* 0x0000000000037919 */ /* 0x000e680000002600 */
[----:B0-----:R-:W-:Y:S01]  /*11820*/  ISETP.EQ.U32.AND P1, PT, R2, UR4, PT ;  /* 0x0000000402007c0c */ /* 0x001fe2000bf22070 */
[----:B------:R-:W-:-:S02]  /*11830*/  IMAD.MOV.U32 R2, RZ, RZ, c[0x0][0x188] ;  /* 0x00006200ff027624 */ /* 0x000fc400078e00ff */
[----:B--2---:R-:W-:Y:S02]  /*11840*/  IMAD.U32 R7, RZ, RZ, UR7 ;  /* 0x00000007ff077e24 */ /* 0x004fe4000f8e00ff */
[----:B-1----:R-:W-:Y:S02]  /*11850*/  IMAD R0, R3, c[0x0][0xc], R0 ;  /* 0x0000030003007a24 */ /* 0x002fe400078e0200 */
[----:B------:R-:W-:Y:S02]  /*11860*/  IMAD.MOV.U32 R3, RZ, RZ, c[0x0][0x18c] ;  /* 0x00006300ff037624 */ /* 0x000fe400078e00ff */
[----:B------:R-:W-:-:S05]  /*11870*/  IMAD.WIDE.U32 R4, R0, R5, c[0x0][0x180] ;  /* 0x0000600000047625 */ /* 0x000fca00078e0005 */
[----:B------:R0:W-:Y:S04]  /*11880*/  STG.E [R4.64], R9 ;  /* 0x0000000904007986 */ /* 0x0001e8000c10190a */
[----:B------:R0:W-:Y:S02]  /*11890*/  @P1 RED.E.MAX.S32.STRONG.GPU [R2.64], R7 ;  /* 0x000000070200198e */ /* 0x0001e4000d10e38a */
.L_x_78:
[----:B------:R-:W-:Y:S05]  /*118a0*/  BSYNC B0 ;  /* 0x0000000000007941 */ /* 0x000fea0003800000 */
.L_x_77:
[----:B------:R-:W-:Y:S05]  /*118b0*/  @P0 EXIT ;  /* 0x000000000000094d */ /* 0x000fea0003800000 */
.L_x_79:
[----:B0-----:R0:W1:Y:S01]  /*118c0*/  LDS.64 R6, [R84.X8+0x4b0] ;  /* 0x0004b00054067984 */ /* 0x0010620000008a00 */
[----:B------:R-:W-:-:S04]  /*118d0*/  IADD3 R0, P0, R84, UR8, RZ ;  /* 0x0000000854007c10 */ /* 0x000fc8000ff1e0ff */
[----:B------:R-:W-:Y:S02]  /*118e0*/  LEA.HI.X.SX32 R5, R84, UR6, 0x1, P0 ;  /* 0x0000000654057c11 */ /* 0x000fe400080f0eff */
[C---:B------:R-:W-:Y:S02]  /*118f0*/  LEA R2, P0, R0.reuse, c[0x0][0x168], 0x1 ;  /* 0x00005a0000027a11 */ /* 0x040fe400078008ff */
[C---:B------:R-:W-:Y:S02]  /*11900*/  LEA R4, P1, R0.reuse, c[0x0][0x170], 0x2 ;  /* 0x00005c0000047a11 */ /* 0x040fe400078210ff */
[C-C-:B------:R-:W-:Y:S02]  /*11910*/  LEA.HI.X R3, R0.reuse, c[0x0][0x16c], R5.reuse, 0x1, P0 ;  /* 0x00005b0000037a11 */ /* 0x140fe400000f0c05 */
[----:B------:R-:W-:Y:S02]  /*11920*/  LEA.HI.X R5, R0, c[0x0][0x174], R5, 0x2, P1 ;  /* 0x00005d0000057a11 */ /* 0x000fe400008f1405 */
[----:B0-----:R-:W-:-:S04]  /*11930*/  IADD3 R84, R84, c[0x0][0x0], RZ ;  /* 0x0000000054547a10 */ /* 0x001fc80007ffe0ff */
[----:B------:R-:W-:Y:S01]  /*11940*/  ISETP.GE.U32.AND P0, PT, R84, UR5, PT ;  /* 0x0000000554007c0c */ /* 0x000fe2000bf06070 */
[----:B-1----:R0:W-:Y:S04]  /*11950*/  STG.E.U16 [R2.64], R6 ;  /* 0x0000000602007986 */ /* 0x0021e8000c10150a */
[----:B------:R0:W-:Y:S08]  /*11960*/  STG.E [R4.64], R7 ;  /* 0x0000000704007986 */ /* 0x0001f0000c10190a */
[----:B------:R-:W-:Y:S05]  /*11970*/  @!P0 BRA `(.L_x_79) ;  /* 0xffffff4000008947 */ /* 0x000fea000383ffff */
[----:B------:R-:W-:Y:S05]  /*11980*/  EXIT ;  /* 0x000000000000794d */ /* 0x000fea0003800000 */
.L_x_55:
[----:B------:R-:W0:Y:S02]  /*11990*/  S2R R0, SR_TID.X ;  /* 0x0000000000007919 */ /* 0x000e240000002100 */
[----:B0-----:R-:W-:-:S13]  /*119a0*/  ISETP.NE.AND P0, PT, R0, RZ, PT ;  /* 0x000000ff0000720c */ /* 0x001fda0003f05270 */
[----:B------:R-:W-:Y:S05]  /*119b0*/  @P0 EXIT ;  /* 0x000000000000094d */ /* 0x000fea0003800000 */
[----:B------:R-:W-:Y:S02]  /*119c0*/  IMAD.MOV.U32 R7, RZ, RZ, 0x1 ;  /* 0x00000001ff077424 */ /* 0x000fe400078e00ff */
[----:B------:R-:W-:Y:S02]  /*119d0*/  IMAD.U32 R4, RZ, RZ, UR4 ;  /* 0x00000004ff047e24 */ /* 0x000fe4000f8e00ff */
[----:B------:R-:W-:Y:S02]  /*119e0*/  IMAD.U32 R5, RZ, RZ, UR5 ;  /* 0x00000005ff057e24 */ /* 0x000fe4000f8e00ff */
[----:B------:R-:W-:Y:S02]  /*119f0*/  IMAD.MOV.U32 R2, RZ, RZ, c[0x0][0x188] ;  /* 0x00006200ff027624 */ /* 0x000fe400078e00ff */
[----:B------:R-:W-:Y:S01]  /*11a00*/  IMAD.MOV.U32 R3, RZ, RZ, c[0x0][0x18c] ;  /* 0x00006300ff037624 */ /* 0x000fe200078e00ff */
[----:B------:R-:W-:Y:S04]  /*11a10*/  STG.E [R4.64], R7 ;  /* 0x0000000704007986 */ /* 0x000fe8000c10190a */
[----:B------:R-:W-:Y:S01]  /*11a20*/  RED.E.MAX.S32.STRONG.GPU [R2.64], R7 ;  /* 0x000000070200798e */ /* 0x000fe2000d10e38a */
[----:B------:R-:W-:Y:S05]  /*11a30*/  EXIT ;  /* 0x000000000000794d */ /* 0x000fea0003800000 */
.L_x_69:
[----:B------:R-:W-:Y:S01]  /*11a40*/  IMAD.MOV.U32 R127, RZ, RZ, R214 ;  /* 0x000000ffff7f7224 */ /* 0x000fe200078e00d6 */
[----:B------:R-:W-:Y:S01]  /*11a50*/  MOV R126, 0x11aa0 ;  /* 0x00011aa0007e7802 */ /* 0x000fe20000000f00 */
[----:B------:R-:W-:-:S02]  /*11a60*/  IMAD.MOV.U32 R215, RZ, RZ, 0x1 ;  /* 0x00000001ffd77424 */ /* 0x000fc400078e00ff */
[----:B------:R-:W-:Y:S02]  /*11a70*/  IMAD.MOV.U32 R218, RZ, RZ, RZ ;  /* 0x000000ffffda7224 */ /* 0x000fe400078e00ff */
[----:B------:R-:W-:Y:S02]  /*11a80*/  IMAD.MOV.U32 R216, RZ, RZ, -0x1 ;  /* 0xffffffffffd87424 */ /* 0x000fe400078e00ff */
[----:B------:R-:W-:Y:S05]  /*11a90*/  CALL.REL.NOINC `($__internal_5_$__cuda_sm70_shflsync_up_p) ;  /* 0x000003a000007944 */ /* 0x000fea0003c00000 */
[----:B------:R-:W-:Y:S01]  /*11aa0*/  ISETP.EQ.U32.AND P1, PT, R216, 0x1, PT ;  /* 0x00000001d800780c */ /* 0x000fe20003f22070 */
[----:B------:R-:W-:Y:S08]  /*11ab0*/  BRA `(.L_x_80) ;  /* 0xffff8ff000007947 */ /* 0x000ff0000383ffff */
.L_x_70:
[----:B------:R-:W-:Y:S01]  /*11ac0*/  IMAD.MOV.U32 R127, RZ, RZ, R217 ;  /* 0x000000ffff7f7224 */ /* 0x000fe200078e00d9 */
[----:B------:R-:W-:Y:S01]  /*11ad0*/  MOV R126, 0x11b20 ;  /* 0x00011b20007e7802 */ /* 0x000fe20000000f00 */
[----:B------:R-:W-:Y:S02]  /*11ae0*/  IMAD.MOV.U32 R215, RZ, RZ, 0x2 ;  /* 0x00000002ffd77424 */ /* 0x000fe400078e00ff */
[----:B------:R-:W-:Y:S02]  /*11af0*/  IMAD.MOV.U32 R218, RZ, RZ, RZ ;  /* 0x000000ffffda7224 */ /* 0x000fe400078e00ff */
[----:B------:R-:W-:Y:S02]  /*11b00*/  IMAD.MOV.U32 R216, RZ, RZ, -0x1 ;  /* 0xffffffffffd87424 */ /* 0x000fe400078e00ff */
[----:B0-----:R-:W-:Y:S05]  /*11b10*/  CALL.REL.NOINC `($__internal_5_$__cuda_sm70_shflsync_up_p) ;  /* 0x0000032000007944 */ /* 0x001fea0003c00000 */
[----:B------:R-:W-:Y:S01]  /*11b20*/  IMAD.IADD R217, R217, 0x1, R215 ;  /* 0x00000001d9d97824 */ /* 0x000fe200078e02d7 */
[----:B------:R-:W-:Y:S01]  /*11b30*/  ISETP.NE.U32.AND P1, PT, R216, 0x1, PT ;  /* 0x00000001d800780c */ /* 0x000fe20003f25070 */
[----:B------:R-:W-:Y:S01]  /*11b40*/  IMAD.MOV.U32 R218, RZ, RZ, RZ ;  /* 0x000000ffffda7224 */ /* 0x000fe200078e00ff */
[----:B------:R-:W-:Y:S01]  /*11b50*/  MOV R126, 0x11bb0 ;  /* 0x00011bb0007e7802 */ /* 0x000fe20000000f00 */
[----:B------:R-:W-:Y:S01]  /*11b60*/  IMAD.MOV.U32 R216, RZ, RZ, -0x1 ;  /* 0xffffffffffd87424 */ /* 0x000fe200078e00ff */
[----:B------:R-:W-:Y:S01]  /*11b70*/  SEL R217, R217, R215, !P1 ;  /* 0x000000d7d9d97207 */ /* 0x000fe20004800000 */
[----:B------:R-:W-:-:S04]  /*11b80*/  IMAD.MOV.U32 R215, RZ, RZ, 0x4 ;  /* 0x00000004ffd77424 */ /* 0x000fc800078e00ff */
[----:B------:R-:W-:Y:S02]  /*11b90*/  IMAD.MOV.U32 R127, RZ, RZ, R217 ;  /* 0x000000ffff7f7224 */ /* 0x000fe400078e00d9 */
[----:B------:R-:W-:Y:S05]  /*11ba0*/  CALL.REL.NOINC `($__internal_5_$__cuda_sm70_shflsync_up_p) ;  /* 0x0000029000007944 */ /* 0x000fea0003c00000 */
        /* <DEDUP_REMOVED lines=18> */
[----:B------:R-:W-:Y:S01]  /*11cd0*/  ISETP.NE.U32.AND P1, PT, R216, 0x1, PT ;  /* 0x00000001d800780c */ /* 0x000fe20003f25070 */
[----:B------:R-:W-:Y:S01]  /*11ce0*/  IMAD.IADD R216, R217, 0x1, R215 ;  /* 0x00000001d9d87824 */ /* 0x000fe200078e02d7 */
[----:B------:R-:W-:Y:S01]  /*11cf0*/  MOV R126, 0x11d60 ;  /* 0x00011d60007e7802 */ /* 0x000fe20000000f00 */
[----:B------:R-:W-:Y:S02]  /*11d00*/  IMAD.MOV.U32 R218, RZ, RZ, 0x1f ;  /* 0x0000001fffda7424 */ /* 0x000fe400078e00ff */
[----:B------:R-:W-:Y:S01]  /*11d10*/  IMAD.MOV.U32 R217, RZ, RZ, -0x1 ;  /* 0xffffffffffd97424 */ /* 0x000fe200078e00ff */
[----:B------:R-:W-:Y:S01]  /*11d20*/  SEL R216, R216, R215, !P1 ;  /* 0x000000d7d8d87207 */ /* 0x000fe20004800000 */
[----:B------:R-:W-:-:S04]  /*11d30*/  IMAD.MOV.U32 R215, RZ, RZ, 0x1f ;  /* 0x0000001fffd77424 */ /* 0x000fc800078e00ff */
[----:B------:R-:W-:Y:S02]  /*11d40*/  IMAD.MOV.U32 R127, RZ, RZ, R216 ;  /* 0x000000ffff7f7224 */ /* 0x000fe400078e00d8 */
[----:B------:R-:W-:Y:S05]  /*11d50*/  CALL.REL.NOINC `($__internal_4_$__cuda_sm70_shflsync_idx_p) ;  /* 0x000000a000007944 */ /* 0x000fea0003c00000 */
[----:B------:R-:W-:Y:S01]  /*11d60*/  IMAD.IADD R214, R216, 0x1, -R214 ;  /* 0x00000001d8d67824 */ /* 0x000fe200078e0ad6 */
[----:B------:R-:W-:Y:S01]  /*11d70*/  MOV R126, 0x11de0 ;  /* 0x00011de0007e7802 */ /* 0x000fe20000000f00 */
[----:B-1----:R-:W-:Y:S02]  /*11d80*/  IMAD.MOV.U32 R216, RZ, RZ, R215 ;  /* 0x000000ffffd87224 */ /* 0x002fe400078e00d7 */
[----:B------:R-:W-:Y:S02]  /*11d90*/  IMAD.MOV.U32 R127, RZ, RZ, R43 ;  /* 0x000000ffff7f7224 */ /* 0x000fe400078e002b */
[----:B------:R-:W-:Y:S02]  /*11da0*/  IMAD.MOV.U32 R215, RZ, RZ, RZ ;  /* 0x000000ffffd77224 */ /* 0x000fe400078e00ff */
[----:B------:R-:W-:Y:S02]  /*11db0*/  IMAD.MOV.U32 R218, RZ, RZ, 0x1f ;  /* 0x0000001fffda7424 */ /* 0x000fe400078e00ff */
[----:B------:R-:W-:-:S02]  /*11dc0*/  IMAD.MOV.U32 R217, RZ, RZ, -0x1 ;  /* 0xffffffffffd97424 */ /* 0x000fc400078e00ff */
[----:B------:R-:W-:Y:S05]  /*11dd0*/  CALL.REL.NOINC `($__internal_4_$__cuda_sm70_shflsync_idx_p) ;  /* 0x0000002000007944 */ /* 0x000fea0003c00000 */
[----:B-1----:R-:W-:Y:S01]  /*11de0*/  IMAD.MOV.U32 R126, RZ, RZ, R215 ;  /* 0x000000ffff7e7224 */ /* 0x002fe200078e00d7 */
[----:B------:R-:W-:Y:S05]  /*11df0*/  BRA `(.L_x_81) ;  /* 0xffff8d9000007947 */ /* 0x000fea000383ffff */
        .weak           $__internal_4_$__cuda_sm70_shflsync_idx_p
        .type           $__internal_4_$__cuda_sm70_shflsync_idx_p,@function
        .size           $__internal_4_$__cuda_sm70_shflsync_idx_p,($__internal_5_$__cuda_sm70_shflsync_up_p - $__internal_4_$__cuda_sm70_shflsync_idx_p)
$__internal_4_$__cuda_sm70_shflsync_idx_p:
[----:B------:R-:W-:Y:S04]  /*11e00*/  WARPSYNC R217 ;  /* 0x000000d900007348 */ /* 0x000fe80003800000 */
[----:B------:R0:W1:Y:S02]  /*11e10*/  SHFL.IDX PT, R215, R127, R215, R218 ;  /* 0x000000d77fd77389 */ /* 0x00006400000e00da */
[----:B0-----:R-:W-:-:S04]  /*11e20*/  IMAD.MOV.U32 R127, RZ, RZ, 0x0 ;  /* 0x00000000ff7f7424 */ /* 0x001fc800078e00ff */
[----:B------:R-:W-:Y:S05]  /*11e30*/  RET.REL.NODEC R126 `(_ZN17fastertransformer19segmented_topp_impl27segmented_top_p_single_passINS0_28Segmented_topk_kernel_paramsI6__halfiLi256ELi1EEELi192EEEvNS0_20TopKPerSegmentParamsE) ;  /* 0xfffee1c07e007950 */ /* 0x000fea0003c3ffff */
        .weak           $__internal_5_$__cuda_sm70_shflsync_up_p
        .type           $__internal_5_$__cuda_sm70_shflsync_up_p,@function
        .size           $__internal_5_$__cuda_sm70_shflsync_up_p,(.L_x_1816 - $__internal_5_$__cuda_sm70_shflsync_up_p)
$__internal_5_$__cuda_sm70_shflsync_up_p:
[----:B------:R-:W-:Y:S04]  /*11e40*/  WARPSYNC R216 ;  /* 0x000000d800007348 */ /* 0x000fe80003800000 */
[----:B------:R0:W1:Y:S02]  /*11e50*/  SHFL.UP P1, R215, R127, R215, R218 ;  /* 0x040000d77fd77389 */ /* 0x00006400000200da */
[----:B0-----:R-:W-:Y:S01]  /*11e60*/  IMAD.MOV.U32 R127, RZ, RZ, 0x0 ;  /* 0x00000000ff7f7424 */ /* 0x001fe200078e00ff */
[----:B-1----:R-:W-:-:S03]  /*11e70*/  SEL R216, RZ, 0x1, !P1 ;  /* 0x00000001ffd87807 */ /* 0x002fc60004800000 */
[----:B------:R-:W-:Y:S05]  /*11e80*/  RET.REL.NODEC R126 `(_ZN17fastertransformer19segmented_topp_impl27segmented_top_p_single_passINS0_28Segmented_topk_kernel_paramsI6__halfiLi256ELi1EEELi192EEEvNS0_20TopKPerSegmentParamsE) ;  /* 0xfffee1707e007950 */ /* 0x000fea0003c3ffff */
.L_x_82:
        /* <DEDUP_REMOVED lines=15> */
.L_x_1816:


//--------------------- .text._ZN17fastertransformer19segmented_topp_impl27segmented_top_p_single_passINS0_28Segmented_topk_kernel_paramsI6__halfiLi256ELi1EEELi160EEEvNS0_20TopKPerSegmentParamsE --------------------------
	.section	.text._ZN17fastertransformer19segmented_topp_impl27segmented_top_p_single_passINS0_28Segmented_topk_kernel_paramsI6__halfiLi256ELi1EEELi160EEEvNS0_20TopKPerSegmentParamsE,"ax",@progbits
	.sectioninfo	@"SHI_REGISTERS=255"
	.align	128
        .global         _ZN17fastertransformer19segmented_topp_impl27segmented_top_p_single_passINS0_28Segmented_topk_kernel_paramsI6__halfiLi256ELi1EEELi160EEEvNS0_20TopKPerSegmentParamsE
        .type           _ZN17fastertransformer19segmented_topp_impl27segmented_top_p_single_passINS0_28Segmented_topk_kernel_paramsI6__halfiLi256ELi1EEELi160EEEvNS0_20TopKPerSegmentParamsE,@function
        .size           _ZN17fastertransformer19segmented_topp_impl27segmented_top_p_single_passINS0_28Segmented_topk_kernel_paramsI6__halfiLi256ELi1EEELi160EEEvNS0_20TopKPerSegmentParamsE,(.L_x_1818 - _ZN17fastertransformer19segmented_topp_impl27segmented_top_p_single_passINS0_28Segmented_topk_kernel_paramsI6__halfiLi256ELi1EEELi160EEEvNS0_20TopKPerSegmentParamsE)
        .other          _ZN17fastertransformer19segmented_topp_impl27segmented_top_p_single_passINS0_28Segmented_topk_kernel_paramsI6__halfiLi256ELi1EEELi160EEEvNS0_20TopKPerSegmentParamsE,@"STO_CUDA_ENTRY STV_DEFAULT"
_ZN17fastertransformer19segmented_topp_impl27segmented_top_p_single_passINS0_28Segmented_topk_kernel_paramsI6__halfiLi256ELi1EEELi160EEEvNS0_20TopKPerSegmentParamsE:
.text._ZN17fastertransformer19segmented_topp_impl27segmented_top_p_single_passINS0_28Segmented_topk_kernel_paramsI6__halfiLi256ELi1EEELi160EEEvNS0_20TopKPerSegmentParamsE:
[----:B------:R-:W-:Y:S02]  /*0000*/  IMAD.MOV.U32 R1, RZ, RZ, c[0x0][0x28] ;  /* 0x00000a00ff017624 */ /* 0x000fe400078e00ff */
[----:B------:R-:W0:Y:S01]  /*0010*/  S2R R9, SR_CTAID.Y ;  /* 0x0000000000097919 */ /* 0x000e220000002600 */
[----:B------:R-:W-:Y:S01]  /*0020*/  IMAD.MOV.U32 R6, RZ, RZ, 0x4 ;  /* 0x00000004ff067424 */ /* 0x000fe200078e00ff */
[----:B------:R-:W-:Y:S02]  /*0030*/  ULDC.64 UR6, c[0x0][0x118] ;  /* 0x0000460000067ab9 */ /* 0x000fe40000000a00 */
        /* <DEDUP_REMOVED lines=11> */
[----:B------:R-:W0:Y:S01]  /*00f0*/  S2R R15, SR_TID.X ;  /* 0x00000000000f7919 */ /* 0x000e220000002100 */
[----:B------:R-:W-:Y:S01]  /*0100*/  ULOP3.LUT UR4, UR4, UR5, URZ, 0x3c, !UPT ;  /* 0x0000000504047292 */ /* 0x000fe2000f8e3c3f */
[----:B------:R-:W1:Y:S05]  /*0110*/  I2F.RP R0, R5 ;  /* 0x0000000500007306 */ /* 0x000e6a0000209400 */
[----:B------:R-:W-:-:S03]  /*0120*/  ISETP.LE.AND P2, PT, RZ, UR4, PT ;  /* 0x00000004ff007c0c */ /* 0x000fc6000bf43270 */
[----:B-1----:R-:W1:Y:S01]  /*0130*/  MUFU.RCP R0, R0 ;  /* 0x0000000000007308 */ /* 0x002e620000001000 */
[----:B0-----:R-:W-:-:S05]  /*0140*/  IMAD R129, R15, 0xa0, RZ ;  /* 0x000000a00f817824 */ /* 0x001fca00078e02ff */
[----:B------:R-:W-:Y:S02]  /*0150*/  SHF.R.S32.HI R11, RZ, 0x1f, R129 ;  /* 0x0000001fff0b7819 */ /* 0x000fe40000011481 */
[----:B-1----:R-:W-:-:S04]  /*0160*/  IADD3 R2, R0, 0xffffffe, RZ ;  /* 0x0ffffffe00027810 */ /* 0x002fc80007ffe0ff */
[----:B------:R0:W1:Y:S02]  /*0170*/  F2I.FTZ.U32.TRUNC.NTZ R3, R2 ;  /* 0x0000000200037305 */ /* 0x000064000021f000 */
[----:B0-----:R-:W-:Y:S02]  /*0180*/  IMAD.MOV.U32 R2, RZ, RZ, RZ ;  /* 0x000000ffff027224 */ /* 0x001fe400078e00ff */
[----:B-1----:R-:W-:-:S04]  /*0190*/  IMAD.MOV R4, RZ, RZ, -R3 ;  /* 0x000000ffff047224 */ /* 0x002fc800078e0a03 */
[----:B------:R-:W-:Y:S01]  /*01a0*/  IMAD R7, R4, R5, RZ ;  /* 0x0000000504077224 */ /* 0x000fe200078e02ff */
[----:B------:R-:W-:-:S03]  /*01b0*/  IABS R4, c[0x0][0x1a8] ;  /* 0x00006a0000047a13 */ /* 0x000fc60000000000 */
[----:B------:R-:W-:Y:S01]  /*01c0*/  IMAD.HI.U32 R3, R3, R7, R2 ;  /* 0x0000000703037227 */ /* 0x000fe200078e0002 */
[----:B------:R-:W-:-:S05]  /*01d0*/  IADD3 R7, R129, 0x2, RZ ;  /* 0x0000000281077810 */ /* 0x000fca0007ffe0ff */
[----:B------:R-:W-:-:S04]  /*01e0*/  IMAD.HI.U32 R2, R3, R4, RZ ;  /* 0x0000000403027227 */ /* 0x000fc800078e00ff */
        /* <DEDUP_REMOVED lines=20> */
[C---:B------:R-:W-:Y:S02]  /*0330*/  LEA R16, P1, R0.reuse, c[0x0][0x160], 0x1 ;  /* 0x0000580000107a11 */ /* 0x040fe400078208ff */
[-C--:B------:R-:W-:Y:S02]  /*0340*/  ISETP.GE.AND P5, PT, R5, R2.reuse, PT ;  /* 0x000000020500720c */ /* 0x080fe40003fa6270 */
[----:B------:R-:W-:Y:S02]  /*0350*/  PRMT R5, RZ, 0x7610, R5 ;  /* 0x00007610ff057816 */ /* 0x000fe40000000005 */
[----:B------:R-:W-:Y:S02]  /*0360*/  LEA.HI.X R17, R0, c[0x0][0x164], R11, 0x1, P1 ;  /* 0x0000590000117a11 */ /* 0x000fe400008f0c0b */
[----:B------:R-:W-:-:S02]  /*0370*/  ISETP.GE.AND P2, PT, R7, R2, PT ;  /* 0x000000020700720c */ /* 0x000fc40003f46270 */
[C---:B------:R-:W-:Y:S01]  /*0380*/  IADD3 R7, R129.reuse, 0x6, RZ ;  /* 0x0000000681077810 */ /* 0x040fe20007ffe0ff */
[----:B------:R-:W-:Y:S01]  /*0390*/  CS2R R50, SRZ ;  /* 0x0000000000327805 */ /* 0x000fe2000001ff00 */
[----:B------:R-:W-:Y:S01]  /*03a0*/  IADD3 R9, R129, 0x3, RZ ;  /* 0x0000000381097810 */ /* 0x000fe20007ffe0ff */
[----:B------:R0:W5:Y:S01]  /*03b0*/  @!P0 LDG.E.U16 R5, [R16.64+0x9e] ;  /* 0x00009e0610058981 */ /* 0x000162000c1e1500 */
[-C--:B------:R-:W-:Y:S02]  /*03c0*/  ISETP.GE.AND P0, PT, R7, R2.reuse, PT ;  /* 0x000000020700720c */ /* 0x080fe40003f06270 */
[----:B------:R-:W-:Y:S01]  /*03d0*/  ISETP.GE.AND P3, PT, R9, R2, PT ;  /* 0x000000020900720c */ /* 0x000fe20003f66270 */
[----:B------:R-:W-:Y:S01]  /*03e0*/  CS2R R52, SRZ ;  /* 0x0000000000347805 */ /* 0x000fe2000001ff00 */
[C---:B------:R-:W-:Y:S01]  /*03f0*/  IADD3 R7, R129.reuse, 0x7, RZ ;  /* 0x0000000781077810 */ /* 0x040fe20007ffe0ff */
[----:B------:R0:W5:Y:S01]  /*0400*/  @!P6 LDG.E.U16 R51, [R16.64] ;  /* 0x000000061033e981 */ /* 0x000162000c1e1500 */
[----:B------:R-:W-:-:S02]  /*0410*/  IADD3 R9, R129, 0x5, RZ ;  /* 0x0000000581097810 */ /* 0x000fc40007ffe0ff */
[-C--:B------:R-:W-:Y:S01]  /*0420*/  ISETP.GE.AND P6, PT, R7, R2.reuse, PT ;  /* 0x000000020700720c */ /* 0x080fe20003fc6270 */
[----:B------:R-:W-:Y:S01]  /*0430*/  CS2R R48, SRZ ;  /* 0x0000000000307805 */ /* 0x000fe2000001ff00 */
[-C--:B------:R-:W-:Y:S01]  /*0440*/  ISETP.GE.AND P1, PT, R9, R2.reuse, PT ;  /* 0x000000020900720c */ /* 0x080fe20003f26270 */
[----:B------:R0:W5:Y:S01]  /*0450*/  @!P4 LDG.E.U16 R52, [R16.64+0x4] ;  /* 0x000004061034c981 */ /* 0x000162000c1e1500 */
[C---:B------:R-:W-:Y:S02]  /*0460*/  IADD3 R7, R129.reuse, 0x9, RZ ;  /* 0x0000000981077810 */ /* 0x040fe40007ffe0ff */
[----:B------:R-:W-:Y:S01]  /*0470*/  IADD3 R9, R129, 0x8, RZ ;  /* 0x0000000881097810 */ /* 0x000fe20007ffe0ff */
[----:B------:R0:W5:Y:S01]  /*0480*/  @!P3 LDG.E.U16 R49, [R16.64+0x6] ;  /* 0x000006061031b981 */ /* 0x000162000c1e1500 */
[-C--:B------:R-:W-:Y:S02]  /*0490*/  ISETP.GE.AND P4, PT, R7, R2.reuse, PT ;  /* 0x000000020700720c */ /* 0x080fe40003f86270 */
[----:B------:R-:W-:Y:S01]  /*04a0*/  IADD3 R7, R129, 0xa, RZ ;  /* 0x0000000a81077810 */ /* 0x000fe20007ffe0ff */
[----:B------:R0:W5:Y:S01]  /*04b0*/  @!P5 LDG.E.U16 R50, [R16.64+0x2] ;  /* 0x000002061032d981 */ /* 0x000162000c1e1500 */
[----:B------:R-:W-:-:S02]  /*04c0*/  ISETP.GE.AND P5, PT, R9, R2, PT ;  /* 0x000000020900720c */ /* 0x000fc40003fa6270 */
[-C--:B------:R-:W-:Y:S01]  /*04d0*/  ISETP.GE.AND P3, PT, R7, R2.reuse, PT ;  /* 0x000000020700720c */ /* 0x080fe20003f66270 */
[----:B------:R-:W-:Y:S01]  /*04e0*/  CS2R R54, SRZ ;  /* 0x0000000000367805 */ /* 0x000fe2000001ff00 */
[C---:B------:R-:W-:Y:S01]  /*04f0*/  IADD3 R7, R129.reuse, 0xc, RZ ;  /* 0x0000000c81077810 */ /* 0x040fe20007ffe0ff */
[----:B------:R0:W5:Y:S01]  /*0500*/  @!P1 LDG.E.U16 R48, [R16.64+0xa] ;  /* 0x00000a0610309981 */ /* 0x000162000c1e1500 */
[----:B------:R-:W-:Y:S02]  /*0510*/  IADD3 R9, R129, 0xb, RZ ;  /* 0x0000000b81097810 */ /* 0x000fe40007ffe0ff */
[----:B------:R-:W-:Y:S01]  /*0520*/  ISETP.GE.AND P1, PT, R7, R2, PT ;  /* 0x000000020700720c */ /* 0x000fe20003f26270 */
[----:B------:R0:W5:Y:S01]  /*0530*/  @!P0 LDG.E.U16 R54, [R16.64+0xc] ;  /* 0x00000c0610368981 */ /* 0x000162000c1e1500 */
[----:B------:R-:W-:-:S03]  /*0540*/  IADD3 R7, R129, 0xd, RZ ;  /* 0x0000000d81077810 */ /* 0x000fc60007ffe0ff */
        /* <DEDUP_REMOVED lines=204> */
[C---:B------:R-:W-:Y:S01]  /*1210*/  IADD3 R7, R129.reuse, 0x48, RZ ;  /* 0x0000004881077810 */ /* 0x040fe20007ffe0ff */
[----:B------:R-:W-:Y:S01]  /*1220*/  CS2R R88, SRZ ;  /* 0x0000000000587805 */ /* 0x000fe2000001ff00 */
[----:B------:R-:W-:Y:S01]  /*1230*/  IADD3 R9, R129, 0x47, RZ ;  /* 0x0000004781097810 */ /* 0x000fe20007ffe0ff */
[----:B------:R0:W5:Y:S01]  /*1240*/  @!P4 LDG.E.U16 R18, [R16.64+0x82] ;  /* 0x000082061012c981 */ /* 0x000162000c1e1500 */
[-C--:B------:R-:W-:Y:S02]  /*1250*/  ISETP.GE.AND P4, PT, R7, R2.reuse, PT ;  /* 0x000000020700720c */ /* 0x080fe40003f86270 */
[----:B------:R-:W-:Y:S01]  /*1260*/  IADD3 R7, R129, 0x49, RZ ;  /* 0x0000004981077810 */ /* 0x000fe20007ffe0ff */
[----:B------:R0:W5:Y:S01]  /*1270*/  @!P5 LDG.E.U16 R87, [R16.64+0x80] ;  /* 0x000080061057d981 */ /* 0x000162000c1e1500 */
[----:B------:R-:W-:-:S02]  /*1280*/  ISETP.GE.AND P5, PT, R9, R2, PT ;  /* 0x000000020900720c */ /* 0x000fc40003fa6270 */
[----:B------:R-:W-:Y:S01]  /*1290*/  IADD3 R9, R129, 0x4a, RZ ;  /* 0x0000004a81097810 */ /* 0x000fe20007ffe0ff */
[----:B------:R0:W5:Y:S01]  /*12a0*/  @!P3 LDG.E.U16 R88, [R16.64+0x84] ;  /* 0x000084061058b981 */ /* 0x000162000c1e1500 */
[-C--:B------:R-:W-:Y:S01]  /*12b0*/  ISETP.GE.AND P3, PT, R7, R2.reuse, PT ;  /* 0x000000020700720c */ /* 0x080fe20003f66270 */
[----:B------:R-:W-:Y:S01]  /*12c0*/  IMAD.MOV.U32 R66, RZ, RZ, RZ ;  /* 0x000000ffff427224 */ /* 0x000fe200078e00ff */
[----:B------:R-:W-:Y:S01]  /*12d0*/  IADD3 R7, R129, 0x4b, RZ ;  /* 0x0000004b81077810 */ /* 0x000fe20007ffe0ff */
[----:B------:R0:W5:Y:S01]  /*12e0*/  @!P2 LDG.E.U16 R65, [R16.64+0x86] ;  /* 0x000086061041a981 */ /* 0x000162000c1e1500 */
[-C--:B------:R-:W-:Y:S02]  /*12f0*/  ISETP.GE.AND P2, PT, R9, R2.reuse, PT ;  /* 0x000000020900720c */ /* 0x080fe40003f46270 */
[----:B------:R-:W-:Y:S01]  /*1300*/  IADD3 R9, R129, 0x4c, RZ ;  /* 0x0000004c81097810 */ /* 0x000fe20007ffe0ff */
[----:B------:R0:W5:Y:S01]  /*1310*/  @!P1 LDG.E.U16 R89, [R16.64+0x88] ;  /* 0x0000880610599981 */ /* 0x000162000c1e1500 */
[----:B------:R-:W-:-:S02]  /*1320*/  ISETP.GE.AND P1, PT, R7, R2, PT ;  /* 0x000000020700720c */ /* 0x000fc40003f26270 */
[----:B------:R-:W-:Y:S01]  /*1330*/  PRMT R6, RZ, 0x7610, R6 ;  /* 0x00007610ff067816 */ /* 0x000fe20000000006 */
[----:B------:R0:W5:Y:S01]  /*1340*/  @!P0 LDG.E.U16 R66, [R16.64+0x8a] ;  /* 0x00008a0610428981 */ /* 0x000162000c1e1500 */
[----:B------:R-:W-:Y:S02]  /*1350*/  PRMT R7, RZ, 0x7610, R7 ;  /* 0x00007610ff077816 */ /* 0x000fe40000000007 */
[-C--:B------:R-:W-:Y:S02]  /*1360*/  ISETP.GE.AND P0, PT, R9, R2.reuse, PT ;  /* 0x000000020900720c */ /* 0x080fe40003f06270 */
[C---:B------:R-:W-:Y:S01]  /*1370*/  IADD3 R11, R129.reuse, 0x4d, RZ ;  /* 0x0000004d810b7810 */ /* 0x040fe20007ffe0ff */
[----:B------:R0:W5:Y:S01]  /*1380*/  @!P6 LDG.E.U16 R6, [R16.64+0x8c] ;  /* 0x00008c061006e981 */ /* 0x000162000c1e1500 */
[----:B------:R-:W-:Y:S02]  /*1390*/  IADD3 R9, R129, 0x4e, RZ ;  /* 0x0000004e81097810 */ /* 0x000fe40007ffe0ff */
[-C--:B------:R-:W-:Y:S01]  /*13a0*/  ISETP.GE.AND P6, PT, R11, R2.reuse, PT ;  /* 0x000000020b00720c */ /* 0x080fe20003fc6270 */
[----:B------:R0:W5:Y:S01]  /*13b0*/  @!P5 LDG.E.U16 R7, [R16.64+0x8e] ;  /* 0x00008e061007d981 */ /* 0x000162000c1e1500 */
[----:B------:R-:W-:-:S02]  /*13c0*/  ISETP.GE.AND P5, PT, R9, R2, PT ;  /* 0x000000020900720c */ /* 0x000fc40003fa6270 */
[----:B------:R-:W-:Y:S02]  /*13d0*/  PRMT R8, RZ, 0x7610, R8 ;  /* 0x00007610ff087816 */ /* 0x000fe40000000008 */
[----:B------:R-:W-:Y:S02]  /*13e0*/  PRMT R9, RZ, 0x7610, R9 ;  /* 0x00007610ff097816 */ /* 0x000fe40000000009 */
[----:B------:R-:W-:Y:S02]  /*13f0*/  PRMT R10, RZ, 0x7610, R10 ;  /* 0x00007610ff0a7816 */ /* 0x000fe4000000000a */
        /* <DEDUP_REMOVED lines=16> */
[C---:B------:R-:W-:Y:S02]  /*1500*/  IADD3 R16, -R0.reuse, 0x4f, RZ ;  /* 0x0000004f00107810 */ /* 0x040fe40007ffe1ff */
[C---:B------:R-:W-:Y:S02]  /*1510*/  LOP3.LUT R90, R0.reuse, 0x20, RZ, 0xfc, !PT ;  /* 0x00000020005a7812 */ /* 0x040fe400078efcff */
[----:B------:R-:W-:Y:S02]  /*1520*/  SHF.R.U32.HI R67, RZ, 0x5, R16 ;  /* 0x00000005ff437819 */ /* 0x000fe40000011610 */
[----:B------:R-:W-:-:S02]  /*1530*/  LOP3.LUT R91, R0, 0x40, RZ, 0xfc, !PT ;  /* 0x00000040005b7812 */ /* 0x000fc400078efcff */
[----:B------:R-:W-:Y:S02]  /*1540*/  IADD3 R16, R67, 0x1, RZ ;  /* 0x0000000143107810 */ /* 0x000fe40007ffe0ff */
[----:B------:R-:W-:Y:S02]  /*1550*/  LOP3.LUT R92, R0, 0x60, RZ, 0xfc, !PT ;  /* 0x00000060005c7812 */ /* 0x000fe400078efcff */
[----:B------:R-:W-:-:S04]  /*1560*/  LOP3.LUT R85, R16, 0x3, RZ, 0xc0, !PT ;  /* 0x0000000310557812 */ /* 0x000fc800078ec0ff */
[----:B------:R-:W-:-:S08]  /*1570*/  ISETP.NE.AND P0, PT, R85, RZ, PT ;  /* 0x000000ff5500720c */ /* 0x000fd00003f05270 */
.L_x_94:
[----:B0-----:R-:W-:Y:S01]  /*1580*/  IMAD.MOV.U32 R16, RZ, RZ, 0xa0 ;  /* 0x000000a0ff107424 */ /* 0x001fe200078e00ff */
[----:B------:R-:W-:Y:S01]  /*1590*/  BSSY B0, `(.L_x_86) ;  /* 0x0000027000007945 */ /* 0x000fe20003800000 */
[----:B------:R-:W-:Y:S02]  /*15a0*/  IMAD.MOV.U32 R94, RZ, RZ, R0 ;  /* 0x000000ffff5e7224 */ /* 0x000fe400078e0000 */
[----:B------:R-:W-:Y:S01]  /*15b0*/  IMAD R97, R93, R16, 0x50 ;  /* 0x000000505d617424 */ /* 0x000fe200078e0210 */
[----:B--2---:R-:W-:Y:S05]  /*15c0*/  @!P0 BRA `(.L_x_87) ;  /* 0x0000023000008947 */ /* 0x004fea0003800000 */
[----:B------:R-:W-:Y:S01]  /*15d0*/  IMAD.IADD R17, R0, 0x1, R97 ;  /* 0x0000000100117824 */ /* 0x000fe200078e0261 */
[----:B------:R-:W-:-:S04]  /*15e0*/  PRMT R95, RZ, 0x7610, R95 ;  /* 0x00007610ff5f7816 */ /* 0x000fc8000000005f */
[----:B------:R-:W-:Y:S02]  /*15f0*/  IADD3 R94, P2, R3, R17, RZ ;  /* 0x00000011035e7210 */ /* 0x000fe40007f5e0ff */
[C---:B------:R-:W-:Y:S02]  /*1600*/  ISETP.GE.AND P1, PT, R17.reuse, R2, PT ;  /* 0x000000021100720c */ /* 0x040fe40003f26270 */
[----:B------:R-:W-:Y:S02]  /*1610*/  LEA.HI.X.SX32 R17, R17, R4, 0x1, P2 ;  /* 0x0000000411117211 */ /* 0x000fe400010f0eff */
[----:B------:R-:W-:-:S04]  /*1620*/  LEA R16, P2, R94, c[0x0][0x160], 0x1 ;  /* 0x000058005e107a11 */ /* 0x000fc800078408ff */
[----:B------:R-:W-:-:S05]  /*1630*/  LEA.HI.X R17, R94, c[0x0][0x164], R17, 0x1, P2 ;  /* 0x000059005e117a11 */ /* 0x000fca00010f0c11 */
[----:B------:R-:W2:Y:S01]  /*1640*/  @!P1 LDG.E.U16 R95, [R16.64] ;  /* 0x00000006105f9981 */ /* 0x000ea2000c1e1500 */
[----:B------:R-:W-:Y:S01]  /*1650*/  IMAD R96, R0, 0x100, R93 ;  /* 0x0000010000607824 */ /* 0x000fe200078e025d */
[----:B------:R-:W-:Y:S01]  /*1660*/  ISETP.NE.AND P1, PT, R85, 0x1, PT ;  /* 0x000000015500780c */ /* 0x000fe20003f25270 */
[----:B------:R-:W-:Y:S02]  /*1670*/  IMAD.MOV.U32 R94, RZ, RZ, R90 ;  /* 0x000000ffff5e7224 */ /* 0x000fe400078e005a */
[C---:B------:R-:W-:Y:S01]  /*1680*/  IMAD.SHL.U32 R98, R96.reuse, 0x2, RZ ;  /* 0x0000000260627824 */ /* 0x040fe200078e00ff */
[----:B------:R-:W-:-:S04]  /*1690*/  LEA R96, R96, 0x4b0, 0x1 ;  /* 0x000004b060607811 */ /* 0x000fc800078e08ff */
[----:B--2---:R0:W-:Y:S05]  /*16a0*/  STS.U16 [R98+0x64b0], R95 ;  /* 0x0064b05f62007388 */ /* 0x0041ea0000000400 */
[----:B------:R-:W-:Y:S05]  /*16b0*/  @!P1 BRA `(.L_x_87) ;  /* 0x0000014000009947 */ /* 0x000fea0003800000 */
[----:B0-----:R-:W-:Y:S01]  /*16c0*/  IMAD.IADD R95, R90, 0x1, R97 ;  /* 0x000000015a5f7824 */ /* 0x001fe200078e0261 */
[----:B------:R-:W-:Y:S04]  /*16d0*/  BSSY B2, `(.L_x_88) ;  /* 0x0000005000027945 */ /* 0x000fe80003800000 */
[----:B------:R-:W-:-:S02]  /*16e0*/  ISETP.GE.AND P1, PT, R95, R2, PT ;  /* 0x000000025f00720c */ /* 0x000fc40003f26270 */
[----:B------:R-:W-:-:S11]  /*16f0*/  PRMT R95, RZ, 0x7610, R95 ;  /* 0x00007610ff5f7816 */ /* 0x000fd6000000005f */
[----:B------:R-:W-:Y:S05]  /*1700*/  @P1 BRA `(.L_x_89) ;  /* 0x0000001000001947 */ /* 0x000fea0003800000 */
[----:B------:R0:W5:Y:S02]  /*1710*/  LDG.E.U16 R95, [R16.64+0x40] ;  /* 0x00004006105f7981 */ /* 0x000164000c1e1500 */
.L_x_89:
[----:B------:R-:W-:Y:S05]  /*1720*/  BSYNC B2 ;  /* 0x0000000000027941 */ /* 0x000fea0003800000 */
.L_x_88:
[----:B-----5:R1:W-:Y:S01]  /*1730*/  STS.U16 [R96+0xa000], R95 ;  /* 0x00a0005f60007388 */ /* 0x0203e20000000400 */
[----:B------:R-:W-:Y:S01]  /*1740*/  ISETP.NE.AND P1, PT, R85, 0x2, PT ;  /* 0x000000025500780c */ /* 0x000fe20003f25270 */
[----:B------:R-:W-:-:S12]  /*1750*/  IMAD.MOV.U32 R94, RZ, RZ, R91 ;  /* 0x000000ffff5e7224 */ /* 0x000fd800078e005b */
[----:B------:R-:W-:Y:S05]  /*1760*/  @!P1 BRA `(.L_x_87) ;  /* 0x0000009000009947 */ /* 0x000fea0003800000 */
[----:B-1----:R-:W-:Y:S01]  /*1770*/  IMAD.IADD R95, R91, 0x1, R97 ;  /* 0x000000015b5f7824 */ /* 0x002fe200078e0261 */
[----:B------:R-:W-:Y:S04]  /*1780*/  BSSY B2, `(.L_x_90) ;  /* 0x0000005000027945 */ /* 0x000fe80003800000 */
[----:B------:R-:W-:Y:S02]  /*1790*/  ISETP.GE.AND P1, PT, R95, R2, PT ;  /* 0x000000025f00720c */ /* 0x000fe40003f26270 */
[----:B------:R-:W-:-:S11]  /*17a0*/  PRMT R95, RZ, 0x7610, R95 ;  /* 0x00007610ff5f7816 */ /* 0x000fd6000000005f */
[----:B------:R-:W-:Y:S05]  /*17b0*/  @P1 BRA `(.L_x_91) ;  /* 0x0000001000001947 */ /* 0x000fea0003800000 */
[----:B------:R1:W5:Y:S02]  /*17c0*/  LDG.E.U16 R95, [R16.64+0x80] ;  /* 0x00008006105f7981 */ /* 0x000364000c1e1500 */
.L_x_91:
[----:B------:R-:W-:Y:S05]  /*17d0*/  BSYNC B2 ;  /* 0x0000000000027941 */ /* 0x000fea0003800000 */
.L_x_90:
[----:B-----5:R2:W-:Y:S01]  /*17e0*/  STS.U16 [R96+0xe000], R95 ;  /* 0x00e0005f60007388 */ /* 0x0205e20000000400 */
[----:B------:R-:W-:-:S03]  /*17f0*/  IMAD.MOV.U32 R94, RZ, RZ, R92 ;  /* 0x000000ffff5e7224 */ /* 0x000fc600078e005c */
.L_x_87:
[----:B-1----:R-:W-:Y:S05]  /*1800*/  BSYNC B0 ;  /* 0x0000000000007941 */ /* 0x002fea0003800000 */
.L_x_86:
[----:B------:R-:W-:Y:S01]  /*1810*/  ISETP.NE.AND P1, PT, R67, 0x3, PT ;  /* 0x000000034300780c */ /* 0x000fe20003f25270 */
[----:B------:R-:W-:-:S12]  /*1820*/  BSSY B0, `(.L_x_92) ;  /* 0x000001d000007945 */ /* 0x000fd80003800000 */
[----:B------:R-:W-:Y:S05]  /*1830*/  @P1 BRA `(.L_x_93) ;  /* 0x000001b000001947 */ /* 0x000fea0003800000 */
[----:B------:R-:W-:Y:S01]  /*1840*/  IMAD.IADD R99, R97, 0x1, R94 ;  /* 0x0000000161637824 */ /* 0x000fe200078e025e */
[----:B0-----:R-:W-:-:S04]  /*1850*/  PRMT R98, RZ, 0x7610, R98 ;  /* 0x00007610ff627816 */ /* 0x001fc80000000062 */
[C---:B------:R-:W-:Y:S02]  /*1860*/  IADD3 R17, R99.reuse, 0x20, RZ ;  /* 0x0000002063117810 */ /* 0x040fe40007ffe0ff */
[----:B--2---:R-:W-:Y:S02]  /*1870*/  IADD3 R95, R99, 0x40, RZ ;  /* 0x00000040635f7810 */ /* 0x004fe40007ffe0ff */
[-C--:B------:R-:W-:Y:S02]  /*1880*/  ISETP.GE.AND P2, PT, R17, R2.reuse, PT ;  /* 0x000000021100720c */ /* 0x080fe40003f46270 */
[----:B------:R-:W-:Y:S02]  /*1890*/  IADD3 R97, R99, 0x60, RZ ;  /* 0x0000006063617810 */ /* 0x000fe40007ffe0ff */
[----:B------:R-:W-:Y:S02]  /*18a0*/  IADD3 R17, P5, R3, R99, RZ ;  /* 0x0000006303117210 */ /* 0x000fe40007fbe0ff */
[----:B------:R-:W-:-:S02]  /*18b0*/  ISETP.GE.AND P1, PT, R99, R2, PT ;  /* 0x000000026300720c */ /* 0x000fc40003f26270 */
[-C--:B------:R-:W-:Y:S02]  /*18c0*/  ISETP.GE.AND P3, PT, R95, R2.reuse, PT ;  /* 0x000000025f00720c */ /* 0x080fe40003f66270 */
[----:B------:R-:W-:Y:S02]  /*18d0*/  ISETP.GE.AND P4, PT, R97, R2, PT ;  /* 0x000000026100720c */ /* 0x000fe40003f86270 */
[----:B------:R-:W-:Y:S02]  /*18e0*/  LEA.HI.X.SX32 R96, R99, R4, 0x1, P5 ;  /* 0x0000000463607211 */ /* 0x000fe400028f0eff */
[C---:B------:R-:W-:Y:S02]  /*18f0*/  LEA R16, P5, R17.reuse, c[0x0][0x160], 0x1 ;  /* 0x0000580011107a11 */ /* 0x040fe400078a08ff */
[----:B------:R-:W-:Y:S02]  /*1900*/  PRMT R95, RZ, 0x7610, R95 ;  /* 0x00007610ff5f7816 */ /* 0x000fe4000000005f */
[----:B------:R-:W-:-:S02]  /*1910*/  LEA.HI.X R17, R17, c[0x0][0x164], R96, 0x1, P5 ;  /* 0x0000590011117a11 */ /* 0x000fc400028f0c60 */
[----:B------:R-:W-:Y:S02]  /*1920*/  PRMT R96, RZ, 0x7610, R96 ;  /* 0x00007610ff607816 */ /* 0x000fe40000000060 */
[----:B------:R-:W-:Y:S01]  /*1930*/  PRMT R97, RZ, 0x7610, R97 ;  /* 0x00007610ff617816 */ /* 0x000fe20000000061 */
[----:B------:R-:W2:Y:S04]  /*1940*/  @!P2 LDG.E.U16 R95, [R16.64+0x40] ;  /* 0x00004006105fa981 */ /* 0x000ea8000c1e1500 */
[----:B------:R-:W3:Y:S04]  /*1950*/  @!P1 LDG.E.U16 R96, [R16.64] ;  /* 0x0000000610609981 */ /* 0x000ee8000c1e1500 */
[----:B------:R-:W4:Y:S04]  /*1960*/  @!P3 LDG.E.U16 R98, [R16.64+0x80] ;  /* 0x000080061062b981 */ /* 0x000f28000c1e1500 */
[----:B------:R-:W4:Y:S01]  /*1970*/  @!P4 LDG.E.U16 R97, [R16.64+0xc0] ;  /* 0x0000c0061061c981 */ /* 0x000f22000c1e1500 */
[----:B------:R-:W-:-:S04]  /*1980*/  IMAD R94, R94, 0x100, R93 ;  /* 0x000001005e5e7824 */ /* 0x000fc800078e025d */
[C---:B------:R-:W-:Y:S01]  /*1990*/  IMAD.SHL.U32 R99, R94.reuse, 0x2, RZ ;  /* 0x000000025e637824 */ /* 0x040fe200078e00ff */
[----:B------:R-:W-:-:S04]  /*19a0*/  LEA R94, R94, 0x4b0, 0x1 ;  /* 0x000004b05e5e7811 */ /* 0x000fc800078e08ff */
[----:B---3--:R0:W-:Y:S04]  /*19b0*/  STS.U16 [R99+0x64b0], R96 ;  /* 0x0064b06063007388 */ /* 0x0081e80000000400 */
[----:B--2---:R0:W-:Y:S04]  /*19c0*/  STS.U16 [R94+0xa000], R95 ;  /* 0x00a0005f5e007388 */ /* 0x0041e80000000400 */
[----:B----4-:R0:W-:Y:S04]  /*19d0*/  STS.U16 [R94+0xe000], R98 ;  /* 0x00e000625e007388 */ /* 0x0101e80000000400 */
[----:B------:R0:W-:Y:S02]  /*19e0*/  STS.U16 [R94+0x12000], R97 ;  /* 0x012000615e007388 */ /* 0x0001e40000000400 */
.L_x_93:
[----:B------:R-:W-:Y:S05]  /*19f0*/  BSYNC B0 ;  /* 0x0000000000007941 */ /* 0x000fea0003800000 */
.L_x_92:
[----:B------:R-:W-:-:S04]  /*1a00*/  IADD3 R93, R93, 0x8, RZ ;  /* 0x000000085d5d7810 */ /* 0x000fc80007ffe0ff */
[----:B------:R-:W-:-:S13]  /*1a10*/  ISETP.GE.U32.AND P1, PT, R93, 0x100, PT ;  /* 0x000001005d00780c */ /* 0x000fda0003f26070 */
[----:B------:R-:W-:Y:S05]  /*1a20*/  @!P1 BRA `(.L_x_94) ;  /* 0xfffffb5000009947 */ /* 0x000fea000383ffff */
.L_x_85:
[----:B0-----:R-:W-:Y:S05]  /*1a30*/  BSYNC B1 ;  /* 0x0000000000017941 */ /* 0x001fea0003800000 */
.L_x_84:
[----:B------:R-:W-:Y:S01]  /*1a40*/  ISETP.NE.AND P6, PT, R15, RZ, PT ;  /* 0x000000ff0f00720c */ /* 0x000fe20003fc5270 */
[----:B------:R-:W0:Y:S01]  /*1a50*/  S2R R85, SR_LANEID ;  /* 0x0000000000557919 */ /* 0x000e220000000000 */
[----:B-----5:R-:W-:Y:S01]  /*1a60*/  PRMT R0, R64, 0x7610, R0 ;  /* 0x0000761040007816 */ /* 0x020fe20000000000 */
[----:B------:R-:W-:Y:S01]  /*1a70*/  IMAD.MOV.U32 R97, RZ, RZ, 0xd ;  /* 0x0000000dff617424 */ /* 0x000fe200078e00ff */
[----:B------:R-:W-:Y:S01]  /*1a80*/  SHF.R.S32.HI R64, RZ, 0x1f, R15 ;  /* 0x0000001fff407819 */ /* 0x000fe2000001140f */
[----:B------:R-:W-:Y:S01]  /*1a90*/  IMAD.MOV.U32 R91, RZ, RZ, RZ ;  /* 0x000000ffff5b7224 */ /* 0x000fe200078e00ff */
[----:B------:R-:W-:Y:S01]  /*1aa0*/  PRMT R16, R66, 0x7610, R16 ;  /* 0x0000761042107816 */ /* 0x000fe20000000010 */
[----:B------:R-:W-:Y:S01]  /*1ab0*/  IMAD.MOV.U32 R92, RZ, RZ, RZ ;  /* 0x000000ffff5c7224 */ /* 0x000fe200078e00ff */
[----:B------:R-:W-:Y:S01]  /*1ac0*/  LEA.HI R64, R64, R15, RZ, 0x5 ;  /* 0x0000000f40407211 */ /* 0x000fe200078f28ff */
[----:B--2---:R-:W-:Y:S01]  /*1ad0*/  IMAD.MOV.U32 R95, RZ, RZ, RZ ;  /* 0x000000ffff5f7224 */ /* 0x004fe200078e00ff */
[----:B------:R-:W-:Y:S01]  /*1ae0*/  PRMT R17, R65, 0x7610, R17 ;  /* 0x0000761041117816 */ /* 0x000fe20000000011 */
[----:B------:R-:W-:Y:S01]  /*1af0*/  IMAD.MOV.U32 R96, RZ, RZ, RZ ;  /* 0x000000ffff607224 */ /* 0x000fe200078e00ff */
[----:B------:R-:W-:Y:S01]  /*1b00*/  SHF.R.S32.HI R64, RZ, 0x5, R64 ;  /* 0x00000005ff407819 */ /* 0x000fe20000011440 */
[----:B------:R-:W-:Y:S01]  /*1b10*/  @!P6 STS [RZ], RZ ;  /* 0x000000ffff00e388 */ /* 0x000fe20000000800 */
[----:B------:R-:W-:-:S02]  /*1b20*/  LEA R90, R15, 0x4b0, 0x1 ;  /* 0x000004b00f5a7811 */ /* 0x000fc400078e08ff */
[----:B------:R-:W-:Y:S01]  /*1b30*/  PRMT R93, RZ, 0x7610, R93 ;  /* 0x00007610ff5d7816 */ /* 0x000fe2000000005d */
[----:B------:R-:W-:Y:S01]  /*1b40*/  IMAD.SHL.U32 R98, R64, 0x4, RZ ;  /* 0x0000000440627824 */ /* 0x000fe200078e00ff */
[----:B------:R-:W-:Y:S02]  /*1b50*/  PRMT R94, RZ, 0x7610, R94 ;  /* 0x00007610ff5e7816 */ /* 0x000fe4000000005e */
.L_x_106:
[----:B------:R-:W-:Y:S01]  /*1b60*/  IMAD.MOV.U32 R65, RZ, RZ, 0x1 ;  /* 0x00000001ff417424 */ /* 0x000fe200078e00ff */
[----:B------:R-:W-:Y:S01]  /*1b70*/  LOP3.LUT R64, R97, 0xffff, RZ, 0xc0, !PT ;  /* 0x0000ffff61407812 */ /* 0x000fe200078ec0ff */
[----:B------:R-:W-:Y:S03]  /*1b80*/  BAR.SYNC.DEFER_BLOCKING 0x0 ;  /* 0x0000000000007b1d */ /* 0x000fe60000010000 */
[----:B------:R-:W-:-:S03]  /*1b90*/  SHF.L.U32 R64, R65, R64, RZ ;  /* 0x0000004041407219 */ /* 0x000fc600000006ff */
[----:B------:R-:W-:Y:S01]  /*1ba0*/  BSSY B0, `(.L_x_95) ;  /* 0x00005ac000007945 */ /* 0x000fe20003800000 */
[----:B------:R-:W-:-:S04]  /*1bb0*/  LOP3.LUT R101, R93, R64, RZ, 0xfc, !PT ;  /* 0x000000405d657212 */ /* 0x000fc800078efcff */
[C---:B------:R-:W-:Y:S02]  /*1bc0*/  LOP3.LUT R64, R101.reuse, R51, RZ, 0x30, !PT ;  /* 0x0000003365407212 */ /* 0x040fe400078e30ff */
[----:B------:R-:W-:Y:S02]  /*1bd0*/  LOP3.LUT R65, R101, R50, RZ, 0x30, !PT ;  /* 0x0000003265417212 */ /* 0x000fe400078e30ff */
[----:B------:R-:W-:Y:S02]  /*1be0*/  PRMT R66, R64, 0x9910, RZ ;  /* 0x0000991040427816 */ /* 0x000fe400000000ff */
[----:B------:R-:W-:Y:S02]  /*1bf0*/  PRMT R67, R65, 0x9910, RZ ;  /* 0x0000991041437816 */ /* 0x000fe400000000ff */
[C---:B------:R-:W-:Y:S01]  /*1c00*/  LOP3.LUT R64, R101.reuse, R52, RZ, 0x30, !PT ;  /* 0x0000003465407212 */ /* 0x040fe200078e30ff */
[----:B------:R-:W-:Y:S02]  /*1c10*/  IMAD.MOV.U32 R65, RZ, RZ, R66 ;  /* 0x000000ffff417224 */ /* 0x000fe400078e0042 */
[----:B------:R-:W-:Y:S01]  /*1c20*/  IMAD.MOV.U32 R66, RZ, RZ, R67 ;  /* 0x000000ffff427224 */ /* 0x000fe200078e0043 */
[----:B------:R-:W-:Y:S01]  /*1c30*/  PRMT R67, R64, 0x9910, RZ ;  /* 0x0000991040437816 */ /* 0x000fe200000000ff */
[----:B------:R-:W1:Y:S01]  /*1c40*/  LDS.U16 R118, [R90+0x6000] ;  /* 0x006000005a767984 */ /* 0x000e620000000400 */
        /* <DEDUP_REMOVED lines=13> */
[----:B------:R-:W-:-:S02]  /*1d20*/  PRMT R99, R65, 0x9910, RZ ;  /* 0x0000991041637816 */ /* 0x000fc400000000ff */
[C---:B------:R-:W-:Y:S01]  /*1d30*/  LOP3.LUT R64, R101.reuse, R54, RZ, 0x30, !PT ;  /* 0x0000003665407212 */ /* 0x040fe200078e30ff */
[----:B------:R-:W-:Y:S01]  /*1d40*/  IMAD.MOV.U32 R65, RZ, RZ, R67 ;  /* 0x000000ffff417224 */ /* 0x000fe200078e0043 */
[----:B------:R-:W-:Y:S01]  /*1d50*/  ISETP.NE.AND P2, PT, R66, RZ, PT ;  /* 0x000000ff4200720c */ /* 0x000fe20003f45270 */
[----:B------:R-:W-:Y:S01]  /*1d60*/  IMAD.MOV.U32 R66, RZ, RZ, R99 ;  /* 0x000000ffff427224 */ /* 0x000fe200078e0063 */
[----:B------:R-:W-:Y:S01]  /*1d70*/  PRMT R67, R64, 0x9910, RZ ;  /* 0x0000991040437816 */ /* 0x000fe200000000ff */
[----:B------:R-:W-:Y:S01]  /*1d80*/  LDS.U16 R126, [R90+0x6a00] ;  /* 0x006a00005a7e7984 */ /* 0x000fe20000000400 */
[----:B------:R-:W-:Y:S02]  /*1d90*/  LOP3.LUT R64, R101, R47, RZ, 0x30, !PT ;  /* 0x0000002f65407212 */ /* 0x000fe400078e30ff */
[----:B------:R-:W-:Y:S01]  /*1da0*/  ISETP.NE.AND P0, PT, R65, RZ, PT ;  /* 0x000000ff4100720c */ /* 0x000fe20003f05270 */
[----:B------:R-:W-:Y:S01]  /*1db0*/  IMAD.MOV.U32 R65, RZ, RZ, R67 ;  /* 0x000000ffff417224 */ /* 0x000fe200078e0043 */
[----:B------:R-:W-:Y:S01]  /*1dc0*/  ISETP.NE.AND P5, PT, R66, RZ, PT ;  /* 0x000000ff4200720c */ /* 0x000fe20003fa5270 */
[----:B------:R-:W-:Y:S01]  /*1dd0*/  LDS.U16 R128, [R90+0x6c00] ;  /* 0x006c00005a807984 */ /* 0x000fe20000000400 */
[----:B------:R-:W-:-:S02]  /*1de0*/  LOP3.LUT R66, R101, R55, RZ, 0x30, !PT ;  /* 0x0000003765427212 */ /* 0x000fc400078e30ff */
[----:B------:R-:W-:Y:S01]  /*1df0*/  PRMT R99, R64, 0x9910, RZ ;  /* 0x0000991040637816 */ /* 0x000fe200000000ff */
[----:B------:R-:W-:Y:S01]  /*1e00*/  LDS.U16 R130, [R90+0x7000] ;  /* 0x007000005a827984 */ /* 0x000fe20000000400 */
[----:B------:R-:W-:Y:S02]  /*1e10*/  SEL R114, RZ, 0x1, P4 ;  /* 0x00000001ff727807 */ /* 0x000fe40002000000 */
[----:B------:R-:W-:Y:S01]  /*1e20*/  FSEL R64, RZ, 1, P4 ;  /* 0x3f800000ff407808 */ /* 0x000fe20002000000 */
[----:B------:R-:W-:Y:S01]  /*1e30*/  LDS.U16 R134, [R90+0x8c00] ;  /* 0x008c00005a867984 */ /* 0x000fe20000000400 */
[----:B------:R-:W-:Y:S02]  /*1e40*/  PRMT R100, R66, 0x9910, RZ ;  /* 0x0000991042647816 */ /* 0x000fe400000000ff */
[----:B------:R-:W-:Y:S01]  /*1e50*/  ISETP.NE.AND P4, PT, R65, RZ, PT ;  /* 0x000000ff4100720c */ /* 0x000fe20003f85270 */
[----:B------:R-:W-:Y:S01]  /*1e60*/  HADD2.F32 R65, -RZ, R51.H0_H0 ;  /* 0x20000033ff417230 */ /* 0x000fe20000004100 */
[----:B------:R-:W-:Y:S01]  /*1e70*/  LOP3.LUT R66, R101, R46, RZ, 0x30, !PT ;  /* 0x0000002e65427212 */ /* 0x000fe200078e30ff */
[----:B------:R-:W-:Y:S01]  /*1e80*/  LDS.U16 R140, [R90+0x9000] ;  /* 0x009000005a8c7984 */ /* 0x000fe20000000400 */
[----:B------:R-:W-:-:S02]  /*1e90*/  FSEL R67, RZ, 1, P1 ;  /* 0x3f800000ff437808 */ /* 0x000fc40000800000 */
[----:B------:R-:W-:Y:S01]  /*1ea0*/  PRMT R66, R66, 0x9910, RZ ;  /* 0x0000991042427816 */ /* 0x000fe200000000ff */
[----:B------:R-:W-:Y:S01]  /*1eb0*/  FFMA.FTZ R64, R64, R65, RZ ;  /* 0x0000004140407223 */ /* 0x000fe200000100ff */
[----:B------:R-:W-:Y:S01]  /*1ec0*/  SEL R116, RZ, 0xffffffff, P1 ;  /* 0xffffffffff747807 */ /* 0x000fe20000800000 */
[----:B------:R-:W-:Y:S01]  /*1ed0*/  HADD2.F32 R65, -RZ, R50.H0_H0 ;  /* 0x20000032ff417230 */ /* 0x000fe20000004100 */
[----:B------:R-:W-:Y:S01]  /*1ee0*/  ISETP.NE.AND P1, PT, R99, RZ, PT ;  /* 0x000000ff6300720c */ /* 0x000fe20003f25270 */
[----:B------:R-:W-:Y:S01]  /*1ef0*/  LDS.U16 R136, [R90+0x9a00] ;  /* 0x009a00005a887984 */ /* 0x000fe20000000400 */
[----:B------:R-:W-:Y:S01]  /*1f00*/  FSEL R99, RZ, 1, P3 ;  /* 0x3f800000ff637808 */ /* 0x000fe20001800000 */
[----:B------:R-:W-:Y:S01]  /*1f10*/  IMAD.SHL.U32 R251, R116, 0x2, RZ ;  /* 0x0000000274fb7824 */ /* 0x000fe200078e00ff */
[----:B------:R-:W-:Y:S01]  /*1f20*/  SEL R106, RZ, 0x4, P3 ;  /* 0x00000004ff6a7807 */ /* 0x000fe20001800000 */
[----:B------:R-:W-:Y:S01]  /*1f30*/  FFMA.FTZ R64, R67, R65, R64 ;  /* 0x0000004143407223 */ /* 0x000fe20000010040 */
[----:B------:R-:W-:Y:S01]  /*1f40*/  ISETP.NE.AND P3, PT, R100, RZ, PT ;  /* 0x000000ff6400720c */ /* 0x000fe20003f65270 */
[----:B------:R-:W-:Y:S01]  /*1f50*/  IMAD.MOV.U32 R100, RZ, RZ, R66 ;  /* 0x000000ffff647224 */ /* 0x000fe200078e0042 */
[----:B------:R-:W-:Y:S01]  /*1f60*/  LOP3.LUT R66, R101, R56, RZ, 0x30, !PT ;  /* 0x0000003865427212 */ /* 0x000fe200078e30ff */
[----:B------:R-:W-:Y:S01]  /*1f70*/  HADD2.F32 R65, -RZ, R52.H0_H0 ;  /* 0x20000034ff417230 */ /* 0x000fe20000004100 */
[----:B------:R-:W-:Y:S01]  /*1f80*/  FSEL R67, RZ, 1, P2 ;  /* 0x3f800000ff437808 */ /* 0x000fe20001000000 */
[----:B------:R-:W-:Y:S01]  /*1f90*/  LDS.U16 R250, [R90+0xd200] ;  /* 0x00d200005afa7984 */ /* 0x000fe20000000400 */
[----:B------:R-:W-:-:S02]  /*1fa0*/  SEL R115, RZ, 0x8, P2 ;  /* 0x00000008ff737807 */ /* 0x000fc40001000000 */
[----:B------:R-:W-:Y:S01]  /*1fb0*/  ISETP.NE.AND P2, PT, R100, RZ, PT ;  /* 0x000000ff6400720c */ /* 0x000fe20003f45270 */
[----:B------:R-:W-:Y:S01]  /*1fc0*/  FFMA.FTZ R64, R99, R65, R64 ;  /* 0x0000004163407223 */ /* 0x000fe20000010040 */
[----:B------:R-:W-:Y:S01]  /*1fd0*/  PRMT R100, R66, 0x9910, RZ ;  /* 0x0000991042647816 */ /* 0x000fe200000000ff */
[----:B------:R-:W-:Y:S01]  /*1fe0*/  HADD2.F32 R65, -RZ, R49.H0_H0 ;  /* 0x20000031ff417230 */ /* 0x000fe20000004100 */
[----:B------:R-:W-:Y:S01]  /*1ff0*/  LOP3.LUT R66, R101, R45, RZ, 0x30, !PT ;  /* 0x0000002d65427212 */ /* 0x000fe200078e30ff */
[----:B------:R-:W-:Y:S01]  /*2000*/  LDS.U16 R248, [R90+0xd400] ;  /* 0x00d400005af87984 */ /* 0x000fe20000000400 */
[----:B------:R-:W-:Y:S02]  /*2010*/  FSEL R99, RZ, 1, P0 ;  /* 0x3f800000ff637808 */ /* 0x000fe40000000000 */
[----:B------:R-:W-:Y:S01]  /*2020*/  PRMT R66, R66, 0x9910, RZ ;  /* 0x0000991042427816 */ /* 0x000fe200000000ff */
[----:B------:R-:W-:Y:S01]  /*2030*/  FFMA.FTZ R64, R67, R65, R64 ;  /* 0x0000004143407223 */ /* 0x000fe20000010040 */
[----:B------:R-:W-:Y:S01]  /*2040*/  SEL R246, RZ, 0x10, P0 ;  /* 0x00000010fff67807 */ /* 0x000fe20000000000 */
[----:B------:R-:W-:Y:S01]  /*2050*/  HADD2.F32 R65, -RZ, R53.H0_H0 ;  /* 0x20000035ff417230 */ /* 0x000fe20000004100 */
[----:B------:R-:W-:Y:S01]  /*2060*/  ISETP.NE.AND P0, PT, R100, RZ, PT ;  /* 0x000000ff6400720c */ /* 0x000fe20003f05270 */
[----:B------:R-:W-:Y:S01]  /*2070*/  IMAD.MOV.U32 R100, RZ, RZ, R66 ;  /* 0x000000ffff647224 */ /* 0x000fe200078e0042 */
[----:B------:R-:W-:Y:S01]  /*2080*/  LOP3.LUT R66, R101, R57, RZ, 0x30, !PT ;  /* 0x0000003965427212 */ /* 0x000fe200078e30ff */
[----:B------:R-:W-:Y:S01]  /*2090*/  LDS.U16 R252, [R90+0xd600] ;  /* 0x00d600005afc7984 */ /* 0x000fe20000000400 */
[----:B------:R-:W-:Y:S01]  /*20a0*/  FSEL R67, RZ, 1, P5 ;  /* 0x3f800000ff437808 */ /* 0x000fe20002800000 */
[----:B------:R-:W-:Y:S01]  /*20b0*/  FFMA.FTZ R64, R99, R65, R64 ;  /* 0x0000004163407223 */ /* 0x000fe20000010040 */
[----:B------:R-:W-:Y:S01]  /*20c0*/  SEL R107, RZ, 0x20, P5 ;  /* 0x00000020ff6b7807 */ /* 0x000fe20002800000 */
[----:B------:R-:W-:Y:S01]  /*20d0*/  HADD2.F32 R65, -RZ, R48.H0_H0 ;  /* 0x20000030ff417230 */ /* 0x000fe20000004100 */
[----:B------:R-:W-:-:S02]  /*20e0*/  ISETP.NE.AND P5, PT, R100, RZ, PT ;  /* 0x000000ff6400720c */ /* 0x000fc40003fa5270 */
[----:B------:R-:W-:Y:S02]  /*20f0*/  PRMT R100, R66, 0x9910, RZ ;  /* 0x0000991042647816 */ /* 0x000fe400000000ff */
[----:B------:R-:W-:Y:S01]  /*2100*/  LOP3.LUT R66, R101, R44, RZ, 0x30, !PT ;  /* 0x0000002c65427212 */ /* 0x000fe200078e30ff */
[----:B------:R-:W-:Y:S01]  /*2110*/  FFMA.FTZ R64, R67, R65, R64 ;  /* 0x0000004143407223 */ /* 0x000fe20000010040 */
[----:B------:R-:W-:Y:S01]  /*2120*/  FSEL R99, RZ, 1, P4 ;  /* 0x3f800000ff637808 */ /* 0x000fe20002000000 */
[----:B------:R-:W-:Y:S01]  /*2130*/  HADD2.F32 R65, -RZ, R54.H0_H0 ;  /* 0x20000036ff417230 */ /* 0x000fe20000004100 */
[----:B------:R-:W-:Y:S02]  /*2140*/  PRMT R66, R66, 0x9910, RZ ;  /* 0x0000991042427816 */ /* 0x000fe400000000ff */
[----:B------:R-:W-:Y:S02]  /*2150*/  SEL R245, RZ, 0x40, P4 ;  /* 0x00000040fff57807 */ /* 0x000fe40002000000 */
[----:B------:R-:W-:Y:S01]  /*2160*/  ISETP.NE.AND P4, PT, R100, RZ, PT ;  /* 0x000000ff6400720c */ /* 0x000fe20003f85270 */
[----:B------:R-:W-:Y:S01]  /*2170*/  IMAD.MOV.U32 R100, RZ, RZ, R66 ;  /* 0x000000ffff647224 */ /* 0x000fe200078e0042 */
[----:B------:R-:W-:Y:S01]  /*2180*/  LOP3.LUT R66, R101, R58, RZ, 0x30, !PT ;  /* 0x0000003a65427212 */ /* 0x000fe200078e30ff */
[----:B------:R-:W-:Y:S01]  /*2190*/  FFMA.FTZ R64, R99, R65, R64 ;  /* 0x0000004163407223 */ /* 0x000fe20000010040 */
[----:B------:R-:W-:Y:S01]  /*21a0*/  FSEL R67, RZ, 1, P1 ;  /* 0x3f800000ff437808 */ /* 0x000fe20000800000 */
[----:B------:R-:W-:Y:S01]  /*21b0*/  HADD2.F32 R65, -RZ, R47.H0_H0 ;  /* 0x2000002fff417230 */ /* 0x000fe20000004100 */
[----:B------:R-:W-:-:S02]  /*21c0*/  SEL R244, RZ, 0x80, P1 ;  /* 0x00000080fff47807 */ /* 0x000fc40000800000 */
[----:B------:R-:W-:Y:S02]  /*21d0*/  ISETP.NE.AND P1, PT, R100, RZ, PT ;  /* 0x000000ff6400720c */ /* 0x000fe40003f25270 */
        /* <DEDUP_REMOVED lines=411> */
[----:B------:R-:W-:Y:S01]  /*3b90*/  FSEL R67, RZ, 1, P2 ;  /* 0x3f800000ff437808 */ /* 0x000fe20001000000 */
[----:B------:R-:W-:Y:S01]  /*3ba0*/  FFMA.FTZ R64, R99, R65, R64 ;  /* 0x0000004163407223 */ /* 0x000fe20000010040 */
[----:B------:R-:W-:Y:S01]  /*3bb0*/  SEL R196, RZ, 0x80000000, P2 ;  /* 0x80000000ffc47807 */ /* 0x000fe20001000000 */
[----:B------:R-:W-:Y:S01]  /*3bc0*/  HADD2.F32 R99, -RZ, R87.H0_H0 ;  /* 0x20000057ff637230 */ /* 0x000fe20000004100 */
[----:B------:R-:W-:Y:S01]  /*3bd0*/  ISETP.NE.AND P2, PT, R66, RZ, PT ;  /* 0x000000ff4200720c */ /* 0x000fe20003f45270 */
[----:B------:R-:W-:Y:S01]  /*3be0*/  HADD2.F32 R66, -RZ, R19.H0_H0 ;  /* 0x20000013ff427230 */ /* 0x000fe20000004100 */
[----:B------:R-:W-:Y:S02]  /*3bf0*/  FSEL R65, RZ, 1, P0 ;  /* 0x3f800000ff417808 */ /* 0x000fe40000000000 */
[----:B------:R-:W-:Y:S02]  /*3c00*/  SEL R197, RZ, 0x40000000, P3 ;  /* 0x40000000ffc57807 */ /* 0x000fe40001800000 */
[----:B------:R-:W-:Y:S01]  /*3c10*/  FFMA.FTZ R64, R67, R66, R64 ;  /* 0x0000004243407223 */ /* 0x000fe20000010040 */
[----:B------:R-:W-:Y:S01]  /*3c20*/  HADD2.F32 R66, -RZ, R18.H0_H0 ;  /* 0x20000012ff427230 */ /* 0x000fe20000004100 */
[----:B------:R-:W-:-:S02]  /*3c30*/  FSEL R67, RZ, 1, P5 ;  /* 0x3f800000ff437808 */ /* 0x000fc40002800000 */
[----:B------:R-:W-:Y:S01]  /*3c40*/  FFMA.FTZ R64, R65, R99, R64 ;  /* 0x0000006341407223 */ /* 0x000fe20000010040 */
[----:B------:R-:W-:Y:S01]  /*3c50*/  HADD2.F32 R99, -RZ, R88.H0_H0 ;  /* 0x20000058ff637230 */ /* 0x000fe20000004100 */
[----:B------:R-:W-:Y:S02]  /*3c60*/  FSEL R65, RZ, 1, P4 ;  /* 0x3f800000ff417808 */ /* 0x000fe40002000000 */
[----:B------:R-:W-:Y:S01]  /*3c70*/  FFMA.FTZ R64, R67, R66, R64 ;  /* 0x0000004243407223 */ /* 0x000fe20000010040 */
[----:B------:R-:W-:Y:S01]  /*3c80*/  ISETP.NE.AND P3, PT, R100, RZ, PT ;  /* 0x000000ff6400720c */ /* 0x000fe20003f65270 */
[----:B------:R-:W-:Y:S01]  /*3c90*/  HADD2.F32 R66, -RZ, R17.H0_H0 ;  /* 0x20000011ff427230 */ /* 0x000fe20000004100 */
[----:B------:R-:W-:Y:S01]  /*3ca0*/  LOP3.LUT R67, R101, R7, RZ, 0x30, !PT ;  /* 0x0000000765437212 */ /* 0x000fe200078e30ff */
[----:B------:R-:W-:Y:S01]  /*3cb0*/  FFMA.FTZ R64, R65, R99, R64 ;  /* 0x0000006341407223 */ /* 0x000fe20000010040 */
[----:B------:R-:W-:Y:S01]  /*3cc0*/  LOP3.LUT R100, R101, R6, RZ, 0x30, !PT ;  /* 0x0000000665647212 */ /* 0x000fe200078e30ff */
[----:B------:R-:W-:Y:S01]  /*3cd0*/  HADD2.F32 R99, -RZ, R89.H0_H0 ;  /* 0x20000059ff637230 */ /* 0x000fe20000004100 */
[----:B------:R-:W-:-:S02]  /*3ce0*/  FSEL R65, RZ, 1, P1 ;  /* 0x3f800000ff417808 */ /* 0x000fc40000800000 */
[----:B------:R-:W-:Y:S02]  /*3cf0*/  PRMT R102, R67, 0x9910, RZ ;  /* 0x0000991043667816 */ /* 0x000fe400000000ff */
[----:B------:R-:W-:Y:S01]  /*3d00*/  PRMT R100, R100, 0x9910, RZ ;  /* 0x0000991064647816 */ /* 0x000fe200000000ff */
[----:B------:R-:W-:Y:S01]  /*3d10*/  FFMA.FTZ R64, R65, R66, R64 ;  /* 0x0000004241407223 */ /* 0x000fe20000010040 */
[----:B------:R-:W-:Y:S01]  /*3d20*/  FSEL R67, RZ, 1, P3 ;  /* 0x3f800000ff437808 */ /* 0x000fe20001800000 */
[----:B------:R-:W-:Y:S01]  /*3d30*/  HADD2.F32 R66, -RZ, R16.H0_H0 ;  /* 0x20000010ff427230 */ /* 0x000fe20000004100 */
[----:B------:R-:W-:Y:S02]  /*3d40*/  SEL R110, RZ, 0x1, P0 ;  /* 0x00000001ff6e7807 */ /* 0x000fe40000000000 */
        /* <DEDUP_REMOVED lines=8> */
[----:B------:R-:W-:Y:S01]  /*3dd0*/  FSEL R65, RZ, 1, P0 ;  /* 0x3f800000ff417808 */ /* 0x000fe20000000000 */
[----:B------:R-:W-:Y:S01]  /*3de0*/  IMAD.SHL.U32 R195, R195, 0x2, RZ ;  /* 0x00000002c3c37824 */ /* 0x000fe200078e00ff */
[C---:B------:R-:W-:Y:S02]  /*3df0*/  LOP3.LUT R67, R101.reuse, R9, RZ, 0x30, !PT ;  /* 0x0000000965437212 */ /* 0x040fe400078e30ff */
[----:B------:R-:W-:Y:S01]  /*3e00*/  LOP3.LUT R99, R101, R10, RZ, 0x30, !PT ;  /* 0x0000000a65637212 */ /* 0x000fe200078e30ff */
[----:B------:R-:W-:Y:S01]  /*3e10*/  FFMA.FTZ R64, R65, R66, R64 ;  /* 0x0000004241407223 */ /* 0x000fe20000010040 */
[----:B------:R-:W-:Y:S01]  /*3e20*/  ISETP.NE.AND P5, PT, R102, RZ, PT ;  /* 0x000000ff6600720c */ /* 0x000fe20003fa5270 */
[----:B------:R-:W-:Y:S01]  /*3e30*/  HADD2.F32 R66, -RZ, R7.H0_H0 ;  /* 0x20000007ff427230 */ /* 0x000fe20000004100 */
[----:B------:R-:W-:-:S02]  /*3e40*/  SEL R108, RZ, 0x4, P4 ;  /* 0x00000004ff6c7807 */ /* 0x000fc40002000000 */
[----:B------:R-:W-:Y:S02]  /*3e50*/  ISETP.NE.AND P4, PT, R100, RZ, PT ;  /* 0x000000ff6400720c */ /* 0x000fe40003f85270 */
[----:B------:R-:W-:Y:S02]  /*3e60*/  LOP3.LUT R100, R101, R11, RZ, 0x30, !PT ;  /* 0x0000000b65647212 */ /* 0x000fe400078e30ff */
[----:B------:R-:W-:Y:S02]  /*3e70*/  PRMT R67, R67, 0x9910, RZ ;  /* 0x0000991043437816 */ /* 0x000fe400000000ff */
[----:B------:R-:W-:Y:S02]  /*3e80*/  PRMT R99, R99, 0x9910, RZ ;  /* 0x0000991063637816 */ /* 0x000fe400000000ff */
[----:B------:R-:W-:Y:S02]  /*3e90*/  FSEL R65, RZ, 1, P5 ;  /* 0x3f800000ff417808 */ /* 0x000fe40002800000 */
[----:B------:R-:W-:-:S02]  /*3ea0*/  SEL R109, RZ, 0x8, P1 ;  /* 0x00000008ff6d7807 */ /* 0x000fc40000800000 */
[----:B------:R-:W-:Y:S01]  /*3eb0*/  SEL R133, RZ, 0x10, P3 ;  /* 0x00000010ff857807 */ /* 0x000fe20001800000 */
[----:B------:R-:W-:Y:S01]  /*3ec0*/  FFMA.FTZ R64, R65, R66, R64 ;  /* 0x0000004241407223 */ /* 0x000fe20000010040 */
[----:B------:R-:W-:Y:S01]  /*3ed0*/  PRMT R100, R100, 0x9910, RZ ;  /* 0x0000991064647816 */ /* 0x000fe200000000ff */
[----:B------:R-:W-:Y:S01]  /*3ee0*/  HADD2.F32 R66, -RZ, R9.H0_H0 ;  /* 0x20000009ff427230 */ /* 0x000fe20000004100 */
[----:B------:R-:W-:Y:S02]  /*3ef0*/  ISETP.NE.AND P1, PT, R67, RZ, PT ;  /* 0x000000ff4300720c */ /* 0x000fe40003f25270 */
[----:B------:R-:W-:Y:S01]  /*3f00*/  ISETP.NE.AND P3, PT, R99, RZ, PT ;  /* 0x000000ff6300720c */ /* 0x000fe20003f65270 */
[----:B------:R-:W-:Y:S01]  /*3f10*/  HADD2.F32 R99, -RZ, R8.H0_H0 ;  /* 0x20000008ff637230 */ /* 0x000fe20000004100 */
[----:B------:R-:W-:Y:S02]  /*3f20*/  FSEL R67, RZ, 1, P4 ;  /* 0x3f800000ff437808 */ /* 0x000fe40002000000 */
[----:B------:R-:W-:-:S02]  /*3f30*/  SEL R102, RZ, 0x20, P2 ;  /* 0x00000020ff667807 */ /* 0x000fc40001000000 */
[----:B------:R-:W-:Y:S01]  /*3f40*/  ISETP.NE.AND P2, PT, R100, RZ, PT ;  /* 0x000000ff6400720c */ /* 0x000fe20003f45270 */
[----:B------:R-:W-:Y:S01]  /*3f50*/  FFMA.FTZ R64, R67, R99, R64 ;  /* 0x0000006343407223 */ /* 0x000fe20000010040 */
[----:B------:R-:W-:Y:S01]  /*3f60*/  FSEL R65, RZ, 1, P1 ;  /* 0x3f800000ff417808 */ /* 0x000fe20000800000 */
[----:B------:R-:W2:Y:S01]  /*3f70*/  LDS.U16 R100, [R90+0x6200] ;  /* 0x006200005a647984 */ /* 0x000ea20000000400 */
[----:B------:R-:W-:Y:S01]  /*3f80*/  HADD2.F32 R99, -RZ, R10.H0_H0 ;  /* 0x2000000aff637230 */ /* 0x000fe20000004100 */
[----:B------:R-:W-:Y:S02]  /*3f90*/  FSEL R67, RZ, 1, P3 ;  /* 0x3f800000ff437808 */ /* 0x000fe40001800000 */
[----:B------:R-:W-:Y:S01]  /*3fa0*/  FFMA.FTZ R64, R65, R66, R64 ;  /* 0x0000004241407223 */ /* 0x000fe20000010040 */
[----:B------:R-:W-:Y:S01]  /*3fb0*/  LOP3.LUT R65, R101, R12, RZ, 0x30, !PT ;  /* 0x0000000c65417212 */ /* 0x000fe200078e30ff */
[----:B------:R-:W-:Y:S01]  /*3fc0*/  HADD2.F32 R66, -RZ, R11.H0_H0 ;  /* 0x2000000bff427230 */ /* 0x000fe20000004100 */
[----:B------:R-:W-:Y:S01]  /*3fd0*/  SEL R194, RZ, 0x40, P0 ;  /* 0x00000040ffc27807 */ /* 0x000fe20000000000 */
[----:B------:R-:W-:Y:S01]  /*3fe0*/  FFMA.FTZ R64, R67, R99, R64 ;  /* 0x0000006343407223 */ /* 0x000fe20000010040 */
[----:B------:R-:W-:-:S02]  /*3ff0*/  PRMT R117, R65, 0x9910, RZ ;  /* 0x0000991041757816 */ /* 0x000fc400000000ff */
[----:B------:R-:W-:Y:S02]  /*4000*/  FSEL R65, RZ, 1, P2 ;  /* 0x3f800000ff417808 */ /* 0x000fe40001000000 */
[----:B------:R-:W-:Y:S02]  /*4010*/  ISETP.NE.AND P0, PT, R117, RZ, PT ;  /* 0x000000ff7500720c */ /* 0x000fe40003f05270 */
[----:B------:R-:W-:Y:S01]  /*4020*/  LOP3.LUT R67, R101, R13, RZ, 0x30, !PT ;  /* 0x0000000d65437212 */ /* 0x000fe200078e30ff */
[----:B------:R-:W-:Y:S01]  /*4030*/  FFMA.FTZ R64, R65, R66, R64 ;  /* 0x0000004241407223 */ /* 0x000fe20000010040 */
[----:B------:R-:W-:Y:S01]  /*4040*/  HADD2.F32 R66, -RZ, R12.H0_H0 ;  /* 0x2000000cff427230 */ /* 0x000fe20000004100 */
[----:B------:R-:W-:Y:S02]  /*4050*/  FSEL R65, RZ, 1, P0 ;  /* 0x3f800000ff417808 */ /* 0x000fe40000000000 */
[----:B------:R-:W-:Y:S02]  /*4060*/  PRMT R67, R67, 0x9910, RZ ;  /* 0x0000991043437816 */ /* 0x000fe400000000ff */
[----:B------:R-:W-:Y:S01]  /*4070*/  LOP3.LUT R99, R101, R14, RZ, 0x30, !PT ;  /* 0x0000000e65637212 */ /* 0x000fe200078e30ff */
[----:B------:R-:W-:Y:S01]  /*4080*/  FFMA.FTZ R64, R65, R66, R64 ;  /* 0x0000004241407223 */ /* 0x000fe20000010040 */
[----:B------:R-:W-:Y:S01]  /*4090*/  SEL R193, RZ, 0x80, P5 ;  /* 0x00000080ffc17807 */ /* 0x000fe20002800000 */
[----:B------:R-:W-:Y:S01]  /*40a0*/  HADD2.F32 R66, -RZ, R13.H0_H0 ;  /* 0x2000000dff427230 */ /* 0x000fe20000004100 */
[----:B------:R-:W-:-:S02]  /*40b0*/  LOP3.LUT R65, R101, R5, RZ, 0x30, !PT ;  /* 0x0000000565417212 */ /* 0x000fc400078e30ff */
[----:B------:R-:W-:Y:S02]  /*40c0*/  ISETP.NE.AND P5, PT, R67, RZ, PT ;  /* 0x000000ff4300720c */ /* 0x000fe40003fa5270 */
[----:B------:R-:W-:Y:S02]  /*40d0*/  PRMT R99, R99, 0x9910, RZ ;  /* 0x0000991063637816 */ /* 0x000fe400000000ff */
[----:B-1----:R-:W-:Y:S01]  /*40e0*/  LOP3.LUT R67, R101, R118, RZ, 0x30, !PT ;  /* 0x0000007665437212 */ /* 0x002fe200078e30ff */
[----:B------:R-:W-:Y:S01]  /*40f0*/  HADD2.F32 R118, -RZ, R118.H0_H0 ;  /* 0x20000076ff767230 */ /* 0x000fe20000004100 */
[----:B------:R-:W-:Y:S02]  /*4100*/  PRMT R117, R65, 0x9910, RZ ;  /* 0x0000991041757816 */ /* 0x000fe400000000ff */
[----:B------:R-:W-:Y:S02]  /*4110*/  SEL R192, RZ, 0x100, P4 ;  /* 0x00000100ffc07807 */ /* 0x000fe40002000000 */
[----:B------:R-:W-:-:S02]  /*4120*/  FSEL R65, RZ, 1, P5 ;  /* 0x3f800000ff417808 */ /* 0x000fc40002800000 */
[----:B------:R-:W-:Y:S01]  /*4130*/  ISETP.NE.AND P4, PT, R99, RZ, PT ;  /* 0x000000ff6300720c */ /* 0x000fe20003f85270 */
[----:B------:R-:W-:Y:S01]  /*4140*/  HADD2.F32 R99, -RZ, R14.H0_H0 ;  /* 0x2000000eff637230 */ /* 0x000fe20000004100 */
[----:B------:R-:W-:Y:S01]  /*4150*/  PRMT R119, R67, 0x9910, RZ ;  /* 0x0000991043777816 */ /* 0x000fe200000000ff */
[----:B------:R-:W-:Y:S01]  /*4160*/  FFMA.FTZ R64, R65, R66, R64 ;  /* 0x0000004241407223 */ /* 0x000fe20000010040 */
[----:B------:R-:W-:Y:S01]  /*4170*/  FSEL R67, RZ, 1, P4 ;  /* 0x3f800000ff437808 */ /* 0x000fe20002000000 */
[----:B------:R-:W-:Y:S01]  /*4180*/  HADD2.F32 R66, -RZ, R5.H0_H0 ;  /* 0x20000005ff427230 */ /* 0x000fe20000004100 */
[----:B------:R-:W-:Y:S01]  /*4190*/  SEL R191, RZ, 0x200, P1 ;  /* 0x00000200ffbf7807 */ /* 0x000fe20000800000 */
[----:B------:R-:W-:Y:S01]  /*41a0*/  IMAD.MOV.U32 R65, RZ, RZ, R119 ;  /* 0x000000ffff417224 */ /* 0x000fe200078e0077 */
[----:B------:R-:W-:Y:S01]  /*41b0*/  ISETP.NE.AND P1, PT, R117, RZ, PT ;  /* 0x000000ff7500720c */ /* 0x000fe20003f25270 */
[----:B------:R-:W-:Y:S01]  /*41c0*/  FFMA.FTZ R64, R67, R99, R64 ;  /* 0x0000006343407223 */ /* 0x000fe20000010040 */
[----:B------:R-:W-:-:S02]  /*41d0*/  SEL R190, RZ, 0x400, P3 ;  /* 0x00000400ffbe7807 */ /* 0x000fc40001800000 */
[----:B------:R-:W-:Y:S02]  /*41e0*/  ISETP.NE.AND P3, PT, R65, RZ, PT ;  /* 0x000000ff4100720c */ /* 0x000fe40003f65270 */
[----:B--2---:R-:W-:Y:S01]  /*41f0*/  LOP3.LUT R67, R101, R100, RZ, 0x30, !PT ;  /* 0x0000006465437212 */ /* 0x004fe200078e30ff */
        /* <DEDUP_REMOVED lines=10> */
[----:B------:R-:W1:Y:S01]  /*42a0*/  LDS.U16 R118, [R90+0x6e00] ;  /* 0x006e00005a767984 */ /* 0x000e620000000400 */
[----:B------:R-:W-:Y:S01]  /*42b0*/  ISETP.NE.AND P2, PT, R65, RZ, PT ;  /* 0x000000ff4100720c */ /* 0x000fe20003f45270 */
[----:B------:R-:W-:Y:S01]  /*42c0*/  HADD2.F32 R120, -RZ, R120.H0_H0 ;  /* 0x20000078ff787230 */ /* 0x000fe20000004100 */
[----:B------:R-:W-:-:S02]  /*42d0*/  SEL R188, RZ, 0x1000, P0 ;  /* 0x00001000ffbc7807 */ /* 0x000fc40000000000 */
[----:B------:R-:W-:Y:S02]  /*42e0*/  ISETP.NE.AND P0, PT, R66, RZ, PT ;  /* 0x000000ff4200720c */ /* 0x000fe40003f05270 */
[C---:B------:R-:W-:Y:S01]  /*42f0*/  LOP3.LUT R66, R101.reuse, R122, RZ, 0x30, !PT ;  /* 0x0000007a65427212 */ /* 0x040fe200078e30ff */
[----:B------:R-:W-:Y:S01]  /*4300*/  HADD2.F32 R122, -RZ, R122.H0_H0 ;  /* 0x2000007aff7a7230 */ /* 0x000fe20000004100 */
[----:B------:R-:W-:Y:S02]  /*4310*/  FSEL R65, RZ, 1, P2 ;  /* 0x3f800000ff417808 */ /* 0x000fe40001000000 */
[----:B------:R-:W-:Y:S01]  /*4320*/  LOP3.LUT R99, R101, R124, RZ, 0x30, !PT ;  /* 0x0000007c65637212 */ /* 0x000fe200078e30ff */
[----:B------:R-:W-:Y:S01]  /*4330*/  HADD2.F32 R124, -RZ, R124.H0_H0 ;  /* 0x2000007cff7c7230 */ /* 0x000fe20000004100 */
[----:B------:R-:W-:Y:S01]  /*4340*/  PRMT R66, R66, 0x9910, RZ ;  /* 0x0000991042427816 */ /* 0x000fe200000000ff */
[----:B------:R-:W-:Y:S01]  /*4350*/  FFMA.FTZ R64, R65, R100, R64 ;  /* 0x0000006441407223 */ /* 0x000fe20000010040 */
[----:B------:R-:W-:Y:S01]  /*4360*/  FSEL R67, RZ, 1, P0 ;  /* 0x3f800000ff437808 */ /* 0x000fe20000000000 */
[----:B------:R-:W2:Y:S01]  /*4370*/  LDS.U16 R100, [R90+0x7200] ;  /* 0x007200005a647984 */ /* 0x000ea20000000400 */
[----:B------:R-:W-:Y:S01]  /*4380*/  PRMT R99, R99, 0x9910, RZ ;  /* 0x0000991063637816 */ /* 0x000fe200000000ff */
[----:B------:R-:W-:Y:S01]  /*4390*/  IMAD.MOV.U32 R65, RZ, RZ, R66 ;  /* 0x000000ffff417224 */ /* 0x000fe200078e0042 */
[----:B------:R-:W-:Y:S01]  /*43a0*/  SEL R187, RZ, 0x2000, P5 ;  /* 0x00002000ffbb7807 */ /* 0x000fe20002800000 */
[----:B------:R-:W-:Y:S01]  /*43b0*/  FFMA.FTZ R64, R67, R120, R64 ;  /* 0x0000007843407223 */ /* 0x000fe20000010040 */
[----:B------:R-:W-:Y:S01]  /*43c0*/  SEL R186, RZ, 0x4000, P4 ;  /* 0x00004000ffba7807 */ /* 0x000fe20002000000 */
[----:B------:R-:W3:Y:S01]  /*43d0*/  LDS.U16 R120, [R90+0x7400] ;  /* 0x007400005a787984 */ /* 0x000ee20000000400 */
[----:B------:R-:W-:Y:S01]  /*43e0*/  IMAD.MOV.U32 R66, RZ, RZ, R99 ;  /* 0x000000ffff427224 */ /* 0x000fe200078e0063 */
[----:B------:R-:W-:-:S02]  /*43f0*/  ISETP.NE.AND P5, PT, R65, RZ, PT ;  /* 0x000000ff4100720c */ /* 0x000fc40003fa5270 */
[C---:B------:R-:W-:Y:S01]  /*4400*/  LOP3.LUT R99, R101.reuse, R128, RZ, 0x30, !PT ;  /* 0x0000008065637212 */ /* 0x040fe200078e30ff */
[----:B------:R-:W-:Y:S01]  /*4410*/  HADD2.F32 R128, -RZ, R128.H0_H0 ;  /* 0x20000080ff807230 */ /* 0x000fe20000004100 */
[----:B------:R-:W-:Y:S02]  /*4420*/  ISETP.NE.AND P4, PT, R66, RZ, PT ;  /* 0x000000ff4200720c */ /* 0x000fe40003f85270 */
[----:B------:R-:W-:Y:S02]  /*4430*/  FSEL R65, RZ, 1, P5 ;  /* 0x3f800000ff417808 */ /* 0x000fe40002800000 */
[----:B------:R-:W-:Y:S01]  /*4440*/  LOP3.LUT R66, R101, R126, RZ, 0x30, !PT ;  /* 0x0000007e65427212 */ /* 0x000fe200078e30ff */
[----:B------:R-:W-:Y:S01]  /*4450*/  HADD2.F32 R126, -RZ, R126.H0_H0 ;  /* 0x2000007eff7e7230 */ /* 0x000fe20000004100 */
[----:B------:R-:W-:Y:S01]  /*4460*/  FSEL R67, RZ, 1, P4 ;  /* 0x3f800000ff437808 */ /* 0x000fe20002000000 */
[----:B------:R-:W-:Y:S01]  /*4470*/  FFMA.FTZ R64, R65, R122, R64 ;  /* 0x0000007a41407223 */ /* 0x000fe20000010040 */
[----:B------:R-:W-:Y:S01]  /*4480*/  PRMT R66, R66, 0x9910, RZ ;  /* 0x0000991042427816 */ /* 0x000fe200000000ff */
[----:B------:R-:W4:Y:S01]  /*4490*/  LDS.U16 R122, [R90+0x7600] ;  /* 0x007600005a7a7984 */ /* 0x000f220000000400 */
[----:B------:R-:W-:Y:S01]  /*44a0*/  PRMT R99, R99, 0x9910, RZ ;  /* 0x0000991063637816 */ /* 0x000fe200000000ff */
[----:B------:R-:W-:Y:S01]  /*44b0*/  FFMA.FTZ R64, R67, R124, R64 ;  /* 0x0000007c43407223 */ /* 0x000fe20000010040 */
[----:B------:R-:W-:Y:S01]  /*44c0*/  SEL R185, RZ, 0x8000, P1 ;  /* 0x00008000ffb97807 */ /* 0x000fe20000800000 */
[----:B------:R-:W-:Y:S01]  /*44d0*/  IMAD.MOV.U32 R65, RZ, RZ, R66 ;  /* 0x000000ffff417224 */ /* 0x000fe200078e0042 */
[----:B------:R-:W5:Y:S01]  /*44e0*/  LDS.U16 R124, [R90+0x7800] ;  /* 0x007800005a7c7984 */ /* 0x000f620000000400 */
[----:B------:R-:W-:Y:S01]  /*44f0*/  IMAD.MOV.U32 R66, RZ, RZ, R99 ;  /* 0x000000ffff427224 */ /* 0x000fe200078e0063 */
[----:B------:R-:W-:-:S02]  /*4500*/  SEL R184, RZ, 0x10000, P3 ;  /* 0x00010000ffb87807 */ /* 0x000fc40001800000 */
[----:B------:R-:W-:Y:S02]  /*4510*/  ISETP.NE.AND P1, PT, R65, RZ, PT ;  /* 0x000000ff4100720c */ /* 0x000fe40003f25270 */
[----:B------:R-:W-:Y:S02]  /*4520*/  ISETP.NE.AND P3, PT, R66, RZ, PT ;  /* 0x000000ff4200720c */ /* 0x000fe40003f65270 */
[C---:B-1----:R-:W-:Y:S01]  /*4530*/  LOP3.LUT R66, R101.reuse, R118, RZ, 0x30, !PT ;  /* 0x0000007665427212 */ /* 0x042fe200078e30ff */
[----:B------:R-:W-:Y:S01]  /*4540*/  HADD2.F32 R118, -RZ, R118.H0_H0 ;  /* 0x20000076ff767230 */ /* 0x000fe20000004100 */
[----:B------:R-:W-:Y:S01]  /*4550*/  LOP3.LUT R99, R101, R130, RZ, 0x30, !PT ;  /* 0x0000008265637212 */ /* 0x000fe200078e30ff */
[----:B------:R-:W-:Y:S01]  /*4560*/  HADD2.F32 R130, -RZ, R130.H0_H0 ;  /* 0x20000082ff827230 */ /* 0x000fe20000004100 */
[----:B------:R-:W-:Y:S02]  /*4570*/  FSEL R65, RZ, 1, P1 ;  /* 0x3f800000ff417808 */ /* 0x000fe40000800000 */
[----:B------:R-:W-:-:S02]  /*4580*/  PRMT R66, R66, 0x9910, RZ ;  /* 0x0000991042427816 */ /* 0x000fc400000000ff */
[----:B------:R-:W-:Y:S01]  /*4590*/  PRMT R99, R99, 0x9910, RZ ;  /* 0x0000991063637816 */ /* 0x000fe200000000ff */
[----:B------:R-:W-:Y:S01]  /*45a0*/  FFMA.FTZ R64, R65, R126, R64 ;  /* 0x0000007e41407223 */ /* 0x000fe20000010040 */
[----:B------:R-:W-:Y:S01]  /*45b0*/  FSEL R67, RZ, 1, P3 ;  /* 0x3f800000ff437808 */ /* 0x000fe20001800000 */
[----:B------:R-:W1:Y:S01]  /*45c0*/  LDS.U16 R126, [R90+0x7a00] ;  /* 0x007a00005a7e7984 */ /* 0x000e620000000400 */
[----:B------:R-:W-:Y:S01]  /*45d0*/  IMAD.MOV.U32 R65, RZ, RZ, R66 ;  /* 0x000000ffff417224 */ /* 0x000fe200078e0042 */
[----:B------:R-:W-:Y:S01]  /*45e0*/  SEL R183, RZ, 0x20000, P2 ;  /* 0x00020000ffb77807 */ /* 0x000fe20001000000 */
[----:B------:R-:W-:Y:S01]  /*45f0*/  IMAD.MOV.U32 R66, RZ, RZ, R99 ;  /* 0x000000ffff427224 */ /* 0x000fe200078e0063 */
[----:B------:R-:W-:Y:S01]  /*4600*/  SEL R182, RZ, 0x40000, P0 ;  /* 0x00040000ffb67807 */ /* 0x000fe20000000000 */
[----:B------:R-:W-:Y:S01]  /*4610*/  FFMA.FTZ R64, R67, R128, R64 ;  /* 0x0000008043407223 */ /* 0x000fe20000010040 */
[----:B------:R-:W-:Y:S01]  /*4620*/  ISETP.NE.AND P2, PT, R65, RZ, PT ;  /* 0x000000ff4100720c */ /* 0x000fe20003f45270 */
[----:B------:R-:W0:Y:S01]  /*4630*/  LDS.U16 R128, [R90+0x7c00] ;  /* 0x007c00005a807984 */ /* 0x000e220000000400 */
[----:B------:R-:W-:-:S02]  /*4640*/  ISETP.NE.AND P0, PT, R66, RZ, PT ;  /* 0x000000ff4200720c */ /* 0x000fc40003f05270 */
[C---:B--2---:R-:W-:Y:S01]  /*4650*/  LOP3.LUT R66, R101.reuse, R100, RZ, 0x30, !PT ;  /* 0x0000006465427212 */ /* 0x044fe200078e30ff */
[----:B------:R-:W-:Y:S01]  /*4660*/  HADD2.F32 R100, -RZ, R100.H0_H0 ;  /* 0x20000064ff647230 */ /* 0x000fe20000004100 */
[----:B---3--:R-:W-:Y:S01]  /*4670*/  LOP3.LUT R99, R101, R120, RZ, 0x30, !PT ;  /* 0x0000007865637212 */ /* 0x008fe200078e30ff */
[----:B------:R-:W-:Y:S01]  /*4680*/  HADD2.F32 R120, -RZ, R120.H0_H0 ;  /* 0x20000078ff787230 */ /* 0x000fe20000004100 */
[----:B------:R-:W-:Y:S02]  /*4690*/  FSEL R65, RZ, 1, P2 ;  /* 0x3f800000ff417808 */ /* 0x000fe40001000000 */
[----:B------:R-:W-:Y:S02]  /*46a0*/  PRMT R66, R66, 0x9910, RZ ;  /* 0x0000991042427816 */ /* 0x000fe400000000ff */
[----:B------:R-:W-:Y:S01]  /*46b0*/  PRMT R99, R99, 0x9910, RZ ;  /* 0x0000991063637816 */ /* 0x000fe200000000ff */
[----:B------:R-:W-:Y:S01]  /*46c0*/  FFMA.FTZ R64, R65, R118, R64 ;  /* 0x0000007641407223 */ /* 0x000fe20000010040 */
[----:B------:R-:W-:Y:S01]  /*46d0*/  FSEL R67, RZ, 1, P0 ;  /* 0x3f800000ff437808 */ /* 0x000fe20000000000 */
[----:B------:R-:W-:Y:S01]  /*46e0*/  IMAD.MOV.U32 R65, RZ, RZ, R66 ;  /* 0x000000ffff417224 */ /* 0x000fe200078e0042 */
[----:B------:R-:W-:Y:S01]  /*46f0*/  SEL R181, RZ, 0x80000, P5 ;  /* 0x00080000ffb57807 */ /* 0x000fe20002800000 */
[----:B------:R-:W-:Y:S01]  /*4700*/  IMAD.MOV.U32 R66, RZ, RZ, R99 ;  /* 0x000000ffff427224 */ /* 0x000fe200078e0063 */
[----:B------:R-:W-:Y:S01]  /*4710*/  SEL R180, RZ, 0x100000, P4 ;  /* 0x00100000ffb47807 */ /* 0x000fe20002000000 */
[----:B------:R-:W2:Y:S01]  /*4720*/  LDS.U16 R118, [R90+0x7e00] ;  /* 0x007e00005a767984 */ /* 0x000ea20000000400 */
[----:B------:R-:W-:Y:S01]  /*4730*/  ISETP.NE.AND P5, PT, R65, RZ, PT ;  /* 0x000000ff4100720c */ /* 0x000fe20003fa5270 */
[----:B------:R-:W-:Y:S01]  /*4740*/  FFMA.FTZ R64, R67, R130, R64 ;  /* 0x0000008243407223 */ /* 0x000fe20000010040 */
[----:B------:R-:W-:Y:S01]  /*4750*/  ISETP.NE.AND P4, PT, R66, RZ, PT ;  /* 0x000000ff4200720c */ /* 0x000fe20003f85270 */
[----:B------:R-:W3:Y:S01]  /*4760*/  LDS.U16 R130, [R90+0x8000] ;  /* 0x008000005a827984 */ /* 0x000ee20000000400 */
[C---:B----4-:R-:W-:Y:S01]  /*4770*/  LOP3.LUT R66, R101.reuse, R122, RZ, 0x30, !PT ;  /* 0x0000007a65427212 */ /* 0x050fe200078e30ff */
[----:B------:R-:W-:Y:S01]  /*4780*/  HADD2.F32 R122, -RZ, R122.H0_H0 ;  /* 0x2000007aff7a7230 */ /* 0x000fe20000004100 */
[----:B-----5:R-:W-:Y:S01]  /*4790*/  LOP3.LUT R99, R101, R124, RZ, 0x30, !PT ;  /* 0x0000007c65637212 */ /* 0x020fe200078e30ff */
[----:B------:R-:W-:Y:S01]  /*47a0*/  HADD2.F32 R124, -RZ, R124.H0_H0 ;  /* 0x2000007cff7c7230 */ /* 0x000fe20000004100 */
[----:B------:R-:W-:-:S02]  /*47b0*/  FSEL R65, RZ, 1, P5 ;  /* 0x3f800000ff417808 */ /* 0x000fc40002800000 */
        /* <DEDUP_REMOVED lines=8> */
[----:B------:R-:W4:Y:S01]  /*4840*/  LDS.U16 R100, [R90+0x8200] ;  /* 0x008200005a647984 */ /* 0x000f220000000400 */
[----:B------:R-:W-:Y:S01]  /*4850*/  ISETP.NE.AND P1, PT, R65, RZ, PT ;  /* 0x000000ff4100720c */ /* 0x000fe20003f25270 */
[----:B------:R-:W-:Y:S01]  /*4860*/  FFMA.FTZ R64, R67, R120, R64 ;  /* 0x0000007843407223 */ /* 0x000fe20000010040 */
[----:B------:R-:W-:Y:S01]  /*4870*/  ISETP.NE.AND P3, PT, R66, RZ, PT ;  /* 0x000000ff4200720c */ /* 0x000fe20003f65270 */
[----:B------:R-:W5:Y:S01]  /*4880*/  LDS.U16 R120, [R90+0x8400] ;  /* 0x008400005a787984 */ /* 0x000f620000000400 */
[----:B-1----:R-:W-:Y:S01]  /*4890*/  LOP3.LUT R66, R101, R126, RZ, 0x30, !PT ;  /* 0x0000007e65427212 */ /* 0x002fe200078e30ff */
[----:B------:R-:W-:Y:S01]  /*48a0*/  HADD2.F32 R126, -RZ, R126.H0_H0 ;  /* 0x2000007eff7e7230 */ /* 0x000fe20000004100 */
[----:B------:R-:W-:-:S02]  /*48b0*/  FSEL R65, RZ, 1, P1 ;  /* 0x3f800000ff417808 */ /* 0x000fc40000800000 */
[----:B0-----:R-:W-:Y:S01]  /*48c0*/  LOP3.LUT R99, R101, R128, RZ, 0x30, !PT ;  /* 0x0000008065637212 */ /* 0x001fe200078e30ff */
[----:B------:R-:W-:Y:S01]  /*48d0*/  HADD2.F32 R128, -RZ, R128.H0_H0 ;  /* 0x20000080ff807230 */ /* 0x000fe20000004100 */
[----:B------:R-:W-:Y:S01]  /*48e0*/  PRMT R66, R66, 0x9910, RZ ;  /* 0x0000991042427816 */ /* 0x000fe200000000ff */
[----:B------:R-:W-:Y:S01]  /*48f0*/  FFMA.FTZ R64, R65, R122, R64 ;  /* 0x0000007a41407223 */ /* 0x000fe20000010040 */
[----:B------:R-:W-:Y:S01]  /*4900*/  PRMT R99, R99, 0x9910, RZ ;  /* 0x0000991063637816 */ /* 0x000fe200000000ff */
[----:B------:R-:W0:Y:S01]  /*4910*/  LDS.U16 R122, [R90+0x8600] ;  /* 0x008600005a7a7984 */ /* 0x000e220000000400 */
[----:B------:R-:W-:Y:S01]  /*4920*/  FSEL R67, RZ, 1, P3 ;  /* 0x3f800000ff437808 */ /* 0x000fe20001800000 */
[----:B------:R-:W-:Y:S01]  /*4930*/  IMAD.MOV.U32 R65, RZ, RZ, R66 ;  /* 0x000000ffff417224 */ /* 0x000fe200078e0042 */
[----:B------:R-:W-:Y:S01]  /*4940*/  SEL R177, RZ, 0x800000, P2 ;  /* 0x00800000ffb17807 */ /* 0x000fe20001000000 */
[----:B------:R-:W-:Y:S01]  /*4950*/  IMAD.MOV.U32 R66, RZ, RZ, R99 ;  /* 0x000000ffff427224 */ /* 0x000fe200078e0063 */
[----:B------:R-:W-:Y:S01]  /*4960*/  SEL R176, RZ, 0x1000000, P0 ;  /* 0x01000000ffb07807 */ /* 0x000fe20000000000 */
[----:B------:R-:W-:Y:S01]  /*4970*/  FFMA.FTZ R64, R67, R124, R64 ;  /* 0x0000007c43407223 */ /* 0x000fe20000010040 */
[----:B------:R-:W-:Y:S01]  /*4980*/  ISETP.NE.AND P2, PT, R65, RZ, PT ;  /* 0x000000ff4100720c */ /* 0x000fe20003f45270 */
[----:B------:R-:W1:Y:S01]  /*4990*/  LDS.U16 R124, [R90+0x8800] ;  /* 0x008800005a7c7984 */ /* 0x000e620000000400 */
[----:B------:R-:W-:-:S02]  /*49a0*/  ISETP.NE.AND P0, PT, R66, RZ, PT ;  /* 0x000000ff4200720c */ /* 0x000fc40003f05270 */
[----:B------:R-:W-:Y:S02]  /*49b0*/  FSEL R65, RZ, 1, P2 ;  /* 0x3f800000ff417808 */ /* 0x000fe40001000000 */
[----:B------:R-:W-:Y:S02]  /*49c0*/  FSEL R67, RZ, 1, P0 ;  /* 0x3f800000ff437808 */ /* 0x000fe40000000000 */
[----:B--2---:R-:W-:Y:S01]  /*49d0*/  LOP3.LUT R66, R101, R118, RZ, 0x30, !PT ;  /* 0x0000007665427212 */ /* 0x004fe200078e30ff */
[----:B------:R-:W-:Y:S01]  /*49e0*/  FFMA.FTZ R64, R65, R126, R64 ;  /* 0x0000007e41407223 */ /* 0x000fe20000010040 */
[----:B---3--:R-:W-:Y:S01]  /*49f0*/  LOP3.LUT R168, R101, R130, RZ, 0x30, !PT ;  /* 0x0000008265a87212 */ /* 0x008fe200078e30ff */
[----:B------:R-:W-:Y:S01]  /*4a00*/  HADD2.F32 R118, -RZ, R118.H0_H0 ;  /* 0x20000076ff767230 */ /* 0x000fe20000004100 */
[----:B------:R-:W-:Y:S01]  /*4a10*/  PRMT R66, R66, 0x9910, RZ ;  /* 0x0000991042427816 */ /* 0x000fe200000000ff */
[----:B------:R-:W-:Y:S01]  /*4a20*/  FFMA.FTZ R64, R67, R128, R64 ;  /* 0x0000008043407223 */ /* 0x000fe20000010040 */
[----:B------:R-:W-:Y:S01]  /*4a30*/  PRMT R99, R168, 0x9910, RZ ;  /* 0x00009910a8637816 */ /* 0x000fe200000000ff */
[----:B------:R-:W2:Y:S01]  /*4a40*/  LDS.U16 R128, [R90+0x8a00] ;  /* 0x008a00005a807984 */ /* 0x000ea20000000400 */
[----:B------:R-:W-:Y:S01]  /*4a50*/  SEL R175, RZ, 0x2000000, P5 ;  /* 0x02000000ffaf7807 */ /* 0x000fe20002800000 */
[----:B------:R-:W-:Y:S01]  /*4a60*/  IMAD.MOV.U32 R65, RZ, RZ, R66 ;  /* 0x000000ffff417224 */ /* 0x000fe200078e0042 */
[----:B------:R-:W-:Y:S01]  /*4a70*/  SEL R174, RZ, 0x4000000, P4 ;  /* 0x04000000ffae7807 */ /* 0x000fe20002000000 */
[----:B------:R-:W-:Y:S01]  /*4a80*/  IMAD.MOV.U32 R66, RZ, RZ, R99 ;  /* 0x000000ffff427224 */ /* 0x000fe200078e0063 */
[----:B----4-:R-:W-:Y:S01]  /*4a90*/  LOP3.LUT R167, R101, R100, RZ, 0x30, !PT ;  /* 0x0000006465a77212 */ /* 0x010fe200078e30ff */
[----:B------:R-:W-:Y:S01]  /*4aa0*/  HADD2.F32 R130, -RZ, R130.H0_H0 ;  /* 0x20000082ff827230 */ /* 0x000fe20000004100 */
[----:B------:R-:W-:Y:S01]  /*4ab0*/  ISETP.NE.AND P5, PT, R65, RZ, PT ;  /* 0x000000ff4100720c */ /* 0x000fe20003fa5270 */
[----:B------:R-:W-:Y:S01]  /*4ac0*/  HADD2.F32 R100, -RZ, R100.H0_H0 ;  /* 0x20000064ff647230 */ /* 0x000fe20000004100 */
[----:B------:R-:W-:Y:S01]  /*4ad0*/  ISETP.NE.AND P4, PT, R66, RZ, PT ;  /* 0x000000ff4200720c */ /* 0x000fe20003f85270 */
[----:B------:R-:W-:Y:S01]  /*4ae0*/  LDS.U16 R126, [R90+0x9200] ;  /* 0x009200005a7e7984 */ /* 0x000fe20000000400 */
[----:B------:R-:W-:-:S02]  /*4af0*/  FSEL R65, RZ, 1, P5 ;  /* 0x3f800000ff417808 */ /* 0x000fc40002800000 */
[----:B-----5:R-:W-:Y:S01]  /*4b00*/  LOP3.LUT R166, R101, R120, RZ, 0x30, !PT ;  /* 0x0000007865a67212 */ /* 0x020fe200078e30ff */
[----:B------:R-:W-:Y:S01]  /*4b10*/  HADD2.F32 R120, -RZ, R120.H0_H0 ;  /* 0x20000078ff787230 */ /* 0x000fe20000004100 */
[----:B------:R-:W-:Y:S01]  /*4b20*/  PRMT R66, R167, 0x9910, RZ ;  /* 0x00009910a7427816 */ /* 0x000fe200000000ff */
[----:B------:R-:W-:Y:S01]  /*4b30*/  FFMA.FTZ R64, R65, R118, R64 ;  /* 0x0000007641407223 */ /* 0x000fe20000010040 */
[----:B------:R-:W-:Y:S01]  /*4b40*/  PRMT R99, R166, 0x9910, RZ ;  /* 0x00009910a6637816 */ /* 0x000fe200000000ff */
[----:B------:R-:W-:Y:S01]  /*4b50*/  LDS.U16 R118, [R90+0x9800] ;  /* 0x009800005a767984 */ /* 0x000fe20000000400 */
[----:B------:R-:W-:Y:S01]  /*4b60*/  FSEL R67, RZ, 1, P4 ;  /* 0x3f800000ff437808 */ /* 0x000fe20002000000 */
[----:B------:R-:W-:Y:S01]  /*4b70*/  IMAD.MOV.U32 R65, RZ, RZ, R66 ;  /* 0x000000ffff417224 */ /* 0x000fe200078e0042 */
[----:B------:R-:W-:Y:S01]  /*4b80*/  SEL R173, RZ, 0x8000000, P1 ;  /* 0x08000000ffad7807 */ /* 0x000fe20000800000 */
[----:B------:R-:W-:Y:S01]  /*4b90*/  IMAD.MOV.U32 R66, RZ, RZ, R99 ;  /* 0x000000ffff427224 */ /* 0x000fe200078e0063 */
[----:B0-----:R-:W-:Y:S01]  /*4ba0*/  LOP3.LUT R165, R101, R122, RZ, 0x30, !PT ;  /* 0x0000007a65a57212 */ /* 0x001fe200078e30ff */
[----:B------:R-:W-:Y:S01]  /*4bb0*/  FFMA.FTZ R64, R67, R130, R64 ;  /* 0x0000008243407223 */ /* 0x000fe20000010040 */
[----:B------:R-:W-:Y:S01]  /*4bc0*/  ISETP.NE.AND P1, PT, R65, RZ, PT ;  /* 0x000000ff4100720c */ /* 0x000fe20003f25270 */
[----:B------:R-:W0:Y:S01]  /*4bd0*/  LDS.U16 R130, [R90+0x8e00] ;  /* 0x008e00005a827984 */ /* 0x000e220000000400 */
[----:B------:R-:W-:Y:S01]  /*4be0*/  SEL R172, RZ, 0x10000000, P3 ;  /* 0x10000000ffac7807 */ /* 0x000fe20001800000 */
[----:B------:R-:W-:Y:S01]  /*4bf0*/  HADD2.F32 R122, -RZ, R122.H0_H0 ;  /* 0x2000007aff7a7230 */ /* 0x000fe20000004100 */
[----:B------:R-:W-:-:S02]  /*4c00*/  ISETP.NE.AND P3, PT, R66, RZ, PT ;  /* 0x000000ff4200720c */ /* 0x000fc40003f65270 */
[----:B------:R-:W-:Y:S02]  /*4c10*/  FSEL R65, RZ, 1, P1 ;  /* 0x3f800000ff417808 */ /* 0x000fe40000800000 */
[----:B-1----:R-:W-:Y:S01]  /*4c20*/  LOP3.LUT R164, R101, R124, RZ, 0x30, !PT ;  /* 0x0000007c65a47212 */ /* 0x002fe200078e30ff */
[----:B------:R-:W-:Y:S01]  /*4c30*/  HADD2.F32 R124, -RZ, R124.H0_H0 ;  /* 0x2000007cff7c7230 */ /* 0x000fe20000004100 */
[----:B------:R-:W-:Y:S01]  /*4c40*/  PRMT R66, R165, 0x9910, RZ ;  /* 0x00009910a5427816 */ /* 0x000fe200000000ff */
[----:B------:R-:W-:Y:S01]  /*4c50*/  FFMA.FTZ R64, R65, R100, R64 ;  /* 0x0000006441407223 */ /* 0x000fe20000010040 */
[----:B------:R-:W-:Y:S02]  /*4c60*/  PRMT R99, R164, 0x9910, RZ ;  /* 0x00009910a4637816 */ /* 0x000fe400000000ff */
[----:B------:R-:W-:Y:S01]  /*4c70*/  SEL R171, RZ, 0x20000000, P2 ;  /* 0x20000000ffab7807 */ /* 0x000fe20001000000 */
[----:B------:R-:W-:Y:S01]  /*4c80*/  IMAD.MOV.U32 R65, RZ, RZ, R66 ;  /* 0x000000ffff417224 */ /* 0x000fe200078e0042 */
[----:B------:R-:W-:Y:S01]  /*4c90*/  FSEL R67, RZ, 1, P3 ;  /* 0x3f800000ff437808 */ /* 0x000fe20001800000 */
[----:B------:R-:W-:Y:S01]  /*4ca0*/  IMAD.MOV.U32 R66, RZ, RZ, R99 ;  /* 0x000000ffff427224 */ /* 0x000fe200078e0063 */
[----:B--2---:R-:W-:Y:S01]  /*4cb0*/  LOP3.LUT R163, R101, R128, RZ, 0x30, !PT ;  /* 0x0000008065a37212 */ /* 0x004fe200078e30ff */
[----:B------:R-:W-:Y:S01]  /*4cc0*/  HADD2.F32 R128, -RZ, R128.H0_H0 ;  /* 0x20000080ff807230 */ /* 0x000fe20000004100 */
[----:B------:R-:W-:Y:S01]  /*4cd0*/  ISETP.NE.AND P2, PT, R65, RZ, PT ;  /* 0x000000ff4100720c */ /* 0x000fe20003f45270 */
[----:B------:R-:W-:Y:S01]  /*4ce0*/  FFMA.FTZ R64, R67, R120, R64 ;  /* 0x0000007843407223 */ /* 0x000fe20000010040 */
[----:B------:R-:W-:-:S02]  /*4cf0*/  SEL R170, RZ, 0x40000000, P0 ;  /* 0x40000000ffaa7807 */ /* 0x000fc40000000000 */
[----:B------:R-:W-:Y:S02]  /*4d00*/  ISETP.NE.AND P0, PT, R66, RZ, PT ;  /* 0x000000ff4200720c */ /* 0x000fe40003f05270 */
[----:B------:R-:W1:Y:S01]  /*4d10*/  LDS.U16 R66, [R90+0x9400] ;  /* 0x009400005a427984 */ /* 0x000e620000000400 */
[----:B------:R-:W-:Y:S02]  /*4d20*/  FSEL R65, RZ, 1, P2 ;  /* 0x3f800000ff417808 */ /* 0x000fe40001000000 */
[----:B------:R-:W-:Y:S02]  /*4d30*/  PRMT R100, R163, 0x9910, RZ ;  /* 0x00009910a3647816 */ /* 0x000fe400000000ff */
[----:B------:R-:W-:Y:S01]  /*4d40*/  LOP3.LUT R99, R101, R134, RZ, 0x30, !PT ;  /* 0x0000008665637212 */ /* 0x000fe200078e30ff */
[----:B------:R-:W-:Y:S01]  /*4d50*/  FFMA.FTZ R64, R65, R122, R64 ;  /* 0x0000007a41407223 */ /* 0x000fe20000010040 */
[----:B------:R-:W-:Y:S01]  /*4d60*/  FSEL R67, RZ, 1, P0 ;  /* 0x3f800000ff437808 */ /* 0x000fe20000000000 */
[----:B------:R-:W-:Y:S01]  /*4d70*/  IMAD.MOV.U32 R65, RZ, RZ, R100 ;  /* 0x000000ffff417224 */ /* 0x000fe200078e0064 */
[----:B------:R-:W2:Y:S01]  /*4d80*/  LDS.U16 R122, [R90+0x9600] ;  /* 0x009600005a7a7984 */ /* 0x000ea20000000400 */
[----:B------:R-:W-:Y:S01]  /*4d90*/  SEL R169, RZ, 0x80000000, P5 ;  /* 0x80000000ffa97807 */ /* 0x000fe20002800000 */
[----:B------:R-:W-:Y:S01]  /*4da0*/  HADD2.F32 R134, -RZ, R134.H0_H0 ;  /* 0x20000086ff867230 */ /* 0x000fe20000004100 */
[----:B------:R-:W-:Y:S01]  /*4db0*/  PRMT R99, R99, 0x9910, RZ ;  /* 0x0000991063637816 */ /* 0x000fe200000000ff */
[----:B------:R-:W-:Y:S01]  /*4dc0*/  FFMA.FTZ R67, R67, R124, R64 ;  /* 0x0000007c43437223 */ /* 0x000fe20000010040 */
        /* <DEDUP_REMOVED lines=8> */
[----:B------:R-:W-:Y:S01]  /*4e50*/  HADD2.F32 R130, -RZ, R130.H0_H0 ;  /* 0x20000082ff827230 */ /* 0x000fe20000004100 */
[----:B------:R-:W-:Y:S01]  /*4e60*/  PRMT R65, R65, 0x9910, RZ ;  /* 0x0000991041417816 */ /* 0x000fe200000000ff */
[----:B------:R-:W-:Y:S01]  /*4e70*/  FFMA.FTZ R67, R120, R134, R67 ;  /* 0x0000008678437223 */ /* 0x000fe20000010043 */
[----:B------:R-:W-:Y:S01]  /*4e80*/  SEL R100, RZ, 0xffffffff, P1 ;  /* 0xffffffffff647807 */ /* 0x000fe20000800000 */
[----:B------:R-:W0:Y:S01]  /*4e90*/  LDS.U16 R120, [R90+0x9c00] ;  /* 0x009c00005a787984 */ /* 0x000e220000000400 */
[----:B------:R-:W-:Y:S01]  /*4ea0*/  PRMT R99, R99, 0x9910, RZ ;  /* 0x0000991063637816 */ /* 0x000fe200000000ff */
[----:B------:R-:W-:Y:S01]  /*4eb0*/  HADD2.F32 R140, -RZ, R140.H0_H0 ;  /* 0x2000008cff8c7230 */ /* 0x000fe20000004100 */
[----:B------:R-:W-:Y:S01]  /*4ec0*/  ISETP.NE.AND P1, PT, R65, RZ, PT ;  /* 0x000000ff4100720c */ /* 0x000fe20003f25270 */
[----:B------:R-:W-:Y:S01]  /*4ed0*/  LDS.U16 R134, [R90+0xa600] ;  /* 0x00a600005a867984 */ /* 0x000fe20000000400 */
[----:B------:R-:W-:-:S02]  /*4ee0*/  SEL R138, RZ, 0x4, P3 ;  /* 0x00000004ff8a7807 */ /* 0x000fc40001800000 */
[----:B------:R-:W-:Y:S02]  /*4ef0*/  ISETP.NE.AND P3, PT, R99, RZ, PT ;  /* 0x000000ff6300720c */ /* 0x000fe40003f65270 */
[----:B------:R-:W-:Y:S02]  /*4f00*/  FSEL R124, RZ, 1, P1 ;  /* 0x3f800000ff7c7808 */ /* 0x000fe40000800000 */
[C---:B------:R-:W-:Y:S02]  /*4f10*/  LOP3.LUT R65, R101.reuse, R126, RZ, 0x30, !PT ;  /* 0x0000007e65417212 */ /* 0x040fe400078e30ff */
[----:B------:R-:W-:Y:S01]  /*4f20*/  FSEL R128, RZ, 1, P3 ;  /* 0x3f800000ff807808 */ /* 0x000fe20001800000 */
[----:B------:R-:W-:Y:S01]  /*4f30*/  FFMA.FTZ R67, R124, R130, R67 ;  /* 0x000000827c437223 */ /* 0x000fe20000010043 */
[----:B-1----:R-:W-:Y:S01]  /*4f40*/  LOP3.LUT R99, R101, R66, RZ, 0x30, !PT ;  /* 0x0000004265637212 */ /* 0x002fe200078e30ff */
[----:B------:R-:W1:Y:S01]  /*4f50*/  LDS.U16 R124, [R90+0xa000] ;  /* 0x00a000005a7c7984 */ /* 0x000e620000000400 */
[----:B------:R-:W-:Y:S01]  /*4f60*/  PRMT R65, R65, 0x9910, RZ ;  /* 0x0000991041417816 */ /* 0x000fe200000000ff */
[----:B------:R-:W-:Y:S01]  /*4f70*/  FFMA.FTZ R67, R128, R140, R67 ;  /* 0x0000008c80437223 */ /* 0x000fe20000010043 */
[----:B------:R-:W-:Y:S01]  /*4f80*/  SEL R139, RZ, 0x8, P2 ;  /* 0x00000008ff8b7807 */ /* 0x000fe20001000000 */
[----:B------:R-:W3:Y:S01]  /*4f90*/  LDS.U16 R128, [R90+0x9e00] ;  /* 0x009e00005a807984 */ /* 0x000ee20000000400 */
[----:B------:R-:W-:-:S02]  /*4fa0*/  PRMT R117, R99, 0x9910, RZ ;  /* 0x0000991063757816 */ /* 0x000fc400000000ff */
[----:B------:R-:W-:Y:S01]  /*4fb0*/  ISETP.NE.AND P2, PT, R65, RZ, PT ;  /* 0x000000ff4100720c */ /* 0x000fe20003f45270 */
[----:B------:R-:W-:Y:S01]  /*4fc0*/  HADD2.F32 R65, -RZ, R126.H0_H0 ;  /* 0x2000007eff417230 */ /* 0x000fe20000004100 */
[----:B--2---:R-:W-:Y:S01]  /*4fd0*/  LOP3.LUT R119, R101, R122, RZ, 0x30, !PT ;  /* 0x0000007a65777212 */ /* 0x004fe200078e30ff */
[----:B------:R-:W2:Y:S01]  /*4fe0*/  LDS.U16 R130, [R90+0xa200] ;  /* 0x00a200005a827984 */ /* 0x000ea20000000400 */
[----:B------:R-:W-:Y:S02]  /*4ff0*/  SEL R99, RZ, 0x10, P0 ;  /* 0x00000010ff637807 */ /* 0x000fe40000000000 */
[----:B------:R-:W-:Y:S01]  /*5000*/  ISETP.NE.AND P0, PT, R117, RZ, PT ;  /* 0x000000ff7500720c */ /* 0x000fe20003f05270 */
[----:B------:R-:W-:Y:S01]  /*5010*/  HADD2.F32 R117, -RZ, R66.H0_H0 ;  /* 0x20000042ff757230 */ /* 0x000fe20000004100 */
[----:B------:R-:W-:Y:S02]  /*5020*/  FSEL R126, RZ, 1, P2 ;  /* 0x3f800000ff7e7808 */ /* 0x000fe40001000000 */
[----:B------:R-:W-:-:S02]  /*5030*/  LOP3.LUT R121, R101, R118, RZ, 0x30, !PT ;  /* 0x0000007665797212 */ /* 0x000fc400078e30ff */
[----:B------:R-:W-:Y:S01]  /*5040*/  PRMT R119, R119, 0x9910, RZ ;  /* 0x0000991077777816 */ /* 0x000fe200000000ff */
[----:B------:R-:W-:Y:S01]  /*5050*/  FFMA.FTZ R65, R126, R65, R67 ;  /* 0x000000417e417223 */ /* 0x000fe20000010043 */
[----:B------:R-:W-:Y:S02]  /*5060*/  FSEL R66, RZ, 1, P0 ;  /* 0x3f800000ff427808 */ /* 0x000fe40000000000 */
[----:B------:R-:W-:Y:S01]  /*5070*/  PRMT R121, R121, 0x9910, RZ ;  /* 0x0000991079797816 */ /* 0x000fe200000000ff */
[----:B------:R-:W-:Y:S01]  /*5080*/  IMAD.MOV.U32 R67, RZ, RZ, R119 ;  /* 0x000000ffff437224 */ /* 0x000fe200078e0077 */
[----:B------:R-:W-:Y:S01]  /*5090*/  SEL R126, RZ, 0x20, P5 ;  /* 0x00000020ff7e7807 */ /* 0x000fe20002800000 */
[----:B------:R-:W-:Y:S01]  /*50a0*/  FFMA.FTZ R65, R66, R117, R65 ;  /* 0x0000007542417223 */ /* 0x000fe20000010041 */
[----:B------:R-:W-:Y:S01]  /*50b0*/  LOP3.LUT R119, R101, R136, RZ, 0x30, !PT ;  /* 0x0000008865777212 */ /* 0x000fe200078e30ff */
[----:B------:R-:W-:Y:S01]  /*50c0*/  IMAD.MOV.U32 R66, RZ, RZ, R121 ;  /* 0x000000ffff427224 */ /* 0x000fe200078e0079 */
[----:B------:R-:W-:Y:S01]  /*50d0*/  ISETP.NE.AND P5, PT, R67, RZ, PT ;  /* 0x000000ff4300720c */ /* 0x000fe20003fa5270 */
[----:B------:R-:W-:Y:S01]  /*50e0*/  HADD2.F32 R67, -RZ, R122.H0_H0 ;  /* 0x2000007aff437230 */ /* 0x000fe20000004100 */
[----:B------:R-:W-:Y:S01]  /*50f0*/  SEL R162, RZ, 0x40, P4 ;  /* 0x00000040ffa27807 */ /* 0x000fe20002000000 */
[----:B------:R-:W-:Y:S01]  /*5100*/  HADD2.F32 R117, -RZ, R118.H0_H0 ;  /* 0x20000076ff757230 */ /* 0x000fe20000004100 */
[----:B------:R-:W-:Y:S01]  /*5110*/  ISETP.NE.AND P4, PT, R66, RZ, PT ;  /* 0x000000ff4200720c */ /* 0x000fe20003f85270 */
[----:B------:R-:W-:Y:S01]  /*5120*/  HADD2.F32 R136, -RZ, R136.H0_H0 ;  /* 0x20000088ff887230 */ /* 0x000fe20000004100 */
[----:B------:R-:W4:Y:S01]  /*5130*/  LDS.U16 R66, [R90+0xa400] ;  /* 0x00a400005a427984 */ /* 0x000f220000000400 */
[----:B------:R-:W-:-:S02]  /*5140*/  FSEL R122, RZ, 1, P5 ;  /* 0x3f800000ff7a7808 */ /* 0x000fc40002800000 */
        /* <DEDUP_REMOVED lines=11> */
[----:B------:R-:W0:Y:S01]  /*5200*/  LDS.U16 R118, [R90+0xa800] ;  /* 0x00a800005a767984 */ /* 0x000e220000000400 */
[----:B-1----:R-:W-:Y:S01]  /*5210*/  LOP3.LUT R119, R101, R124, RZ, 0x30, !PT ;  /* 0x0000007c65777212 */ /* 0x002fe200078e30ff */
[----:B------:R-:W-:Y:S01]  /*5220*/  HADD2.F32 R67, -RZ, R120.H0_H0 ;  /* 0x20000078ff437230 */ /* 0x000fe20000004100 */
[----:B------:R-:W-:-:S02]  /*5230*/  ISETP.NE.AND P3, PT, R117, RZ, PT ;  /* 0x000000ff7500720c */ /* 0x000fc40003f65270 */
[----:B------:R-:W-:Y:S02]  /*5240*/  FSEL R122, RZ, 1, P1 ;  /* 0x3f800000ff7a7808 */ /* 0x000fe40000800000 */
[----:B------:R-:W-:Y:S02]  /*5250*/  FSEL R120, RZ, 1, P3 ;  /* 0x3f800000ff787808 */ /* 0x000fe40001800000 */
[----:B---3--:R-:W-:Y:S01]  /*5260*/  LOP3.LUT R117, R101, R128, RZ, 0x30, !PT ;  /* 0x0000008065757212 */ /* 0x008fe200078e30ff */
[----:B------:R-:W-:Y:S01]  /*5270*/  FFMA.FTZ R65, R122, R136, R65 ;  /* 0x000000887a417223 */ /* 0x000fe20000010041 */
[----:B------:R-:W-:Y:S01]  /*5280*/  PRMT R119, R119, 0x9910, RZ ;  /* 0x0000991077777816 */ /* 0x000fe200000000ff */
[----:B------:R-:W-:Y:S01]  /*5290*/  LDS.U16 R122, [R90+0xac00] ;  /* 0x00ac00005a7a7984 */ /* 0x000fe20000000400 */
[----:B------:R-:W-:Y:S01]  /*52a0*/  PRMT R117, R117, 0x9910, RZ ;  /* 0x0000991075757816 */ /* 0x000fe200000000ff */
[----:B------:R-:W-:Y:S01]  /*52b0*/  FFMA.FTZ R65, R120, R67, R65 ;  /* 0x0000004378417223 */ /* 0x000fe20000010041 */
[----:B------:R-:W-:Y:S01]  /*52c0*/  SEL R159, RZ, 0x200, P2 ;  /* 0x00000200ff9f7807 */ /* 0x000fe20001000000 */
[----:B------:R-:W-:Y:S01]  /*52d0*/  IMAD.MOV.U32 R67, RZ, RZ, R119 ;  /* 0x000000ffff437224 */ /* 0x000fe200078e0077 */
[----:B------:R-:W1:Y:S01]  /*52e0*/  LDS.U16 R120, [R90+0xaa00] ;  /* 0x00aa00005a787984 */ /* 0x000e620000000400 */
[----:B------:R-:W-:Y:S01]  /*52f0*/  ISETP.NE.AND P2, PT, R117, RZ, PT ;  /* 0x000000ff7500720c */ /* 0x000fe20003f45270 */
[----:B------:R-:W-:Y:S01]  /*5300*/  HADD2.F32 R117, -RZ, R124.H0_H0 ;  /* 0x2000007cff757230 */ /* 0x000fe20000004100 */
[----:B------:R-:W-:-:S02]  /*5310*/  SEL R158, RZ, 0x400, P0 ;  /* 0x00000400ff9e7807 */ /* 0x000fc40000000000 */
[----:B------:R-:W-:Y:S01]  /*5320*/  ISETP.NE.AND P0, PT, R67, RZ, PT ;  /* 0x000000ff4300720c */ /* 0x000fe20003f05270 */
[----:B------:R-:W-:Y:S01]  /*5330*/  HADD2.F32 R67, -RZ, R128.H0_H0 ;  /* 0x20000080ff437230 */ /* 0x000fe20000004100 */
[----:B------:R-:W-:Y:S02]  /*5340*/  FSEL R128, RZ, 1, P2 ;  /* 0x3f800000ff807808 */ /* 0x000fe40001000000 */
[C---:B--2---:R-:W-:Y:S02]  /*5350*/  LOP3.LUT R119, R101.reuse, R130, RZ, 0x30, !PT ;  /* 0x0000008265777212 */ /* 0x044fe400078e30ff */
[----:B------:R-:W-:Y:S01]  /*5360*/  FSEL R124, RZ, 1, P0 ;  /* 0x3f800000ff7c7808 */ /* 0x000fe20000000000 */
[----:B------:R-:W-:Y:S01]  /*5370*/  FFMA.FTZ R65, R128, R67, R65 ;  /* 0x0000004380417223 */ /* 0x000fe20000010041 */
[----:B----4-:R-:W-:Y:S01]  /*5380*/  LOP3.LUT R121, R101, R66, RZ, 0x30, !PT ;  /* 0x0000004265797212 */ /* 0x010fe200078e30ff */
[----:B------:R-:W-:Y:S01]  /*5390*/  LDS.U16 R128, [R90+0xb000] ;  /* 0x00b000005a807984 */ /* 0x000fe20000000400 */
[----:B------:R-:W-:Y:S01]  /*53a0*/  PRMT R119, R119, 0x9910, RZ ;  /* 0x0000991077777816 */ /* 0x000fe200000000ff */
[----:B------:R-:W-:Y:S01]  /*53b0*/  FFMA.FTZ R65, R124, R117, R65 ;  /* 0x000000757c417223 */ /* 0x000fe20000010041 */
[----:B------:R-:W-:Y:S01]  /*53c0*/  PRMT R121, R121, 0x9910, RZ ;  /* 0x0000991079797816 */ /* 0x000fe200000000ff */
[----:B------:R-:W2:Y:S01]  /*53d0*/  LDS.U16 R124, [R90+0xae00] ;  /* 0x00ae00005a7c7984 */ /* 0x000ea20000000400 */
[----:B------:R-:W-:Y:S01]  /*53e0*/  SEL R157, RZ, 0x800, P5 ;  /* 0x00000800ff9d7807 */ /* 0x000fe20002800000 */
[----:B------:R-:W-:Y:S01]  /*53f0*/  IMAD.MOV.U32 R67, RZ, RZ, R119 ;  /* 0x000000ffff437224 */ /* 0x000fe200078e0077 */
[----:B------:R-:W-:Y:S01]  /*5400*/  LOP3.LUT R119, R101, R134, RZ, 0x30, !PT ;  /* 0x0000008665777212 */ /* 0x000fe200078e30ff */
[----:B------:R-:W-:Y:S01]  /*5410*/  IMAD.MOV.U32 R117, RZ, RZ, R121 ;  /* 0x000000ffff757224 */ /* 0x000fe200078e0079 */
[----:B------:R-:W-:-:S02]  /*5420*/  SEL R156, RZ, 0x1000, P4 ;  /* 0x00001000ff9c7807 */ /* 0x000fc40002000000 */
[----:B------:R-:W-:Y:S01]  /*5430*/  ISETP.NE.AND P5, PT, R67, RZ, PT ;  /* 0x000000ff4300720c */ /* 0x000fe20003fa5270 */
[----:B------:R-:W-:Y:S01]  /*5440*/  HADD2.F32 R67, -RZ, R130.H0_H0 ;  /* 0x20000082ff437230 */ /* 0x000fe20000004100 */
[----:B------:R-:W-:Y:S01]  /*5450*/  ISETP.NE.AND P4, PT, R117, RZ, PT ;  /* 0x000000ff7500720c */ /* 0x000fe20003f85270 */
[----:B------:R-:W-:Y:S01]  /*5460*/  HADD2.F32 R117, -RZ, R66.H0_H0 ;  /* 0x20000042ff757230 */ /* 0x000fe20000004100 */
[----:B------:R-:W-:Y:S02]  /*5470*/  FSEL R130, RZ, 1, P5 ;  /* 0x3f800000ff827808 */ /* 0x000fe40002800000 */
[----:B0-----:R-:W-:Y:S02]  /*5480*/  LOP3.LUT R121, R101, R118, RZ, 0x30, !PT ;  /* 0x0000007665797212 */ /* 0x001fe400078e30ff */
[----:B------:R-:W-:Y:S01]  /*5490*/  PRMT R119, R119, 0x9910, RZ ;  /* 0x0000991077777816 */ /* 0x000fe200000000ff */
[----:B------:R-:W-:Y:S01]  /*54a0*/  FFMA.FTZ R65, R130, R67, R65 ;  /* 0x0000004382417223 */ /* 0x000fe20000010041 */
[----:B------:R-:W-:Y:S01]  /*54b0*/  FSEL R66, RZ, 1, P4 ;  /* 0x3f800000ff427808 */ /* 0x000fe20002000000 */
[----:B------:R-:W0:Y:S01]  /*54c0*/  LDS.U16 R130, [R90+0xb400] ;  /* 0x00b400005a827984 */ /* 0x000e220000000400 */
[----:B------:R-:W-:Y:S01]  /*54d0*/  PRMT R121, R121, 0x9910, RZ ;  /* 0x0000991079797816 */ /* 0x000fe200000000ff */
[----:B------:R-:W-:Y:S01]  /*54e0*/  IMAD.MOV.U32 R67, RZ, RZ, R119 ;  /* 0x000000ffff437224 */ /* 0x000fe200078e0077 */
[----:B------:R-:W-:Y:S01]  /*54f0*/  SEL R155, RZ, 0x2000, P1 ;  /* 0x00002000ff9b7807 */ /* 0x000fe20000800000 */
[----:B------:R-:W-:Y:S01]  /*5500*/  FFMA.FTZ R65, R66, R117, R65 ;  /* 0x0000007542417223 */ /* 0x000fe20000010041 */
[----:B-1----:R-:W-:Y:S01]  /*5510*/  LOP3.LUT R119, R101, R120, RZ, 0x30, !PT ;  /* 0x0000007865777212 */ /* 0x002fe200078e30ff */
[----:B------:R-:W-:Y:S01]  /*5520*/  IMAD.MOV.U32 R66, RZ, RZ, R121 ;  /* 0x000000ffff427224 */ /* 0x000fe200078e0079 */
[----:B------:R-:W-:Y:S01]  /*5530*/  ISETP.NE.AND P1, PT, R67, RZ, PT ;  /* 0x000000ff4300720c */ /* 0x000fe20003f25270 */
[----:B------:R-:W-:Y:S01]  /*5540*/  HADD2.F32 R67, -RZ, R134.H0_H0 ;  /* 0x20000086ff437230 */ /* 0x000fe20000004100 */
[----:B------:R-:W-:Y:S01]  /*5550*/  SEL R154, RZ, 0x4000, P3 ;  /* 0x00004000ff9a7807 */ /* 0x000fe20001800000 */
[----:B------:R-:W-:Y:S01]  /*5560*/  HADD2.F32 R117, -RZ, R118.H0_H0 ;  /* 0x20000076ff757230 */ /* 0x000fe20000004100 */
[----:B------:R-:W-:-:S02]  /*5570*/  ISETP.NE.AND P3, PT, R66, RZ, PT ;  /* 0x000000ff4200720c */ /* 0x000fc40003f65270 */
[----:B------:R-:W-:Y:S01]  /*5580*/  FSEL R134, RZ, 1, P1 ;  /* 0x3f800000ff867808 */ /* 0x000fe20000800000 */
[----:B------:R-:W1:Y:S01]  /*5590*/  LDS.U16 R66, [R90+0xb200] ;  /* 0x00b200005a427984 */ /* 0x000e620000000400 */
[----:B------:R-:W-:Y:S02]  /*55a0*/  LOP3.LUT R121, R101, R122, RZ, 0x30, !PT ;  /* 0x0000007a65797212 */ /* 0x000fe400078e30ff */
        /* <DEDUP_REMOVED lines=8> */
[----:B--2---:R-:W-:Y:S01]  /*5630*/  LOP3.LUT R119, R101, R124, RZ, 0x30, !PT ;  /* 0x0000007c65777212 */ /* 0x004fe200078e30ff */
[----:B------:R-:W-:Y:S01]  /*5640*/  IMAD.MOV.U32 R117, RZ, RZ, R121 ;  /* 0x000000ffff757224 */ /* 0x000fe200078e0079 */
[----:B------:R-:W2:Y:S01]  /*5650*/  LDS.U16 R118, [R90+0xb600] ;  /* 0x00b600005a767984 */ /* 0x000ea20000000400 */
[----:B------:R-:W-:Y:S01]  /*5660*/  ISETP.NE.AND P2, PT, R67, RZ, PT ;  /* 0x000000ff4300720c */ /* 0x000fe20003f45270 */
[----:B------:R-:W-:Y:S01]  /*5670*/  HADD2.F32 R67, -RZ, R120.H0_H0 ;  /* 0x20000078ff437230 */ /* 0x000fe20000004100 */
[----:B------:R-:W-:-:S02]  /*5680*/  SEL R152, RZ, 0x10000, P0 ;  /* 0x00010000ff987807 */ /* 0x000fc40000000000 */
[----:B------:R-:W-:Y:S01]  /*5690*/  ISETP.NE.AND P0, PT, R117, RZ, PT ;  /* 0x000000ff7500720c */ /* 0x000fe20003f05270 */
[----:B------:R-:W-:Y:S01]  /*56a0*/  HADD2.F32 R117, -RZ, R122.H0_H0 ;  /* 0x2000007aff757230 */ /* 0x000fe20000004100 */
[----:B------:R-:W-:Y:S02]  /*56b0*/  FSEL R120, RZ, 1, P2 ;  /* 0x3f800000ff787808 */ /* 0x000fe40001000000 */
        /* <DEDUP_REMOVED lines=10> */
[----:B------:R-:W3:Y:S01]  /*5760*/  LDS.U16 R122, [R90+0xba00] ;  /* 0x00ba00005a7a7984 */ /* 0x000ee20000000400 */
[----:B------:R-:W-:Y:S01]  /*5770*/  IMAD.MOV.U32 R117, RZ, RZ, R121 ;  /* 0x000000ffff757224 */ /* 0x000fe200078e0079 */
[----:B------:R-:W-:Y:S01]  /*5780*/  ISETP.NE.AND P5, PT, R67, RZ, PT ;  /* 0x000000ff4300720c */ /* 0x000fe20003fa5270 */
[----:B------:R-:W-:Y:S01]  /*5790*/  HADD2.F32 R67, -RZ, R124.H0_H0 ;  /* 0x2000007cff437230 */ /* 0x000fe20000004100 */
[----:B0-----:R-:W-:-:S02]  /*57a0*/  LOP3.LUT R121, R101, R130, RZ, 0x30, !PT ;  /* 0x0000008265797212 */ /* 0x001fc400078e30ff */
[----:B------:R-:W-:Y:S01]  /*57b0*/  ISETP.NE.AND P4, PT, R117, RZ, PT ;  /* 0x000000ff7500720c */ /* 0x000fe20003f85270 */
[----:B------:R-:W-:Y:S01]  /*57c0*/  HADD2.F32 R117, -RZ, R128.H0_H0 ;  /* 0x20000080ff757230 */ /* 0x000fe20000004100 */
[----:B------:R-:W-:Y:S02]  /*57d0*/  FSEL R124, RZ, 1, P5 ;  /* 0x3f800000ff7c7808 */ /* 0x000fe40002800000 */
[----:B------:R-:W-:Y:S02]  /*57e0*/  FSEL R128, RZ, 1, P4 ;  /* 0x3f800000ff807808 */ /* 0x000fe40002000000 */
[----:B-1----:R-:W-:Y:S01]  /*57f0*/  LOP3.LUT R119, R101, R66, RZ, 0x30, !PT ;  /* 0x0000004265777212 */ /* 0x002fe200078e30ff */
[----:B------:R-:W-:Y:S01]  /*5800*/  FFMA.FTZ R65, R124, R67, R65 ;  /* 0x000000437c417223 */ /* 0x000fe20000010041 */
[----:B------:R-:W-:Y:S01]  /*5810*/  PRMT R121, R121, 0x9910, RZ ;  /* 0x0000991079797816 */ /* 0x000fe200000000ff */
[----:B------:R-:W-:Y:S01]  /*5820*/  LDS.U16 R124, [R90+0xc000] ;  /* 0x00c000005a7c7984 */ /* 0x000fe20000000400 */
[----:B------:R-:W-:Y:S01]  /*5830*/  PRMT R67, R119, 0x9910, RZ ;  /* 0x0000991077437816 */ /* 0x000fe200000000ff */
[----:B------:R-:W-:Y:S01]  /*5840*/  FFMA.FTZ R65, R128, R117, R65 ;  /* 0x0000007580417223 */ /* 0x000fe20000010041 */
[----:B------:R-:W-:Y:S01]  /*5850*/  SEL R149, RZ, 0x80000, P1 ;  /* 0x00080000ff957807 */ /* 0x000fe20000800000 */
[----:B------:R-:W0:Y:S01]  /*5860*/  LDS.U16 R128, [R90+0xbe00] ;  /* 0x00be00005a807984 */ /* 0x000e220000000400 */
[----:B------:R-:W-:Y:S01]  /*5870*/  ISETP.NE.AND P1, PT, R67, RZ, PT ;  /* 0x000000ff4300720c */ /* 0x000fe20003f25270 */
[----:B------:R-:W-:Y:S01]  /*5880*/  IMAD.MOV.U32 R117, RZ, RZ, R121 ;  /* 0x000000ffff757224 */ /* 0x000fe200078e0079 */
[----:B--2---:R-:W-:Y:S01]  /*5890*/  LOP3.LUT R119, R101, R118, RZ, 0x30, !PT ;  /* 0x0000007665777212 */ /* 0x004fe200078e30ff */
[----:B------:R-:W-:Y:S01]  /*58a0*/  HADD2.F32 R67, -RZ, R66.H0_H0 ;  /* 0x20000042ff437230 */ /* 0x000fe20000004100 */
[----:B------:R-:W-:-:S02]  /*58b0*/  FSEL R66, RZ, 1, P1 ;  /* 0x3f800000ff427808 */ /* 0x000fc40000800000 */
[----:B------:R-:W-:Y:S02]  /*58c0*/  SEL R148, RZ, 0x100000, P3 ;  /* 0x00100000ff947807 */ /* 0x000fe40001800000 */
[----:B------:R-:W-:Y:S01]  /*58d0*/  PRMT R119, R119, 0x9910, RZ ;  /* 0x0000991077777816 */ /* 0x000fe200000000ff */
[----:B------:R-:W-:Y:S01]  /*58e0*/  FFMA.FTZ R65, R66, R67, R65 ;  /* 0x0000004342417223 */ /* 0x000fe20000010041 */
[----:B------:R-:W-:Y:S01]  /*58f0*/  ISETP.NE.AND P3, PT, R117, RZ, PT ;  /* 0x000000ff7500720c */ /* 0x000fe20003f65270 */
[----:B------:R-:W-:Y:S01]  /*5900*/  HADD2.F32 R117, -RZ, R130.H0_H0 ;  /* 0x20000082ff757230 */ /* 0x000fe20000004100 */
[----:B------:R-:W-:Y:S01]  /*5910*/  LOP3.LUT R121, R101, R134, RZ, 0x30, !PT ;  /* 0x0000008665797212 */ /* 0x000fe200078e30ff */
[----:B------:R-:W-:Y:S01]  /*5920*/  IMAD.MOV.U32 R66, RZ, RZ, R119 ;  /* 0x000000ffff427224 */ /* 0x000fe200078e0077 */
[----:B------:R-:W-:Y:S01]  /*5930*/  FSEL R130, RZ, 1, P3 ;  /* 0x3f800000ff827808 */ /* 0x000fe20001800000 */
[----:B------:R-:W-:Y:S01]  /*5940*/  HADD2.F32 R134, -RZ, R134.H0_H0 ;  /* 0x20000086ff867230 */ /* 0x000fe20000004100 */
[----:B------:R-:W-:-:S02]  /*5950*/  PRMT R67, R121, 0x9910, RZ ;  /* 0x0000991079437816 */ /* 0x000fc400000000ff */
[----:B------:R-:W-:Y:S01]  /*5960*/  SEL R147, RZ, 0x200000, P2 ;  /* 0x00200000ff937807 */ /* 0x000fe20001000000 */
[----:B------:R-:W-:Y:S01]  /*5970*/  FFMA.FTZ R65, R130, R117, R65 ;  /* 0x0000007582417223 */ /* 0x000fe20000010041 */
[----:B------:R-:W-:Y:S02]  /*5980*/  ISETP.NE.AND P2, PT, R66, RZ, PT ;  /* 0x000000ff4200720c */ /* 0x000fe40003f45270 */
[----:B------:R-:W-:Y:S01]  /*5990*/  SEL R146, RZ, 0x400000, P0 ;  /* 0x00400000ff927807 */ /* 0x000fe20000000000 */
[----:B------:R-:W1:Y:S01]  /*59a0*/  LDS.U16 R66, [R90+0xc200] ;  /* 0x00c200005a427984 */ /* 0x000e620000000400 */
[----:B---3--:R-:W-:Y:S02]  /*59b0*/  LOP3.LUT R117, R101, R122, RZ, 0x30, !PT ;  /* 0x0000007a65757212 */ /* 0x008fe400078e30ff */
[----:B------:R-:W-:Y:S01]  /*59c0*/  ISETP.NE.AND P0, PT, R67, RZ, PT ;  /* 0x000000ff4300720c */ /* 0x000fe20003f05270 */
[----:B------:R-:W-:Y:S01]  /*59d0*/  HADD2.F32 R67, -RZ, R118.H0_H0 ;  /* 0x20000076ff437230 */ /* 0x000fe20000004100 */
[----:B------:R-:W-:-:S02]  /*59e0*/  FSEL R118, RZ, 1, P2 ;  /* 0x3f800000ff767808 */ /* 0x000fc40001000000 */
[----:B------:R-:W-:Y:S02]  /*59f0*/  PRMT R117, R117, 0x9910, RZ ;  /* 0x0000991075757816 */ /* 0x000fe400000000ff */
[----:B------:R-:W-:Y:S01]  /*5a00*/  LOP3.LUT R119, R101, R120, RZ, 0x30, !PT ;  /* 0x0000007865777212 */ /* 0x000fe200078e30ff */
[----:B------:R-:W-:Y:S01]  /*5a10*/  FFMA.FTZ R65, R118, R67, R65 ;  /* 0x0000004376417223 */ /* 0x000fe20000010041 */
[----:B------:R-:W-:Y:S01]  /*5a20*/  SEL R145, RZ, 0x800000, P5 ;  /* 0x00800000ff917807 */ /* 0x000fe20002800000 */
[----:B------:R-:W-:Y:S01]  /*5a30*/  IMAD.MOV.U32 R67, RZ, RZ, R117 ;  /* 0x000000ffff437224 */ /* 0x000fe200078e0075 */
[----:B------:R-:W-:Y:S01]  /*5a40*/  FSEL R130, RZ, 1, P0 ;  /* 0x3f800000ff827808 */ /* 0x000fe20000000000 */
[----:B------:R-:W2:Y:S01]  /*5a50*/  LDS.U16 R118, [R90+0xc400] ;  /* 0x00c400005a767984 */ /* 0x000ea20000000400 */
[----:B------:R-:W-:Y:S02]  /*5a60*/  PRMT R119, R119, 0x9910, RZ ;  /* 0x0000991077777816 */ /* 0x000fe400000000ff */
[----:B------:R-:W-:Y:S01]  /*5a70*/  ISETP.NE.AND P5, PT, R67, RZ, PT ;  /* 0x000000ff4300720c */ /* 0x000fe20003fa5270 */
[----:B------:R-:W-:Y:S01]  /*5a80*/  HADD2.F32 R67, -RZ, R122.H0_H0 ;  /* 0x2000007aff437230 */ /* 0x000fe20000004100 */
[----:B0-----:R-:W-:Y:S01]  /*5a90*/  LOP3.LUT R117, R101, R128, RZ, 0x30, !PT ;  /* 0x0000008065757212 */ /* 0x001fe200078e30ff */
[----:B------:R-:W-:Y:S01]  /*5aa0*/  FFMA.FTZ R65, R130, R134, R65 ;  /* 0x0000008682417223 */ /* 0x000fe20000010041 */
[----:B------:R-:W-:Y:S01]  /*5ab0*/  SEL R144, RZ, 0x1000000, P4 ;  /* 0x01000000ff907807 */ /* 0x000fe20002000000 */
[----:B------:R-:W-:Y:S01]  /*5ac0*/  HADD2.F32 R128, -RZ, R128.H0_H0 ;  /* 0x20000080ff807230 */ /* 0x000fe20000004100 */
[----:B------:R-:W-:-:S02]  /*5ad0*/  ISETP.NE.AND P4, PT, R119, RZ, PT ;  /* 0x000000ff7700720c */ /* 0x000fc40003f85270 */
[----:B------:R-:W-:Y:S02]  /*5ae0*/  FSEL R122, RZ, 1, P5 ;  /* 0x3f800000ff7a7808 */ /* 0x000fe40002800000 */
[----:B------:R-:W-:Y:S01]  /*5af0*/  PRMT R119, R117, 0x9910, RZ ;  /* 0x0000991075777816 */ /* 0x000fe200000000ff */
[----:B------:R-:W-:Y:S01]  /*5b00*/  HADD2.F32 R117, -RZ, R120.H0_H0 ;  /* 0x20000078ff757230 */ /* 0x000fe20000004100 */
[----:B------:R-:W-:Y:S01]  /*5b10*/  FSEL R120, RZ, 1, P4 ;  /* 0x3f800000ff787808 */ /* 0x000fe20002000000 */
[----:B------:R-:W-:Y:S01]  /*5b20*/  FFMA.FTZ R65, R122, R67, R65 ;  /* 0x000000437a417223 */ /* 0x000fe20000010041 */
[----:B------:R-:W-:Y:S02]  /*5b30*/  SEL R143, RZ, 0x2000000, P1 ;  /* 0x02000000ff8f7807 */ /* 0x000fe40000800000 */
[----:B------:R-:W-:Y:S01]  /*5b40*/  ISETP.NE.AND P1, PT, R119, RZ, PT ;  /* 0x000000ff7700720c */ /* 0x000fe20003f25270 */
[----:B------:R-:W-:Y:S01]  /*5b50*/  FFMA.FTZ R65, R120, R117, R65 ;  /* 0x0000007578417223 */ /* 0x000fe20000010041 */
[----:B------:R-:W-:Y:S01]  /*5b60*/  LOP3.LUT R136, R101, R124, RZ, 0x30, !PT ;  /* 0x0000007c65887212 */ /* 0x000fe200078e30ff */
[----:B------:R-:W-:Y:S01]  /*5b70*/  HADD2.F32 R124, -RZ, R124.H0_H0 ;  /* 0x2000007cff7c7230 */ /* 0x000fe20000004100 */
[----:B------:R-:W-:-:S02]  /*5b80*/  FSEL R120, RZ, 1, P1 ;  /* 0x3f800000ff787808 */ /* 0x000fc40000800000 */
[----:B------:R-:W-:Y:S02]  /*5b90*/  PRMT R67, R136, 0x9910, RZ ;  /* 0x0000991088437816 */ /* 0x000fe400000000ff */
[----:B-1----:R-:W-:Y:S01]  /*5ba0*/  LOP3.LUT R135, R101, R66, RZ, 0x30, !PT ;  /* 0x0000004265877212 */ /* 0x002fe200078e30ff */
[----:B------:R-:W-:Y:S01]  /*5bb0*/  FFMA.FTZ R65, R120, R128, R65 ;  /* 0x0000008078417223 */ /* 0x000fe20000010041 */
[----:B------:R-:W-:Y:S01]  /*5bc0*/  SEL R142, RZ, 0x4000000, P3 ;  /* 0x04000000ff8e7807 */ /* 0x000fe20001800000 */
[----:B------:R-:W0:Y:S01]  /*5bd0*/  LDS.U16 R120, [R90+0xc600] ;  /* 0x00c600005a787984 */ /* 0x000e220000000400 */
[----:B------:R-:W-:Y:S02]  /*5be0*/  ISETP.NE.AND P3, PT, R67, RZ, PT ;  /* 0x000000ff4300720c */ /* 0x000fe40003f65270 */
[----:B------:R-:W-:Y:S01]  /*5bf0*/  PRMT R67, R135, 0x9910, RZ ;  /* 0x0000991087437816 */ /* 0x000fe200000000ff */
[----:B------:R-:W1:Y:S01]  /*5c00*/  LDS.U16 R128, [R90+0xc800] ;  /* 0x00c800005a807984 */ /* 0x000e620000000400 */
[----:B------:R-:W-:-:S02]  /*5c10*/  SEL R141, RZ, 0x8000000, P2 ;  /* 0x08000000ff8d7807 */ /* 0x000fc40001000000 */
[----:B------:R-:W-:Y:S02]  /*5c20*/  ISETP.NE.AND P2, PT, R67, RZ, PT ;  /* 0x000000ff4300720c */ /* 0x000fe40003f45270 */
[----:B------:R-:W-:Y:S02]  /*5c30*/  FSEL R122, RZ, 1, P3 ;  /* 0x3f800000ff7a7808 */ /* 0x000fe40001800000 */
[----:B--2---:R-:W-:Y:S01]  /*5c40*/  LOP3.LUT R130, R101, R118, RZ, 0x30, !PT ;  /* 0x0000007665827212 */ /* 0x004fe200078e30ff */
[----:B------:R-:W-:Y:S01]  /*5c50*/  HADD2.F32 R118, -RZ, R118.H0_H0 ;  /* 0x20000076ff767230 */ /* 0x000fe20000004100 */
[----:B------:R-:W-:Y:S01]  /*5c60*/  SEL R140, RZ, 0x10000000, P0 ;  /* 0x10000000ff8c7807 */ /* 0x000fe20000000000 */
[----:B------:R-:W-:Y:S01]  /*5c70*/  FFMA.FTZ R65, R122, R124, R65 ;  /* 0x0000007c7a417223 */ /* 0x000fe20000010041 */
[----:B------:R-:W-:Y:S01]  /*5c80*/  PRMT R67, R130, 0x9910, RZ ;  /* 0x0000991082437816 */ /* 0x000fe200000000ff */
[----:B------:R-:W2:Y:S01]  /*5c90*/  LDS.U16 R122, [R90+0xca00] ;  /* 0x00ca00005a7a7984 */ /* 0x000ea20000000400 */
[----:B------:R-:W-:-:S02]  /*5ca0*/  SEL R127, RZ, 0x1, P3 ;  /* 0x00000001ff7f7807 */ /* 0x000fc40001800000 */
[----:B------:R-:W-:Y:S01]  /*5cb0*/  ISETP.NE.AND P0, PT, R67, RZ, PT ;  /* 0x000000ff4300720c */ /* 0x000fe20003f05270 */
[----:B------:R-:W-:Y:S01]  /*5cc0*/  HADD2.F32 R67, -RZ, R66.H0_H0 ;  /* 0x20000042ff437230 */ /* 0x000fe20000004100 */
[----:B------:R-:W-:Y:S02]  /*5cd0*/  FSEL R66, RZ, 1, P2 ;  /* 0x3f800000ff427808 */ /* 0x000fe40001000000 */
[----:B------:R-:W-:Y:S02]  /*5ce0*/  SEL R134, RZ, 0x4, P0 ;  /* 0x00000004ff867807 */ /* 0x000fe40000000000 */
[----:B------:R-:W-:Y:S01]  /*5cf0*/  LOP3.LUT R114, R251, 0x2, R114, 0xe2, !PT ;  /* 0x00000002fb727812 */ /* 0x000fe200078ee272 */
[----:B------:R-:W-:Y:S01]  /*5d00*/  FFMA.FTZ R65, R66, R67, R65 ;  /* 0x0000004342417223 */ /* 0x000fe20000010041 */
[----:B------:R-:W-:Y:S02]  /*5d10*/  FSEL R66, RZ, 1, P0 ;  /* 0x3f800000ff427808 */ /* 0x000fe40000000000 */
[----:B------:R-:W-:-:S02]  /*5d20*/  LOP3.LUT R106, R115, R106, R114, 0xfe, !PT ;  /* 0x0000006a736a7212 */ /* 0x000fc400078efe72 */
[----:B------:R-:W-:Y:S01]  /*5d30*/  LOP3.LUT R195, R195, 0x2, R110, 0xe2, !PT ;  /* 0x00000002c3c37812 */ /* 0x000fe200078ee26e */
[----:B------:R-:W-:Y:S01]  /*5d40*/  FFMA.FTZ R118, R66, R118, R65 ;  /* 0x0000007642767223 */ /* 0x000fe20000010041 */
[----:B------:R-:W-:Y:S02]  /*5d50*/  SEL R65, RZ, 0x20000000, P5 ;  /* 0x20000000ff417807 */ /* 0x000fe40002800000 */
[----:B------:R-:W-:Y:S02]  /*5d60*/  LOP3.LUT R195, R109, R108, R195, 0xfe, !PT ;  /* 0x0000006c6dc37212 */ /* 0x000fe400078efec3 */
[----:B------:R-:W-:Y:S02]  /*5d70*/  LOP3.LUT R246, R107, R246, R106, 0xfe, !PT ;  /* 0x000000f66bf67212 */ /* 0x000fe400078efe6a */
[----:B------:R-:W-:Y:S02]  /*5d80*/  LOP3.LUT R133, R102, R133, R195, 0xfe, !PT ;  /* 0x0000008566857212 */ /* 0x000fe400078efec3 */
[----:B0-----:R-:W-:Y:S01]  /*5d90*/  LOP3.LUT R125, R101, R120, RZ, 0x30, !PT ;  /* 0x00000078657d7212 */ /* 0x001fe200078e30ff */
[----:B------:R-:W-:Y:S01]  /*5da0*/  HADD2.F32 R120, -RZ, R120.H0_H0 ;  /* 0x20000078ff787230 */ /* 0x000fe20000004100 */
[----:B------:R-:W-:-:S02]  /*5db0*/  LOP3.LUT R245, R245, R246, RZ, 0xfc, !PT ;  /* 0x000000f6f5f57212 */ /* 0x000fc400078efcff */
[----:B------:R-:W-:Y:S02]  /*5dc0*/  PRMT R66, R125, 0x9910, RZ ;  /* 0x000099107d427816 */ /* 0x000fe400000000ff */
[----:B-1----:R-:W-:Y:S01]  /*5dd0*/  LOP3.LUT R124, R101, R128, RZ, 0x30, !PT ;  /* 0x00000080657c7212 */ /* 0x002fe200078e30ff */
[----:B------:R-:W-:Y:S01]  /*5de0*/  HADD2.F32 R128, -RZ, R128.H0_H0 ;  /* 0x20000080ff807230 */ /* 0x000fe20000004100 */
[----:B------:R-:W-:Y:S02]  /*5df0*/  ISETP.NE.AND P5, PT, R66, RZ, PT ;  /* 0x000000ff4200720c */ /* 0x000fe40003fa5270 */
[----:B------:R-:W0:Y:S01]  /*5e00*/  LDS.U16 R66, [R90+0xcc00] ;  /* 0x00cc00005a427984 */ /* 0x000e220000000400 */
[----:B------:R-:W-:Y:S02]  /*5e10*/  PRMT R67, R124, 0x9910, RZ ;  /* 0x000099107c437816 */ /* 0x000fe400000000ff */
[----:B------:R-:W-:Y:S02]  /*5e20*/  SEL R137, RZ, 0x8, P5 ;  /* 0x00000008ff897807 */ /* 0x000fe40002800000 */
[----:B------:R-:W-:-:S02]  /*5e30*/  ISETP.NE.AND P3, PT, R67, RZ, PT ;  /* 0x000000ff4300720c */ /* 0x000fc40003f65270 */
[----:B------:R-:W-:Y:S02]  /*5e40*/  FSEL R67, RZ, 1, P5 ;  /* 0x3f800000ff437808 */ /* 0x000fe40002800000 */
[----:B--2---:R-:W-:Y:S02]  /*5e50*/  LOP3.LUT R123, R101, R122, RZ, 0x30, !PT ;  /* 0x0000007a657b7212 */ /* 0x004fe400078e30ff */
[----:B------:R-:W-:Y:S01]  /*5e60*/  LOP3.LUT R194, R194, R133, RZ, 0xfc, !PT ;  /* 0x00000085c2c27212 */ /* 0x000fe200078efcff */
[----:B------:R-:W-:Y:S01]  /*5e70*/  FFMA.FTZ R67, R67, R120, R118 ;  /* 0x0000007843437223 */ /* 0x000fe20000010076 */
[----:B------:R-:W-:Y:S01]  /*5e80*/  FSEL R118, RZ, 1, P3 ;  /* 0x3f800000ff767808 */ /* 0x000fe20001800000 */
[----:B------:R-:W1:Y:S01]  /*5e90*/  LDS.U16 R120, [R90+0xce00] ;  /* 0x00ce00005a787984 */ /* 0x000e620000000400 */
[----:B------:R-:W-:Y:S02]  /*5ea0*/  PRMT R119, R123, 0x9910, RZ ;  /* 0x000099107b777816 */ /* 0x000fe400000000ff */
[----:B------:R-:W-:Y:S01]  /*5eb0*/  LOP3.LUT R244, R244, R245, RZ, 0xfc, !PT ;  /* 0x000000f5f4f47212 */ /* 0x000fe200078efcff */
[----:B------:R-:W-:Y:S01]  /*5ec0*/  FFMA.FTZ R67, R118, R128, R67 ;  /* 0x0000008076437223 */ /* 0x000fe20000010043 */
[----:B------:R-:W-:Y:S01]  /*5ed0*/  SEL R128, RZ, 0xffffffff, P2 ;  /* 0xffffffffff807807 */ /* 0x000fe20001000000 */
[----:B------:R-:W2:Y:S01]  /*5ee0*/  LDS.U16 R118, [R90+0xd000] ;  /* 0x00d000005a767984 */ /* 0x000ea20000000400 */
[----:B------:R-:W-:-:S02]  /*5ef0*/  ISETP.NE.AND P2, PT, R119, RZ, PT ;  /* 0x000000ff7700720c */ /* 0x000fc40003f45270 */
[----:B------:R-:W-:Y:S01]  /*5f00*/  LOP3.LUT R193, R193, R194, RZ, 0xfc, !PT ;  /* 0x000000c2c1c17212 */ /* 0x000fe200078efcff */
[----:B------:R-:W-:Y:S01]  /*5f10*/  IMAD.SHL.U32 R128, R128, 0x2, RZ ;  /* 0x0000000280807824 */ /* 0x000fe200078e00ff */
[----:B------:R-:W-:Y:S02]  /*5f20*/  LOP3.LUT R243, R243, R244, RZ, 0xfc, !PT ;  /* 0x000000f4f3f37212 */ /* 0x000fe400078efcff */
[----:B------:R-:W-:Y:S02]  /*5f30*/  LOP3.LUT R192, R192, R193, RZ, 0xfc, !PT ;  /* 0x000000c1c0c07212 */ /* 0x000fe400078efcff */
[----:B------:R-:W-:Y:S02]  /*5f40*/  LOP3.LUT R242, R242, R243, RZ, 0xfc, !PT ;  /* 0x000000f3f2f27212 */ /* 0x000fe400078efcff */
[----:B------:R-:W-:Y:S02]  /*5f50*/  LOP3.LUT R191, R191, R192, RZ, 0xfc, !PT ;  /* 0x000000c0bfbf7212 */ /* 0x000fe400078efcff */
[----:B------:R-:W-:-:S02]  /*5f60*/  LOP3.LUT R241, R241, R242, RZ, 0xfc, !PT ;  /* 0x000000f2f1f17212 */ /* 0x000fc400078efcff */
[----:B------:R-:W-:Y:S02]  /*5f70*/  LOP3.LUT R190, R190, R191, RZ, 0xfc, !PT ;  /* 0x000000bfbebe7212 */ /* 0x000fe400078efcff */
[----:B------:R-:W-:Y:S02]  /*5f80*/  LOP3.LUT R127, R128, 0x2, R127, 0xe2, !PT ;  /* 0x00000002807f7812 */ /* 0x000fe400078ee27f */
[----:B------:R-:W-:Y:S02]  /*5f90*/  LOP3.LUT R240, R240, R241, RZ, 0xfc, !PT ;  /* 0x000000f1f0f07212 */ /* 0x000fe400078efcff */
[----:B0-----:R-:W-:Y:S02]  /*5fa0*/  LOP3.LUT R117, R101, R66, RZ, 0x30, !PT ;  /* 0x0000004265757212 */ /* 0x001fe400078e30ff */
[----:B------:R-:W-:Y:S02]  /*5fb0*/  LOP3.LUT R189, R189, R190, RZ, 0xfc, !PT ;  /* 0x000000bebdbd7212 */ /* 0x000fe400078efcff */
[----:B------:R-:W-:-:S02]  /*5fc0*/  PRMT R117, R117, 0x9910, RZ ;  /* 0x0000991075757816 */ /* 0x000fc400000000ff */
[----:B------:R-:W-:Y:S02]  /*5fd0*/  LOP3.LUT R127, R137, R134, R127, 0xfe, !PT ;  /* 0x00000086897f7212 */ /* 0x000fe400078efe7f */
[----:B------:R-:W-:Y:S01]  /*5fe0*/  ISETP.NE.AND P0, PT, R117, RZ, PT ;  /* 0x000000ff7500720c */ /* 0x000fe20003f05270 */
[----:B------:R-:W-:Y:S01]  /*5ff0*/  HADD2.F32 R117, -RZ, R122.H0_H0 ;  /* 0x2000007aff757230 */ /* 0x000fe20000004100 */
[----:B------:R-:W-:Y:S02]  /*6000*/  FSEL R122, RZ, 1, P2 ;  /* 0x3f800000ff7a7808 */ /* 0x000fe40001000000 */
[----:B------:R-:W-:Y:S02]  /*6010*/  LOP3.LUT R239, R239, R240, RZ, 0xfc, !PT ;  /* 0x000000f0efef7212 */ /* 0x000fe400078efcff */
[----:B------:R-:W-:Y:S01]  /*6020*/  LOP3.LUT R188, R188, R189, RZ, 0xfc, !PT ;  /* 0x000000bdbcbc7212 */ /* 0x000fe200078efcff */
[----:B------:R-:W-:Y:S01]  /*6030*/  FFMA.FTZ R67, R122, R117, R67 ;  /* 0x000000757a437223 */ /* 0x000fe20000010043 */
[----:B------:R-:W-:Y:S01]  /*6040*/  HADD2.F32 R117, -RZ, R66.H0_H0 ;  /* 0x20000042ff757230 */ /* 0x000fe20000004100 */
[----:B------:R-:W-:-:S02]  /*6050*/  FSEL R66, RZ, 1, P0 ;  /* 0x3f800000ff427808 */ /* 0x000fc40000000000 */
[----:B------:R-:W-:Y:S02]  /*6060*/  SEL R122, RZ, 0x40, P0 ;  /* 0x00000040ff7a7807 */ /* 0x000fe40000000000 */
[----:B------:R-:W-:Y:S01]  /*6070*/  LOP3.LUT R238, R238, R239, RZ, 0xfc, !PT ;  /* 0x000000efeeee7212 */ /* 0x000fe200078efcff */
[----:B------:R-:W-:Y:S01]  /*6080*/  FFMA.FTZ R67, R66, R117, R67 ;  /* 0x0000007542437223 */ /* 0x000fe20000010043 */
[----:B-1----:R-:W-:Y:S02]  /*6090*/  LOP3.LUT R66, R101, R120, RZ, 0x30, !PT ;  /* 0x0000007865427212 */ /* 0x002fe400078e30ff */
[----:B------:R-:W-:Y:S02]  /*60a0*/  LOP3.LUT R187, R187, R188, RZ, 0xfc, !PT ;  /* 0x000000bcbbbb7212 */ /* 0x000fe400078efcff */
[----:B------:R-:W-:Y:S02]  /*60b0*/  PRMT R117, R66, 0x9910, RZ ;  /* 0x0000991042757816 */ /* 0x000fe400000000ff */
[----:B--2---:R-:W-:-:S02]  /*60c0*/  LOP3.LUT R66, R101, R118, RZ, 0x30, !PT ;  /* 0x0000007665427212 */ /* 0x004fc400078e30ff */
[----:B------:R-:W-:Y:S02]  /*60d0*/  ISETP.NE.AND P5, PT, R117, RZ, PT ;  /* 0x000000ff7500720c */ /* 0x000fe40003fa5270 */
[----:B------:R-:W-:Y:S02]  /*60e0*/  PRMT R66, R66, 0x9910, RZ ;  /* 0x0000991042427816 */ /* 0x000fe400000000ff */
[----:B------:R-:W-:Y:S02]  /*60f0*/  SEL R121, RZ, 0x80, P5 ;  /* 0x00000080ff797807 */ /* 0x000fe40002800000 */
[----:B------:R-:W-:Y:S01]  /*6100*/  LOP3.LUT R237, R237, R238, RZ, 0xfc, !PT ;  /* 0x000000eeeded7212 */ /* 0x000fe200078efcff */
[----:B------:R-:W-:Y:S01]  /*6110*/  IMAD.MOV.U32 R117, RZ, RZ, R66 ;  /* 0x000000ffff757224 */ /* 0x000fe200078e0042 */
[----:B------:R-:W-:Y:S02]  /*6120*/  SEL R66, RZ, 0x10, P3 ;  /* 0x00000010ff427807 */ /* 0x000fe40001800000 */
[----:B------:R-:W-:-:S02]  /*6130*/  LOP3.LUT R186, R186, R187, RZ, 0xfc, !PT ;  /* 0x000000bbbaba7212 */ /* 0x000fc400078efcff */
[----:B------:R-:W-:Y:S01]  /*6140*/  ISETP.NE.AND P3, PT, R117, RZ, PT ;  /* 0x000000ff7500720c */ /* 0x000fe20003f65270 */
[----:B------:R-:W-:Y:S01]  /*6150*/  HADD2.F32 R117, -RZ, R120.H0_H0 ;  /* 0x20000078ff757230 */ /* 0x000fe20000004100 */
[----:B------:R-:W-:Y:S02]  /*6160*/  FSEL R120, RZ, 1, P5 ;  /* 0x3f800000ff787808 */ /* 0x000fe40002800000 */
[----:B------:R-:W-:Y:S02]  /*6170*/  LOP3.LUT R133, R236, R237, RZ, 0xfc, !PT ;  /* 0x000000edec857212 */ /* 0x000fe400078efcff */
[----:B------:R-:W-:Y:S01]  /*6180*/  LOP3.LUT R185, R185, R186, RZ, 0xfc, !PT ;  /* 0x000000bab9b97212 */ /* 0x000fe200078efcff */
[----:B------:R-:W-:Y:S01]  /*6190*/  FFMA.FTZ R117, R120, R117, R67 ;  /* 0x0000007578757223 */ /* 0x000fe20000010043 */
[----:B------:R-:W-:Y:S01]  /*61a0*/  HADD2.F32 R67, -RZ, R118.H0_H0 ;  /* 0x20000076ff437230 */ /* 0x000fe20000004100 */
[----:B------:R-:W-:Y:S02]  /*61b0*/  FSEL R118, RZ, 1, P3 ;  /* 0x3f800000ff767808 */ /* 0x000fe40001800000 */
[----:B------:R-:W-:-:S02]  /*61c0*/  LOP3.LUT R132, R132, R133, RZ, 0xfc, !PT ;  /* 0x0000008584847212 */ /* 0x000fc400078efcff */
[----:B------:R-:W-:Y:S01]  /*61d0*/  LOP3.LUT R184, R184, R185, RZ, 0xfc, !PT ;  /* 0x000000b9b8b87212 */ /* 0x000fe200078efcff */
[----:B------:R-:W-:Y:S01]  /*61e0*/  FFMA.FTZ R117, R118, R67, R117 ;  /* 0x0000004376757223 */ /* 0x000fe20000010075 */
[----:B------:R-:W-:Y:S01]  /*61f0*/  LOP3.LUT R67, R101, R250, RZ, 0x30, !PT ;  /* 0x000000fa65437212 */ /* 0x000fe200078e30ff */
[----:B------:R-:W0:Y:S01]  /*6200*/  LDS.U16 R118, [R90+0xd800] ;  /* 0x00d800005a767984 */ /* 0x000e220000000400 */
[----:B------:R-:W-:Y:S01]  /*6210*/  HADD2.F32 R250, -RZ, R250.H0_H0 ;  /* 0x200000fafffa7230 */ /* 0x000fe20000004100 */
[----:B------:R-:W-:Y:S02]  /*6220*/  LOP3.LUT R236, R131, R132, RZ, 0xfc, !PT ;  /* 0x0000008483ec7212 */ /* 0x000fe400078efcff */
[----:B------:R-:W-:Y:S02]  /*6230*/  PRMT R119, R67, 0x9910, RZ ;  /* 0x0000991043777816 */ /* 0x000fe400000000ff */
[----:B------:R-:W-:Y:S01]  /*6240*/  LOP3.LUT R67, R101, R248, RZ, 0x30, !PT ;  /* 0x000000f865437212 */ /* 0x000fe200078e30ff */
[----:B------:R-:W-:Y:S01]  /*6250*/  HADD2.F32 R248, -RZ, R248.H0_H0 ;  /* 0x200000f8fff87230 */ /* 0x000fe20000004100 */
[----:B------:R-:W-:-:S02]  /*6260*/  LOP3.LUT R183, R183, R184, RZ, 0xfc, !PT ;  /* 0x000000b8b7b77212 */ /* 0x000fc400078efcff */
[----:B------:R-:W-:Y:S02]  /*6270*/  PRMT R120, R67, 0x9910, RZ ;  /* 0x0000991043787816 */ /* 0x000fe400000000ff */
[----:B------:R-:W-:Y:S02]  /*6280*/  SEL R67, RZ, 0x20, P2 ;  /* 0x00000020ff437807 */ /* 0x000fe40001000000 */
[----:B------:R-:W-:Y:S01]  /*6290*/  ISETP.NE.AND P2, PT, R119, RZ, PT ;  /* 0x000000ff7700720c */ /* 0x000fe20003f45270 */
[----:B------:R-:W-:Y:S01]  /*62a0*/  IMAD.MOV.U32 R119, RZ, RZ, R120 ;  /* 0x000000ffff777224 */ /* 0x000fe200078e0078 */
[----:B------:R-:W-:Y:S02]  /*62b0*/  LOP3.LUT R67, R67, R66, R127, 0xfe, !PT ;  /* 0x0000004243437212 */ /* 0x000fe400078efe7f */
[----:B------:R-:W-:Y:S02]  /*62c0*/  FSEL R120, RZ, 1, P2 ;  /* 0x3f800000ff787808 */ /* 0x000fe40001000000 */
[----:B------:R-:W-:-:S02]  /*62d0*/  ISETP.NE.AND P0, PT, R119, RZ, PT ;  /* 0x000000ff7700720c */ /* 0x000fc40003f05270 */
[----:B------:R-:W-:Y:S01]  /*62e0*/  LOP3.LUT R119, R101, R252, RZ, 0x30, !PT ;  /* 0x000000fc65777212 */ /* 0x000fe200078e30ff */
[----:B------:R-:W-:Y:S01]  /*62f0*/  FFMA.FTZ R117, R120, R250, R117 ;  /* 0x000000fa78757223 */ /* 0x000fe20000010075 */
[----:B------:R-:W-:Y:S01]  /*6300*/  FSEL R120, RZ, 1, P0 ;  /* 0x3f800000ff787808 */ /* 0x000fe20000000000 */
[----:B------:R-:W1:Y:S01]  /*6310*/  LDS.U16 R250, [R90+0xda00] ;  /* 0x00da00005afa7984 */ /* 0x000e620000000400 */
[----:B------:R-:W-:Y:S02]  /*6320*/  LOP3.LUT R122, R122, R67, RZ, 0xfc, !PT ;  /* 0x000000437a7a7212 */ /* 0x000fe400078efcff */
[----:B------:R-:W-:Y:S01]  /*6330*/  LOP3.LUT R235, R235, R236, RZ, 0xfc, !PT ;  /* 0x000000ecebeb7212 */ /* 0x000fe200078efcff */
[----:B------:R-:W-:Y:S01]  /*6340*/  FFMA.FTZ R117, R120, R248, R117 ;  /* 0x000000f878757223 */ /* 0x000fe20000010075 */
[----:B------:R-:W-:Y:S01]  /*6350*/  PRMT R120, R119, 0x9910, RZ ;  /* 0x0000991077787816 */ /* 0x000fe200000000ff */
[----:B------:R-:W2:Y:S01]  /*6360*/  LDS.U16 R248, [R90+0xdc00] ;  /* 0x00dc00005af87984 */ /* 0x000ea20000000400 */
[----:B------:R-:W-:-:S02]  /*6370*/  LOP3.LUT R121, R121, R122, RZ, 0xfc, !PT ;  /* 0x0000007a79797212 */ /* 0x000fc400078efcff */
[----:B------:R-:W-:Y:S02]  /*6380*/  ISETP.NE.AND P5, PT, R120, RZ, PT ;  /* 0x000000ff7800720c */ /* 0x000fe40003fa5270 */
[----:B------:R-:W-:Y:S02]  /*6390*/  SEL R120, RZ, 0x100, P3 ;  /* 0x00000100ff787807 */ /* 0x000fe40001800000 */
[----:B------:R-:W-:Y:S02]  /*63a0*/  LOP3.LUT R182, R182, R183, RZ, 0xfc, !PT ;  /* 0x000000b7b6b67212 */ /* 0x000fe400078efcff */
[----:B0-----:R-:W-:Y:S02]  /*63b0*/  LOP3.LUT R119, R101, R118, RZ, 0x30, !PT ;  /* 0x0000007665777212 */ /* 0x001fe400078e30ff */
[----:B------:R-:W-:Y:S02]  /*63c0*/  LOP3.LUT R120, R120, R121, RZ, 0xfc, !PT ;  /* 0x0000007978787212 */ /* 0x000fe400078efcff */
[----:B------:R-:W-:-:S02]  /*63d0*/  PRMT R119, R119, 0x9910, RZ ;  /* 0x0000991077777816 */ /* 0x000fc400000000ff */
[----:B------:R-:W-:Y:S02]  /*63e0*/  LOP3.LUT R234, R234, R235, RZ, 0xfc, !PT ;  /* 0x000000ebeaea7212 */ /* 0x000fe400078efcff */
[----:B------:R-:W-:Y:S01]  /*63f0*/  ISETP.NE.AND P3, PT, R119, RZ, PT ;  /* 0x000000ff7700720c */ /* 0x000fe20003f65270 */
[----:B------:R-:W-:Y:S01]  /*6400*/  HADD2.F32 R119, -RZ, R252.H0_H0 ;  /* 0x200000fcff777230 */ /* 0x000fe20000004100 */
[----:B------:R-:W-:Y:S02]  /*6410*/  FSEL R252, RZ, 1, P5 ;  /* 0x3f800000fffc7808 */ /* 0x000fe40002800000 */
[----:B------:R-:W-:Y:S02]  /*6420*/  SEL R116, RZ, 0x1000, P3 ;  /* 0x00001000ff747807 */ /* 0x000fe40001800000 */
[----:B------:R-:W-:Y:S01]  /*6430*/  LOP3.LUT R181, R181, R182, RZ, 0xfc, !PT ;  /* 0x000000b6b5b57212 */ /* 0x000fe200078efcff */
[----:B------:R-:W-:Y:S01]  /*6440*/  FFMA.FTZ R117, R252, R119, R117 ;  /* 0x00000077fc757223 */ /* 0x000fe20000010075 */
[----:B------:R-:W-:Y:S01]  /*6450*/  HADD2.F32 R119, -RZ, R118.H0_H0 ;  /* 0x20000076ff777230 */ /* 0x000fe20000004100 */
[----:B------:R-:W-:Y:S01]  /*6460*/  FSEL R118, RZ, 1, P3 ;  /* 0x3f800000ff767808 */ /* 0x000fe20001800000 */
[----:B------:R-:W0:Y:S01]  /*6470*/  LDS.U16 R252, [R90+0xde00] ;  /* 0x00de00005afc7984 */ /* 0x000e220000000400 */
[----:B------:R-:W-:-:S02]  /*6480*/  LOP3.LUT R233, R233, R234, RZ, 0xfc, !PT ;  /* 0x000000eae9e97212 */ /* 0x000fc400078efcff */
[----:B------:R-:W-:Y:S01]  /*6490*/  LOP3.LUT R180, R180, R181, RZ, 0xfc, !PT ;  /* 0x000000b5b4b47212 */ /* 0x000fe200078efcff */
[----:B------:R-:W-:Y:S01]  /*64a0*/  FFMA.FTZ R117, R118, R119, R117 ;  /* 0x0000007776757223 */ /* 0x000fe20000010075 */
[----:B------:R-:W-:Y:S02]  /*64b0*/  SEL R119, RZ, 0x200, P2 ;  /* 0x00000200ff777807 */ /* 0x000fe40001000000 */
[----:B-1----:R-:W-:Y:S01]  /*64c0*/  LOP3.LUT R118, R101, R250, RZ, 0x30, !PT ;  /* 0x000000fa65767212 */ /* 0x002fe200078e30ff */
[----:B------:R-:W-:Y:S01]  /*64d0*/  HADD2.F32 R250, -RZ, R250.H0_H0 ;  /* 0x200000fafffa7230 */ /* 0x000fe20000004100 */
[----:B------:R-:W-:Y:S02]  /*64e0*/  LOP3.LUT R119, R119, R120, RZ, 0xfc, !PT ;  /* 0x0000007877777212 */ /* 0x000fe400078efcff */
[----:B------:R-:W-:Y:S02]  /*64f0*/  PRMT R118, R118, 0x9910, RZ ;  /* 0x0000991076767816 */ /* 0x000fe400000000ff */
[----:B------:R-:W-:-:S02]  /*6500*/  LOP3.LUT R232, R232, R233, RZ, 0xfc, !PT ;  /* 0x000000e9e8e87212 */ /* 0x000fc400078efcff */
[----:B------:R-:W-:Y:S02]  /*6510*/  ISETP.NE.AND P2, PT, R118, RZ, PT ;  /* 0x000000ff7600720c */ /* 0x000fe40003f45270 */
[----:B------:R-:W-:Y:S02]  /*6520*/  LOP3.LUT R179, R179, R180, RZ, 0xfc, !PT ;  /* 0x000000b4b3b37212 */ /* 0x000fe400078efcff */
[----:B------:R-:W-:Y:S02]  /*6530*/  FSEL R118, RZ, 1, P2 ;  /* 0x3f800000ff767808 */ /* 0x000fe40001000000 */
[----:B------:R-:W-:Y:S02]  /*6540*/  SEL R115, RZ, 0x2000, P2 ;  /* 0x00002000ff737807 */ /* 0x000fe40001000000 */
[----:B------:R-:W-:Y:S01]  /*6550*/  LOP3.LUT R231, R231, R232, RZ, 0xfc, !PT ;  /* 0x000000e8e7e77212 */ /* 0x000fe200078efcff */
[----:B------:R-:W-:Y:S01]  /*6560*/  FFMA.FTZ R117, R118, R250, R117 ;  /* 0x000000fa76757223 */ /* 0x000fe20000010075 */
[----:B--2---:R-:W-:Y:S01]  /*6570*/  LOP3.LUT R118, R101, R248, RZ, 0x30, !PT ;  /* 0x000000f865767212 */ /* 0x004fe200078e30ff */
[----:B------:R-:W1:Y:S01]  /*6580*/  LDS.U16 R250, [R90+0xe200] ;  /* 0x00e200005afa7984 */ /* 0x000e620000000400 */
[----:B------:R-:W-:-:S02]  /*6590*/  LOP3.LUT R178, R178, R179, RZ, 0xfc, !PT ;  /* 0x000000b3b2b27212 */ /* 0x000fc400078efcff */
[----:B------:R-:W-:Y:S02]  /*65a0*/  PRMT R247, R118, 0x9910, RZ ;  /* 0x0000991076f77816 */ /* 0x000fe400000000ff */
[----:B------:R-:W-:Y:S02]  /*65b0*/  SEL R118, RZ, 0x400, P0 ;  /* 0x00000400ff767807 */ /* 0x000fe40000000000 */
[----:B------:R-:W-:Y:S01]  /*65c0*/  ISETP.NE.AND P0, PT, R247, RZ, PT ;  /* 0x000000fff700720c */ /* 0x000fe20003f05270 */
[----:B------:R-:W-:Y:S01]  /*65d0*/  HADD2.F32 R247, -RZ, R248.H0_H0 ;  /* 0x200000f8fff77230 */ /* 0x000fe20000004100 */
[----:B------:R-:W-:Y:S02]  /*65e0*/  LOP3.LUT R118, R118, R119, RZ, 0xfc, !PT ;  /* 0x0000007776767212 */ /* 0x000fe400078efcff */
[----:B------:R-:W-:Y:S02]  /*65f0*/  FSEL R248, RZ, 1, P0 ;  /* 0x3f800000fff87808 */ /* 0x000fe40000000000 */
[----:B------:R-:W-:-:S02]  /*6600*/  LOP3.LUT R230, R230, R231, RZ, 0xfc, !PT ;  /* 0x000000e7e6e67212 */ /* 0x000fc400078efcff */
[----:B------:R-:W-:Y:S01]  /*6610*/  LOP3.LUT R177, R177, R178, RZ, 0xfc, !PT ;  /* 0x000000b2b1b17212 */ /* 0x000fe200078efcff */
[----:B------:R-:W-:Y:S01]  /*6620*/  FFMA.FTZ R247, R248, R247, R117 ;  /* 0x000000f7f8f77223 */ /* 0x000fe20000010075 */
[----:B0-----:R-:W-:Y:S01]  /*6630*/  LOP3.LUT R117, R101, R252, RZ, 0x30, !PT ;  /* 0x000000fc65757212 */ /* 0x001fe200078e30ff */
[----:B------:R-:W-:Y:S01]  /*6640*/  HADD2.F32 R252, -RZ, R252.H0_H0 ;  /* 0x200000fcfffc7230 */ /* 0x000fe20000004100 */
[----:B------:R-:W-:Y:S02]  /*6650*/  LOP3.LUT R229, R229, R230, RZ, 0xfc, !PT ;  /* 0x000000e6e5e57212 */ /* 0x000fe400078efcff */
[----:B------:R-:W-:Y:S02]  /*6660*/  PRMT R248, R117, 0x9910, RZ ;  /* 0x0000991075f87816 */ /* 0x000fe400000000ff */
[----:B------:R-:W-:Y:S02]  /*6670*/  SEL R117, RZ, 0x800, P5 ;  /* 0x00000800ff757807 */ /* 0x000fe40002800000 */
[----:B------:R-:W-:-:S02]  /*6680*/  ISETP.NE.AND P5, PT, R248, RZ, PT ;  /* 0x000000fff800720c */ /* 0x000fc40003fa5270 */
[----:B------:R-:W-:Y:S02]  /*6690*/  LOP3.LUT R117, R117, R118, RZ, 0xfc, !PT ;  /* 0x0000007675757212 */ /* 0x000fe400078efcff */
[----:B------:R-:W-:Y:S02]  /*66a0*/  FSEL R248, RZ, 1, P5 ;  /* 0x3f800000fff87808 */ /* 0x000fe40002800000 */
[----:B------:R-:W-:Y:S02]  /*66b0*/  LOP3.LUT R116, R116, R117, RZ, 0xfc, !PT ;  /* 0x0000007574747212 */ /* 0x000fe400078efcff */
[----:B------:R-:W-:Y:S01]  /*66c0*/  LOP3.LUT R176, R176, R177, RZ, 0xfc, !PT ;  /* 0x000000b1b0b07212 */ /* 0x000fe200078efcff */
[----:B------:R-:W-:Y:S01]  /*66d0*/  FFMA.FTZ R247, R248, R252, R247 ;  /* 0x000000fcf8f77223 */ /* 0x000fe200000100f7 */
[----:B------:R-:W-:Y:S01]  /*66e0*/  LOP3.LUT R115, R115, R116, RZ, 0xfc, !PT ;  /* 0x0000007473737212 */ /* 0x000fe200078efcff */
[----:B------:R-:W0:Y:S01]  /*66f0*/  LDS.U16 R248, [R90+0xe000] ;  /* 0x00e000005af87984 */ /* 0x000e220000000400 */
[----:B------:R-:W-:-:S02]  /*6700*/  LOP3.LUT R228, R228, R229, RZ, 0xfc, !PT ;  /* 0x000000e5e4e47212 */ /* 0x000fc400078efcff */
[----:B------:R-:W-:Y:S01]  /*6710*/  LOP3.LUT R175, R175, R176, RZ, 0xfc, !PT ;  /* 0x000000b0afaf7212 */ /* 0x000fe200078efcff */
[----:B------:R-:W-:Y:S01]  /*6720*/  LDS.U16 R252, [R90+0xf600] ;  /* 0x00f600005afc7984 */ /* 0x000fe20000000400 */
[----:B-1----:R-:W-:Y:S01]  /*6730*/  LOP3.LUT R114, R101, R250, RZ, 0x30, !PT ;  /* 0x000000fa65727212 */ /* 0x002fe200078e30ff */
[----:B------:R-:W-:Y:S01]  /*6740*/  HADD2.F32 R250, -RZ, R250.H0_H0 ;  /* 0x200000fafffa7230 */ /* 0x000fe20000004100 */
[----:B------:R-:W-:Y:S02]  /*6750*/  LOP3.LUT R227, R227, R228, RZ, 0xfc, !PT ;  /* 0x000000e4e3e37212 */ /* 0x000fe400078efcff */
[----:B------:R-:W-:Y:S02]  /*6760*/  PRMT R114, R114, 0x9910, RZ ;  /* 0x0000991072727816 */ /* 0x000fe400000000ff */
[----:B------:R-:W-:Y:S02]  /*6770*/  LOP3.LUT R174, R174, R175, RZ, 0xfc, !PT ;  /* 0x000000afaeae7212 */ /* 0x000fe400078efcff */
[----:B------:R-:W-:-:S02]  /*6780*/  ISETP.NE.AND P2, PT, R114, RZ, PT ;  /* 0x000000ff7200720c */ /* 0x000fc40003f45270 */
[----:B------:R-:W-:Y:S02]  /*6790*/  LOP3.LUT R226, R226, R227, RZ, 0xfc, !PT ;  /* 0x000000e3e2e27212 */ /* 0x000fe400078efcff */
[----:B------:R-:W-:Y:S02]  /*67a0*/  FSEL R114, RZ, 1, P2 ;  /* 0x3f800000ff727808 */ /* 0x000fe40001000000 */
        /* <DEDUP_REMOVED lines=9> */
[----:B------:R-:W-:-:S02]  /*6840*/  SEL R137, RZ, 0x40000000, P4 ;  /* 0x40000000ff897807 */ /* 0x000fc40002000000 */
[----:B------:R-:W-:Y:S01]  /*6850*/  POPC R246, R169 ;  /* 0x000000a900f67309 */ /* 0x000fe20000000000 */
[----:B0-----:R-:W-:-:S04]  /*6860*/  LOP3.LUT R249, R101, R248, RZ, 0x30, !PT ;  /* 0x000000f865f97212 */ /* 0x001fc800078e30ff */
[----:B------:R-:W-:-:S04]  /*6870*/  PRMT R249, R249, 0x9910, RZ ;  /* 0x00009910f9f97816 */ /* 0x000fc800000000ff */
[----:B------:R-:W-:Y:S01]  /*6880*/  ISETP.NE.AND P3, PT, R249, RZ, PT ;  /* 0x000000fff900720c */ /* 0x000fe20003f65270 */
[----:B------:R-:W-:-:S03]  /*6890*/  HADD2.F32 R249, -RZ, R248.H0_H0 ;  /* 0x200000f8fff97230 */ /* 0x000fc60000004100 */
[----:B------:R-:W-:-:S05]  /*68a0*/  FSEL R248, RZ, 1, P3 ;  /* 0x3f800000fff87808 */ /* 0x000fca0001800000 */
[----:B------:R-:W-:Y:S02]  /*68b0*/  FFMA.FTZ R247, R248, R249, R247 ;  /* 0x000000f9f8f77223 */ /* 0x000fe400000100f7 */
[----:B------:R-:W0:Y:S02]  /*68c0*/  LDS.U16 R248, [R90+0xe400] ;  /* 0x00e400005af87984 */ /* 0x000e240000000400 */
[----:B------:R-:W-:Y:S02]  /*68d0*/  FFMA.FTZ R247, R114, R250, R247 ;  /* 0x000000fa72f77223 */ /* 0x000fe400000100f7 */
[----:B------:R-:W-:Y:S01]  /*68e0*/  IMAD.SHL.U32 R250, R113, 0x2, RZ ;  /* 0x0000000271fa7824 */ /* 0x000fe200078e00ff */
[----:B------:R-:W-:-:S04]  /*68f0*/  SEL R113, RZ, 0x8000, P5 ;  /* 0x00008000ff717807 */ /* 0x000fc80002800000 */
[----:B------:R-:W-:Y:S02]  /*6900*/  LOP3.LUT R111, R250, 0x2, R111, 0xe2, !PT ;  /* 0x00000002fa6f7812 */ /* 0x000fe400078ee26f */
[----:B------:R-:W1:Y:S02]  /*6910*/  LDS.U16 R250, [R90+0xe800] ;  /* 0x00e800005afa7984 */ /* 0x000e640000000400 */
[----:B------:R-:W-:Y:S02]  /*6920*/  LOP3.LUT R105, R112, R105, R111, 0xfe, !PT ;  /* 0x0000006970697212 */ /* 0x000fe400078efe6f */
[----:B------:R-:W-:Y:S02]  /*6930*/  SEL R112, RZ, 0x10000, P3 ;  /* 0x00010000ff707807 */ /* 0x000fe40001800000 */
[----:B0-----:R-:W-:-:S04]  /*6940*/  LOP3.LUT R114, R101, R248, RZ, 0x30, !PT ;  /* 0x000000f865727212 */ /* 0x001fc800078e30ff */
[----:B------:R-:W-:Y:S02]  /*6950*/  PRMT R249, R114, 0x9910, RZ ;  /* 0x0000991072f97816 */ /* 0x000fe400000000ff */
[----:B------:R-:W-:Y:S02]  /*6960*/  SEL R114, RZ, 0x4000, P0 ;  /* 0x00004000ff727807 */ /* 0x000fe40000000000 */
[----:B------:R-:W-:Y:S01]  /*6970*/  ISETP.NE.AND P0, PT, R249, RZ, PT ;  /* 0x000000fff900720c */ /* 0x000fe20003f05270 */
[----:B------:R-:W-:Y:S01]  /*6980*/  HADD2.F32 R249, -RZ, R248.H0_H0 ;  /* 0x200000f8fff97230 */ /* 0x000fe20000004100 */
[----:B------:R-:W-:Y:S02]  /*6990*/  LOP3.LUT R114, R114, R115, RZ, 0xfc, !PT ;  /* 0x0000007372727212 */ /* 0x000fe400078efcff */
[----:B------:R-:W-:Y:S02]  /*69a0*/  FSEL R248, RZ, 1, P0 ;  /* 0x3f800000fff87808 */ /* 0x000fe40000000000 */
[----:B-1----:R-:W-:-:S02]  /*69b0*/  LOP3.LUT R111, R101, R250, RZ, 0x30, !PT ;  /* 0x000000fa656f7212 */ /* 0x002fc400078e30ff */
[----:B------:R-:W-:Y:S01]  /*69c0*/  SEL R110, RZ, 0x40000, P0 ;  /* 0x00040000ff6e7807 */ /* 0x000fe20000000000 */
[----:B------:R-:W-:Y:S01]  /*69d0*/  FFMA.FTZ R247, R248, R249, R247 ;  /* 0x000000f9f8f77223 */ /* 0x000fe200000100f7 */
[----:B------:R-:W-:Y:S01]  /*69e0*/  PRMT R111, R111, 0x9910, RZ ;  /* 0x000099106f6f7816 */ /* 0x000fe200000000ff */
[----:B------:R-:W0:Y:S01]  /*69f0*/  LDS.U16 R248, [R90+0xe600] ;  /* 0x00e600005af87984 */ /* 0x000e220000000400 */
[----:B------:R-:W-:Y:S02]  /*6a00*/  LOP3.LUT R113, R113, R114, RZ, 0xfc, !PT ;  /* 0x0000007271717212 */ /* 0x000fe400078efcff */
[----:B------:R-:W-:Y:S01]  /*6a10*/  ISETP.NE.AND P3, PT, R111, RZ, PT ;  /* 0x000000ff6f00720c */ /* 0x000fe20003f65270 */
[----:B------:R-:W-:Y:S01]  /*6a20*/  HADD2.F32 R111, -RZ, R250.H0_H0 ;  /* 0x200000faff6f7230 */ /* 0x000fe20000004100 */
[----:B------:R-:W-:Y:S02]  /*6a30*/  LOP3.LUT R112, R112, R113, RZ, 0xfc, !PT ;  /* 0x0000007170707212 */ /* 0x000fe400078efcff */
[----:B------:R-:W-:-:S02]  /*6a40*/  FSEL R250, RZ, 1, P3 ;  /* 0x3f800000fffa7808 */ /* 0x000fc40001800000 */
[----:B0-----:R-:W-:-:S04]  /*6a50*/  LOP3.LUT R249, R101, R248, RZ, 0x30, !PT ;  /* 0x000000f865f97212 */ /* 0x001fc800078e30ff */
[----:B------:R-:W-:-:S04]  /*6a60*/  PRMT R249, R249, 0x9910, RZ ;  /* 0x00009910f9f97816 */ /* 0x000fc800000000ff */
[----:B------:R-:W-:Y:S01]  /*6a70*/  ISETP.NE.AND P5, PT, R249, RZ, PT ;  /* 0x000000fff900720c */ /* 0x000fe20003fa5270 */
[----:B------:R-:W-:-:S03]  /*6a80*/  HADD2.F32 R249, -RZ, R248.H0_H0 ;  /* 0x200000f8fff97230 */ /* 0x000fc60000004100 */
[----:B------:R-:W-:Y:S02]  /*6a90*/  FSEL R248, RZ, 1, P5 ;  /* 0x3f800000fff87808 */ /* 0x000fe40002800000 */
[----:B------:R-:W-:-:S03]  /*6aa0*/  SEL R109, RZ, 0x80000, P5 ;  /* 0x00080000ff6d7807 */ /* 0x000fc60002800000 */
[----:B------:R-:W-:Y:S02]  /*6ab0*/  FFMA.FTZ R247, R248, R249, R247 ;  /* 0x000000f9f8f77223 */ /* 0x000fe400000100f7 */
[----:B------:R-:W0:Y:S02]  /*6ac0*/  LDS.U16 R248, [R90+0xea00] ;  /* 0x00ea00005af87984 */ /* 0x000e240000000400 */
[----:B------:R-:W-:Y:S02]  /*6ad0*/  FFMA.FTZ R247, R250, R111, R247 ;  /* 0x0000006ffaf77223 */ /* 0x000fe400000100f7 */
[----:B------:R-:W1:Y:S01]  /*6ae0*/  LDS.U16 R250, [R90+0xee00] ;  /* 0x00ee00005afa7984 */ /* 0x000e620000000400 */
[----:B0-----:R-:W-:-:S04]  /*6af0*/  LOP3.LUT R111, R101, R248, RZ, 0x30, !PT ;  /* 0x000000f8656f7212 */ /* 0x001fc800078e30ff */
[----:B------:R-:W-:Y:S02]  /*6b00*/  PRMT R249, R111, 0x9910, RZ ;  /* 0x000099106ff97816 */ /* 0x000fe400000000ff */
[----:B------:R-:W-:Y:S02]  /*6b10*/  SEL R111, RZ, 0x20000, P2 ;  /* 0x00020000ff6f7807 */ /* 0x000fe40001000000 */
[----:B------:R-:W-:Y:S01]  /*6b20*/  ISETP.NE.AND P2, PT, R249, RZ, PT ;  /* 0x000000fff900720c */ /* 0x000fe20003f45270 */
[----:B------:R-:W-:Y:S01]  /*6b30*/  HADD2.F32 R249, -RZ, R248.H0_H0 ;  /* 0x200000f8fff97230 */ /* 0x000fe20000004100 */
[----:B-1----:R-:W-:Y:S01]  /*6b40*/  LOP3.LUT R108, R101, R250, RZ, 0x30, !PT ;  /* 0x000000fa656c7212 */ /* 0x002fe200078e30ff */
[----:B------:R-:W-:Y:S01]  /*6b50*/  HADD2.F32 R250, -RZ, R250.H0_H0 ;  /* 0x200000fafffa7230 */ /* 0x000fe20000004100 */
[----:B------:R-:W-:Y:S02]  /*6b60*/  FSEL R248, RZ, 1, P2 ;  /* 0x3f800000fff87808 */ /* 0x000fe40001000000 */
[----:B------:R-:W-:-:S02]  /*6b70*/  PRMT R108, R108, 0x9910, RZ ;  /* 0x000099106c6c7816 */ /* 0x000fc400000000ff */
[----:B------:R-:W-:Y:S01]  /*6b80*/  SEL R107, RZ, 0x200000, P2 ;  /* 0x00200000ff6b7807 */ /* 0x000fe20001000000 */
[----:B------:R-:W-:Y:S01]  /*6b90*/  FFMA.FTZ R247, R248, R249, R247 ;  /* 0x000000f9f8f77223 */ /* 0x000fe200000100f7 */
[----:B------:R-:W-:Y:S01]  /*6ba0*/  ISETP.NE.AND P5, PT, R108, RZ, PT ;  /* 0x000000ff6c00720c */ /* 0x000fe20003fa5270 */
[----:B------:R-:W0:Y:S01]  /*6bb0*/  LDS.U16 R248, [R90+0xec00] ;  /* 0x00ec00005af87984 */ /* 0x000e220000000400 */
[----:B------:R-:W-:Y:S02]  /*6bc0*/  LOP3.LUT R111, R111, R112, RZ, 0xfc, !PT ;  /* 0x000000706f6f7212 */ /* 0x000fe400078efcff */
[----:B------:R-:W-:Y:S02]  /*6bd0*/  FSEL R108, RZ, 1, P5 ;  /* 0x3f800000ff6c7808 */ /* 0x000fe40002800000 */
[----:B------:R-:W-:-:S04]  /*6be0*/  LOP3.LUT R110, R110, R111, RZ, 0xfc, !PT ;  /* 0x0000006f6e6e7212 */ /* 0x000fc800078efcff */
[----:B------:R-:W-:Y:S02]  /*6bf0*/  LOP3.LUT R109, R109, R110, RZ, 0xfc, !PT ;  /* 0x0000006e6d6d7212 */ /* 0x000fe400078efcff */
        /* <DEDUP_REMOVED lines=18> */
[----:B------:R-:W-:Y:S01]  /*6d20*/  LOP3.LUT R108, R108, R109, RZ, 0xfc, !PT ;  /* 0x0000006d6c6c7212 */ /* 0x000fe200078efcff */
[----:B------:R-:W-:Y:S01]  /*6d30*/  FFMA.FTZ R247, R248, R249, R247 ;  /* 0x000000f9f8f77223 */ /* 0x000fe200000100f7 */
[----:B------:R-:W-:Y:S01]  /*6d40*/  ISETP.NE.AND P2, PT, R106, RZ, PT ;  /* 0x000000ff6a00720c */ /* 0x000fe20003f45270 */
[----:B------:R-:W0:Y:S01]  /*6d50*/  LDS.U16 R248, [R90+0xf400] ;  /* 0x00f400005af87984 */ /* 0x000e220000000400 */
[----:B------:R-:W-:Y:S02]  /*6d60*/  LOP3.LUT R107, R107, R108, RZ, 0xfc, !PT ;  /* 0x0000006c6b6b7212 */ /* 0x000fe400078efcff */
[----:B------:R-:W-:-:S05]  /*6d70*/  FSEL R106, RZ, 1, P2 ;  /* 0x3f800000ff6a7808 */ /* 0x000fca0001000000 */
[----:B------:R-:W-:Y:S02]  /*6d80*/  FFMA.FTZ R247, R106, R250, R247 ;  /* 0x000000fa6af77223 */ /* 0x000fe400000100f7 */
[----:B------:R-:W1:Y:S01]  /*6d90*/  LDS.U16 R250, [R90+0xf800] ;  /* 0x00f800005afa7984 */ /* 0x000e620000000400 */
[----:B0-----:R-:W-:-:S04]  /*6da0*/  LOP3.LUT R106, R101, R248, RZ, 0x30, !PT ;  /* 0x000000f8656a7212 */ /* 0x001fc800078e30ff */
[----:B------:R-:W-:Y:S02]  /*6db0*/  PRMT R249, R106, 0x9910, RZ ;  /* 0x000099106af97816 */ /* 0x000fe400000000ff */
[----:B------:R-:W-:Y:S02]  /*6dc0*/  SEL R106, RZ, 0x400000, P0 ;  /* 0x00400000ff6a7807 */ /* 0x000fe40000000000 */
[----:B------:R-:W-:Y:S01]  /*6dd0*/  ISETP.NE.AND P0, PT, R249, RZ, PT ;  /* 0x000000fff900720c */ /* 0x000fe20003f05270 */
[----:B------:R-:W-:Y:S01]  /*6de0*/  HADD2.F32 R249, -RZ, R248.H0_H0 ;  /* 0x200000f8fff97230 */ /* 0x000fe20000004100 */
[----:B------:R-:W-:Y:S02]  /*6df0*/  LOP3.LUT R106, R106, R107, RZ, 0xfc, !PT ;  /* 0x0000006b6a6a7212 */ /* 0x000fe400078efcff */
[----:B------:R-:W-:-:S05]  /*6e00*/  FSEL R248, RZ, 1, P0 ;  /* 0x3f800000fff87808 */ /* 0x000fca0000000000 */
[----:B------:R-:W-:Y:S01]  /*6e10*/  FFMA.FTZ R247, R248, R249, R247 ;  /* 0x000000f9f8f77223 */ /* 0x000fe200000100f7 */
[----:B------:R-:W-:Y:S02]  /*6e20*/  LOP3.LUT R248, R104, R103, R105, 0xfe, !PT ;  /* 0x0000006768f87212 */ /* 0x000fe400078efe69 */
[----:B------:R-:W-:Y:S01]  /*6e30*/  LOP3.LUT R103, R101, R252, RZ, 0x30, !PT ;  /* 0x000000fc65677212 */ /* 0x000fe200078e30ff */
[----:B------:R-:W-:Y:S01]  /*6e40*/  HADD2.F32 R252, -RZ, R252.H0_H0 ;  /* 0x200000fcfffc7230 */ /* 0x000fe20000004100 */
[----:B------:R-:W-:Y:S02]  /*6e50*/  SEL R105, RZ, 0x800000, P5 ;  /* 0x00800000ff697807 */ /* 0x000fe40002800000 */
[----:B------:R-:W-:Y:S02]  /*6e60*/  PRMT R103, R103, 0x9910, RZ ;  /* 0x0000991067677816 */ /* 0x000fe400000000ff */
[----:B------:R-:W-:Y:S02]  /*6e70*/  LOP3.LUT R221, R221, R248, RZ, 0xfc, !PT ;  /* 0x000000f8dddd7212 */ /* 0x000fe400078efcff */
[----:B------:R-:W-:-:S02]  /*6e80*/  ISETP.NE.AND P5, PT, R103, RZ, PT ;  /* 0x000000ff6700720c */ /* 0x000fc40003fa5270 */
[----:B-1----:R-:W-:Y:S02]  /*6e90*/  LOP3.LUT R103, R101, R250, RZ, 0x30, !PT ;  /* 0x000000fa65677212 */ /* 0x002fe400078e30ff */
[----:B------:R-:W-:Y:S02]  /*6ea0*/  FSEL R104, RZ, 1, P5 ;  /* 0x3f800000ff687808 */ /* 0x000fe40002800000 */
[----:B------:R-:W-:Y:S02]  /*6eb0*/  PRMT R103, R103, 0x9910, RZ ;  /* 0x0000991067677816 */ /* 0x000fe400000000ff */
[----:B------:R-:W-:Y:S01]  /*6ec0*/  LOP3.LUT R220, R220, R221, RZ, 0xfc, !PT ;  /* 0x000000dddcdc7212 */ /* 0x000fe200078efcff */
[----:B------:R-:W-:Y:S01]  /*6ed0*/  FFMA.FTZ R247, R104, R252, R247 ;  /* 0x000000fc68f77223 */ /* 0x000fe200000100f7 */
[----:B------:R-:W-:Y:S01]  /*6ee0*/  SEL R104, RZ, 0x1000000, P3 ;  /* 0x01000000ff687807 */ /* 0x000fe20001800000 */
[----:B------:R-:W0:Y:S01]  /*6ef0*/  LDS.U16 R252, [R90+0xfa00] ;  /* 0x00fa00005afc7984 */ /* 0x000e220000000400 */
[----:B------:R-:W-:Y:S01]  /*6f00*/  ISETP.NE.AND P3, PT, R103, RZ, PT ;  /* 0x000000ff6700720c */ /* 0x000fe20003f65270 */
[----:B------:R-:W-:Y:S01]  /*6f10*/  HADD2.F32 R103, -RZ, R250.H0_H0 ;  /* 0x200000faff677230 */ /* 0x000fe20000004100 */
[----:B------:R-:W-:-:S02]  /*6f20*/  LOP3.LUT R219, R219, R220, RZ, 0xfc, !PT ;  /* 0x000000dcdbdb7212 */ /* 0x000fc400078efcff */
[----:B------:R-:W-:Y:S02]  /*6f30*/  FSEL R250, RZ, 1, P3 ;  /* 0x3f800000fffa7808 */ /* 0x000fe40001800000 */
[----:B------:R-:W-:Y:S02]  /*6f40*/  LOP3.LUT R218, R218, R219, RZ, 0xfc, !PT ;  /* 0x000000dbdada7212 */ /* 0x000fe400078efcff */
[----:B------:R-:W-:Y:S01]  /*6f50*/  LOP3.LUT R105, R105, R106, RZ, 0xfc, !PT ;  /* 0x0000006a69697212 */ /* 0x000fe200078efcff */
[----:B------:R-:W-:Y:S01]  /*6f60*/  FFMA.FTZ R247, R250, R103, R247 ;  /* 0x00000067faf77223 */ /* 0x000fe200000100f7 */
[----:B------:R-:W-:Y:S01]  /*6f70*/  SEL R103, RZ, 0x2000000, P2 ;  /* 0x02000000ff677807 */ /* 0x000fe20001000000 */
[----:B------:R-:W1:Y:S01]  /*6f80*/  LDS.U16 R250, [R90+0xfc00] ;  /* 0x00fc00005afa7984 */ /* 0x000e620000000400 */
[----:B------:R-:W-:Y:S02]  /*6f90*/  LOP3.LUT R217, R217, R218, RZ, 0xfc, !PT ;  /* 0x000000dad9d97212 */ /* 0x000fe400078efcff */
[----:B------:R-:W-:-:S02]  /*6fa0*/  LOP3.LUT R104, R104, R105, RZ, 0xfc, !PT ;  /* 0x0000006968687212 */ /* 0x000fc400078efcff */
[----:B------:R-:W-:Y:S02]  /*6fb0*/  LOP3.LUT R216, R216, R217, RZ, 0xfc, !PT ;  /* 0x000000d9d8d87212 */ /* 0x000fe400078efcff */
[----:B------:R-:W-:Y:S02]  /*6fc0*/  LOP3.LUT R103, R103, R104, RZ, 0xfc, !PT ;  /* 0x0000006867677212 */ /* 0x000fe400078efcff */
[----:B------:R-:W-:-:S04]  /*6fd0*/  LOP3.LUT R215, R215, R216, RZ, 0xfc, !PT ;  /* 0x000000d8d7d77212 */ /* 0x000fc800078efcff */
[----:B------:R-:W-:-:S04]  /*6fe0*/  LOP3.LUT R214, R214, R215, RZ, 0xfc, !PT ;  /* 0x000000d7d6d67212 */ /* 0x000fc800078efcff */
[----:B------:R-:W-:-:S04]  /*6ff0*/  LOP3.LUT R213, R213, R214, RZ, 0xfc, !PT ;  /* 0x000000d6d5d57212 */ /* 0x000fc800078efcff */
[----:B------:R-:W-:-:S04]  /*7000*/  LOP3.LUT R212, R212, R213, RZ, 0xfc, !PT ;  /* 0x000000d5d4d47212 */ /* 0x000fc800078efcff */
[----:B------:R-:W-:Y:S02]  /*7010*/  LOP3.LUT R211, R211, R212, RZ, 0xfc, !PT ;  /* 0x000000d4d3d37212 */ /* 0x000fe400078efcff */
[----:B0-----:R-:W-:Y:S01]  /*7020*/  LOP3.LUT R102, R101, R252, RZ, 0x30, !PT ;  /* 0x000000fc65667212 */ /* 0x001fe200078e30ff */
[----:B------:R-:W-:Y:S01]  /*7030*/  HADD2.F32 R195, -RZ, R252.H0_H0 ;  /* 0x200000fcffc37230 */ /* 0x000fe20000004100 */
[----:B------:R-:W-:Y:S02]  /*7040*/  LOP3.LUT R210, R210, R211, RZ, 0xfc, !PT ;  /* 0x000000d3d2d27212 */ /* 0x000fe400078efcff */
[----:B------:R-:W-:Y:S02]  /*7050*/  PRMT R102, R102, 0x9910, RZ ;  /* 0x0000991066667816 */ /* 0x000fe400000000ff */
[----:B------:R-:W-:Y:S02]  /*7060*/  LOP3.LUT R209, R209, R210, RZ, 0xfc, !PT ;  /* 0x000000d2d1d17212 */ /* 0x000fe400078efcff */
[----:B------:R-:W-:-:S02]  /*7070*/  ISETP.NE.AND P2, PT, R102, RZ, PT ;  /* 0x000000ff6600720c */ /* 0x000fc40003f45270 */
[----:B------:R-:W-:Y:S02]  /*7080*/  LOP3.LUT R208, R208, R209, RZ, 0xfc, !PT ;  /* 0x000000d1d0d07212 */ /* 0x000fe400078efcff */
[----:B------:R-:W-:Y:S02]  /*7090*/  FSEL R102, RZ, 1, P2 ;  /* 0x3f800000ff667808 */ /* 0x000fe40001000000 */
[----:B------:R-:W-:-:S03]  /*70a0*/  LOP3.LUT R207, R207, R208, RZ, 0xfc, !PT ;  /* 0x000000d0cfcf7212 */ /* 0x000fc600078efcff */
[----:B------:R-:W-:Y:S01]  /*70b0*/  FFMA.FTZ R195, R102, R195, R247 ;  /* 0x000000c366c37223 */ /* 0x000fe200000100f7 */
        /* <DEDUP_REMOVED lines=8> */
[----:B------:R-:W-:Y:S02]  /*7140*/  LOP3.LUT R204, R204, R205, RZ, 0xfc, !PT ;  /* 0x000000cdcccc7212 */ /* 0x000fe400078efcff */
[----:B------:R-:W-:Y:S01]  /*7150*/  LOP3.LUT R102, R102, R103, RZ, 0xfc, !PT ;  /* 0x0000006766667212 */ /* 0x000fe200078efcff */
[----:B------:R-:W-:Y:S01]  /*7160*/  FFMA.FTZ R195, R250, R247, R195 ;  /* 0x000000f7fac37223 */ /* 0x000fe200000100c3 */
[----:B------:R-:W-:Y:S01]  /*7170*/  LOP3.LUT R203, R203, R204, RZ, 0xfc, !PT ;  /* 0x000000cccbcb7212 */ /* 0x000fe200078efcff */
[----:B------:R-:W0:Y:S03]  /*7180*/  LDS.U16 R250, [R90+0xfe00] ;  /* 0x00fe00005afa7984 */ /* 0x000e260000000400 */
[----:B------:R-:W-:-:S04]  /*7190*/  LOP3.LUT R202, R202, R203, RZ, 0xfc, !PT ;  /* 0x000000cbcaca7212 */ /* 0x000fc800078efcff */
[----:B------:R-:W-:-:S04]  /*71a0*/  LOP3.LUT R201, R201, R202, RZ, 0xfc, !PT ;  /* 0x000000cac9c97212 */ /* 0x000fc800078efcff */
[----:B------:R-:W-:-:S04]  /*71b0*/  LOP3.LUT R200, R200, R201, RZ, 0xfc, !PT ;  /* 0x000000c9c8c87212 */ /* 0x000fc800078efcff */
[----:B------:R-:W-:-:S04]  /*71c0*/  LOP3.LUT R199, R199, R200, RZ, 0xfc, !PT ;  /* 0x000000c8c7c77212 */ /* 0x000fc800078efcff */
[----:B------:R-:W-:-:S04]  /*71d0*/  LOP3.LUT R198, R198, R199, RZ, 0xfc, !PT ;  /* 0x000000c7c6c67212 */ /* 0x000fc800078efcff */
[----:B------:R-:W-:-:S04]  /*71e0*/  LOP3.LUT R197, R197, R198, RZ, 0xfc, !PT ;  /* 0x000000c6c5c57212 */ /* 0x000fc800078efcff */
[----:B------:R-:W-:Y:S02]  /*71f0*/  LOP3.LUT R196, R196, R197, RZ, 0xfc, !PT ;  /* 0x000000c5c4c47212 */ /* 0x000fe400078efcff */
        /* <DEDUP_REMOVED lines=10> */
[----:B------:R-:W-:-:S02]  /*72a0*/  LOP3.LUT R99, R126, R99, R138, 0xfe, !PT ;  /* 0x000000637e637212 */ /* 0x000fc400078efe8a */
[----:B------:R-:W-:Y:S01]  /*72b0*/  LOP3.LUT R101, R101, R102, RZ, 0xfc, !PT ;  /* 0x0000006665657212 */ /* 0x000fe200078efcff */
[----:B------:R-:W-:Y:S01]  /*72c0*/  FFMA.FTZ R195, R100, R250, R195 ;  /* 0x000000fa64c37223 */ /* 0x000fe200000100c3 */
[----:B------:R-:W-:Y:S02]  /*72d0*/  SEL R100, RZ, 0x10000000, P3 ;  /* 0x10000000ff647807 */ /* 0x000fe40001800000 */
[----:B------:R-:W-:Y:S02]  /*72e0*/  LOP3.LUT R162, R162, R99, RZ, 0xfc, !PT ;  /* 0x00000063a2a27212 */ /* 0x000fe400078efcff */
[----:B------:R-:W0:Y:S01]  /*72f0*/  SHFL.DOWN P3, R250, R195, 0x1, 0x1f ;  /* 0x08201f00c3fa7f89 */ /* 0x000e220000060000 */
[----:B------:R-:W-:Y:S02]  /*7300*/  SEL R99, RZ, 0x20000000, P2 ;  /* 0x20000000ff637807 */ /* 0x000fe40001000000 */
[----:B------:R-:W-:Y:S02]  /*7310*/  LOP3.LUT R161, R161, R162, RZ, 0xfc, !PT ;  /* 0x000000a2a1a17212 */ /* 0x000fe400078efcff */
[----:B------:R-:W-:-:S02]  /*7320*/  ISETP.NE.AND P2, PT, R85, RZ, PT ;  /* 0x000000ff5500720c */ /* 0x000fc40003f45270 */
[----:B------:R-:W-:Y:S02]  /*7330*/  LOP3.LUT R160, R160, R161, RZ, 0xfc, !PT ;  /* 0x000000a1a0a07212 */ /* 0x000fe400078efcff */
[----:B------:R-:W-:Y:S02]  /*7340*/  LOP3.LUT R100, R100, R101, RZ, 0xfc, !PT ;  /* 0x0000006564647212 */ /* 0x000fe400078efcff */
[----:B------:R-:W-:Y:S02]  /*7350*/  LOP3.LUT R159, R159, R160, RZ, 0xfc, !PT ;  /* 0x000000a09f9f7212 */ /* 0x000fe400078efcff */
[----:B------:R-:W-:Y:S02]  /*7360*/  LOP3.LUT R99, R99, R100, RZ, 0xfc, !PT ;  /* 0x0000006463637212 */ /* 0x000fe400078efcff */
[----:B------:R-:W-:-:S04]  /*7370*/  LOP3.LUT R158, R158, R159, RZ, 0xfc, !PT ;  /* 0x0000009f9e9e7212 */ /* 0x000fc800078efcff */
[----:B------:R-:W-:-:S04]  /*7380*/  LOP3.LUT R157, R157, R158, RZ, 0xfc, !PT ;  /* 0x0000009e9d9d7212 */ /* 0x000fc800078efcff */
[----:B------:R-:W-:Y:S01]  /*7390*/  LOP3.LUT R156, R156, R157, RZ, 0xfc, !PT ;  /* 0x0000009d9c9c7212 */ /* 0x000fe200078efcff */
[----:B0-----:R-:W-:Y:S02]  /*73a0*/  @P3 FADD R250, R195, R250 ;  /* 0x000000fac3fa3221 */ /* 0x001fe40000000000 */
[----:B------:R-:W-:Y:S01]  /*73b0*/  POPC R195, R222 ;  /* 0x000000de00c37309 */ /* 0x000fe20000000000 */
[----:B------:R-:W-:Y:S02]  /*73c0*/  LOP3.LUT R155, R155, R156, RZ, 0xfc, !PT ;  /* 0x0000009c9b9b7212 */ /* 0x000fe400078efcff */
[----:B------:R-:W0:Y:S02]  /*73d0*/  SHFL.DOWN P3, R139, R250, 0x2, 0x1f ;  /* 0x08401f00fa8b7f89 */ /* 0x000e240000060000 */
[----:B------:R-:W-:-:S04]  /*73e0*/  LOP3.LUT R154, R154, R155, RZ, 0xfc, !PT ;  /* 0x0000009b9a9a7212 */ /* 0x000fc800078efcff */
[----:B------:R-:W-:-:S04]  /*73f0*/  LOP3.LUT R153, R153, R154, RZ, 0xfc, !PT ;  /* 0x0000009a99997212 */ /* 0x000fc800078efcff */
[----:B------:R-:W-:-:S04]  /*7400*/  LOP3.LUT R152, R152, R153, RZ, 0xfc, !PT ;  /* 0x0000009998987212 */ /* 0x000fc800078efcff */
[----:B------:R-:W-:-:S04]  /*7410*/  LOP3.LUT R151, R151, R152, RZ, 0xfc, !PT ;  /* 0x0000009897977212 */ /* 0x000fc800078efcff */
[----:B------:R-:W-:-:S04]  /*7420*/  LOP3.LUT R150, R150, R151, RZ, 0xfc, !PT ;  /* 0x0000009796967212 */ /* 0x000fc800078efcff */
[----:B------:R-:W-:Y:S01]  /*7430*/  LOP3.LUT R149, R149, R150, RZ, 0xfc, !PT ;  /* 0x0000009695957212 */ /* 0x000fe200078efcff */
[----:B0-----:R-:W-:-:S03]  /*7440*/  @P3 FADD R139, R250, R139 ;  /* 0x0000008bfa8b3221 */ /* 0x001fc60000000000 */
        /* <DEDUP_REMOVED lines=9> */
[----:B------:R-:W-:Y:S01]  /*74e0*/  LOP3.LUT R141, R141, R142, RZ, 0xfc, !PT ;  /* 0x0000008e8d8d7212 */ /* 0x000fe200078efcff */
[----:B------:R-:W0:Y:S01]  /*74f0*/  POPC R139, R196 ;  /* 0x000000c4008b7309 */ /* 0x000e220000000000 */
[----:B------:R-:W1:Y:S02]  /*7500*/  SHFL.DOWN P3, R64, R247, 0x8, 0x1f ;  /* 0x09001f00f7407f89 */ /* 0x000e640000060000 */
[----:B------:R-:W-:-:S04]  /*7510*/  LOP3.LUT R140, R140, R141, RZ, 0xfc, !PT ;  /* 0x0000008d8c8c7212 */ /* 0x000fc800078efcff */
[----:B------:R-:W-:-:S04]  /*7520*/  LOP3.LUT R138, R65, R140, RZ, 0xfc, !PT ;  /* 0x0000008c418a7212 */ /* 0x000fc800078efcff */
[----:B------:R-:W-:Y:S02]  /*7530*/  LOP3.LUT R137, R137, R138, RZ, 0xfc, !PT ;  /* 0x0000008a89897212 */ /* 0x000fe400078efcff */
[----:B0-----:R-:W-:Y:S01]  /*7540*/  IADD3 R128, R246, R139, R195 ;  /* 0x0000008bf6807210 */ /* 0x001fe20007ffe0c3 */
[----:B-1----:R-:W-:-:S05]  /*7550*/  @P3 FADD R64, R247, R64 ;  /* 0x00000040f7403221 */ /* 0x002fca0000000000 */
[----:B------:R-:W0:Y:S02]  /*7560*/  SHFL.DOWN P3, R131, R64, 0x10, 0x1f ;  /* 0x0a001f0040837f89 */ /* 0x000e240000060000 */
[----:B0-----:R-:W-:-:S05]  /*7570*/  @P3 FADD R131, R64, R131 ;  /* 0x0000008340833221 */ /* 0x001fca0000000000 */
[----:B------:R0:W-:Y:S04]  /*7580*/  @!P2 STS [R98+0x18], R131 ;  /* 0x000018836200a388 */ /* 0x0001e80000000800 */
[----:B------:R-:W-:Y:S06]  /*7590*/  BAR.SYNC.DEFER_BLOCKING 0x0 ;  /* 0x0000000000007b1d */ /* 0x000fec0000010000 */
[----:B------:R-:W-:Y:S05]  /*75a0*/  @P6 BRA `(.L_x_96) ;  /* 0x000000b000006947 */ /* 0x000fea0003800000 */
[----:B0-----:R-:W0:Y:S04]  /*75b0*/  LDS R134, [0x1c] ;  /* 0x00001c00ff867984 */ /* 0x001e280000000800 */
        /* <DEDUP_REMOVED lines=10> */
.L_x_96:
[----:B0-----:R-:W-:Y:S05]  /*7660*/  BSYNC B0 ;  /* 0x0000000000007941 */ /* 0x001fea0003800000 */
.L_x_95:
[----:B------:R-:W-:Y:S01]  /*7670*/  @!P6 FADD.FTZ R131, R131, R92 ;  /* 0x0000005c8383e221 */ /* 0x000fe20000010000 */
[----:B------:R-:W-:Y:S01]  /*7680*/  SEL R64, RZ, 0x80000000, P1 ;  /* 0x80000000ff407807 */ /* 0x000fe20000800000 */
[----:B------:R-:W-:Y:S01]  /*7690*/  BSSY B0, `(.L_x_97) ;  /* 0x000004d000007945 */ /* 0x000fe20003800000 */
[----:B------:R-:W-:Y:S02]  /*76a0*/  SEL R66, RZ, 0x40000000, P0 ;  /* 0x40000000ff427807 */ /* 0x000fe40000000000 */
[----:B------:R0:W-:Y:S01]  /*76b0*/  @!P6 STS [0x4], R131 ;  /* 0x00000483ff00e388 */ /* 0x0001e20000000800 */
[----:B------:R-:W-:Y:S02]  /*76c0*/  LOP3.LUT R139, R64, R137, RZ, 0xfc, !PT ;  /* 0x00000089408b7212 */ /* 0x000fe400078efcff */
[----:B------:R-:W-:Y:S01]  /*76d0*/  LOP3.LUT R65, R66, R99, RZ, 0xfc, !PT ;  /* 0x0000006342417212 */ /* 0x000fe200078efcff */
[----:B------:R-:W-:Y:S01]  /*76e0*/  BAR.SYNC.DEFER_BLOCKING 0x0 ;  /* 0x0000000000007b1d */ /* 0x000fe20000010000 */
[----:B------:R-:W-:-:S02]  /*76f0*/  SEL R64, RZ, 0x80000000, P5 ;  /* 0x80000000ff407807 */ /* 0x000fc40002800000 */
[----:B------:R-:W-:Y:S02]  /*7700*/  ISETP.GT.U32.AND P0, PT, R15, 0x1f, PT ;  /* 0x0000001f0f00780c */ /* 0x000fe40003f04070 */
[----:B------:R-:W-:Y:S01]  /*7710*/  LOP3.LUT R64, R64, R65, RZ, 0xfc, !PT ;  /* 0x0000004140407212 */ /* 0x000fe200078efcff */
[----:B------:R-:W-:Y:S08]  /*7720*/  POPC R66, R139 ;  /* 0x0000008b00427309 */ /* 0x000ff00000000000 */
[----:B------:R-:W1:Y:S01]  /*7730*/  POPC R67, R64 ;  /* 0x0000004000437309 */ /* 0x000e620000000000 */
[----:B------:R-:W2:Y:S01]  /*7740*/  LDS R92, [0x4] ;  /* 0x00000400ff5c7984 */ /* 0x000ea20000000800 */
[----:B-1----:R-:W-:-:S02]  /*7750*/  IADD3 R67, R67, R66, R128 ;  /* 0x0000004243437210 */ /* 0x002fc40007ffe080 */
[----:B------:R-:W-:Y:S01]  /*7760*/  LEA.HI R66, R15, R15, RZ, 0x1d ;  /* 0x0000000f0f427211 */ /* 0x000fe200078fe8ff */
[----:B------:R-:W-:Y:S03]  /*7770*/  BAR.SYNC.DEFER_BLOCKING 0x0 ;  /* 0x0000000000007b1d */ /* 0x000fe60000010000 */
[----:B------:R-:W-:-:S03]  /*7780*/  LEA R134, R66, 0x10, 0x2 ;  /* 0x0000001042867811 */ /* 0x000fc600078e10ff */
[----:B------:R0:W-:Y:S04]  /*7790*/  STS [R66.X4+0x20], R67 ;  /* 0x0000204342007388 */ /* 0x0001e80000004800 */
[----:B------:R-:W-:Y:S06]  /*77a0*/  BAR.SYNC.DEFER_BLOCKING 0x0 ;  /* 0x0000000000007b1d */ /* 0x000fec0000010000 */
[----:B------:R-:W-:Y:S05]  /*77b0*/  @P0 BRA `(.L_x_98) ;  /* 0x000003a000000947 */ /* 0x000fea0003800000 */
[----:B0-2---:R-:W0:Y:S02]  /*77c0*/  S2R R126, SR_TID.X ;  /* 0x00000000007e7919 */ /* 0x005e240000002100 */
[C---:B0-----:R-:W-:Y:S01]  /*77d0*/  IMAD R248, R126.reuse, 0x24, RZ ;  /* 0x000000247ef87824 */ /* 0x041fe200078e02ff */
[----:B------:R-:W-:-:S04]  /*77e0*/  ISETP.NE.AND P0, PT, R126, RZ, PT ;  /* 0x000000ff7e00720c */ /* 0x000fc80003f05270 */
[----:B------:R-:W-:Y:S04]  /*77f0*/  LDS R66, [R248+0x24] ;  /* 0x00002400f8427984 */ /* 0x000fe80000000800 */
[----:B------:R-:W-:Y:S04]  /*7800*/  LDS R67, [R248+0x20] ;  /* 0x00002000f8437984 */ /* 0x000fe80000000800 */
[----:B------:R-:W0:Y:S04]  /*7810*/  LDS R127, [R248+0x28] ;  /* 0x00002800f87f7984 */ /* 0x000e280000000800 */
[----:B------:R-:W-:Y:S04]  /*7820*/  LDS R131, [R248+0x2c] ;  /* 0x00002c00f8837984 */ /* 0x000fe80000000800 */
[----:B------:R-:W1:Y:S04]  /*7830*/  LDS R128, [R248+0x30] ;  /* 0x00003000f8807984 */ /* 0x000e680000000800 */
[----:B------:R-:W-:Y:S04]  /*7840*/  LDS R195, [R248+0x34] ;  /* 0x00003400f8c37984 */ /* 0x000fe80000000800 */
[----:B------:R-:W2:Y:S04]  /*7850*/  LDS R246, [R248+0x38] ;  /* 0x00003800f8f67984 */ /* 0x000ea80000000800 */
[----:B------:R-:W3:Y:S01]  /*7860*/  LDS R247, [R248+0x3c] ;  /* 0x00003c00f8f77984 */ /* 0x000ee20000000800 */
[----:B0-----:R-:W-:Y:S01]  /*7870*/  IADD3 R66, R127, R66, R67 ;  /* 0x000000427f427210 */ /* 0x001fe20007ffe043 */
[----:B------:R-:W-:-:S04]  /*7880*/  IMAD.MOV.U32 R67, RZ, RZ, 0x24 ;  /* 0x00000024ff437424 */ /* 0x000fc800078e00ff */
[----:B------:R-:W-:Y:S01]  /*7890*/  IMAD R126, R126, R67, 0x10 ;  /* 0x000000107e7e7424 */ /* 0x000fe200078e0243 */
[----:B-1----:R-:W-:-:S04]  /*78a0*/  IADD3 R66, R128, R66, R131 ;  /* 0x0000004280427210 */ /* 0x002fc80007ffe083 */
[----:B--2---:R-:W-:-:S05]  /*78b0*/  IADD3 R66, R246, R66, R195 ;  /* 0x00000042f6427210 */ /* 0x004fca0007ffe0c3 */
[----:B---3--:R-:W-:Y:S01]  /*78c0*/  IMAD.IADD R127, R66, 0x1, R247 ;  /* 0x00000001427f7824 */ /* 0x008fe200078e02f7 */
[----:B------:R-:W-:Y:S05]  /*78d0*/  BRA.DIV ~URZ, `(.L_x_99) ;  /* 0x000052527f007947 */ /* 0x000fea000b800000 */
[----:B------:R0:W1:Y:S02]  /*78e0*/  SHFL.UP P1, R128, R127, 0x1, RZ ;  /* 0x042000007f807989 */ /* 0x00006400000200ff */
.L_x_110:
[----:B-1----:R-:W-:-:S04]  /*78f0*/  IMAD.MOV.U32 R195, RZ, RZ, R128 ;  /* 0x000000ffffc37224 */ /* 0x002fc800078e0080 */
[----:B------:R-:W-:Y:S01]  /*7900*/  @P1 IMAD.IADD R195, R127, 0x1, R195 ;  /* 0x000000017fc31824 */ /* 0x000fe200078e02c3 */
[----:B------:R-:W-:Y:S05]  /*7910*/  BRA.DIV ~URZ, `(.L_x_100) ;  /* 0x000052927f007947 */ /* 0x000fea000b800000 */
[----:B------:R-:W1:Y:S04]  /*7920*/  SHFL.UP P1, R66, R195, 0x2, RZ ;  /* 0x04400000c3427989 */ /* 0x000e6800000200ff */
[----:B------:R-:W-:Y:S01]  /*7930*/  SHFL.IDX PT, R247, R91, RZ, 0x1f ;  /* 0x00001fff5bf77589 */ /* 0x000fe200000e0000 */
[----:B-1----:R-:W-:-:S05]  /*7940*/  @P1 IMAD.IADD R66, R195, 0x1, R66 ;  /* 0x00000001c3421824 */ /* 0x002fca00078e0242 */
[----:B------:R-:W1:Y:S02]  /*7950*/  SHFL.UP P1, R67, R66, 0x4, RZ ;  /* 0x0480000042437989 */ /* 0x000e6400000200ff */
[----:B-1----:R-:W-:-:S05]  /*7960*/  @P1 IMAD.IADD R67, R66, 0x1, R67 ;  /* 0x0000000142431824 */ /* 0x002fca00078e0243 */
[----:B------:R-:W1:Y:S02]  /*7970*/  SHFL.UP P1, R246, R67, 0x8, RZ ;  /* 0x0500000043f67989 */ /* 0x000e6400000200ff */
[----:B-1----:R-:W-:-:S05]  /*7980*/  @P1 IMAD.IADD R246, R67, 0x1, R246 ;  /* 0x0000000143f61824 */ /* 0x002fca00078e02f6 */
[----:B------:R-:W1:Y:S02]  /*7990*/  SHFL.UP P1, R131, R246, 0x10, RZ ;  /* 0x06000000f6837989 */ /* 0x000e6400000200ff */
[----:B-1----:R-:W-:-:S04]  /*79a0*/  @P1 IMAD.IADD R131, R246, 0x1, R131 ;  /* 0x00000001f6831824 */ /* 0x002fc800078e0283 */
[----:B0-----:R-:W-:Y:S01]  /*79b0*/  IMAD.IADD R127, R131, 0x1, -R127 ;  /* 0x00000001837f7824 */ /* 0x001fe200078e0a7f */
[----:B------:R0:W1:Y:S04]  /*79c0*/  SHFL.IDX PT, R128, R131, 0x1f, 0x1f ;  /* 0x03e01f0083807f89 */ /* 0x00006800000e0000 */
.L_x_111:
[----:B------:R-:W2:Y:S01]  /*79d0*/  LDS R250, [R126+0x10] ;  /* 0x000010007efa7984 */ /* 0x000ea20000000800 */
[----:B------:R-:W-:Y:S01]  /*79e0*/  SEL R248, R127, RZ, P0 ;  /* 0x000000ff7ff87207 */ /* 0x000fe20000000000 */
[----:B-1----:R-:W-:Y:S02]  /*79f0*/  IMAD.IADD R91, R91, 0x1, R128 ;  /* 0x000000015b5b7824 */ /* 0x002fe400078e0280 */
[----:B------:R-:W1:Y:S02]  /*7a00*/  LDS R252, [R126+0x14] ;  /* 0x000014007efc7984 */ /* 0x000e640000000800 */
[----:B------:R-:W-:Y:S02]  /*7a10*/  IMAD.IADD R247, R248, 0x1, R247 ;  /* 0x00000001f8f77824 */ /* 0x000fe400078e02f7 */
[----:B------:R-:W3:Y:S04]  /*7a20*/  LDS R246, [R126+0x18] ;  /* 0x000018007ef67984 */ /* 0x000ee80000000800 */
[----:B------:R-:W4:Y:S04]  /*7a30*/  LDS R195, [R126+0x1c] ;  /* 0x00001c007ec37984 */ /* 0x000f280000000800 */
[----:B0-----:R-:W0:Y:S04]  /*7a40*/  LDS R131, [R126+0x20] ;  /* 0x000020007e837984 */ /* 0x001e280000000800 */
[----:B------:R-:W5:Y:S04]  /*7a50*/  LDS R67, [R126+0x24] ;  /* 0x000024007e437984 */ /* 0x000f680000000800 */
[----:B------:R-:W5:Y:S04]  /*7a60*/  LDS R66, [R126+0x28] ;  /* 0x000028007e427984 */ /* 0x000f680000000800 */
[----:B------:R0:W-:Y:S01]  /*7a70*/  STS [R126+0x10], R247 ;  /* 0x000010f77e007388 */ /* 0x0001e20000000800 */
[----:B--2---:R-:W-:-:S04]  /*7a80*/  IMAD.IADD R127, R247, 0x1, R250 ;  /* 0x00000001f77f7824 */ /* 0x004fc800078e02fa */
[----:B-1----:R-:W-:Y:S01]  /*7a90*/  IMAD.IADD R249, R127, 0x1, R252 ;  /* 0x000000017ff97824 */ /* 0x002fe200078e02fc */
[----:B------:R1:W-:Y:S03]  /*7aa0*/  STS [R126+0x14], R127 ;  /* 0x0000147f7e007388 */ /* 0x0003e60000000800 */
[----:B---3--:R-:W-:Y:S01]  /*7ab0*/  IMAD.IADD R246, R249, 0x1, R246 ;  /* 0x00000001f9f67824 */ /* 0x008fe200078e02f6 */
[----:B------:R1:W-:Y:S03]  /*7ac0*/  STS [R126+0x18], R249 ;  /* 0x000018f97e007388 */ /* 0x0003e60000000800 */
[----:B----4-:R-:W-:Y:S01]  /*7ad0*/  IMAD.IADD R195, R246, 0x1, R195 ;  /* 0x00000001f6c37824 */ /* 0x010fe200078e02c3 */
[----:B------:R1:W-:Y:S03]  /*7ae0*/  STS [R126+0x1c], R246 ;  /* 0x00001cf67e007388 */ /* 0x0003e60000000800 */
[----:B0-----:R-:W-:Y:S01]  /*7af0*/  IMAD.IADD R131, R195, 0x1, R131 ;  /* 0x00000001c3837824 */ /* 0x001fe200078e0283 */
[----:B------:R1:W-:Y:S03]  /*7b00*/  STS [R126+0x20], R195 ;  /* 0x000020c37e007388 */ /* 0x0003e60000000800 */
[----:B-----5:R-:W-:Y:S01]  /*7b10*/  IMAD.IADD R67, R131, 0x1, R67 ;  /* 0x0000000183437824 */ /* 0x020fe200078e0243 */
[----:B------:R1:W-:Y:S03]  /*7b20*/  STS [R126+0x24], R131 ;  /* 0x000024837e007388 */ /* 0x0003e60000000800 */
[----:B------:R-:W-:Y:S01]  /*7b30*/  IMAD.IADD R251, R67, 0x1, R66 ;  /* 0x0000000143fb7824 */ /* 0x000fe200078e0242 */
[----:B------:R1:W-:Y:S04]  /*7b40*/  STS [R126+0x28], R67 ;  /* 0x000028437e007388 */ /* 0x0003e80000000800 */
[----:B------:R1:W-:Y:S02]  /*7b50*/  STS [R126+0x2c], R251 ;  /* 0x00002cfb7e007388 */ /* 0x0003e40000000800 */
.L_x_98:
[----:B0-2---:R-:W-:Y:S05]  /*7b60*/  BSYNC B0 ;  /* 0x0000000000007941 */ /* 0x005fea0003800000 */
.L_x_97:
[----:B------:R-:W-:Y:S01]  /*7b70*/  WARPSYNC 0xffffffff ;  /* 0xffffffff00007948 */ /* 0x000fe20003800000 */
[----:B------:R-:W-:Y:S01]  /*7b80*/  BAR.SYNC.DEFER_BLOCKING 0x0 ;  /* 0x0000000000007b1d */ /* 0x000fe20000010000 */
[----:B-1----:R-:W-:Y:S01]  /*7b90*/  IMAD.MOV.U32 R67, RZ, RZ, c[0x0][0x1b4] ;  /* 0x00006d00ff437624 */ /* 0x002fe200078e00ff */
[----:B------:R-:W-:-:S03]  /*7ba0*/  FSETP.GT.FTZ.AND P1, PT, R92, RZ, PT ;  /* 0x000000ff5c00720b */ /* 0x000fc60003f34000 */
        /* <DEDUP_REMOVED lines=14> */
.L_x_101:
[----:B01----:R-:W-:Y:S01]  /*7c90*/  IMAD.MOV.U32 R67, RZ, RZ, 0x1 ;  /* 0x00000001ff437424 */ /* 0x003fe200078e00ff */
[----:B------:R-:W-:Y:S02]  /*7ca0*/  LOP3.LUT R66, R97, 0xffff, RZ, 0xc0, !PT ;  /* 0x0000ffff61427812 */ /* 0x000fe400078ec0ff */
[----:B------:R-:W-:Y:S02]  /*7cb0*/  PRMT R125, R125, 0x9910, RZ ;  /* 0x000099107d7d7816 */ /* 0x000fe400000000ff */
[----:B------:R-:W-:Y:S02]  /*7cc0*/  SHF.L.U32 R66, R67, R66, RZ ;  /* 0x0000004243427219 */ /* 0x000fe400000006ff */
[----:B------:R-:W-:Y:S02]  /*7cd0*/  PRMT R124, R124, 0x9910, RZ ;  /* 0x000099107c7c7816 */ /* 0x000fe400000000ff */
[----:B------:R-:W-:Y:S02]  /*7ce0*/  LOP3.LUT R195, R93, R66, RZ, 0xfc, !PT ;  /* 0x000000425dc37212 */ /* 0x000fe400078efcff */
[----:B------:R-:W-:-:S02]  /*7cf0*/  PRMT R123, R123, 0x9910, RZ ;  /* 0x000099107b7b7816 */ /* 0x000fc400000000ff */
[C---:B------:R-:W-:Y:S02]  /*7d00*/  LOP3.LUT R66, R195.reuse, R51, RZ, 0x30, !PT ;  /* 0x00000033c3427212 */ /* 0x040fe400078e30ff */
[C---:B------:R-:W-:Y:S02]  /*7d10*/  LOP3.LUT R126, R195.reuse, R52, RZ, 0x30, !PT ;  /* 0x00000034c37e7212 */ /* 0x040fe400078e30ff */
[----:B------:R-:W-:Y:S02]  /*7d20*/  PRMT R66, R66, 0x9910, RZ ;  /* 0x0000991042427816 */ /* 0x000fe400000000ff */
[----:B------:R-:W-:Y:S02]  /*7d30*/  PRMT R126, R126, 0x9910, RZ ;  /* 0x000099107e7e7816 */ /* 0x000fe400000000ff */
[----:B------:R-:W-:Y:S02]  /*7d40*/  ISETP.NE.AND P5, PT, R66, RZ, PT ;  /* 0x000000ff4200720c */ /* 0x000fe40003fa5270 */
[----:B------:R-:W-:-:S02]  /*7d50*/  LOP3.LUT R66, R195, R50, RZ, 0x30, !PT ;  /* 0x00000032c3427212 */ /* 0x000fc400078e30ff */
[----:B------:R-:W-:Y:S02]  /*7d60*/  ISETP.GT.U32.OR P5, PT, R134, 0xbff, P5 ;  /* 0x00000bff8600780c */ /* 0x000fe40002fa4470 */
[----:B------:R-:W-:Y:S02]  /*7d70*/  PRMT R66, R66, 0x9910, RZ ;  /* 0x0000991042427816 */ /* 0x000fe400000000ff */
[----:B------:R-:W-:Y:S02]  /*7d80*/  ISETP.NE.AND P1, PT, R126, RZ, PT ;  /* 0x000000ff7e00720c */ /* 0x000fe40003f25270 */
[----:B------:R-:W-:Y:S02]  /*7d90*/  ISETP.NE.AND P0, PT, R66, RZ, PT ;  /* 0x000000ff4200720c */ /* 0x000fe40003f05270 */
[----:B------:R-:W-:-:S05]  /*7da0*/  PRMT R113, R113, 0x9910, RZ ;  /* 0x0000991071717816 */ /* 0x000fca00000000ff */
[----:B------:R-:W0:Y:S01]  /*7db0*/  @!P5 S2R R67, SR_TID.X ;  /* 0x000000000043d919 */ /* 0x000e220000002100 */
[----:B------:R-:W-:Y:S02]  /*7dc0*/  @!P5 LOP3.LUT R128, R51, 0xffff, RZ, 0xc0, !PT ;  /* 0x0000ffff3380d812 */ /* 0x000fe400078ec0ff */
[----:B------:R-:W-:Y:S01]  /*7dd0*/  @!P5 PRMT R51, RZ, 0x7610, R51 ;  /* 0x00007610ff33d816 */ /* 0x000fe20000000033 */
[----:B0-----:R-:W-:-:S05]  /*7de0*/  @!P5 IMAD R129, R67, 0xa0, RZ ;  /* 0x000000a04381d824 */ /* 0x001fca00078e02ff */
[----:B------:R0:W-:Y:S02]  /*7df0*/  @!P5 STS.64 [R134.X8+0x4b0], R128 ;  /* 0x0004b0808600d388 */ /* 0x0001e40000008a00 */
[----:B0-----:R-:W-:Y:S02]  /*7e00*/  @!P5 IADD3 R134, R134, 0x1, RZ ;  /* 0x000000018686d810 */ /* 0x001fe40007ffe0ff */
[----:B------:R-:W-:Y:S02]  /*7e10*/  LOP3.LUT R128, R195, R49, RZ, 0x30, !PT ;  /* 0x00000031c3807212 */ /* 0x000fe400078e30ff */
[----:B------:R-:W-:Y:S02]  /*7e20*/  ISETP.GT.U32.OR P0, PT, R134, 0xbff, P0 ;  /* 0x00000bff8600780c */ /* 0x000fe40000704470 */
[----:B------:R-:W-:-:S11]  /*7e30*/  LOP3.LUT P5, RZ, R245, 0x40, RZ, 0xc0, !PT ;  /* 0x00000040f5ff7812 */ /* 0x000fd600078ac0ff */
[----:B------:R-:W-:Y:S02]  /*7e40*/  @!P0 LOP3.LUT R66, R50, 0xffff, RZ, 0xc0, !PT ;  /* 0x0000ffff32428812 */ /* 0x000fe400078ec0ff */
[----:B------:R-:W-:Y:S02]  /*7e50*/  @!P0 IADD3 R67, R129, 0x1, RZ ;  /* 0x0000000181438810 */ /* 0x000fe40007ffe0ff */
[----:B------:R-:W-:-:S03]  /*7e60*/  @!P0 PRMT R50, RZ, 0x7610, R50 ;  /* 0x00007610ff328816 */ /* 0x000fc60000000032 */
[----:B------:R0:W-:Y:S02]  /*7e70*/  @!P0 STS.64 [R134.X8+0x4b0], R66 ;  /* 0x0004b04286008388 */ /* 0x0001e40000008a00 */
[----:B0-----:R-:W-:Y:S02]  /*7e80*/  @!P0 IADD3 R134, R134, 0x1, RZ ;  /* 0x0000000186868810 */ /* 0x001fe40007ffe0ff */
[----:B------:R-:W-:Y:S02]  /*7e90*/  PRMT R66, R128, 0x9910, RZ ;  /* 0x0000991080427816 */ /* 0x000fe400000000ff */
[----:B------:R-:W-:Y:S02]  /*7ea0*/  ISETP.GT.U32.OR P1, PT, R134, 0xbff, P1 ;  /* 0x00000bff8600780c */ /* 0x000fe40000f24470 */
[----:B------:R-:W-:Y:S02]  /*7eb0*/  ISETP.NE.AND P2, PT, R66, RZ, PT ;  /* 0x000000ff4200720c */ /* 0x000fe40003f45270 */
[----:B------:R-:W-:-:S02]  /*7ec0*/  LOP3.LUT R128, R195, R53, RZ, 0x30, !PT ;  /* 0x00000035c3807212 */ /* 0x000fc400078e30ff */
[----:B------:R-:W-:-:S07]  /*7ed0*/  LOP3.LUT P0, RZ, R244, 0x80, RZ, 0xc0, !PT ;  /* 0x00000080f4ff7812 */ /* 0x000fce000780c0ff */
        /* <DEDUP_REMOVED lines=18> */
[----:B------:R-:W-:-:S02]  /*8000*/  LOP3.LUT P2, RZ, R242, 0x200, RZ, 0xc0, !PT ;  /* 0x00000200f2ff7812 */ /* 0x000fc4000784c0ff */
[----:B------:R-:W-:-:S07]  /*8010*/  PRMT R128, R133, 0x9910, RZ ;  /* 0x0000991085807816 */ /* 0x000fce00000000ff */
        /* <DEDUP_REMOVED lines=189> */
[----:B------:R-:W-:-:S07]  /*8bf0*/  ISETP.NE.AND P2, PT, R128, RZ, PT ;  /* 0x000000ff8000720c */ /* 0x000fce0003f45270 */
        /* <DEDUP_REMOVED lines=261> */
[C---:B------:R-:W-:Y:S02]  /*9c50*/  LOP3.LUT R126, R195.reuse, R89, RZ, 0x30, !PT ;  /* 0x00000059c37e7212 */ /* 0x040fe400078e30ff */
        /* <DEDUP_REMOVED lines=9> */
[----:B------:R-:W-:Y:S02]  /*9cf0*/  @!P5 PRMT R88, RZ, 0x7610, R88 ;  /* 0x00007610ff58d816 */ /* 0x000fe40000000058 */
[----:B------:R-:W-:Y:S01]  /*9d00*/  PRMT R128, R185, 0x9910, RZ ;  /* 0x00009910b9807816 */ /* 0x000fe200000000ff */
        /* <DEDUP_REMOVED lines=53> */
[----:B------:R-:W-:-:S11]  /*a060*/  PRMT R128, R168, 0x9910, RZ ;  /* 0x00009910a8807816 */ /* 0x000fd600000000ff */
        /* <DEDUP_REMOVED lines=35> */
[----:B0-----:R-:W-:-:S04]  /*a2a0*/  @!P0 IADD3 R134, R134, 0x1, RZ ;  /* 0x0000000186868810 */ /* 0x001fc80007ffe0ff */
[----:B------:R-:W-:-:S13]  /*a2b0*/  ISETP.GT.U32.OR P1, PT, R134, 0xbff, !P1 ;  /* 0x00000bff8600780c */ /* 0x000fda0004f24470 */
[----:B------:R-:W0:Y:S01]  /*a2c0*/  @!P1 LDS.U16 R132, [R90+0x6000] ;  /* 0x006000005a849984 */ /* 0x000e220000000400 */
[----:B------:R-:W-:-:S05]  /*a2d0*/  @!P1 IADD3 R133, R129, 0x50, RZ ;  /* 0x0000005081859810 */ /* 0x000fca0007ffe0ff */
[----:B0-----:R0:W-:Y:S04]  /*a2e0*/  @!P1 STS.64 [R134.X8+0x4b0], R132 ;  /* 0x0004b08486009388 */ /* 0x0011e80000008a00 */
[----:B------:R-:W-:Y:S01]  /*a2f0*/  @!P1 STS.U16 [R90+0x6000], RZ ;  /* 0x006000ff5a009388 */ /* 0x000fe20000000400 */
[----:B0-----:R-:W-:Y:S02]  /*a300*/  @!P1 IADD3 R134, R134, 0x1, RZ ;  /* 0x0000000186869810 */ /* 0x001fe40007ffe0ff */
[----:B------:R-:W-:-:S04]  /*a310*/  LOP3.LUT P1, RZ, R183, 0x20000, RZ, 0xc0, !PT ;  /* 0x00020000b7ff7812 */ /* 0x000fc8000782c0ff */
        /* <DEDUP_REMOVED lines=97> */
[----:B------:R-:W-:-:S04]  /*a930*/  ISETP.GT.AND P1, PT, R169, -0x1, PT ;  /* 0xffffffffa900780c */ /* 0x000fc80003f24270 */
[----:B------:R-:W-:-:S13]  /*a940*/  ISETP.GT.U32.OR P1, PT, R134, 0xbff, P1 ;  /* 0x00000bff8600780c */ /* 0x000fda0000f24470 */
[----:B------:R-:W0:Y:S01]  /*a950*/  @!P1 LDS.U16 R126, [R90+0x7e00] ;  /* 0x007e00005a7e9984 */ /* 0x000e220000000400 */
[----:B------:R-:W-:-:S05]  /*a960*/  @!P1 IADD3 R127, R129, 0x5f, RZ ;  /* 0x0000005f817f9810 */ /* 0x000fca0007ffe0ff */
[----:B0-----:R0:W-:Y:S04]  /*a970*/  @!P1 STS.64 [R134.X8+0x4b0], R126 ;  /* 0x0004b07e86009388 */ /* 0x0011e80000008a00 */
[----:B------:R-:W-:Y:S01]  /*a980*/  @!P1 STS.U16 [R90+0x7e00], RZ ;  /* 0x007e00ff5a009388 */ /* 0x000fe20000000400 */
[----:B0-----:R-:W-:Y:S02]  /*a990*/  @!P1 IADD3 R134, R134, 0x1, RZ ;  /* 0x0000000186869810 */ /* 0x001fe40007ffe0ff */
[----:B------:R-:W-:Y:S02]  /*a9a0*/  ISETP.NE.AND P1, PT, R128, RZ, PT ;  /* 0x000000ff8000720c */ /* 0x000fe40003f25270 */
[----:B------:R-:W-:Y:S02]  /*a9b0*/  PRMT R128, R167, 0x9910, RZ ;  /* 0x00009910a7807816 */ /* 0x000fe400000000ff */
        /* <DEDUP_REMOVED lines=109> */
[----:B------:R-:W-:Y:S02]  /*b090*/  ISETP.GT.AND P1, PT, R128, -0x1, PT ;  /* 0xffffffff8000780c */ /* 0x000fe40003f24270 */
        /* <DEDUP_REMOVED lines=135> */
[----:B------:R-:W-:-:S04]  /*b910*/  ISETP.NE.AND P1, PT, R128, RZ, PT ;  /* 0x000000ff8000720c */ /* 0x000fc80003f25270 */
        /* <DEDUP_REMOVED lines=207> */
[----:B------:R0:W-:Y:S02]  /*c610*/  @!P1 STS.U16 [R90+0xfe00], RZ ;  /* 0x00fe00ff5a009388 */ /* 0x0001e40000000400 */
.L_x_102:
[----:B0-----:R-:W-:-:S05]  /*c620*/  FADD.FTZ R65, R92, -c[0x0][0x1b4] ;  /* 0x80006d005c417621 */ /* 0x001fca0000010000 */
        /* <DEDUP_REMOVED lines=19> */
.L_x_104:
        /* <DEDUP_REMOVED lines=12> */
.L_x_105:
[----:B------:R-:W-:Y:S01]  /*c820*/  IADD3 R97, R97, -0x1, RZ ;  /* 0xffffffff61617810 */ /* 0x000fe20007ffe0ff */
[----:B0-----:R-:W-:Y:S05]  /*c830*/  BRA `(.L_x_106) ;  /* 0xffff532000007947 */ /* 0x001fea000383ffff */
.L_x_103:
        /* <DEDUP_REMOVED lines=14> */
[----:B------:R-:W-:Y:S02]  /*c920*/  IMAD.MOV.U32 R7, RZ, RZ, c[0x0][0x18c] ;  /* 0x00006300ff077624 */ /* 0x000fe400078e00ff */
        /* <DEDUP_REMOVED lines=8> */
.L_x_108:
[----:B------:R-:W-:Y:S05]  /*c9b0*/  BSYNC B0 ;  /* 0x0000000000007941 */ /* 0x000fea0003800000 */
.L_x_107:
[----:B------:R-:W-:Y:S05]  /*c9c0*/  @P0 EXIT ;  /* 0x000000000000094d */ /* 0x000fea0003800000 */
.L_x_109:
[----:B0-----:R1:W3:Y:S01]  /*c9d0*/  LDS.64 R10, [R15.X8+0x4b0] ;  /* 0x0004b0000f0a7984 */ /* 0x0012e20000008a00 */
[----:B------:R-:W-:-:S04]  /*c9e0*/  IADD3 R0, P0, R3, R15, RZ ;  /* 0x0000000f03007210 */ /* 0x000fc80007f1e0ff */
[C---:B0-----:R-:W-:Y:S02]  /*c9f0*/  LEA.HI.X.SX32 R5, R15.reuse, R4, 0x1, P0 ;  /* 0x000000040f057211 */ /* 0x041fe400000f0eff */
[C---:B------:R-:W-:Y:S02]  /*ca00*/  LEA R6, P0, R0.reuse, c[0x0][0x168], 0x1 ;  /* 0x00005a0000067a11 */ /* 0x040fe400078008ff */
[C---:B------:R-:W-:Y:S02]  /*ca10*/  LEA R8, P1, R0.reuse, c[0x0][0x170], 0x2 ;  /* 0x00005c0000087a11 */ /* 0x040fe400078210ff */
[C-C-:B------:R-:W-:Y:S02]  /*ca20*/  LEA.HI.X R7, R0.reuse, c[0x0][0x16c], R5.reuse, 0x1, P0 ;  /* 0x00005b0000077a11 */ /* 0x140fe400000f0c05 */
[----:B------:R-:W-:Y:S02]  /*ca30*/  LEA.HI.X R9, R0, c[0x0][0x174], R5, 0x2, P1 ;  /* 0x00005d0000097a11 */ /* 0x000fe400008f1405 */
[----:B-1----:R-:W-:-:S04]  /*ca40*/  IADD3 R15, R15, c[0x0][0x0], RZ ;  /* 0x000000000f0f7a10 */ /* 0x002fc80007ffe0ff */
[----:B------:R-:W-:Y:S01]  /*ca50*/  ISETP.GE.U32.AND P0, PT, R15, R2, PT ;  /* 0x000000020f00720c */ /* 0x000fe20003f06070 */
[----:B---3--:R0:W-:Y:S04]  /*ca60*/  STG.E.U16 [R6.64], R10 ;  /* 0x0000000a06007986 */ /* 0x0081e8000c101506 */
[----:B------:R0:W-:Y:S08]  /*ca70*/  STG.E [R8.64], R11 ;  /* 0x0000000b08007986 */ /* 0x0001f0000c101906 */
[----:B------:R-:W-:Y:S05]  /*ca80*/  @!P0 BRA `(.L_x_109) ;  /* 0xffffff4000008947 */ /* 0x000fea000383ffff */
[----:B------:R-:W-:Y:S05]  /*ca90*/  EXIT ;  /* 0x000000000000794d */ /* 0x000fea0003800000 */
.L_x_83:
        /* <DEDUP_REMOVED lines=9> */
.L_x_99:
[----:B------:R-:W-:Y:S01]  /*cb30*/  IMAD.MOV.U32 R195, RZ, RZ, R127 ;  /* 0x000000ffffc37224 */ /* 0x000fe200078e007f */
[----:B------:R-:W-:Y:S01]  /*cb40*/  MOV R66, 0xcb90 ;  /* 0x0000cb9000427802 */ /* 0x000fe20000000f00 */
[----:B------:R-:W-:-:S02]  /*cb50*/  IMAD.MOV.U32 R128, RZ, RZ, 0x1 ;  /* 0x00000001ff807424 */ /* 0x000fc400078e00ff */
[----:B------:R-:W-:Y:S02]  /*cb60*/  IMAD.MOV.U32 R246, RZ, RZ, RZ ;  /* 0x000000fffff67224 */ /* 0x000fe400078e00ff */
[----:B------:R-:W-:Y:S02]  /*cb70*/  IMAD.MOV.U32 R247, RZ, RZ, -0x1 ;  /* 0xfffffffffff77424 */ /* 0x000fe400078e00ff */
[----:B------:R-:W-:Y:S05]  /*cb80*/  CALL.REL.NOINC `($__internal_7_$__cuda_sm70_shflsync_up_p) ;  /* 0x0000034000007944 */ /* 0x000fea0003c00000 */
[----:B------:R-:W-:Y:S01]  /*cb90*/  ISETP.EQ.U32.AND P1, PT, R131, 0x1, PT ;  /* 0x000000018300780c */ /* 0x000fe20003f22070 */
[----:B------:R-:W-:Y:S08]  /*cba0*/  BRA `(.L_x_110) ;  /* 0xffffad4000007947 */ /* 0x000ff0000383ffff */
.L_x_100:
[----:B------:R-:W-:Y:S01]  /*cbb0*/  IMAD.MOV.U32 R128, RZ, RZ, 0x2 ;  /* 0x00000002ff807424 */ /* 0x000fe200078e00ff */
[----:B------:R-:W-:Y:S01]  /*cbc0*/  MOV R66, 0xcc00 ;  /* 0x0000cc0000427802 */ /* 0x000fe20000000f00 */
[----:B------:R-:W-:Y:S02]  /*cbd0*/  IMAD.MOV.U32 R246, RZ, RZ, RZ ;  /* 0x000000fffff67224 */ /* 0x000fe400078e00ff */
[----:B------:R-:W-:Y:S02]  /*cbe0*/  IMAD.MOV.U32 R247, RZ, RZ, -0x1 ;  /* 0xfffffffffff77424 */ /* 0x000fe400078e00ff */
[----:B0-----:R-:W-:Y:S05]  /*cbf0*/  CALL.REL.NOINC `($__internal_7_$__cuda_sm70_shflsync_up_p) ;  /* 0x000002d000007944 */ /* 0x001fea0003c00000 */
[----:B------:R-:W-:Y:S01]  /*cc00*/  IMAD.IADD R67, R195, 0x1, R128 ;  /* 0x00000001c3437824 */ /* 0x000fe200078e0280 */
[----:B------:R-:W-:Y:S01]  /*cc10*/  ISETP.NE.U32.AND P1, PT, R131, 0x1, PT ;  /* 0x000000018300780c */ /* 0x000fe20003f25070 */
[----:B------:R-:W-:Y:S01]  /*cc20*/  IMAD.MOV.U32 R246, RZ, RZ, RZ ;  /* 0x000000fffff67224 */ /* 0x000fe200078e00ff */
[----:B------:R-:W-:Y:S01]  /*cc30*/  MOV R66, 0xcc80 ;  /* 0x0000cc8000427802 */ /* 0x000fe20000000f00 */
[----:B------:R-:W-:Y:S01]  /*cc40*/  IMAD.MOV.U32 R247, RZ, RZ, -0x1 ;  /* 0xfffffffffff77424 */ /* 0x000fe200078e00ff */
[----:B------:R-:W-:Y:S01]  /*cc50*/  SEL R195, R67, R128, !P1 ;  /* 0x0000008043c37207 */ /* 0x000fe20004800000 */
[----:B------:R-:W-:-:S03]  /*cc60*/  IMAD.MOV.U32 R128, RZ, RZ, 0x4 ;  /* 0x00000004ff807424 */ /* 0x000fc600078e00ff */
[----:B------:R-:W-:Y:S05]  /*cc70*/  CALL.REL.NOINC `($__internal_7_$__cuda_sm70_shflsync_up_p) ;  /* 0x0000025000007944 */ /* 0x000fea0003c00000 */
        /* <DEDUP_REMOVED lines=18> */
[----:B------:R-:W-:Y:S01]  /*cda0*/  IMAD.MOV.U32 R247, RZ, RZ, 0x1f ;  /* 0x0000001ffff77424 */ /* 0x000fe200078e00ff */
[----:B------:R-:W-:Y:S01]  /*cdb0*/  MOV R66, 0xce00 ;  /* 0x0000ce0000427802 */ /* 0x000fe20000000f00 */
[----:B------:R-:W-:Y:S01]  /*cdc0*/  IMAD.MOV.U32 R246, RZ, RZ, 0x1f ;  /* 0x0000001ffff67424 */ /* 0x000fe200078e00ff */
[----:B------:R-:W-:Y:S01]  /*cdd0*/  SEL R131, R67, R128, !P1 ;  /* 0x0000008043837207 */ /* 0x000fe20004800000 */
[----:B------:R-:W-:-:S03]  /*cde0*/  IMAD.MOV.U32 R248, RZ, RZ, -0x1 ;  /* 0xfffffffffff87424 */ /* 0x000fc600078e00ff */
[----:B------:R-:W-:Y:S05]  /*cdf0*/  CALL.REL.NOINC `($__internal_6_$__cuda_sm70_shflsync_idx_p) ;  /* 0x0000009000007944 */ /* 0x000fea0003c00000 */
[----:B------:R-:W-:Y:S01]  /*ce00*/  IMAD.IADD R127, R131, 0x1, -R127 ;  /* 0x00000001837f7824 */ /* 0x000fe200078e0a7f */
[----:B------:R-:W-:Y:S01]  /*ce10*/  MOV R66, 0xce80 ;  /* 0x0000ce8000427802 */ /* 0x000fe20000000f00 */
[----:B-1----:R-:W-:-:S02]  /*ce20*/  IMAD.MOV.U32 R128, RZ, RZ, R247 ;  /* 0x000000ffff807224 */ /* 0x002fc400078e00f7 */
[----:B0-----:R-:W-:Y:S02]  /*ce30*/  IMAD.MOV.U32 R131, RZ, RZ, R91 ;  /* 0x000000ffff837224 */ /* 0x001fe400078e005b */
[----:B------:R-:W-:Y:S02]  /*ce40*/  IMAD.MOV.U32 R246, RZ, RZ, RZ ;  /* 0x000000fffff67224 */ /* 0x000fe400078e00ff */
[----:B------:R-:W-:Y:S02]  /*ce50*/  IMAD.MOV.U32 R247, RZ, RZ, 0x1f ;  /* 0x0000001ffff77424 */ /* 0x000fe400078e00ff */
[----:B------:R-:W-:Y:S02]  /*ce60*/  IMAD.MOV.U32 R248, RZ, RZ, -0x1 ;  /* 0xfffffffffff87424 */ /* 0x000fe400078e00ff */
[----:B------:R-:W-:Y:S05]  /*ce70*/  CALL.REL.NOINC `($__internal_6_$__cuda_sm70_shflsync_idx_p) ;  /* 0x0000001000007944 */ /* 0x000fea0003c00000 */
[----:B01----:R-:W-:Y:S05]  /*ce80*/  BRA `(.L_x_111) ;  /* 0xffffab4000007947 */ /* 0x003fea000383ffff */
        .weak           $__internal_6_$__cuda_sm70_shflsync_idx_p
        .type           $__internal_6_$__cuda_sm70_shflsync_idx_p,@function
        .size           $__internal_6_$__cuda_sm70_shflsync_idx_p,($__internal_7_$__cuda_sm70_shflsync_up_p - $__internal_6_$__cuda_sm70_shflsync_idx_p)
$__internal_6_$__cuda_sm70_shflsync_idx_p:
[----:B------:R-:W-:Y:S01]  /*ce90*/  IMAD.MOV.U32 R67, RZ, RZ, 0x0 ;  /* 0x00000000ff437424 */ /* 0x000fe200078e00ff */
[----:B------:R-:W-:Y:S04]  /*cea0*/  WARPSYNC R248 ;  /* 0x000000f800007348 */ /* 0x000fe80003800000 */
[----:B------:R0:W1:Y:S01]  /*ceb0*/  SHFL.IDX PT, R247, R131, R246, R247 ;  /* 0x000000f683f77389 */ /* 0x00006200000e00f7 */
[----:B------:R-:W-:Y:S05]  /*cec0*/  RET.REL.NODEC R66 `(_ZN17fastertransformer19segmented_topp_impl27segmented_top_p_single_passINS0_28Segmented_topk_kernel_paramsI6__halfiLi256ELi1EEELi160EEEvNS0_20TopKPerSegmentParamsE) ;  /* 0xffff313042007950 */ /* 0x000fea0003c3ffff */
        .weak           $__internal_7_$__cuda_sm70_shflsync_up_p
        .type           $__internal_7_$__cuda_sm70_shflsync_up_p,@function
        .size           $__internal_7_$__cuda_sm70_shflsync_up_p,(.L_x_1818 - $__internal_7_$__cuda_sm70_shflsync_up_p)
$__internal_7_$__cuda_sm70_shflsync_up_p:
[----:B------:R-:W-:Y:S04]  /*ced0*/  WARPSYNC R247 ;  /* 0x000000f700007348 */ /* 0x000fe80003800000 */
[----:B------:R-:W0:Y:S01]  /*cee0*/  SHFL.UP P1, R128, R195, R128, R246 ;  /* 0x04000080c3807389 */ /* 0x000e2200000200f6 */
[----:B------:R-:W-:Y:S01]  /*cef0*/  IMAD.MOV.U32 R67, RZ, RZ, 0x0 ;  /* 0x00000000ff437424 */ /* 0x000fe200078e00ff */
[----:B0-----:R-:W-:-:S03]  /*cf00*/  SEL R131, RZ, 0x1, !P1 ;  /* 0x00000001ff837807 */ /* 0x001fc60004800000 */
[----:B------:R-:W-:Y:S05]  /*cf10*/  RET.REL.NODEC R66 `(_ZN17fastertransformer19segmented_topp_impl27segmented_top_p_single_passINS0_28Segmented_topk_kernel_paramsI6__halfiLi256ELi1EEELi160EEEvNS0_20TopKPerSegmentParamsE) ;  /* 0xffff30e042007950 */ /* 0x000fea0003c3ffff */
.L_x_112:
        /* <DEDUP_REMOVED lines=14> */
.L_x_1818:


//--------------------- .text._ZN17fastertransformer19segmented_topp_impl27segmented_top_p_single_passINS0_28Segmented_topk_kernel_paramsI6__halfiLi256ELi1EEELi128EEEvNS0_20TopKPerSegmentParamsE --------------------------
	.section	.text._ZN17fastertransformer19segmented_topp_impl27segmented_top_p_single_passINS0_28Segmented_topk_kernel_paramsI6__halfiLi256ELi1EEELi128EEEvNS0_20TopKPerSegmentParamsE,"ax",@progbits
	.sectioninfo	@"SHI_REGISTERS=228"
	.align	128
        .global         _ZN17fastertransformer19segmented_topp_impl27segmented_top_p_single_passINS0_28Segmented_topk_kernel_paramsI6__halfiLi256ELi1EEELi128EEEvNS0_20TopKPerSegmentParamsE
        .type           _ZN17fastertransformer19segmented_topp_impl27segmented_top_p_single_passINS0_28Segmented_topk_kernel_paramsI6__halfiLi256ELi1EEELi128EEEvNS0_20TopKPerSegmentParamsE,@function
        .size           _ZN17fastertransformer19segmented_topp_impl27segmented_top_p_single_passINS0_28Segmented_topk_kernel_paramsI6__halfiLi256ELi1EEELi128EEEvNS0_20TopKPerSegmentParamsE,(.L_x_1820 - _ZN17fastertransformer19segmented_topp_impl27segmented_top_p_single_passINS0_28Segmented_topk_kernel_paramsI6__halfiLi256ELi1EEELi128EEEvNS0_20TopKPerSegmentParamsE)
        .other          _ZN17fastertransformer19segmented_topp_impl27segmented_top_p_single_passINS0_28Segmented_topk_kernel_paramsI6__halfiLi256ELi1EEELi128EEEvNS0_20TopKPerSegmentParamsE,@"STO_CUDA_ENTRY STV_DEFAULT"
_ZN17fastertransformer19segmented_topp_impl27segmented_top_p_single_passINS0_28Segmented_topk_kernel_paramsI6__halfiLi256ELi1EEELi128EEEvNS0_20TopKPerSegmentParamsE:
.text._ZN17fastertransformer19segmented_topp_impl27segmented_top_p_single_passINS0_28Segmented_topk_kernel_paramsI6__halfiLi256ELi1EEELi128EEEvNS0_20TopKPerSegmentParamsE:
        /* <DEDUP_REMOVED lines=17> */
[----:B------:R-:W1:Y:S01]  /*0110*/  I2F.RP R0, R5 ;  /* 0x0000000500007306 */ /* 0x000e620000209400 */
[----:B------:R-:W-:Y:S01]  /*0120*/  CS2R R40, SRZ ;  /* 0x0000000000287805 */ /* 0x000fe2000001ff00 */
[----:B------:R-:W-:-:S03]  /*0130*/  CS2R R42, SRZ ;  /* 0x00000000002a7805 */ /* 0x000fc6000001ff00 */
[----:B------:R-:W-:-:S03]  /*0140*/  ISETP.LE.AND P2, PT, RZ, UR4, PT ;  /* 0x00000004ff007c0c */ /* 0x000fc6000bf43270 */
[----:B-1----:R-:W1:Y:S01]  /*0150*/  MUFU.RCP R0, R0 ;  /* 0x0000000000007308 */ /* 0x002e620000001000 */
[----:B0-----:R-:W-:-:S05]  /*0160*/  IMAD.SHL.U32 R129, R132, 0x80, RZ ;  /* 0x0000008084817824 */ /* 0x001fca00078e00ff */
[----:B------:R-:W-:Y:S02]  /*0170*/  IADD3 R11, R129, 0x3, RZ ;  /* 0x00000003810b7810 */ /* 0x000fe40007ffe0ff */
        /* <DEDUP_REMOVED lines=22> */
[----:B------:R-:W-:Y:S02]  /*02e0*/  SHF.R.S32.HI R9, RZ, 0x1f, R129 ;  /* 0x0000001fff097819 */ /* 0x000fe40000011481 */
[-C--:B------:R-:W-:Y:S02]  /*02f0*/  ISETP.GE.AND P2, PT, R11, R2.reuse, PT ;  /* 0x000000020b00720c */ /* 0x080fe40003f46270 */
[----:B------:R-:W-:Y:S02]  /*0300*/  SHF.R.S32.HI R4, RZ, 0x1f, R3 ;  /* 0x0000001fff047819 */ /* 0x000fe40000011403 */
[----:B------:R-:W-:Y:S02]  /*0310*/  IADD3 R0, P0, R3, R129, RZ ;  /* 0x0000008103007210 */ /* 0x000fe40007f1e0ff */
[----:B------:R-:W-:-:S02]  /*0320*/  ISETP.GE.AND P5, PT, R5, R2, PT ;  /* 0x000000020500720c */ /* 0x000fc40003fa6270 */
[----:B------:R-:W-:Y:S01]  /*0330*/  LEA R14, P4, R0, c[0x0][0x160], 0x1 ;  /* 0x00005800000e7a11 */ /* 0x000fe200078808ff */
[----:B------:R-:W-:Y:S01]  /*0340*/  IMAD.X R11, R4, 0x1, R9, P0 ;  /* 0x00000001040b7824 */ /* 0x000fe200000e0609 */
[-C--:B------:R-:W-:Y:S02]  /*0350*/  ISETP.GE.AND P3, PT, R7, R2.reuse, PT ;  /* 0x000000020700720c */ /* 0x080fe40003f66270 */
[----:B------:R-:W-:Y:S02]  /*0360*/  IADD3 R5, R129, 0x4, RZ ;  /* 0x0000000481057810 */ /* 0x000fe40007ffe0ff */
[----:B------:R-:W-:Y:S02]  /*0370*/  LEA.HI.X R15, R0, c[0x0][0x164], R11, 0x1, P4 ;  /* 0x00005900000f7a11 */ /* 0x000fe400020f0c0b */
[----:B------:R-:W-:Y:S02]  /*0380*/  ISETP.GE.AND P1, PT, R5, R2, PT ;  /* 0x000000020500720c */ /* 0x000fe40003f26270 */
        /* <DEDUP_REMOVED lines=11> */
[----:B------:R-:W-:Y:S01]  /*0440*/  ISETP.GE.AND P4, PT, R9, R2, PT ;  /* 0x000000020900720c */ /* 0x000fe20003f86270 */
[----:B------:R0:W5:Y:S01]  /*0450*/  @!P5 LDG.E.U16 R40, [R14.64+0x2] ;  /* 0x000002060e28d981 */ /* 0x000162000c1e1500 */
[----:B------:R-:W-:-:S02]  /*0460*/  IADD3 R5, R129, 0xa, RZ ;  /* 0x0000000a81057810 */ /* 0x000fc40007ffe0ff */
[----:B------:R-:W-:Y:S01]  /*0470*/  IADD3 R7, R129, 0x8, RZ ;  /* 0x0000000881077810 */ /* 0x000fe20007ffe0ff */
[----:B------:R-:W-:Y:S01]  /*0480*/  CS2R R44, SRZ ;  /* 0x00000000002c7805 */ /* 0x000fe2000001ff00 */
[-C--:B------:R-:W-:Y:S01]  /*0490*/  ISETP.GE.AND P2, PT, R5, R2.reuse, PT ;  /* 0x000000020500720c */ /* 0x080fe20003f46270 */
[----:B------:R0:W5:Y:S01]  /*04a0*/  @!P0 LDG.E.U16 R38, [R14.64+0xa] ;  /* 0x00000a060e268981 */ /* 0x000162000c1e1500 */
[-C--:B------:R-:W-:Y:S02]  /*04b0*/  ISETP.GE.AND P5, PT, R7, R2.reuse, PT ;  /* 0x000000020700720c */ /* 0x080fe40003fa6270 */
[C---:B------:R-:W-:Y:S01]  /*04c0*/  IADD3 R5, R129.reuse, 0xc, RZ ;  /* 0x0000000c81057810 */ /* 0x040fe20007ffe0ff */
[----:B------:R0:W5:Y:S01]  /*04d0*/  @!P1 LDG.E.U16 R43, [R14.64+0x8] ;  /* 0x000008060e2b9981 */ /* 0x000162000c1e1500 */
[----:B------:R-:W-:Y:S02]  /*04e0*/  IADD3 R7, R129, 0xb, RZ ;  /* 0x0000000b81077810 */ /* 0x000fe40007ffe0ff */
[----:B------:R-:W-:Y:S01]  /*04f0*/  ISETP.GE.AND P0, PT, R5, R2, PT ;  /* 0x000000020500720c */ /* 0x000fe20003f06270 */
[----:B------:R0:W5:Y:S01]  /*0500*/  @!P4 LDG.E.U16 R44, [R14.64+0xc] ;  /* 0x00000c060e2cc981 */ /* 0x000162000c1e1500 */
[----:B------:R-:W-:-:S02]  /*0510*/  IADD3 R5, R129, 0xd, RZ ;  /* 0x0000000d81057810 */ /* 0x000fc40007ffe0ff */
        /* <DEDUP_REMOVED lines=98> */
[----:B------:R-:W-:Y:S01]  /*0b40*/  CS2R R60, SRZ ;  /* 0x00000000003c7805 */ /* 0x000fe2000001ff00 */
[----:B------:R-:W-:Y:S01]  /*0b50*/  CS2R R58, SRZ ;  /* 0x00000000003a7805 */ /* 0x000fe2000001ff00 */
        /* <DEDUP_REMOVED lines=9> */
[----:B------:R-:W-:-:S03]  /*0bf0*/  ISETP.GE.AND P4, PT, R7, R2, PT ;  /* 0x000000020700720c */ /* 0x000fc60003f86270 */
[----:B------:R0:W5:Y:S01]  /*0c00*/  @!P2 LDG.E.U16 R62, [R14.64+0x4c] ;  /* 0x00004c060e3ea981 */ /* 0x000162000c1e1500 */
[-C--:B------:R-:W-:Y:S02]  /*0c10*/  ISETP.GE.AND P2, PT, R5, R2.reuse, PT ;  /* 0x000000020500720c */ /* 0x080fe40003f46270 */
[C---:B------:R-:W-:Y:S01]  /*0c20*/  IADD3 R5, R129.reuse, 0x2e, RZ ;  /* 0x0000002e81057810 */ /* 0x040fe20007ffe0ff */
[----:B------:R0:W5:Y:S01]  /*0c30*/  @!P1 LDG.E.U16 R61, [R14.64+0x4e] ;  /* 0x00004e060e3d9981 */ /* 0x000162000c1e1500 */
[----:B------:R-:W-:Y:S02]  /*0c40*/  IADD3 R7, R129, 0x2c, RZ ;  /* 0x0000002c81077810 */ /* 0x000fe40007ffe0ff */
[-C--:B------:R-:W-:Y:S01]  /*0c50*/  ISETP.GE.AND P1, PT, R5, R2.reuse, PT ;  /* 0x000000020500720c */ /* 0x080fe20003f26270 */
[----:B------:R0:W5:Y:S01]  /*0c60*/  @!P3 LDG.E.U16 R59, [R14.64+0x4a] ;  /* 0x00004a060e3bb981 */ /* 0x000162000c1e1500 */
[-C--:B------:R-:W-:Y:S02]  /*0c70*/  ISETP.GE.AND P3, PT, R7, R2.reuse, PT ;  /* 0x000000020700720c */ /* 0x080fe40003f66270 */
[----:B------:R-:W-:Y:S01]  /*0c80*/  IADD3 R5, R129, 0x30, RZ ;  /* 0x0000003081057810 */ /* 0x000fe20007ffe0ff */
[----:B------:R-:W-:Y:S01]  /*0c90*/  CS2R R66, SRZ ;  /* 0x0000000000427805 */ /* 0x000fe2000001ff00 */
[----:B------:R-:W-:Y:S01]  /*0ca0*/  CS2R R64, SRZ ;  /* 0x0000000000407805 */ /* 0x000fe2000001ff00 */
[----:B------:R0:W5:Y:S01]  /*0cb0*/  @!P4 LDG.E.U16 R63, [R14.64+0x52] ;  /* 0x000052060e3fc981 */ /* 0x000162000c1e1500 */
[----:B------:R-:W-:-:S02]  /*0cc0*/  ISETP.GE.AND P4, PT, R5, R2, PT ;  /* 0x000000020500720c */ /* 0x000fc40003f86270 */
[C---:B------:R-:W-:Y:S01]  /*0cd0*/  IADD3 R5, R129.reuse, 0x31, RZ ;  /* 0x0000003181057810 */ /* 0x040fe20007ffe0ff */
[----:B------:R-:W-:Y:S01]  /*0ce0*/  CS2R R68, SRZ ;  /* 0x0000000000447805 */ /* 0x000fe2000001ff00 */
[----:B------:R-:W-:Y:S01]  /*0cf0*/  IADD3 R7, R129, 0x2f, RZ ;  /* 0x0000002f81077810 */ /* 0x000fe20007ffe0ff */
[----:B------:R0:W5:Y:S01]  /*0d00*/  @!P6 LDG.E.U16 R66, [R14.64+0x54] ;  /* 0x000054060e42e981 */ /* 0x000162000c1e1500 */
[-C--:B------:R-:W-:Y:S02]  /*0d10*/  ISETP.GE.AND P6, PT, R5, R2.reuse, PT ;  /* 0x000000020500720c */ /* 0x080fe40003fc6270 */
        /* <DEDUP_REMOVED lines=28> */
[----:B------:R-:W-:Y:S01]  /*0ee0*/  IADD3 R7, R129, 0x38, RZ ;  /* 0x0000003881077810 */ /* 0x000fe20007ffe0ff */
[----:B------:R-:W-:Y:S01]  /*0ef0*/  IMAD.MOV.U32 R76, RZ, RZ, RZ ;  /* 0x000000ffff4c7224 */ /* 0x000fe200078e00ff */
[-C--:B------:R-:W-:Y:S01]  /*0f00*/  ISETP.GE.AND P3, PT, R5, R2.reuse, PT ;  /* 0x000000020500720c */ /* 0x080fe20003f66270 */
[----:B------:R0:W5:Y:S01]  /*0f10*/  @!P6 LDG.E.U16 R71, [R14.64+0x62] ;  /* 0x000062060e47e981 */ /* 0x000162000c1e1500 */
[----:B------:R-:W-:Y:S02]  /*0f20*/  IADD3 R5, R129, 0x3c, RZ ;  /* 0x0000003c81057810 */ /* 0x000fe40007ffe0ff */
[----:B------:R-:W-:Y:S01]  /*0f30*/  ISETP.GE.AND P6, PT, R7, R2, PT ;  /* 0x000000020700720c */ /* 0x000fe20003fc6270 */
[----:B------:R0:W5:Y:S01]  /*0f40*/  @!P1 LDG.E.U16 R75, [R14.64+0x6a] ;  /* 0x00006a060e4b9981 */ /* 0x000162000c1e1500 */
[----:B------:R-:W-:-:S02]  /*0f50*/  IADD3 R7, R129, 0x3b, RZ ;  /* 0x0000003b81077810 */ /* 0x000fc40007ffe0ff */
[-C--:B------:R-:W-:Y:S01]  /*0f60*/  ISETP.GE.AND P1, PT, R5, R2.reuse, PT ;  /* 0x000000020500720c */ /* 0x080fe20003f26270 */
[----:B------:R0:W5:Y:S01]  /*0f70*/  @!P2 LDG.E.U16 R76, [R14.64+0x68] ;  /* 0x000068060e4ca981 */ /* 0x000162000c1e1500 */
[----:B------:R-:W-:Y:S02]  /*0f80*/  PRMT R5, RZ, 0x7610, R5 ;  /* 0x00007610ff057816 */ /* 0x000fe40000000005 */
[----:B------:R-:W-:Y:S02]  /*0f90*/  ISETP.GE.AND P2, PT, R7, R2, PT ;  /* 0x000000020700720c */ /* 0x000fe40003f46270 */
[----:B------:R-:W-:Y:S02]  /*0fa0*/  IADD3 R7, R129, 0x3d, RZ ;  /* 0x0000003d81077810 */ /* 0x000fe40007ffe0ff */
[----:B------:R-:W-:Y:S01]  /*0fb0*/  PRMT R6, RZ, 0x7610, R6 ;  /* 0x00007610ff067816 */ /* 0x000fe20000000006 */
[----:B------:R0:W5:Y:S01]  /*0fc0*/  @!P0 LDG.E.U16 R5, [R14.64+0x6c] ;  /* 0x00006c060e058981 */ /* 0x000162000c1e1500 */
[----:B------:R-:W-:-:S02]  /*0fd0*/  PRMT R0, RZ, 0x7610, R0 ;  /* 0x00007610ff007816 */ /* 0x000fc40000000000 */
[-C--:B------:R-:W-:Y:S02]  /*0fe0*/  ISETP.GE.AND P0, PT, R7, R2.reuse, PT ;  /* 0x000000020700720c */ /* 0x080fe40003f06270 */
[C---:B------:R-:W-:Y:S01]  /*0ff0*/  IADD3 R9, R129.reuse, 0x3e, RZ ;  /* 0x0000003e81097810 */ /* 0x040fe20007ffe0ff */
[----:B------:R0:W5:Y:S01]  /*1000*/  @!P4 LDG.E.U16 R6, [R14.64+0x6e] ;  /* 0x00006e060e06c981 */ /* 0x000162000c1e1500 */
[----:B------:R-:W-:Y:S02]  /*1010*/  IADD3 R7, R129, 0x3f, RZ ;  /* 0x0000003f81077810 */ /* 0x000fe40007ffe0ff */
[-C--:B------:R-:W-:Y:S01]  /*1020*/  ISETP.GE.AND P4, PT, R9, R2.reuse, PT ;  /* 0x000000020900720c */ /* 0x080fe20003f86270 */
[----:B------:R0:W5:Y:S01]  /*1030*/  @!P6 LDG.E.U16 R0, [R14.64+0x70] ;  /* 0x000070060e00e981 */ /* 0x000162000c1e1500 */
[----:B------:R-:W-:Y:S02]  /*1040*/  ISETP.GE.AND P6, PT, R7, R2, PT ;  /* 0x000000020700720c */ /* 0x000fe40003fc6270 */
[----:B------:R-:W-:-:S02]  /*1050*/  PRMT R7, RZ, 0x7610, R7 ;  /* 0x00007610ff077816 */ /* 0x000fc40000000007 */
        /* <DEDUP_REMOVED lines=21> */
[----:B------:R-:W-:-:S09]  /*11b0*/  LOP3.LUT R77, R22, 0x20, RZ, 0xfc, !PT ;  /* 0x00000020164d7812 */ /* 0x000fd200078efcff */
[----:B------:R-:W-:Y:S05]  /*11c0*/  @!P1 BRA `(.L_x_117) ;  /* 0x0000014000009947 */ /* 0x000fea0003800000 */
[----:B------:R-:W-:-:S04]  /*11d0*/  LEA R17, R79, 0x40, 0x7 ;  /* 0x000000404f117811 */ /* 0x000fc800078e38ff */
[----:B------:R-:W-:Y:S01]  /*11e0*/  LOP3.LUT R15, R17, 0x1f, R132, 0xf8, !PT ;  /* 0x0000001f110f7812 */ /* 0x000fe200078ef884 */
[----:B------:R-:W-:-:S03]  /*11f0*/  IMAD.IADD R17, R77, 0x1, R17 ;  /* 0x000000014d117824 */ /* 0x000fc600078e0211 */
[----:B------:R-:W-:Y:S02]  /*1200*/  IADD3 R16, P2, R3, R15, RZ ;  /* 0x0000000f03107210 */ /* 0x000fe40007f5e0ff */
[-C--:B------:R-:W-:Y:S02]  /*1210*/  ISETP.GE.AND P0, PT, R15, R2.reuse, PT ;  /* 0x000000020f00720c */ /* 0x080fe40003f06270 */
[----:B------:R-:W-:Y:S02]  /*1220*/  ISETP.GE.AND P1, PT, R17, R2, PT ;  /* 0x000000021100720c */ /* 0x000fe40003f26270 */
[----:B------:R-:W-:Y:S02]  /*1230*/  LEA.HI.X.SX32 R15, R15, R4, 0x1, P2 ;  /* 0x000000040f0f7211 */ /* 0x000fe400010f0eff */
[----:B------:R-:W-:Y:S02]  /*1240*/  LEA R14, P2, R16, c[0x0][0x160], 0x1 ;  /* 0x00005800100e7a11 */ /* 0x000fe400078408ff */
[----:B------:R-:W-:-:S02]  /*1250*/  PRMT R17, RZ, 0x7610, R17 ;  /* 0x00007610ff117816 */ /* 0x000fc40000000011 */
[----:B------:R-:W-:Y:S02]  /*1260*/  LEA.HI.X R15, R16, c[0x0][0x164], R15, 0x1, P2 ;  /* 0x00005900100f7a11 */ /* 0x000fe400010f0c0f */
[----:B------:R-:W-:-:S03]  /*1270*/  PRMT R16, RZ, 0x7610, R16 ;  /* 0x00007610ff107816 */ /* 0x000fc60000000010 */
[----:B------:R-:W2:Y:S04]  /*1280*/  @!P0 LDG.E.U16 R17, [R14.64] ;  /* 0x000000060e118981 */ /* 0x000ea8000c1e1500 */
[----:B------:R-:W3:Y:S01]  /*1290*/  @!P1 LDG.E.U16 R16, [R14.64+0x40] ;  /* 0x000040060e109981 */ /* 0x000ee2000c1e1500 */
[----:B------:R-:W-:Y:S01]  /*12a0*/  IMAD R18, R22, 0x100, R79 ;  /* 0x0000010016127824 */ /* 0x000fe200078e024f */
[----:B------:R-:W-:Y:S02]  /*12b0*/  PLOP3.LUT P0, PT, PT, PT, PT, 0x8, 0x0 ;  /* 0x000000000000781c */ /* 0x000fe40003f0e170 */
[----:B------:R-:W-:Y:S01]  /*12c0*/  IADD3 R79, R79, 0x8, RZ ;  /* 0x000000084f4f7810 */ /* 0x000fe20007ffe0ff */
[C---:B------:R-:W-:Y:S01]  /*12d0*/  IMAD.SHL.U32 R20, R18.reuse, 0x2, RZ ;  /* 0x0000000212147824 */ /* 0x040fe200078e00ff */
[----:B------:R-:W-:-:S04]  /*12e0*/  LEA R19, R18, 0x4b0, 0x1 ;  /* 0x000004b012137811 */ /* 0x000fc800078e08ff */
[----:B--2---:R0:W-:Y:S04]  /*12f0*/  STS.U16 [R20+0x64b0], R17 ;  /* 0x0064b01114007388 */ /* 0x0041e80000000400 */
[----:B---3--:R0:W-:Y:S02]  /*1300*/  STS.U16 [R19+0xa000], R16 ;  /* 0x00a0001013007388 */ /* 0x0081e40000000400 */
.L_x_117:
[----:B------:R-:W-:Y:S05]  /*1310*/  BSYNC B1 ;  /* 0x0000000000017941 */ /* 0x000fea0003800000 */
.L_x_116:
[C---:B------:R-:W-:Y:S01]  /*1320*/  ISETP.GE.U32.AND P1, PT, R79.reuse, 0x100, PT ;  /* 0x000001004f00780c */ /* 0x040fe20003f26070 */
[----:B------:R-:W-:Y:S01]  /*1330*/  BSSY B1, `(.L_x_118) ;  /* 0x0000048000017945 */ /* 0x000fe20003800000 */
[----:B------:R-:W-:-:S04]  /*1340*/  IADD3 R14, -R79, 0x100, RZ ;  /* 0x000001004f0e7810 */ /* 0x000fc80007ffe1ff */
[----:B------:R-:W-:-:S13]  /*1350*/  ISETP.LE.U32.OR P1, PT, R14, 0x18, P1 ;  /* 0x000000180e00780c */ /* 0x000fda0000f23470 */
[----:B------:R-:W-:Y:S05]  /*1360*/  @P1 BRA `(.L_x_119) ;  /* 0x0000044000001947 */ /* 0x000fea0003800000 */
[----:B------:R-:W-:Y:S02]  /*1370*/  PLOP3.LUT P0, PT, PT, PT, PT, 0x8, 0x0 ;  /* 0x000000000000781c */ /* 0x000fe40003f0e170 */
.L_x_120:
[----:B0-----:R-:W-:Y:S01]  /*1380*/  IMAD.SHL.U32 R81, R79, 0x80, RZ ;  /* 0x000000804f517824 */ /* 0x001fe200078e00ff */
[----:B------:R-:W-:Y:S02]  /*1390*/  PRMT R80, RZ, 0x7610, R80 ;  /* 0x00007610ff507816 */ /* 0x000fe40000000050 */
[----:B------:R-:W-:Y:S02]  /*13a0*/  PRMT R78, RZ, 0x7610, R78 ;  /* 0x00007610ff4e7816 */ /* 0x000fe4000000004e */
[C---:B------:R-:W-:Y:S02]  /*13b0*/  IADD3 R15, R81.reuse, 0x40, RZ ;  /* 0x00000040510f7810 */ /* 0x040fe40007ffe0ff */
[C---:B------:R-:W-:Y:S02]  /*13c0*/  IADD3 R14, R81.reuse, 0x440, RZ ;  /* 0x00000440510e7810 */ /* 0x040fe40007ffe0ff */
[----:B------:R-:W-:Y:S01]  /*13d0*/  IADD3 R82, R81, 0x840, RZ ;  /* 0x0000084051527810 */ /* 0x000fe20007ffe0ff */
[----:B0-----:R-:W-:Y:S01]  /*13e0*/  IMAD.IADD R17, R77, 0x1, R15 ;  /* 0x000000014d117824 */ /* 0x001fe200078e020f */
[----:B------:R-:W-:Y:S01]  /*13f0*/  LOP3.LUT R15, R15, 0x1f, R132, 0xf8, !PT ;  /* 0x0000001f0f0f7812 */ /* 0x000fe200078ef884 */
[----:B------:R-:W-:Y:S01]  /*1400*/  IMAD.IADD R19, R77, 0x1, R14 ;  /* 0x000000014d137824 */ /* 0x000fe200078e020e */
[----:B------:R-:W-:-:S02]  /*1410*/  IADD3 R85, R81, 0xc40, RZ ;  /* 0x00000c4051557810 */ /* 0x000fc40007ffe0ff */
[-C--:B------:R-:W-:Y:S02]  /*1420*/  ISETP.GE.AND P5, PT, R17, R2.reuse, PT ;  /* 0x000000021100720c */ /* 0x080fe40003fa6270 */
[----:B------:R-:W-:Y:S02]  /*1430*/  LOP3.LUT R17, R14, 0x1f, R132, 0xf8, !PT ;  /* 0x0000001f0e117812 */ /* 0x000fe400078ef884 */
[----:B------:R-:W-:Y:S02]  /*1440*/  IADD3 R20, P3, R3, R15, RZ ;  /* 0x0000000f03147210 */ /* 0x000fe40007f7e0ff */
[----:B------:R-:W-:Y:S02]  /*1450*/  ISETP.GE.AND P2, PT, R15, R2, PT ;  /* 0x000000020f00720c */ /* 0x000fe40003f46270 */
[----:B------:R-:W-:Y:S02]  /*1460*/  IADD3 R18, P4, R3, R17, RZ ;  /* 0x0000001103127210 */ /* 0x000fe40007f9e0ff */
[----:B------:R-:W-:-:S02]  /*1470*/  LEA.HI.X.SX32 R15, R15, R4, 0x1, P3 ;  /* 0x000000040f0f7211 */ /* 0x000fc400018f0eff */
[----:B------:R-:W-:Y:S02]  /*1480*/  ISETP.GE.AND P1, PT, R19, R2, PT ;  /* 0x000000021300720c */ /* 0x000fe40003f26270 */
[----:B------:R-:W-:Y:S02]  /*1490*/  LEA R14, P3, R20, c[0x0][0x160], 0x1 ;  /* 0x00005800140e7a11 */ /* 0x000fe400078608ff */
[----:B------:R-:W-:Y:S02]  /*14a0*/  LEA.HI.X.SX32 R21, R17, R4, 0x1, P4 ;  /* 0x0000000411157211 */ /* 0x000fe400020f0eff */
[----:B------:R-:W-:Y:S02]  /*14b0*/  LEA R16, P6, R18, c[0x0][0x160], 0x1 ;  /* 0x0000580012107a11 */ /* 0x000fe400078c08ff */
[----:B------:R-:W-:Y:S02]  /*14c0*/  LOP3.LUT R19, R82, 0x1f, R132, 0xf8, !PT ;  /* 0x0000001f52137812 */ /* 0x000fe400078ef884 */
[----:B------:R-:W-:-:S02]  /*14d0*/  LEA.HI.X R15, R20, c[0x0][0x164], R15, 0x1, P3 ;  /* 0x00005900140f7a11 */ /* 0x000fc400018f0c0f */
[----:B------:R-:W-:Y:S02]  /*14e0*/  ISETP.GE.AND P4, PT, R17, R2, PT ;  /* 0x000000021100720c */ /* 0x000fe40003f86270 */
[----:B------:R-:W-:Y:S01]  /*14f0*/  LEA.HI.X R17, R18, c[0x0][0x164], R21, 0x1, P6 ;  /* 0x0000590012117a11 */ /* 0x000fe200030f0c15 */
[----:B------:R-:W-:Y:S01]  /*1500*/  IMAD.IADD R21, R77, 0x1, R82 ;  /* 0x000000014d157824 */ /* 0x000fe200078e0252 */
[----:B------:R-:W-:Y:S01]  /*1510*/  IADD3 R20, P3, R3, R19, RZ ;  /* 0x0000001303147210 */ /* 0x000fe20007f7e0ff */
[----:B------:R0:W2:Y:S03]  /*1520*/  @!P2 LDG.E.U16 R80, [R14.64] ;  /* 0x000000060e50a981 */ /* 0x0000a6000c1e1500 */
[----:B------:R-:W-:Y:S01]  /*1530*/  LEA.HI.X.SX32 R81, R19, R4, 0x1, P3 ;  /* 0x0000000413517211 */ /* 0x000fe200018f0eff */
[----:B------:R0:W3:Y:S01]  /*1540*/  @!P5 LDG.E.U16 R78, [R14.64+0x40] ;  /* 0x000040060e4ed981 */ /* 0x0000e2000c1e1500 */
[----:B------:R-:W-:-:S02]  /*1550*/  LEA R18, P6, R20, c[0x0][0x160], 0x1 ;  /* 0x0000580014127a11 */ /* 0x000fc400078c08ff */
[-C--:B------:R-:W-:Y:S02]  /*1560*/  ISETP.GE.AND P2, PT, R21, R2.reuse, PT ;  /* 0x000000021500720c */ /* 0x080fe40003f46270 */
[----:B------:R-:W-:Y:S02]  /*1570*/  LOP3.LUT R21, R85, 0x1f, R132, 0xf8, !PT ;  /* 0x0000001f55157812 */ /* 0x000fe400078ef884 */
[----:B------:R-:W-:Y:S02]  /*1580*/  ISETP.GE.AND P3, PT, R19, R2, PT ;  /* 0x000000021300720c */ /* 0x000fe40003f66270 */
[----:B------:R-:W-:Y:S02]  /*1590*/  PRMT R83, RZ, 0x7610, R83 ;  /* 0x00007610ff537816 */ /* 0x000fe40000000053 */
[----:B------:R-:W-:Y:S01]  /*15a0*/  LEA.HI.X R19, R20, c[0x0][0x164], R81, 0x1, P6 ;  /* 0x0000590014137a11 */ /* 0x000fe200030f0c51 */
[----:B------:R-:W-:Y:S01]  /*15b0*/  IMAD.IADD R81, R77, 0x1, R85 ;  /* 0x000000014d517824 */ /* 0x000fe200078e0255 */
[----:B------:R-:W-:-:S02]  /*15c0*/  IADD3 R84, P5, R3, R21, RZ ;  /* 0x0000001503547210 */ /* 0x000fc40007fbe0ff */
[----:B------:R-:W4:Y:S01]  /*15d0*/  @!P4 LDG.E.U16 R83, [R16.64] ;  /* 0x000000061053c981 */ /* 0x000f22000c1e1500 */
[-C--:B------:R-:W-:Y:S02]  /*15e0*/  ISETP.GE.AND P4, PT, R21, R2.reuse, PT ;  /* 0x000000021500720c */ /* 0x080fe40003f86270 */
[----:B------:R-:W-:Y:S02]  /*15f0*/  ISETP.GE.AND P6, PT, R81, R2, PT ;  /* 0x000000025100720c */ /* 0x000fe40003fc6270 */
[----:B------:R-:W-:Y:S02]  /*1600*/  LEA.HI.X.SX32 R85, R21, R4, 0x1, P5 ;  /* 0x0000000415557211 */ /* 0x000fe400028f0eff */
[C---:B------:R-:W-:Y:S02]  /*1610*/  LEA R20, P5, R84.reuse, c[0x0][0x160], 0x1 ;  /* 0x0000580054147a11 */ /* 0x040fe400078a08ff */
[----:B------:R-:W-:Y:S02]  /*1620*/  PRMT R82, RZ, 0x7610, R82 ;  /* 0x00007610ff527816 */ /* 0x000fe40000000052 */
[----:B------:R-:W-:-:S02]  /*1630*/  LEA.HI.X R21, R84, c[0x0][0x164], R85, 0x1, P5 ;  /* 0x0000590054157a11 */ /* 0x000fc400028f0c55 */
[----:B------:R-:W-:Y:S02]  /*1640*/  PRMT R81, RZ, 0x7610, R81 ;  /* 0x00007610ff517816 */ /* 0x000fe40000000051 */
[----:B0-----:R-:W-:Y:S01]  /*1650*/  PRMT R15, RZ, 0x7610, R15 ;  /* 0x00007610ff0f7816 */ /* 0x001fe2000000000f */
[----:B------:R-:W4:Y:S01]  /*1660*/  @!P1 LDG.E.U16 R82, [R16.64+0x40] ;  /* 0x0000400610529981 */ /* 0x000f22000c1e1500 */
[----:B------:R-:W-:Y:S02]  /*1670*/  PRMT R85, RZ, 0x7610, R85 ;  /* 0x00007610ff557816 */ /* 0x000fe40000000055 */
[----:B------:R-:W-:Y:S01]  /*1680*/  PRMT R84, RZ, 0x7610, R84 ;  /* 0x00007610ff547816 */ /* 0x000fe20000000054 */
[----:B------:R-:W4:Y:S04]  /*1690*/  @!P3 LDG.E.U16 R81, [R18.64] ;  /* 0x000000061251b981 */ /* 0x000f28000c1e1500 */
[----:B------:R-:W4:Y:S04]  /*16a0*/  @!P2 LDG.E.U16 R15, [R18.64+0x40] ;  /* 0x00004006120fa981 */ /* 0x000f28000c1e1500 */
[----:B------:R-:W4:Y:S04]  /*16b0*/  @!P4 LDG.E.U16 R85, [R20.64] ;  /* 0x000000061455c981 */ /* 0x000f28000c1e1500 */
        /* <DEDUP_REMOVED lines=13> */
[----:B------:R0:W-:Y:S01]  /*1790*/  STS.U16 [R14+0xa030], R84 ;  /* 0x00a030540e007388 */ /* 0x0001e20000000400 */
[----:B------:R-:W-:Y:S05]  /*17a0*/  @!P1 BRA `(.L_x_120) ;  /* 0xfffffbd000009947 */ /* 0x000fea000383ffff */
.L_x_119:
[----:B------:R-:W-:Y:S05]  /*17b0*/  BSYNC B1 ;  /* 0x0000000000017941 */ /* 0x000fea0003800000 */
.L_x_118:
[C---:B------:R-:W-:Y:S01]  /*17c0*/  ISETP.GE.U32.AND P1, PT, R79.reuse, 0x100, PT ;  /* 0x000001004f00780c */ /* 0x040fe20003f26070 */
[----:B------:R-:W-:Y:S01]  /*17d0*/  BSSY B1, `(.L_x_121) ;  /* 0x000002b000017945 */ /* 0x000fe20003800000 */
[----:B0-----:R-:W-:-:S04]  /*17e0*/  IADD3 R14, -R79, 0x100, RZ ;  /* 0x000001004f0e7810 */ /* 0x001fc80007ffe1ff */
[----:B------:R-:W-:-:S13]  /*17f0*/  ISETP.LE.U32.OR P1, PT, R14, 0x8, P1 ;  /* 0x000000080e00780c */ /* 0x000fda0000f23470 */
[----:B------:R-:W-:Y:S05]  /*1800*/  @P1 BRA `(.L_x_122) ;  /* 0x0000027000001947 */ /* 0x000fea0003800000 */
[C---:B------:R-:W-:Y:S02]  /*1810*/  LEA R15, R79.reuse, 0x40, 0x7 ;  /* 0x000000404f0f7811 */ /* 0x040fe400078e38ff */
[----:B------:R-:W-:Y:S02]  /*1820*/  IADD3 R85, R79, 0x8, RZ ;  /* 0x000000084f557810 */ /* 0x000fe40007ffe0ff */
[----:B------:R-:W-:Y:S01]  /*1830*/  PRMT R78, RZ, 0x7610, R78 ;  /* 0x00007610ff4e7816 */ /* 0x000fe2000000004e */
[----:B------:R-:W-:Y:S01]  /*1840*/  IMAD.IADD R17, R77, 0x1, R15 ;  /* 0x000000014d117824 */ /* 0x000fe200078e020f */
[----:B------:R-:W-:Y:S02]  /*1850*/  LEA R19, R85, 0x40, 0x7 ;  /* 0x0000004055137811 */ /* 0x000fe400078e38ff */
[----:B------:R-:W-:Y:S02]  /*1860*/  LOP3.LUT R15, R15, 0x1f, R132, 0xf8, !PT ;  /* 0x0000001f0f0f7812 */ /* 0x000fe400078ef884 */
[----:B------:R-:W-:-:S02]  /*1870*/  ISETP.GE.AND P0, PT, R17, R2, PT ;  /* 0x000000021100720c */ /* 0x000fc40003f06270 */
[----:B------:R-:W-:Y:S01]  /*1880*/  LOP3.LUT R17, R19, 0x1f, R132, 0xf8, !PT ;  /* 0x0000001f13117812 */ /* 0x000fe200078ef884 */
[----:B------:R-:W-:Y:S01]  /*1890*/  IMAD.IADD R19, R77, 0x1, R19 ;  /* 0x000000014d137824 */ /* 0x000fe200078e0213 */
[C---:B------:R-:W-:Y:S02]  /*18a0*/  IADD3 R20, P2, R3.reuse, R15, RZ ;  /* 0x0000000f03147210 */ /* 0x040fe40007f5e0ff */
[----:B------:R-:W-:Y:S02]  /*18b0*/  IADD3 R18, P3, R3, R17, RZ ;  /* 0x0000001103127210 */ /* 0x000fe40007f7e0ff */
[C---:B------:R-:W-:Y:S02]  /*18c0*/  ISETP.GE.AND P1, PT, R15.reuse, R2, PT ;  /* 0x000000020f00720c */ /* 0x040fe40003f26270 */
[----:B------:R-:W-:Y:S02]  /*18d0*/  LEA.HI.X.SX32 R15, R15, R4, 0x1, P2 ;  /* 0x000000040f0f7211 */ /* 0x000fe400010f0eff */
[----:B------:R-:W-:-:S02]  /*18e0*/  ISETP.GE.AND P2, PT, R17, R2, PT ;  /* 0x000000021100720c */ /* 0x000fc40003f46270 */
[----:B------:R-:W-:Y:S02]  /*18f0*/  LEA R14, P4, R20, c[0x0][0x160], 0x1 ;  /* 0x00005800140e7a11 */ /* 0x000fe400078808ff */
[----:B------:R-:W-:Y:S02]  /*1900*/  LEA.HI.X.SX32 R17, R17, R4, 0x1, P3 ;  /* 0x0000000411117211 */ /* 0x000fe400018f0eff */
[----:B------:R-:W-:Y:S02]  /*1910*/  ISETP.GE.AND P3, PT, R19, R2, PT ;  /* 0x000000021300720c */ /* 0x000fe40003f66270 */
[----:B------:R-:W-:Y:S02]  /*1920*/  LEA R16, P5, R18, c[0x0][0x160], 0x1 ;  /* 0x0000580012107a11 */ /* 0x000fe400078a08ff */
[----:B------:R-:W-:Y:S02]  /*1930*/  LEA.HI.X R15, R20, c[0x0][0x164], R15, 0x1, P4 ;  /* 0x00005900140f7a11 */ /* 0x000fe400020f0c0f */
[----:B------:R-:W-:-:S02]  /*1940*/  PRMT R20, RZ, 0x7610, R20 ;  /* 0x00007610ff147816 */ /* 0x000fc40000000014 */
[----:B------:R-:W-:Y:S02]  /*1950*/  PRMT R19, RZ, 0x7610, R19 ;  /* 0x00007610ff137816 */ /* 0x000fe40000000013 */
[----:B------:R-:W-:Y:S02]  /*1960*/  LEA.HI.X R17, R18, c[0x0][0x164], R17, 0x1, P5 ;  /* 0x0000590012117a11 */ /* 0x000fe400028f0c11 */
[----:B------:R-:W-:Y:S01]  /*1970*/  PRMT R21, RZ, 0x7610, R21 ;  /* 0x00007610ff157816 */ /* 0x000fe20000000015 */
[----:B------:R-:W2:Y:S04]  /*1980*/  @!P1 LDG.E.U16 R20, [R14.64] ;  /* 0x000000060e149981 */ /* 0x000ea8000c1e1500 */
[----:B------:R-:W3:Y:S04]  /*1990*/  @!P0 LDG.E.U16 R19, [R14.64+0x40] ;  /* 0x000040060e138981 */ /* 0x000ee8000c1e1500 */
[----:B------:R-:W4:Y:S04]  /*19a0*/  @!P2 LDG.E.U16 R78, [R16.64] ;  /* 0x00000006104ea981 */ /* 0x000f28000c1e1500 */
[----:B------:R-:W4:Y:S01]  /*19b0*/  @!P3 LDG.E.U16 R21, [R16.64+0x40] ;  /* 0x000040061015b981 */ /* 0x000f22000c1e1500 */
[C---:B------:R-:W-:Y:S01]  /*19c0*/  IMAD R79, R22.reuse, 0x100, R79 ;  /* 0x00000100164f7824 */ /* 0x040fe200078e024f */
[----:B------:R-:W-:Y:S01]  /*19d0*/  PLOP3.LUT P0, PT, PT, PT, PT, 0x8, 0x0 ;  /* 0x000000000000781c */ /* 0x000fe20003f0e170 */
[----:B------:R-:W-:-:S02]  /*19e0*/  IMAD R18, R22, 0x100, R85 ;  /* 0x0000010016127824 */ /* 0x000fc400078e0255 */
[C---:B------:R-:W-:Y:S01]  /*19f0*/  IMAD.SHL.U32 R83, R79.reuse, 0x2, RZ ;  /* 0x000000024f537824 */ /* 0x040fe200078e00ff */
[C---:B------:R-:W-:Y:S01]  /*1a00*/  LEA R80, R79.reuse, 0x4b0, 0x1 ;  /* 0x000004b04f507811 */ /* 0x040fe200078e08ff */
[----:B------:R-:W-:Y:S01]  /*1a10*/  IMAD.SHL.U32 R81, R79, 0x2, RZ ;  /* 0x000000024f517824 */ /* 0x000fe200078e00ff */
[----:B------:R-:W-:Y:S02]  /*1a20*/  LEA R18, R18, 0x4b0, 0x1 ;  /* 0x000004b012127811 */ /* 0x000fe400078e08ff */
[----:B------:R-:W-:Y:S01]  /*1a30*/  IADD3 R79, R85, 0x8, RZ ;  /* 0x00000008554f7810 */ /* 0x000fe20007ffe0ff */
[----:B--2---:R0:W-:Y:S04]  /*1a40*/  STS.U16 [R83+0x64b0], R20 ;  /* 0x0064b01453007388 */ /* 0x0041e80000000400 */
[----:B---3--:R0:W-:Y:S04]  /*1a50*/  STS.U16 [R80+0xa000], R19 ;  /* 0x00a0001350007388 */ /* 0x0081e80000000400 */
[----:B----4-:R0:W-:Y:S04]  /*1a60*/  STS.U16 [R81+0x64c0], R78 ;  /* 0x0064c04e51007388 */ /* 0x0101e80000000400 */
[----:B------:R0:W-:Y:S02]  /*1a70*/  STS.U16 [R18+0xa000], R21 ;  /* 0x00a0001512007388 */ /* 0x0001e40000000400 */
.L_x_122:
[----:B------:R-:W-:Y:S05]  /*1a80*/  BSYNC B1 ;  /* 0x0000000000017941 */ /* 0x000fea0003800000 */
.L_x_121:
[----:B------:R-:W-:-:S13]  /*1a90*/  ISETP.LT.U32.OR P0, PT, R79, 0x100, P0 ;  /* 0x000001004f00780c */ /* 0x000fda0000701470 */
[----:B------:R-:W-:Y:S05]  /*1aa0*/  @!P0 BRA `(.L_x_115) ;  /* 0x0000012000008947 */ /* 0x000fea0003800000 */
[----:B------:R-:W-:Y:S02]  /*1ab0*/  LEA R14, R79, 0x40, 0x7 ;  /* 0x000000404f0e7811 */ /* 0x000fe400078e38ff */
[----:B------:R-:W-:Y:S02]  /*1ac0*/  PRMT R17, RZ, 0x7610, R17 ;  /* 0x00007610ff117816 */ /* 0x000fe40000000011 */
[----:B------:R-:W-:Y:S01]  /*1ad0*/  LOP3.LUT R15, R14, 0x1f, R132, 0xf8, !PT ;  /* 0x0000001f0e0f7812 */ /* 0x000fe200078ef884 */
[----:B------:R-:W-:-:S03]  /*1ae0*/  IMAD.IADD R77, R77, 0x1, R14 ;  /* 0x000000014d4d7824 */ /* 0x000fc600078e020e */
[----:B------:R-:W-:Y:S02]  /*1af0*/  IADD3 R16, P2, R3, R15, RZ ;  /* 0x0000000f03107210 */ /* 0x000fe40007f5e0ff */
[-C--:B------:R-:W-:Y:S02]  /*1b00*/  ISETP.GE.AND P0, PT, R15, R2.reuse, PT ;  /* 0x000000020f00720c */ /* 0x080fe40003f06270 */
[----:B------:R-:W-:Y:S02]  /*1b10*/  ISETP.GE.AND P1, PT, R77, R2, PT ;  /* 0x000000024d00720c */ /* 0x000fe40003f26270 */
[----:B------:R-:W-:Y:S02]  /*1b20*/  LEA.HI.X.SX32 R15, R15, R4, 0x1, P2 ;  /* 0x000000040f0f7211 */ /* 0x000fe400010f0eff */
[----:B------:R-:W-:-:S04]  /*1b30*/  LEA R14, P2, R16, c[0x0][0x160], 0x1 ;  /* 0x00005800100e7a11 */ /* 0x000fc800078408ff */
[----:B------:R-:W-:Y:S02]  /*1b40*/  LEA.HI.X R15, R16, c[0x0][0x164], R15, 0x1, P2 ;  /* 0x00005900100f7a11 */ /* 0x000fe400010f0c0f */
[----:B------:R-:W-:-:S03]  /*1b50*/  PRMT R16, RZ, 0x7610, R16 ;  /* 0x00007610ff107816 */ /* 0x000fc60000000010 */
[----:B------:R-:W2:Y:S04]  /*1b60*/  @!P0 LDG.E.U16 R17, [R14.64] ;  /* 0x000000060e118981 */ /* 0x000ea8000c1e1500 */
[----:B------:R-:W3:Y:S01]  /*1b70*/  @!P1 LDG.E.U16 R16, [R14.64+0x40] ;  /* 0x000040060e109981 */ /* 0x000ee2000c1e1500 */
[----:B------:R-:W-:-:S04]  /*1b80*/  IMAD R22, R22, 0x100, R79 ;  /* 0x0000010016167824 */ /* 0x000fc800078e024f */
[C---:B0-----:R-:W-:Y:S01]  /*1b90*/  IMAD.SHL.U32 R18, R22.reuse, 0x2, RZ ;  /* 0x0000000216127824 */ /* 0x041fe200078e00ff */
[----:B------:R-:W-:-:S04]  /*1ba0*/  LEA R19, R22, 0x4b0, 0x1 ;  /* 0x000004b016137811 */ /* 0x000fc800078e08ff */
[----:B--2---:R0:W-:Y:S04]  /*1bb0*/  STS.U16 [R18+0x64b0], R17 ;  /* 0x0064b01112007388 */ /* 0x0041e80000000400 */
[----:B---3--:R0:W-:Y:S02]  /*1bc0*/  STS.U16 [R19+0xa000], R16 ;  /* 0x00a0001013007388 */ /* 0x0081e40000000400 */
.L_x_115:
[----:B0-----:R-:W-:Y:S05]  /*1bd0*/  BSYNC B0 ;  /* 0x0000000000007941 */ /* 0x001fea0003800000 */
.L_x_114:
[----:B------:R-:W-:Y:S01]  /*1be0*/  ISETP.NE.AND P6, PT, R132, RZ, PT ;  /* 0x000000ff8400720c */ /* 0x000fe20003fc5270 */
[----:B------:R-:W-:Y:S01]  /*1bf0*/  IMAD.MOV.U32 R80, RZ, RZ, 0xd ;  /* 0x0000000dff507424 */ /* 0x000fe200078e00ff */
[----:B-----5:R-:W-:Y:S01]  /*1c00*/  PRMT R20, R63, 0x7610, R20 ;  /* 0x000076103f147816 */ /* 0x020fe20000000014 */
[----:B------:R-:W-:Y:S01]  /*1c10*/  CS2R R78, SRZ ;  /* 0x00000000004e7805 */ /* 0x000fe2000001ff00 */
[----:B------:R-:W-:Y:S02]  /*1c20*/  PRMT R63, R68, 0x7610, R63 ;  /* 0x00007610443f7816 */ /* 0x000fe4000000003f */
[----:B------:R-:W0:Y:S01]  /*1c30*/  S2R R68, SR_LANEID ;  /* 0x0000000000447919 */ /* 0x000e220000000000 */
[----:B------:R-:W-:-:S02]  /*1c40*/  PRMT R19, R65, 0x7610, R19 ;  /* 0x0000761041137816 */ /* 0x000fc40000000013 */
[----:B------:R-:W-:Y:S02]  /*1c50*/  SHF.R.S32.HI R65, RZ, 0x1f, R132 ;  /* 0x0000001fff417819 */ /* 0x000fe40000011484 */
[----:B------:R-:W-:Y:S02]  /*1c60*/  PRMT R17, R69, 0x7610, R17 ;  /* 0x0000761045117816 */ /* 0x000fe40000000011 */
[----:B------:R-:W-:Y:S01]  /*1c70*/  @!P6 STS [RZ], RZ ;  /* 0x000000ffff00e388 */ /* 0x000fe20000000800 */
[----:B------:R-:W-:Y:S02]  /*1c80*/  LEA.HI R65, R65, R132, RZ, 0x5 ;  /* 0x0000008441417211 */ /* 0x000fe400078f28ff */
[----:B------:R-:W-:Y:S02]  /*1c90*/  PRMT R22, R59, 0x7610, R22 ;  /* 0x000076103b167816 */ /* 0x000fe40000000016 */
[----:B------:R-:W-:Y:S02]  /*1ca0*/  SHF.R.S32.HI R65, RZ, 0x5, R65 ;  /* 0x00000005ff417819 */ /* 0x000fe40000011441 */
[----:B------:R-:W-:-:S02]  /*1cb0*/  PRMT R69, R70, 0x7610, R69 ;  /* 0x0000761046457816 */ /* 0x000fc40000000045 */
[----:B------:R-:W-:Y:S01]  /*1cc0*/  PRMT R16, R71, 0x7610, R16 ;  /* 0x0000761047107816 */ /* 0x000fe20000000010 */
[----:B------:R-:W-:Y:S01]  /*1cd0*/  IMAD.SHL.U32 R81, R65, 0x4, RZ ;  /* 0x0000000441517824 */ /* 0x000fe200078e00ff */
[----:B------:R-:W-:Y:S02]  /*1ce0*/  PRMT R59, R60, 0x7610, R59 ;  /* 0x000076103c3b7816 */ /* 0x000fe4000000003b */
[----:B------:R-:W-:Y:S02]  /*1cf0*/  PRMT R70, R72, 0x7610, R70 ;  /* 0x0000761048467816 */ /* 0x000fe40000000046 */
[----:B------:R-:W-:Y:S02]  /*1d00*/  PRMT R14, R75, 0x7610, R14 ;  /* 0x000076104b0e7816 */ /* 0x000fe4000000000e */
[----:B------:R-:W-:Y:S02]  /*1d10*/  PRMT R15, R73, 0x7610, R15 ;  /* 0x00007610490f7816 */ /* 0x000fe4000000000f */
[----:B------:R-:W-:-:S02]  /*1d20*/  PRMT R21, R61, 0x7610, R21 ;  /* 0x000076103d157816 */ /* 0x000fc40000000015 */
[----:B------:R-:W-:Y:S02]  /*1d30*/  PRMT R60, R62, 0x7610, R60 ;  /* 0x000076103e3c7816 */ /* 0x000fe4000000003c */
[----:B------:R-:W-:Y:S02]  /*1d40*/  PRMT R71, R74, 0x7610, R71 ;  /* 0x000076104a477816 */ /* 0x000fe40000000047 */
[----:B------:R-:W-:Y:S01]  /*1d50*/  PRMT R72, R76, 0x7610, R72 ;  /* 0x000076104c487816 */ /* 0x000fe20000000048 */
[----:B------:R-:W-:Y:S01]  /*1d60*/  CS2R R74, SRZ ;  /* 0x00000000004a7805 */ /* 0x000fe2000001ff00 */
[----:B------:R-:W-:Y:S02]  /*1d70*/  PRMT R18, R67, 0x7610, R18 ;  /* 0x0000761043127816 */ /* 0x000fe40000000012 */
[----:B------:R-:W-:Y:S02]  /*1d80*/  PRMT R61, R64, 0x7610, R61 ;  /* 0x00007610403d7816 */ /* 0x000fe4000000003d */
[----:B------:R-:W-:-:S02]  /*1d90*/  PRMT R62, R66, 0x7610, R62 ;  /* 0x00007610423e7816 */ /* 0x000fc4000000003e */
[----:B------:R-:W-:Y:S02]  /*1da0*/  LEA R73, R132, 0x4b0, 0x1 ;  /* 0x000004b084497811 */ /* 0x000fe400078e08ff */
[----:B------:R-:W-:Y:S02]  /*1db0*/  PRMT R76, RZ, 0x7610, R76 ;  /* 0x00007610ff4c7816 */ /* 0x000fe4000000004c */
[----:B0-----:R-:W-:Y:S02]  /*1dc0*/  PRMT R77, RZ, 0x7610, R77 ;  /* 0x00007610ff4d7816 */ /* 0x001fe4000000004d */
.L_x_134:
        /* <DEDUP_REMOVED lines=11> */
[----:B------:R-:W-:Y:S01]  /*1e80*/  IMAD.MOV.U32 R66, RZ, RZ, R67 ;  /* 0x000000ffff427224 */ /* 0x000fe200078e0043 */
[C---:B------:R-:W-:Y:S01]  /*1e90*/  LOP3.LUT R88, R64.reuse, R47, RZ, 0x30, !PT ;  /* 0x0000002f40587212 */ /* 0x040fe200078e30ff */
[----:B------:R-:W-:Y:S01]  /*1ea0*/  IMAD.MOV.U32 R67, RZ, RZ, R82 ;  /* 0x000000ffff437224 */ /* 0x000fe200078e0052 */
[----:B------:R-:W-:Y:S01]  /*1eb0*/  PRMT R82, R65, 0x9910, RZ ;  /* 0x0000991041527816 */ /* 0x000fe200000000ff */
[----:B------:R-:W0:Y:S01]  /*1ec0*/  LDS.U16 R93, [R73+0x6000] ;  /* 0x00600000495d7984 */ /* 0x000e220000000400 */
[----:B------:R-:W-:-:S02]  /*1ed0*/  LOP3.LUT R65, R64, R39, RZ, 0x30, !PT ;  /* 0x0000002740417212 */ /* 0x000fc400078e30ff */
[----:B------:R-:W-:Y:S01]  /*1ee0*/  ISETP.NE.AND P5, PT, R67, RZ, PT ;  /* 0x000000ff4300720c */ /* 0x000fe20003fa5270 */
[----:B------:R-:W-:Y:S01]  /*1ef0*/  IMAD.MOV.U32 R67, RZ, RZ, R82 ;  /* 0x000000ffff437224 */ /* 0x000fe200078e0052 */
[----:B------:R-:W-:Y:S01]  /*1f00*/  PRMT R82, R65, 0x9910, RZ ;  /* 0x0000991041527816 */ /* 0x000fe200000000ff */
[----:B------:R-:W-:Y:S01]  /*1f10*/  LDS.U16 R95, [R73+0x6400] ;  /* 0x00640000495f7984 */ /* 0x000fe20000000400 */
[----:B------:R-:W-:Y:S02]  /*1f20*/  LOP3.LUT R65, R64, R43, RZ, 0x30, !PT ;  /* 0x0000002b40417212 */ /* 0x000fe400078e30ff */
[----:B------:R-:W-:Y:S01]  /*1f30*/  ISETP.NE.AND P4, PT, R66, RZ, PT ;  /* 0x000000ff4200720c */ /* 0x000fe20003f85270 */
[----:B------:R-:W-:Y:S01]  /*1f40*/  LDS.U16 R97, [R73+0x6600] ;  /* 0x0066000049617984 */ /* 0x000fe20000000400 */
[----:B------:R-:W-:Y:S01]  /*1f50*/  ISETP.NE.AND P0, PT, R67, RZ, PT ;  /* 0x000000ff4300720c */ /* 0x000fe20003f05270 */
[----:B------:R-:W-:Y:S01]  /*1f60*/  IMAD.MOV.U32 R67, RZ, RZ, R82 ;  /* 0x000000ffff437224 */ /* 0x000fe200078e0052 */
[----:B------:R-:W-:Y:S01]  /*1f70*/  LOP3.LUT R66, R64, R38, RZ, 0x30, !PT ;  /* 0x0000002640427212 */ /* 0x000fe200078e30ff */
[----:B------:R-:W-:Y:S01]  /*1f80*/  LDS.U16 R99, [R73+0x6800] ;  /* 0x0068000049637984 */ /* 0x000fe20000000400 */
[----:B------:R-:W-:-:S02]  /*1f90*/  PRMT R82, R65, 0x9910, RZ ;  /* 0x0000991041527816 */ /* 0x000fc400000000ff */
[----:B------:R-:W-:Y:S01]  /*1fa0*/  LOP3.LUT R65, R64, R44, RZ, 0x30, !PT ;  /* 0x0000002c40417212 */ /* 0x000fe200078e30ff */
[----:B------:R-:W-:Y:S01]  /*1fb0*/  LDS.U16 R101, [R73+0x6a00] ;  /* 0x006a000049657984 */ /* 0x000fe20000000400 */
[----:B------:R-:W-:Y:S01]  /*1fc0*/  PRMT R83, R66, 0x9910, RZ ;  /* 0x0000991042537816 */ /* 0x000fe200000000ff */
[----:B------:R-:W-:Y:S01]  /*1fd0*/  IMAD.MOV.U32 R66, RZ, RZ, R82 ;  /* 0x000000ffff427224 */ /* 0x000fe200078e0052 */
[----:B------:R-:W-:Y:S01]  /*1fe0*/  PRMT R82, R65, 0x9910, RZ ;  /* 0x0000991041527816 */ /* 0x000fe200000000ff */
[----:B------:R-:W-:Y:S01]  /*1ff0*/  LDS.U16 R103, [R73+0x6c00] ;  /* 0x006c000049677984 */ /* 0x000fe20000000400 */
[----:B------:R-:W-:Y:S01]  /*2000*/  ISETP.NE.AND P1, PT, R67, RZ, PT ;  /* 0x000000ff4300720c */ /* 0x000fe20003f25270 */
[----:B------:R-:W-:Y:S01]  /*2010*/  IMAD.MOV.U32 R67, RZ, RZ, R83 ;  /* 0x000000ffff437224 */ /* 0x000fe200078e0053 */
[----:B------:R-:W-:Y:S01]  /*2020*/  LOP3.LUT R65, R64, R37, RZ, 0x30, !PT ;  /* 0x0000002540417212 */ /* 0x000fe200078e30ff */
[----:B------:R-:W-:Y:S01]  /*2030*/  LDS.U16 R105, [R73+0x7000] ;  /* 0x0070000049697984 */ /* 0x000fe20000000400 */
[----:B------:R-:W-:Y:S01]  /*2040*/  ISETP.NE.AND P2, PT, R66, RZ, PT ;  /* 0x000000ff4200720c */ /* 0x000fe20003f45270 */
[----:B------:R-:W-:Y:S01]  /*2050*/  IMAD.MOV.U32 R66, RZ, RZ, R82 ;  /* 0x000000ffff427224 */ /* 0x000fe200078e0052 */
[----:B------:R-:W-:Y:S01]  /*2060*/  PRMT R84, R65, 0x9910, RZ ;  /* 0x0000991041547816 */ /* 0x000fe200000000ff */
[----:B------:R-:W-:Y:S01]  /*2070*/  LDS.U16 R109, [R73+0xa400] ;  /* 0x00a40000496d7984 */ /* 0x000fe20000000400 */
[----:B------:R-:W-:-:S02]  /*2080*/  ISETP.NE.AND P3, PT, R67, RZ, PT ;  /* 0x000000ff4300720c */ /* 0x000fc40003f65270 */
[----:B------:R-:W-:Y:S01]  /*2090*/  FSEL R85, RZ, 1, P5 ;  /* 0x3f800000ff557808 */ /* 0x000fe20002800000 */
[----:B------:R-:W-:Y:S01]  /*20a0*/  LDS.U16 R217, [R73+0xb800] ;  /* 0x00b8000049d97984 */ /* 0x000fe20000000400 */
[----:B------:R-:W-:Y:S02]  /*20b0*/  SEL R67, RZ, 0xffffffff, P5 ;  /* 0xffffffffff437807 */ /* 0x000fe40002800000 */
[----:B------:R-:W-:Y:S01]  /*20c0*/  SEL R83, RZ, 0x1, P4 ;  /* 0x00000001ff537807 */ /* 0x000fe20002000000 */
[----:B------:R-:W-:Y:S01]  /*20d0*/  LDS.U16 R221, [R73+0xc200] ;  /* 0x00c2000049dd7984 */ /* 0x000fe20000000400 */
[----:B------:R-:W-:Y:S02]  /*20e0*/  FSEL R65, RZ, 1, P4 ;  /* 0x3f800000ff417808 */ /* 0x000fe40002000000 */
[----:B------:R-:W-:Y:S01]  /*20f0*/  ISETP.NE.AND P5, PT, R84, RZ, PT ;  /* 0x000000ff5400720c */ /* 0x000fe20003fa5270 */
[----:B------:R-:W-:Y:S01]  /*2100*/  LDS.U16 R219, [R73+0xca00] ;  /* 0x00ca000049db7984 */ /* 0x000fe20000000400 */
[----:B------:R-:W-:Y:S01]  /*2110*/  ISETP.NE.AND P4, PT, R66, RZ, PT ;  /* 0x000000ff4200720c */ /* 0x000fe20003f85270 */
[----:B------:R-:W-:Y:S01]  /*2120*/  HADD2.F32 R66, -RZ, R41.H0_H0 ;  /* 0x20000029ff427230 */ /* 0x000fe20000004100 */
[C---:B------:R-:W-:Y:S01]  /*2130*/  LOP3.LUT R82, R64.reuse, R45, RZ, 0x30, !PT ;  /* 0x0000002d40527212 */ /* 0x040fe200078e30ff */
[----:B------:R-:W-:Y:S01]  /*2140*/  LDS.U16 R223, [R73+0xd600] ;  /* 0x00d6000049df7984 */ /* 0x000fe20000000400 */
[----:B------:R-:W-:-:S02]  /*2150*/  LOP3.LUT R84, R64, R36, RZ, 0x30, !PT ;  /* 0x0000002440547212 */ /* 0x000fc400078e30ff */
[----:B------:R-:W-:Y:S01]  /*2160*/  PRMT R86, R82, 0x9910, RZ ;  /* 0x0000991052567816 */ /* 0x000fe200000000ff */
[----:B------:R-:W-:Y:S01]  /*2170*/  HADD2.F32 R82, -RZ, R40.H0_H0 ;  /* 0x20000028ff527230 */ /* 0x000fe20000004100 */
[----:B------:R-:W-:Y:S01]  /*2180*/  PRMT R84, R84, 0x9910, RZ ;  /* 0x0000991054547816 */ /* 0x000fe200000000ff */
[----:B------:R-:W-:Y:S01]  /*2190*/  FFMA.FTZ R66, R65, R66, RZ ;  /* 0x0000004241427223 */ /* 0x000fe200000100ff */
[----:B------:R-:W-:Y:S01]  /*21a0*/  FSEL R87, RZ, 1, P0 ;  /* 0x3f800000ff577808 */ /* 0x000fe20000000000 */
[----:B------:R-:W-:Y:S01]  /*21b0*/  LDS.U16 R225, [R73+0xda00] ;  /* 0x00da000049e17984 */ /* 0x000fe20000000400 */
[----:B------:R-:W-:Y:S01]  /*21c0*/  SEL R65, RZ, 0x4, P0 ;  /* 0x00000004ff417807 */ /* 0x000fe20000000000 */
[----:B------:R-:W-:Y:S01]  /*21d0*/  FFMA.FTZ R66, R85, R82, R66 ;  /* 0x0000005255427223 */ /* 0x000fe20000010042 */
[----:B------:R-:W-:Y:S01]  /*21e0*/  ISETP.NE.AND P0, PT, R86, RZ, PT ;  /* 0x000000ff5600720c */ /* 0x000fe20003f05270 */
[----:B------:R-:W-:Y:S01]  /*21f0*/  IMAD.MOV.U32 R86, RZ, RZ, R84 ;  /* 0x000000ffff567224 */ /* 0x000fe200078e0054 */
[----:B------:R-:W-:Y:S01]  /*2200*/  HADD2.F32 R82, -RZ, R42.H0_H0 ;  /* 0x2000002aff527230 */ /* 0x000fe20000004100 */
[----:B------:R-:W-:-:S02]  /*2210*/  LOP3.LUT R85, R64, R46, RZ, 0x30, !PT ;  /* 0x0000002e40557212 */ /* 0x000fc400078e30ff */
[----:B------:R-:W-:Y:S02]  /*2220*/  FSEL R89, RZ, 1, P1 ;  /* 0x3f800000ff597808 */ /* 0x000fe40000800000 */
[----:B------:R-:W-:Y:S01]  /*2230*/  SEL R84, RZ, 0x8, P1 ;  /* 0x00000008ff547807 */ /* 0x000fe20000800000 */
[----:B------:R-:W-:Y:S01]  /*2240*/  FFMA.FTZ R66, R87, R82, R66 ;  /* 0x0000005257427223 */ /* 0x000fe20000010042 */
[----:B------:R-:W-:Y:S01]  /*2250*/  ISETP.NE.AND P1, PT, R86, RZ, PT ;  /* 0x000000ff5600720c */ /* 0x000fe20003f25270 */
[----:B------:R-:W-:Y:S01]  /*2260*/  HADD2.F32 R82, -RZ, R39.H0_H0 ;  /* 0x20000027ff527230 */ /* 0x000fe20000004100 */
[----:B------:R-:W-:Y:S02]  /*2270*/  PRMT R86, R85, 0x9910, RZ ;  /* 0x0000991055567816 */ /* 0x000fe400000000ff */
[----:B------:R-:W-:Y:S02]  /*2280*/  LOP3.LUT R85, R64, R35, RZ, 0x30, !PT ;  /* 0x0000002340557212 */ /* 0x000fe400078e30ff */
[----:B------:R-:W-:Y:S01]  /*2290*/  FSEL R87, RZ, 1, P2 ;  /* 0x3f800000ff577808 */ /* 0x000fe20001000000 */
[----:B------:R-:W-:Y:S01]  /*22a0*/  FFMA.FTZ R66, R89, R82, R66 ;  /* 0x0000005259427223 */ /* 0x000fe20000010042 */
[----:B------:R-:W-:Y:S01]  /*22b0*/  PRMT R90, R85, 0x9910, RZ ;  /* 0x00009910555a7816 */ /* 0x000fe200000000ff */
[----:B------:R-:W-:Y:S01]  /*22c0*/  HADD2.F32 R82, -RZ, R43.H0_H0 ;  /* 0x2000002bff527230 */ /* 0x000fe20000004100 */
[----:B------:R-:W-:-:S02]  /*22d0*/  SEL R85, RZ, 0x10, P2 ;  /* 0x00000010ff557807 */ /* 0x000fc40001000000 */
[----:B------:R-:W-:Y:S02]  /*22e0*/  ISETP.NE.AND P2, PT, R86, RZ, PT ;  /* 0x000000ff5600720c */ /* 0x000fe40003f45270 */
        /* <DEDUP_REMOVED lines=172> */
[----:B------:R-:W-:Y:S02]  /*2db0*/  LOP3.LUT R88, R64, R23, RZ, 0x30, !PT ;  /* 0x0000001740587212 */ /* 0x000fe400078e30ff */
        /* <DEDUP_REMOVED lines=14> */
[----:B------:R-:W-:Y:S01]  /*2ea0*/  SEL R180, RZ, 0x40000000, P4 ;  /* 0x40000000ffb47807 */ /* 0x000fe20002000000 */
[----:B------:R-:W-:Y:S01]  /*2eb0*/  IMAD.MOV.U32 R88, RZ, RZ, R91 ;  /* 0x000000ffff587224 */ /* 0x000fe200078e005b */
[----:B------:R-:W-:Y:S01]  /*2ec0*/  FSEL R91, RZ, 1, P4 ;  /* 0x3f800000ff5b7808 */ /* 0x000fe20002000000 */
[----:B------:R-:W-:Y:S01]  /*2ed0*/  HADD2.F32 R87, -RZ, R56.H0_H0 ;  /* 0x20000038ff577230 */ /* 0x000fe20000004100 */
[----:B------:R-:W-:-:S02]  /*2ee0*/  PRMT R90, R90, 0x9910, RZ ;  /* 0x000099105a5a7816 */ /* 0x000fc400000000ff */
[----:B------:R-:W-:Y:S02]  /*2ef0*/  ISETP.NE.AND P4, PT, R88, RZ, PT ;  /* 0x000000ff5800720c */ /* 0x000fe40003f85270 */
        /* <DEDUP_REMOVED lines=24> */
[----:B------:R-:W-:Y:S01]  /*3080*/  LOP3.LUT R88, R64, R20, RZ, 0x30, !PT ;  /* 0x0000001440587212 */ /* 0x000fe200078e30ff */
[----:B------:R-:W-:Y:S01]  /*3090*/  IMAD.SHL.U32 R126, R126, 0x2, RZ ;  /* 0x000000027e7e7824 */ /* 0x000fe200078e00ff */
        /* <DEDUP_REMOVED lines=92> */
[----:B------:R-:W-:Y:S01]  /*3660*/  FSEL R89, RZ, 1, P3 ;  /* 0x3f800000ff597808 */ /* 0x000fe20001800000 */
[----:B------:R-:W-:Y:S01]  /*3670*/  FFMA.FTZ R82, R91, R87, R82 ;  /* 0x000000575b527223 */ /* 0x000fe20000010052 */
[----:B------:R-:W-:Y:S02]  /*3680*/  SEL R169, RZ, 0x8000, P3 ;  /* 0x00008000ffa97807 */ /* 0x000fe40001800000 */
[----:B------:R-:W-:Y:S01]  /*3690*/  ISETP.NE.AND P3, PT, R88, RZ, PT ;  /* 0x000000ff5800720c */ /* 0x000fe20003f65270 */
[----:B------:R-:W-:Y:S01]  /*36a0*/  HADD2.F32 R88, -RZ, R17.H0_H0 ;  /* 0x20000011ff587230 */ /* 0x000fe20000004100 */
[----:B------:R-:W-:-:S02]  /*36b0*/  SEL R170, RZ, 0x4000, P2 ;  /* 0x00004000ffaa7807 */ /* 0x000fc40001000000 */
[----:B------:R-:W-:Y:S01]  /*36c0*/  ISETP.NE.AND P2, PT, R90, RZ, PT ;  /* 0x000000ff5a00720c */ /* 0x000fe20003f45270 */
[----:B------:R-:W-:Y:S01]  /*36d0*/  HADD2.F32 R90, -RZ, R70.H0_H0 ;  /* 0x20000046ff5a7230 */ /* 0x000fe20000004100 */
[----:B------:R-:W-:Y:S01]  /*36e0*/  FSEL R87, RZ, 1, P4 ;  /* 0x3f800000ff577808 */ /* 0x000fe20002000000 */
[----:B------:R-:W-:Y:S01]  /*36f0*/  FFMA.FTZ R82, R89, R88, R82 ;  /* 0x0000005859527223 */ /* 0x000fe20000010052 */
[----:B------:R-:W-:Y:S01]  /*3700*/  HADD2.F32 R88, -RZ, R16.H0_H0 ;  /* 0x20000010ff587230 */ /* 0x000fe20000004100 */
[----:B------:R-:W-:Y:S02]  /*3710*/  FSEL R89, RZ, 1, P5 ;  /* 0x3f800000ff597808 */ /* 0x000fe40002800000 */
[----:B------:R-:W-:Y:S01]  /*3720*/  FFMA.FTZ R82, R87, R90, R82 ;  /* 0x0000005a57527223 */ /* 0x000fe20000010052 */
[----:B------:R-:W-:Y:S01]  /*3730*/  HADD2.F32 R90, -RZ, R71.H0_H0 ;  /* 0x20000047ff5a7230 */ /* 0x000fe20000004100 */
[----:B------:R-:W-:Y:S02]  /*3740*/  FSEL R87, RZ, 1, P0 ;  /* 0x3f800000ff577808 */ /* 0x000fe40000000000 */
[----:B------:R-:W-:Y:S01]  /*3750*/  FFMA.FTZ R82, R89, R88, R82 ;  /* 0x0000005859527223 */ /* 0x000fe20000010052 */
[C---:B------:R-:W-:Y:S01]  /*3760*/  LOP3.LUT R89, R64.reuse, R6, RZ, 0x30, !PT ;  /* 0x0000000640597212 */ /* 0x040fe200078e30ff */
[----:B------:R-:W-:Y:S01]  /*3770*/  HADD2.F32 R88, -RZ, R15.H0_H0 ;  /* 0x2000000fff587230 */ /* 0x000fe20000004100 */
[----:B------:R-:W-:Y:S01]  /*3780*/  LOP3.LUT R91, R64, R5, RZ, 0x30, !PT ;  /* 0x00000005405b7212 */ /* 0x000fe200078e30ff */
[----:B------:R-:W-:Y:S01]  /*3790*/  FFMA.FTZ R82, R87, R90, R82 ;  /* 0x0000005a57527223 */ /* 0x000fe20000010052 */
[----:B------:R-:W-:Y:S01]  /*37a0*/  FSEL R87, RZ, 1, P1 ;  /* 0x3f800000ff577808 */ /* 0x000fe20000800000 */
[----:B------:R-:W-:Y:S01]  /*37b0*/  HADD2.F32 R90, -RZ, R72.H0_H0 ;  /* 0x20000048ff5a7230 */ /* 0x000fe20000004100 */
[----:B------:R-:W-:-:S02]  /*37c0*/  PRMT R92, R89, 0x9910, RZ ;  /* 0x00009910595c7816 */ /* 0x000fc400000000ff */
[----:B------:R-:W-:Y:S01]  /*37d0*/  PRMT R91, R91, 0x9910, RZ ;  /* 0x000099105b5b7816 */ /* 0x000fe200000000ff */
[----:B------:R-:W-:Y:S01]  /*37e0*/  FFMA.FTZ R82, R87, R88, R82 ;  /* 0x0000005857527223 */ /* 0x000fe20000010052 */
[----:B------:R-:W-:Y:S01]  /*37f0*/  FSEL R89, RZ, 1, P2 ;  /* 0x3f800000ff597808 */ /* 0x000fe20001000000 */
[----:B------:R-:W-:Y:S01]  /*3800*/  HADD2.F32 R88, -RZ, R14.H0_H0 ;  /* 0x2000000eff587230 */ /* 0x000fe20000004100 */
[----:B------:R-:W-:Y:S02]  /*3810*/  SEL R168, RZ, 0x10000, P4 ;  /* 0x00010000ffa87807 */ /* 0x000fe40002000000 */
[----:B------:R-:W-:Y:S01]  /*3820*/  ISETP.NE.AND P4, PT, R91, RZ, PT ;  /* 0x000000ff5b00720c */ /* 0x000fe20003f85270 */
[----:B------:R-:W-:Y:S01]  /*3830*/  FFMA.FTZ R82, R89, R90, R82 ;  /* 0x0000005a59527223 */ /* 0x000fe20000010052 */
[----:B------:R-:W-:Y:S02]  /*3840*/  FSEL R87, RZ, 1, P3 ;  /* 0x3f800000ff577808 */ /* 0x000fe40001800000 */
[----:B------:R-:W-:-:S02]  /*3850*/  LOP3.LUT R91, R64, R0, RZ, 0x30, !PT ;  /* 0x00000000405b7212 */ /* 0x000fc400078e30ff */
[----:B------:R-:W-:Y:S01]  /*3860*/  SEL R167, RZ, 0x20000, P5 ;  /* 0x00020000ffa77807 */ /* 0x000fe20002800000 */
[----:B------:R-:W-:Y:S01]  /*3870*/  FFMA.FTZ R82, R87, R88, R82 ;  /* 0x0000005857527223 */ /* 0x000fe20000010052 */
[----:B------:R-:W-:Y:S01]  /*3880*/  PRMT R91, R91, 0x9910, RZ ;  /* 0x000099105b5b7816 */ /* 0x000fe200000000ff */
[----:B------:R-:W-:Y:S01]  /*3890*/  HADD2.F32 R88, -RZ, R5.H0_H0 ;  /* 0x20000005ff587230 */ /* 0x000fe20000004100 */
[----:B------:R-:W-:Y:S02]  /*38a0*/  FSEL R87, RZ, 1, P4 ;  /* 0x3f800000ff577808 */ /* 0x000fe40002000000 */
        /* <DEDUP_REMOVED lines=24> */
[----:B------:R-:W1:Y:S01]  /*3a30*/  LDS.U16 R91, [R73+0x6200] ;  /* 0x00620000495b7984 */ /* 0x000e620000000400 */
        /* <DEDUP_REMOVED lines=10> */
[C---:B------:R-:W-:Y:S01]  /*3ae0*/  LOP3.LUT R89, R64.reuse, R11, RZ, 0x30, !PT ;  /* 0x0000000b40597212 */ /* 0x040fe200078e30ff */
[----:B------:R-:W-:Y:S01]  /*3af0*/  FFMA.FTZ R82, R87, R88, R82 ;  /* 0x0000005857527223 */ /* 0x000fe20000010052 */
[----:B------:R-:W-:Y:S01]  /*3b00*/  HADD2.F32 R88, -RZ, R10.H0_H0 ;  /* 0x2000000aff587230 */ /* 0x000fe20000004100 */
[----:B------:R-:W-:Y:S02]  /*3b10*/  FSEL R87, RZ, 1, P4 ;  /* 0x3f800000ff577808 */ /* 0x000fe40002000000 */
[----:B------:R-:W-:Y:S02]  /*3b20*/  PRMT R89, R89, 0x9910, RZ ;  /* 0x0000991059597816 */ /* 0x000fe400000000ff */
[----:B------:R-:W-:Y:S01]  /*3b30*/  SEL R161, RZ, 0x800000, P5 ;  /* 0x00800000ffa17807 */ /* 0x000fe20002800000 */
[----:B------:R-:W-:Y:S01]  /*3b40*/  FFMA.FTZ R82, R87, R88, R82 ;  /* 0x0000005857527223 */ /* 0x000fe20000010052 */
[C---:B------:R-:W-:Y:S01]  /*3b50*/  LOP3.LUT R87, R64.reuse, R13, RZ, 0x30, !PT ;  /* 0x0000000d40577212 */ /* 0x040fe200078e30ff */
[----:B------:R-:W-:Y:S01]  /*3b60*/  HADD2.F32 R88, -RZ, R11.H0_H0 ;  /* 0x2000000bff587230 */ /* 0x000fe20000004100 */
[----:B------:R-:W-:-:S02]  /*3b70*/  LOP3.LUT R90, R64, R12, RZ, 0x30, !PT ;  /* 0x0000000c405a7212 */ /* 0x000fc400078e30ff */
[----:B------:R-:W-:Y:S02]  /*3b80*/  ISETP.NE.AND P5, PT, R89, RZ, PT ;  /* 0x000000ff5900720c */ /* 0x000fe40003fa5270 */
[----:B0-----:R-:W-:Y:S01]  /*3b90*/  LOP3.LUT R152, R64, R93, RZ, 0x30, !PT ;  /* 0x0000005d40987212 */ /* 0x001fe200078e30ff */
[----:B------:R-:W-:Y:S01]  /*3ba0*/  HADD2.F32 R93, -RZ, R93.H0_H0 ;  /* 0x2000005dff5d7230 */ /* 0x000fe20000004100 */
[----:B------:R-:W-:Y:S02]  /*3bb0*/  PRMT R92, R87, 0x9910, RZ ;  /* 0x00009910575c7816 */ /* 0x000fe400000000ff */
[----:B------:R-:W-:Y:S02]  /*3bc0*/  PRMT R90, R90, 0x9910, RZ ;  /* 0x000099105a5a7816 */ /* 0x000fe400000000ff */
[----:B------:R-:W-:Y:S02]  /*3bd0*/  FSEL R87, RZ, 1, P5 ;  /* 0x3f800000ff577808 */ /* 0x000fe40002800000 */
[----:B------:R-:W-:-:S02]  /*3be0*/  PRMT R94, R152, 0x9910, RZ ;  /* 0x00009910985e7816 */ /* 0x000fc400000000ff */
[----:B------:R-:W-:Y:S01]  /*3bf0*/  SEL R160, RZ, 0x1000000, P0 ;  /* 0x01000000ffa07807 */ /* 0x000fe20000000000 */
[----:B------:R-:W-:Y:S01]  /*3c00*/  FFMA.FTZ R82, R87, R88, R82 ;  /* 0x0000005857527223 */ /* 0x000fe20000010052 */
[----:B------:R-:W-:Y:S01]  /*3c10*/  ISETP.NE.AND P0, PT, R90, RZ, PT ;  /* 0x000000ff5a00720c */ /* 0x000fe20003f05270 */
[----:B------:R-:W-:Y:S01]  /*3c20*/  IMAD.MOV.U32 R87, RZ, RZ, R94 ;  /* 0x000000ffff577224 */ /* 0x000fe200078e005e */
[----:B------:R-:W-:Y:S01]  /*3c30*/  SEL R159, RZ, 0x2000000, P1 ;  /* 0x02000000ff9f7807 */ /* 0x000fe20000800000 */
[----:B------:R-:W-:Y:S01]  /*3c40*/  HADD2.F32 R90, -RZ, R12.H0_H0 ;  /* 0x2000000cff5a7230 */ /* 0x000fe20000004100 */
[----:B------:R-:W-:Y:S01]  /*3c50*/  FSEL R89, RZ, 1, P0 ;  /* 0x3f800000ff597808 */ /* 0x000fe20000000000 */
[----:B------:R-:W-:Y:S01]  /*3c60*/  HADD2.F32 R88, -RZ, R13.H0_H0 ;  /* 0x2000000dff587230 */ /* 0x000fe20000004100 */
[----:B------:R-:W-:Y:S02]  /*3c70*/  ISETP.NE.AND P1, PT, R92, RZ, PT ;  /* 0x000000ff5c00720c */ /* 0x000fe40003f25270 */
[----:B------:R-:W-:Y:S01]  /*3c80*/  SEL R158, RZ, 0x4000000, P2 ;  /* 0x04000000ff9e7807 */ /* 0x000fe20001000000 */
[----:B------:R-:W-:Y:S01]  /*3c90*/  FFMA.FTZ R82, R89, R90, R82 ;  /* 0x0000005a59527223 */ /* 0x000fe20000010052 */
[----:B------:R-:W-:-:S02]  /*3ca0*/  ISETP.NE.AND P2, PT, R87, RZ, PT ;  /* 0x000000ff5700720c */ /* 0x000fc40003f45270 */
[C---:B-1----:R-:W-:Y:S01]  /*3cb0*/  LOP3.LUT R151, R64.reuse, R91, RZ, 0x30, !PT ;  /* 0x0000005b40977212 */ /* 0x042fe200078e30ff */
        /* <DEDUP_REMOVED lines=10> */
[----:B------:R-:W0:Y:S01]  /*3d60*/  LDS.U16 R93, [R73+0x6e00] ;  /* 0x006e0000495d7984 */ /* 0x000e220000000400 */
[----:B------:R-:W-:Y:S01]  /*3d70*/  ISETP.NE.AND P3, PT, R87, RZ, PT ;  /* 0x000000ff5700720c */ /* 0x000fe20003f65270 */
[----:B------:R-:W-:Y:S01]  /*3d80*/  HADD2.F32 R95, -RZ, R95.H0_H0 ;  /* 0x2000005fff5f7230 */ /* 0x000fe20000004100 */
[----:B------:R-:W-:-:S02]  /*3d90*/  SEL R156, RZ, 0x10000000, P4 ;  /* 0x10000000ff9c7807 */ /* 0x000fc40002000000 */
[----:B------:R-:W-:Y:S02]  /*3da0*/  ISETP.NE.AND P4, PT, R88, RZ, PT ;  /* 0x000000ff5800720c */ /* 0x000fe40003f85270 */
[----:B------:R-:W-:Y:S02]  /*3db0*/  FSEL R87, RZ, 1, P3 ;  /* 0x3f800000ff577808 */ /* 0x000fe40001800000 */
[C---:B------:R-:W-:Y:S01]  /*3dc0*/  LOP3.LUT R149, R64.reuse, R97, RZ, 0x30, !PT ;  /* 0x0000006140957212 */ /* 0x040fe200078e30ff */
[----:B------:R-:W-:Y:S01]  /*3dd0*/  HADD2.F32 R97, -RZ, R97.H0_H0 ;  /* 0x20000061ff617230 */ /* 0x000fe20000004100 */
        /* <DEDUP_REMOVED lines=12> */
[----:B------:R-:W-:Y:S01]  /*3ea0*/  SEL R154, RZ, 0x40000000, P0 ;  /* 0x40000000ff9a7807 */ /* 0x000fe20000000000 */
[----:B------:R-:W-:Y:S01]  /*3eb0*/  HADD2.F32 R99, -RZ, R99.H0_H0 ;  /* 0x20000063ff637230 */ /* 0x000fe20000004100 */
[----:B------:R-:W-:Y:S01]  /*3ec0*/  ISETP.NE.AND P5, PT, R87, RZ, PT ;  /* 0x000000ff5700720c */ /* 0x000fe20003fa5270 */
[----:B------:R-:W-:Y:S01]  /*3ed0*/  HADD2.F32 R101, -RZ, R101.H0_H0 ;  /* 0x20000065ff657230 */ /* 0x000fe20000004100 */
[----:B------:R-:W-:-:S02]  /*3ee0*/  ISETP.NE.AND P0, PT, R88, RZ, PT ;  /* 0x000000ff5800720c */ /* 0x000fc40003f05270 */
[----:B------:R-:W-:Y:S02]  /*3ef0*/  FSEL R87, RZ, 1, P5 ;  /* 0x3f800000ff577808 */ /* 0x000fe40002800000 */
[----:B------:R-:W-:Y:S02]  /*3f00*/  PRMT R90, R147, 0x9910, RZ ;  /* 0x00009910935a7816 */ /* 0x000fe400000000ff */
[----:B------:R-:W-:Y:S01]  /*3f10*/  FSEL R89, RZ, 1, P0 ;  /* 0x3f800000ff597808 */ /* 0x000fe20000000000 */
[----:B------:R-:W-:Y:S01]  /*3f20*/  FFMA.FTZ R82, R87, R97, R82 ;  /* 0x0000006157527223 */ /* 0x000fe20000010052 */
[----:B------:R-:W-:Y:S01]  /*3f30*/  LOP3.LUT R88, R64, R103, RZ, 0x30, !PT ;  /* 0x0000006740587212 */ /* 0x000fe200078e30ff */
[----:B------:R-:W3:Y:S01]  /*3f40*/  LDS.U16 R97, [R73+0x7600] ;  /* 0x0076000049617984 */ /* 0x000ee20000000400 */
[----:B------:R-:W-:Y:S01]  /*3f50*/  IMAD.MOV.U32 R87, RZ, RZ, R90 ;  /* 0x000000ffff577224 */ /* 0x000fe200078e005a */
[----:B------:R-:W-:Y:S01]  /*3f60*/  SEL R153, RZ, 0x80000000, P1 ;  /* 0x80000000ff997807 */ /* 0x000fe20000800000 */
[----:B------:R-:W-:Y:S01]  /*3f70*/  FFMA.FTZ R82, R89, R99, R82 ;  /* 0x0000006359527223 */ /* 0x000fe20000010052 */
[----:B------:R-:W-:Y:S01]  /*3f80*/  PRMT R88, R88, 0x9910, RZ ;  /* 0x0000991058587816 */ /* 0x000fe200000000ff */
[----:B------:R-:W4:Y:S01]  /*3f90*/  LDS.U16 R99, [R73+0x7800] ;  /* 0x0078000049637984 */ /* 0x000f220000000400 */
[----:B------:R-:W-:Y:S01]  /*3fa0*/  ISETP.NE.AND P1, PT, R87, RZ, PT ;  /* 0x000000ff5700720c */ /* 0x000fe20003f25270 */
[----:B------:R-:W-:Y:S01]  /*3fb0*/  HADD2.F32 R103, -RZ, R103.H0_H0 ;  /* 0x20000067ff677230 */ /* 0x000fe20000004100 */
[----:B------:R-:W-:-:S02]  /*3fc0*/  SEL R135, RZ, 0x1, P2 ;  /* 0x00000001ff877807 */ /* 0x000fc40001000000 */
[----:B------:R-:W-:Y:S02]  /*3fd0*/  ISETP.NE.AND P2, PT, R88, RZ, PT ;  /* 0x000000ff5800720c */ /* 0x000fe40003f45270 */
[C---:B0-----:R-:W-:Y:S01]  /*3fe0*/  LOP3.LUT R88, R64.reuse, R93, RZ, 0x30, !PT ;  /* 0x0000005d40587212 */ /* 0x041fe200078e30ff */
[----:B------:R-:W-:Y:S01]  /*3ff0*/  HADD2.F32 R93, -RZ, R93.H0_H0 ;  /* 0x2000005dff5d7230 */ /* 0x000fe20000004100 */
[----:B------:R-:W-:Y:S01]  /*4000*/  LOP3.LUT R90, R64, R105, RZ, 0x30, !PT ;  /* 0x00000069405a7212 */ /* 0x000fe200078e30ff */
[----:B------:R-:W-:Y:S01]  /*4010*/  HADD2.F32 R105, -RZ, R105.H0_H0 ;  /* 0x20000069ff697230 */ /* 0x000fe20000004100 */
[----:B------:R-:W-:Y:S02]  /*4020*/  FSEL R87, RZ, 1, P1 ;  /* 0x3f800000ff577808 */ /* 0x000fe40000800000 */
[----:B------:R-:W-:Y:S02]  /*4030*/  PRMT R88, R88, 0x9910, RZ ;  /* 0x0000991058587816 */ /* 0x000fe400000000ff */
[----:B------:R-:W-:Y:S01]  /*4040*/  PRMT R90, R90, 0x9910, RZ ;  /* 0x000099105a5a7816 */ /* 0x000fe200000000ff */
[----:B------:R-:W-:Y:S01]  /*4050*/  FFMA.FTZ R82, R87, R101, R82 ;  /* 0x0000006557527223 */ /* 0x000fe20000010052 */
[----:B------:R-:W-:Y:S01]  /*4060*/  FSEL R89, RZ, 1, P2 ;  /* 0x3f800000ff597808 */ /* 0x000fe20001000000 */
[----:B------:R-:W-:Y:S01]  /*4070*/  IMAD.MOV.U32 R87, RZ, RZ, R88 ;  /* 0x000000ffff577224 */ /* 0x000fe200078e0058 */
[----:B------:R-:W-:Y:S01]  /*4080*/  LDS.U16 R101, [R73+0x7a00] ;  /* 0x007a000049657984 */ /* 0x000fe20000000400 */
[----:B------:R-:W-:Y:S01]  /*4090*/  IMAD.MOV.U32 R88, RZ, RZ, R90 ;  /* 0x000000ffff587224 */ /* 0x000fe200078e005a */
[----:B------:R-:W-:Y:S01]  /*40a0*/  SEL R146, RZ, 0xffffffff, P3 ;  /* 0xffffffffff927807 */ /* 0x000fe20001800000 */
[----:B------:R-:W-:Y:S01]  /*40b0*/  FFMA.FTZ R82, R89, R103, R82 ;  /* 0x0000006759527223 */ /* 0x000fe20000010052 */
[----:B------:R-:W-:Y:S01]  /*40c0*/  ISETP.NE.AND P3, PT, R87, RZ, PT ;  /* 0x000000ff5700720c */ /* 0x000fe20003f65270 */
[----:B------:R-:W0:Y:S01]  /*40d0*/  LDS.U16 R103, [R73+0x7c00] ;  /* 0x007c000049677984 */ /* 0x000e220000000400 */
[----:B------:R-:W-:Y:S01]  /*40e0*/  SEL R145, RZ, 0x4, P4 ;  /* 0x00000004ff917807 */ /* 0x000fe20002000000 */
[----:B------:R-:W-:Y:S01]  /*40f0*/  IMAD.SHL.U32 R146, R146, 0x2, RZ ;  /* 0x0000000292927824 */ /* 0x000fe200078e00ff */
[----:B------:R-:W-:-:S02]  /*4100*/  ISETP.NE.AND P4, PT, R88, RZ, PT ;  /* 0x000000ff5800720c */ /* 0x000fc40003f85270 */
[C---:B-1----:R-:W-:Y:S01]  /*4110*/  LOP3.LUT R88, R64.reuse, R91, RZ, 0x30, !PT ;  /* 0x0000005b40587212 */ /* 0x042fe200078e30ff */
[----:B------:R-:W-:Y:S01]  /*4120*/  HADD2.F32 R91, -RZ, R91.H0_H0 ;  /* 0x2000005bff5b7230 */ /* 0x000fe20000004100 */
[----:B--2---:R-:W-:Y:S01]  /*4130*/  LOP3.LUT R90, R64, R95, RZ, 0x30, !PT ;  /* 0x0000005f405a7212 */ /* 0x004fe200078e30ff */
[----:B------:R-:W-:Y:S01]  /*4140*/  HADD2.F32 R95, -RZ, R95.H0_H0 ;  /* 0x2000005fff5f7230 */ /* 0x000fe20000004100 */
[----:B------:R-:W-:Y:S02]  /*4150*/  FSEL R87, RZ, 1, P3 ;  /* 0x3f800000ff577808 */ /* 0x000fe40001800000 */
[----:B------:R-:W-:Y:S02]  /*4160*/  PRMT R88, R88, 0x9910, RZ ;  /* 0x0000991058587816 */ /* 0x000fe400000000ff */
[----:B------:R-:W-:Y:S01]  /*4170*/  PRMT R90, R90, 0x9910, RZ ;  /* 0x000099105a5a7816 */ /* 0x000fe200000000ff */
[----:B------:R-:W-:Y:S01]  /*4180*/  FFMA.FTZ R82, R87, R93, R82 ;  /* 0x0000005d57527223 */ /* 0x000fe20000010052 */
[----:B------:R-:W-:Y:S01]  /*4190*/  FSEL R89, RZ, 1, P4 ;  /* 0x3f800000ff597808 */ /* 0x000fe20002000000 */
[----:B------:R-:W-:Y:S01]  /*41a0*/  IMAD.MOV.U32 R87, RZ, RZ, R88 ;  /* 0x000000ffff577224 */ /* 0x000fe200078e0058 */
[----:B------:R-:W1:Y:S01]  /*41b0*/  LDS.U16 R93, [R73+0x7e00] ;  /* 0x007e0000495d7984 */ /* 0x000e620000000400 */
[----:B------:R-:W-:Y:S01]  /*41c0*/  IMAD.MOV.U32 R88, RZ, RZ, R90 ;  /* 0x000000ffff587224 */ /* 0x000fe200078e005a */
[----:B------:R-:W-:Y:S01]  /*41d0*/  SEL R182, RZ, 0x8, P5 ;  /* 0x00000008ffb67807 */ /* 0x000fe20002800000 */
[----:B------:R-:W-:Y:S01]  /*41e0*/  FFMA.FTZ R82, R89, R105, R82 ;  /* 0x0000006959527223 */ /* 0x000fe20000010052 */
[----:B------:R-:W-:Y:S01]  /*41f0*/  ISETP.NE.AND P5, PT, R87, RZ, PT ;  /* 0x000000ff5700720c */ /* 0x000fe20003fa5270 */
[----:B------:R-:W2:Y:S01]  /*4200*/  LDS.U16 R105, [R73+0x8000] ;  /* 0x0080000049697984 */ /* 0x000ea20000000400 */
[----:B------:R-:W-:-:S02]  /*4210*/  SEL R181, RZ, 0x10, P0 ;  /* 0x00000010ffb57807 */ /* 0x000fc40000000000 */
[----:B------:R-:W-:Y:S02]  /*4220*/  ISETP.NE.AND P0, PT, R88, RZ, PT ;  /* 0x000000ff5800720c */ /* 0x000fe40003f05270 */
[C---:B---3--:R-:W-:Y:S01]  /*4230*/  LOP3.LUT R88, R64.reuse, R97, RZ, 0x30, !PT ;  /* 0x0000006140587212 */ /* 0x048fe200078e30ff */
[----:B------:R-:W-:Y:S01]  /*4240*/  HADD2.F32 R97, -RZ, R97.H0_H0 ;  /* 0x20000061ff617230 */ /* 0x000fe20000004100 */
[----:B------:R-:W-:Y:S02]  /*4250*/  FSEL R87, RZ, 1, P5 ;  /* 0x3f800000ff577808 */ /* 0x000fe40002800000 */
[----:B----4-:R-:W-:Y:S01]  /*4260*/  LOP3.LUT R90, R64, R99, RZ, 0x30, !PT ;  /* 0x00000063405a7212 */ /* 0x010fe200078e30ff */
[----:B------:R-:W-:Y:S01]  /*4270*/  HADD2.F32 R99, -RZ, R99.H0_H0 ;  /* 0x20000063ff637230 */ /* 0x000fe20000004100 */
[----:B------:R-:W-:Y:S01]  /*4280*/  PRMT R88, R88, 0x9910, RZ ;  /* 0x0000991058587816 */ /* 0x000fe200000000ff */
[----:B------:R-:W-:Y:S01]  /*4290*/  FFMA.FTZ R82, R87, R91, R82 ;  /* 0x0000005b57527223 */ /* 0x000fe20000010052 */
[----:B------:R-:W-:Y:S01]  /*42a0*/  FSEL R89, RZ, 1, P0 ;  /* 0x3f800000ff597808 */ /* 0x000fe20000000000 */
[----:B------:R-:W3:Y:S01]  /*42b0*/  LDS.U16 R91, [R73+0x8200] ;  /* 0x00820000495b7984 */ /* 0x000ee20000000400 */
[----:B------:R-:W-:Y:S01]  /*42c0*/  PRMT R90, R90, 0x9910, RZ ;  /* 0x000099105a5a7816 */ /* 0x000fe200000000ff */
[----:B------:R-:W-:Y:S01]  /*42d0*/  IMAD.MOV.U32 R87, RZ, RZ, R88 ;  /* 0x000000ffff577224 */ /* 0x000fe200078e0058 */
[----:B------:R-:W-:Y:S01]  /*42e0*/  SEL R208, RZ, 0x20, P1 ;  /* 0x00000020ffd07807 */ /* 0x000fe20000800000 */
[----:B------:R-:W-:Y:S01]  /*42f0*/  FFMA.FTZ R82, R89, R95, R82 ;  /* 0x0000005f59527223 */ /* 0x000fe20000010052 */
[----:B------:R-:W-:Y:S01]  /*4300*/  SEL R206, RZ, 0x40, P2 ;  /* 0x00000040ffce7807 */ /* 0x000fe20001000000 */
[----:B------:R-:W4:Y:S01]  /*4310*/  LDS.U16 R95, [R73+0x8400] ;  /* 0x00840000495f7984 */ /* 0x000f220000000400 */
[----:B------:R-:W-:Y:S01]  /*4320*/  IMAD.MOV.U32 R88, RZ, RZ, R90 ;  /* 0x000000ffff587224 */ /* 0x000fe200078e005a */
[----:B------:R-:W-:-:S02]  /*4330*/  ISETP.NE.AND P1, PT, R87, RZ, PT ;  /* 0x000000ff5700720c */ /* 0x000fc40003f25270 */
[----:B0-----:R-:W-:Y:S01]  /*4340*/  LOP3.LUT R90, R64, R103, RZ, 0x30, !PT ;  /* 0x00000067405a7212 */ /* 0x001fe200078e30ff */
        /* <DEDUP_REMOVED lines=8> */
[----:B------:R-:W0:Y:S01]  /*43d0*/  LDS.U16 R97, [R73+0x8600] ;  /* 0x0086000049617984 */ /* 0x000e220000000400 */
        /* <DEDUP_REMOVED lines=11> */
[----:B--2---:R-:W-:Y:S01]  /*4490*/  LOP3.LUT R90, R64, R105, RZ, 0x30, !PT ;  /* 0x00000069405a7212 */ /* 0x004fe200078e30ff */
        /* <DEDUP_REMOVED lines=13> */
[----:B------:R-:W2:Y:S01]  /*4570*/  LDS.U16 R103, [R73+0x8c00] ;  /* 0x008c000049677984 */ /* 0x000ea20000000400 */
[----:B------:R-:W-:-:S02]  /*4580*/  ISETP.NE.AND P0, PT, R88, RZ, PT ;  /* 0x000000ff5800720c */ /* 0x000fc40003f05270 */
[C---:B---3--:R-:W-:Y:S01]  /*4590*/  LOP3.LUT R88, R64.reuse, R91, RZ, 0x30, !PT ;  /* 0x0000005b40587212 */ /* 0x048fe200078e30ff */
[----:B------:R-:W-:Y:S01]  /*45a0*/  HADD2.F32 R91, -RZ, R91.H0_H0 ;  /* 0x2000005bff5b7230 */ /* 0x000fe20000004100 */
[----:B----4-:R-:W-:Y:S01]  /*45b0*/  LOP3.LUT R90, R64, R95, RZ, 0x30, !PT ;  /* 0x0000005f405a7212 */ /* 0x010fe200078e30ff */
        /* <DEDUP_REMOVED lines=11> */
[----:B------:R-:W-:Y:S01]  /*4670*/  SEL R140, RZ, 0x1000, P2 ;  /* 0x00001000ff8c7807 */ /* 0x000fe20001000000 */
[----:B------:R-:W3:Y:S01]  /*4680*/  LDS.U16 R105, [R73+0x9000] ;  /* 0x0090000049697984 */ /* 0x000ee20000000400 */
[----:B------:R-:W-:-:S02]  /*4690*/  ISETP.NE.AND P1, PT, R87, RZ, PT ;  /* 0x000000ff5700720c */ /* 0x000fc40003f25270 */
[----:B------:R-:W-:Y:S02]  /*46a0*/  ISETP.NE.AND P2, PT, R88, RZ, PT ;  /* 0x000000ff5800720c */ /* 0x000fe40003f45270 */
[C---:B0-----:R-:W-:Y:S01]  /*46b0*/  LOP3.LUT R88, R64.reuse, R97, RZ, 0x30, !PT ;  /* 0x0000006140587212 */ /* 0x041fe200078e30ff */
[----:B------:R-:W-:Y:S01]  /*46c0*/  HADD2.F32 R97, -RZ, R97.H0_H0 ;  /* 0x20000061ff617230 */ /* 0x000fe20000004100 */
[----:B-----5:R-:W-:Y:S01]  /*46d0*/  LOP3.LUT R90, R64, R99, RZ, 0x30, !PT ;  /* 0x00000063405a7212 */ /* 0x020fe200078e30ff */
[----:B------:R-:W-:Y:S01]  /*46e0*/  HADD2.F32 R99, -RZ, R99.H0_H0 ;  /* 0x20000063ff637230 */ /* 0x000fe20000004100 */
[----:B------:R-:W-:Y:S02]  /*46f0*/  FSEL R87, RZ, 1, P1 ;  /* 0x3f800000ff577808 */ /* 0x000fe40000800000 */
[----:B------:R-:W-:Y:S02]  /*4700*/  PRMT R88, R88, 0x9910, RZ ;  /* 0x0000991058587816 */ /* 0x000fe400000000ff */
[----:B------:R-:W-:Y:S01]  /*4710*/  PRMT R90, R90, 0x9910, RZ ;  /* 0x000099105a5a7816 */ /* 0x000fe200000000ff */
[----:B------:R-:W-:Y:S01]  /*4720*/  FFMA.FTZ R82, R87, R91, R82 ;  /* 0x0000005b57527223 */ /* 0x000fe20000010052 */
[----:B------:R-:W-:Y:S01]  /*4730*/  FSEL R89, RZ, 1, P2 ;  /* 0x3f800000ff597808 */ /* 0x000fe20001000000 */
[----:B------:R-:W-:Y:S01]  /*4740*/  IMAD.MOV.U32 R87, RZ, RZ, R88 ;  /* 0x000000ffff577224 */ /* 0x000fe200078e0058 */
[----:B------:R-:W0:Y:S01]  /*4750*/  LDS.U16 R91, [R73+0x9200] ;  /* 0x00920000495b7984 */ /* 0x000e220000000400 */
[----:B------:R-:W-:Y:S01]  /*4760*/  IMAD.MOV.U32 R88, RZ, RZ, R90 ;  /* 0x000000ffff587224 */ /* 0x000fe200078e005a */
[----:B------:R-:W-:Y:S01]  /*4770*/  SEL R139, RZ, 0x2000, P3 ;  /* 0x00002000ff8b7807 */ /* 0x000fe20001800000 */
[----:B------:R-:W-:Y:S01]  /*4780*/  FFMA.FTZ R82, R89, R95, R82 ;  /* 0x0000005f59527223 */ /* 0x000fe20000010052 */
[----:B------:R-:W-:Y:S01]  /*4790*/  ISETP.NE.AND P3, PT, R87, RZ, PT ;  /* 0x000000ff5700720c */ /* 0x000fe20003f65270 */
[----:B------:R-:W4:Y:S01]  /*47a0*/  LDS.U16 R95, [R73+0x9400] ;  /* 0x00940000495f7984 */ /* 0x000f220000000400 */
[----:B------:R-:W-:-:S02]  /*47b0*/  SEL R138, RZ, 0x4000, P4 ;  /* 0x00004000ff8a7807 */ /* 0x000fc40002000000 */
[----:B------:R-:W-:Y:S02]  /*47c0*/  ISETP.NE.AND P4, PT, R88, RZ, PT ;  /* 0x000000ff5800720c */ /* 0x000fe40003f85270 */
[C---:B-1----:R-:W-:Y:S01]  /*47d0*/  LOP3.LUT R88, R64.reuse, R101, RZ, 0x30, !PT ;  /* 0x0000006540587212 */ /* 0x042fe200078e30ff */
[----:B------:R-:W-:Y:S01]  /*47e0*/  HADD2.F32 R101, -RZ, R101.H0_H0 ;  /* 0x20000065ff657230 */ /* 0x000fe20000004100 */
[----:B------:R-:W-:Y:S02]  /*47f0*/  FSEL R87, RZ, 1, P3 ;  /* 0x3f800000ff577808 */ /* 0x000fe40001800000 */
[----:B--2---:R-:W-:Y:S01]  /*4800*/  LOP3.LUT R90, R64, R103, RZ, 0x30, !PT ;  /* 0x00000067405a7212 */ /* 0x004fe200078e30ff */
[----:B------:R-:W-:Y:S01]  /*4810*/  HADD2.F32 R103, -RZ, R103.H0_H0 ;  /* 0x20000067ff677230 */ /* 0x000fe20000004100 */
[----:B------:R-:W-:Y:S01]  /*4820*/  PRMT R88, R88, 0x9910, RZ ;  /* 0x0000991058587816 */ /* 0x000fe200000000ff */
[----:B------:R-:W-:Y:S01]  /*4830*/  FFMA.FTZ R82, R87, R97, R82 ;  /* 0x0000006157527223 */ /* 0x000fe20000010052 */
[----:B------:R-:W-:Y:S01]  /*4840*/  FSEL R89, RZ, 1, P4 ;  /* 0x3f800000ff597808 */ /* 0x000fe20002000000 */
[----:B------:R-:W1:Y:S01]  /*4850*/  LDS.U16 R97, [R73+0x9600] ;  /* 0x0096000049617984 */ /* 0x000e620000000400 */
[----:B------:R-:W-:Y:S01]  /*4860*/  PRMT R90, R90, 0x9910, RZ ;  /* 0x000099105a5a7816 */ /* 0x000fe200000000ff */
[----:B------:R-:W-:Y:S01]  /*4870*/  IMAD.MOV.U32 R87, RZ, RZ, R88 ;  /* 0x000000ffff577224 */ /* 0x000fe200078e0058 */
[----:B------:R-:W-:Y:S01]  /*4880*/  SEL R137, RZ, 0x8000, P5 ;  /* 0x00008000ff897807 */ /* 0x000fe20002800000 */
[----:B------:R-:W-:Y:S01]  /*4890*/  FFMA.FTZ R82, R89, R99, R82 ;  /* 0x0000006359527223 */ /* 0x000fe20000010052 */
[----:B------:R-:W-:Y:S01]  /*48a0*/  SEL R136, RZ, 0x10000, P0 ;  /* 0x00010000ff887807 */ /* 0x000fe20000000000 */
[----:B------:R-:W2:Y:S01]  /*48b0*/  LDS.U16 R99, [R73+0x9800] ;  /* 0x0098000049637984 */ /* 0x000ea20000000400 */
[----:B------:R-:W-:Y:S01]  /*48c0*/  IMAD.MOV.U32 R88, RZ, RZ, R90 ;  /* 0x000000ffff587224 */ /* 0x000fe200078e005a */
[----:B------:R-:W-:-:S02]  /*48d0*/  ISETP.NE.AND P5, PT, R87, RZ, PT ;  /* 0x000000ff5700720c */ /* 0x000fc40003fa5270 */
[----:B---3--:R-:W-:Y:S01]  /*48e0*/  LOP3.LUT R90, R64, R105, RZ, 0x30, !PT ;  /* 0x00000069405a7212 */ /* 0x008fe200078e30ff */
        /* <DEDUP_REMOVED lines=8> */
[----:B------:R-:W3:Y:S01]  /*4970*/  LDS.U16 R101, [R73+0x9a00] ;  /* 0x009a000049657984 */ /* 0x000ee20000000400 */
        /* <DEDUP_REMOVED lines=8> */
[----:B0-----:R-:W-:Y:S01]  /*4a00*/  LOP3.LUT R87, R64, R91, RZ, 0x30, !PT ;  /* 0x0000005b40577212 */ /* 0x001fe200078e30ff */
[----:B------:R-:W-:Y:S01]  /*4a10*/  HADD2.F32 R91, -RZ, R91.H0_H0 ;  /* 0x2000005bff5b7230 */ /* 0x000fe20000004100 */
[----:B------:R-:W-:Y:S02]  /*4a20*/  ISETP.NE.AND P2, PT, R88, RZ, PT ;  /* 0x000000ff5800720c */ /* 0x000fe40003f45270 */
[----:B------:R-:W-:Y:S02]  /*4a30*/  FSEL R88, RZ, 1, P1 ;  /* 0x3f800000ff587808 */ /* 0x000fe40000800000 */
[----:B----4-:R-:W-:Y:S01]  /*4a40*/  LOP3.LUT R90, R64, R95, RZ, 0x30, !PT ;  /* 0x0000005f405a7212 */ /* 0x010fe200078e30ff */
[----:B------:R-:W-:Y:S01]  /*4a50*/  HADD2.F32 R95, -RZ, R95.H0_H0 ;  /* 0x2000005fff5f7230 */ /* 0x000fe20000004100 */
        /* <DEDUP_REMOVED lines=8> */
[----:B------:R-:W-:Y:S01]  /*4ae0*/  SEL R125, RZ, 0x100000, P4 ;  /* 0x00100000ff7d7807 */ /* 0x000fe20002000000 */
[----:B------:R-:W-:Y:S01]  /*4af0*/  IMAD.MOV.U32 R88, RZ, RZ, R90 ;  /* 0x000000ffff587224 */ /* 0x000fe200078e005a */
[----:B------:R-:W-:Y:S01]  /*4b00*/  ISETP.NE.AND P3, PT, R89, RZ, PT ;  /* 0x000000ff5900720c */ /* 0x000fe20003f65270 */
[----:B------:R-:W4:Y:S01]  /*4b10*/  LDS.U16 R105, [R73+0xa000] ;  /* 0x00a0000049697984 */ /* 0x000f220000000400 */
[----:B-1----:R-:W-:Y:S01]  /*4b20*/  LOP3.LUT R89, R64, R97, RZ, 0x30, !PT ;  /* 0x0000006140597212 */ /* 0x002fe200078e30ff */
[----:B------:R-:W-:Y:S01]  /*4b30*/  HADD2.F32 R97, -RZ, R97.H0_H0 ;  /* 0x20000061ff617230 */ /* 0x000fe20000004100 */
[----:B------:R-:W-:-:S02]  /*4b40*/  ISETP.NE.AND P4, PT, R88, RZ, PT ;  /* 0x000000ff5800720c */ /* 0x000fc40003f85270 */
        /* <DEDUP_REMOVED lines=15> */
[C---:B---3--:R-:W-:Y:S01]  /*4c40*/  LOP3.LUT R89, R64.reuse, R101, RZ, 0x30, !PT ;  /* 0x0000006540597212 */ /* 0x048fe200078e30ff */
[----:B------:R-:W-:Y:S01]  /*4c50*/  HADD2.F32 R101, -RZ, R101.H0_H0 ;  /* 0x20000065ff657230 */ /* 0x000fe20000004100 */
[----:B-----5:R-:W-:Y:S01]  /*4c60*/  LOP3.LUT R91, R64, R103, RZ, 0x30, !PT ;  /* 0x00000067405b7212 */ /* 0x020fe200078e30ff */
[----:B------:R-:W-:Y:S01]  /*4c70*/  HADD2.F32 R103, -RZ, R103.H0_H0 ;  /* 0x20000067ff677230 */ /* 0x000fe20000004100 */
[----:B------:R-:W-:Y:S02]  /*4c80*/  FSEL R88, RZ, 1, P5 ;  /* 0x3f800000ff587808 */ /* 0x000fe40002800000 */
[----:B------:R-:W-:Y:S02]  /*4c90*/  PRMT R89, R89, 0x9910, RZ ;  /* 0x0000991059597816 */ /* 0x000fe400000000ff */
[----:B------:R-:W-:Y:S01]  /*4ca0*/  PRMT R91, R91, 0x9910, RZ ;  /* 0x000099105b5b7816 */ /* 0x000fe200000000ff */
[----:B------:R-:W-:Y:S01]  /*4cb0*/  FFMA.FTZ R87, R88, R97, R87 ;  /* 0x0000006158577223 */ /* 0x000fe20000010057 */
[----:B------:R-:W-:Y:S01]  /*4cc0*/  SEL R122, RZ, 0x800000, P1 ;  /* 0x00800000ff7a7807 */ /* 0x000fe20000800000 */
[----:B------:R-:W-:Y:S01]  /*4cd0*/  IMAD.MOV.U32 R88, RZ, RZ, R89 ;  /* 0x000000ffff587224 */ /* 0x000fe200078e0059 */
[----:B------:R-:W-:Y:S01]  /*4ce0*/  LDS.U16 R97, [R73+0xa800] ;  /* 0x00a8000049617984 */ /* 0x000fe20000000400 */
[----:B------:R-:W-:Y:S01]  /*4cf0*/  IMAD.MOV.U32 R89, RZ, RZ, R91 ;  /* 0x000000ffff597224 */ /* 0x000fe200078e005b */
[----:B------:R-:W-:-:S02]  /*4d00*/  SEL R121, RZ, 0x1000000, P2 ;  /* 0x01000000ff797807 */ /* 0x000fc40001000000 */
[----:B------:R-:W2:Y:S01]  /*4d10*/  LDS.U16 R91, [R73+0xa600] ;  /* 0x00a60000495b7984 */ /* 0x000ea20000000400 */
[----:B------:R-:W-:Y:S02]  /*4d20*/  FSEL R90, RZ, 1, P0 ;  /* 0x3f800000ff5a7808 */ /* 0x000fe40000000000 */
[----:B------:R-:W-:Y:S02]  /*4d30*/  ISETP.NE.AND P1, PT, R88, RZ, PT ;  /* 0x000000ff5800720c */ /* 0x000fe40003f25270 */
[----:B------:R-:W-:Y:S01]  /*4d40*/  ISETP.NE.AND P2, PT, R89, RZ, PT ;  /* 0x000000ff5900720c */ /* 0x000fe20003f45270 */
[----:B------:R-:W-:Y:S01]  /*4d50*/  FFMA.FTZ R87, R90, R99, R87 ;  /* 0x000000635a577223 */ /* 0x000fe20000010057 */
[C---:B0-----:R-:W-:Y:S01]  /*4d60*/  LOP3.LUT R89, R64.reuse, R93, RZ, 0x30, !PT ;  /* 0x0000005d40597212 */ /* 0x041fe200078e30ff */
[----:B------:R-:W0:Y:S01]  /*4d70*/  LDS.U16 R99, [R73+0xaa00] ;  /* 0x00aa000049637984 */ /* 0x000e220000000400 */
[----:B------:R-:W-:Y:S01]  /*4d80*/  FSEL R88, RZ, 1, P1 ;  /* 0x3f800000ff587808 */ /* 0x000fe20000800000 */
[----:B------:R-:W-:Y:S01]  /*4d90*/  HADD2.F32 R93, -RZ, R93.H0_H0 ;  /* 0x2000005dff5d7230 */ /* 0x000fe20000004100 */
[----:B----4-:R-:W-:Y:S01]  /*4da0*/  LOP3.LUT R113, R64, R105, RZ, 0x30, !PT ;  /* 0x0000006940717212 */ /* 0x010fe200078e30ff */
[----:B------:R-:W-:Y:S01]  /*4db0*/  HADD2.F32 R105, -RZ, R105.H0_H0 ;  /* 0x20000069ff697230 */ /* 0x000fe20000004100 */
[----:B------:R-:W-:Y:S01]  /*4dc0*/  PRMT R89, R89, 0x9910, RZ ;  /* 0x0000991059597816 */ /* 0x000fe200000000ff */
[----:B------:R-:W-:Y:S01]  /*4dd0*/  FFMA.FTZ R87, R88, R101, R87 ;  /* 0x0000006558577223 */ /* 0x000fe20000010057 */
[----:B------:R-:W-:Y:S01]  /*4de0*/  PRMT R92, R113, 0x9910, RZ ;  /* 0x00009910715c7816 */ /* 0x000fe200000000ff */
[----:B------:R-:W3:Y:S01]  /*4df0*/  LDS.U16 R101, [R73+0xac00] ;  /* 0x00ac000049657984 */ /* 0x000ee20000000400 */
[----:B------:R-:W-:Y:S01]  /*4e00*/  SEL R120, RZ, 0x2000000, P3 ;  /* 0x02000000ff787807 */ /* 0x000fe20001800000 */
[----:B------:R-:W-:Y:S01]  /*4e10*/  IMAD.MOV.U32 R88, RZ, RZ, R89 ;  /* 0x000000ffff587224 */ /* 0x000fe200078e0059 */
[----:B------:R-:W-:Y:S01]  /*4e20*/  FSEL R90, RZ, 1, P2 ;  /* 0x3f800000ff5a7808 */ /* 0x000fe20001000000 */
[----:B------:R-:W-:Y:S01]  /*4e30*/  IMAD.MOV.U32 R89, RZ, RZ, R92 ;  /* 0x000000ffff597224 */ /* 0x000fe200078e005c */
[----:B-1----:R-:W-:Y:S01]  /*4e40*/  LOP3.LUT R112, R64, R95, RZ, 0x30, !PT ;  /* 0x0000005f40707212 */ /* 0x002fe200078e30ff */
[----:B------:R-:W-:Y:S01]  /*4e50*/  HADD2.F32 R95, -RZ, R95.H0_H0 ;  /* 0x2000005fff5f7230 */ /* 0x000fe20000004100 */
[----:B------:R-:W-:Y:S01]  /*4e60*/  ISETP.NE.AND P3, PT, R88, RZ, PT ;  /* 0x000000ff5800720c */ /* 0x000fe20003f65270 */
[----:B------:R-:W-:Y:S01]  /*4e70*/  FFMA.FTZ R87, R90, R103, R87 ;  /* 0x000000675a577223 */ /* 0x000fe20000010057 */
[----:B------:R-:W-:Y:S01]  /*4e80*/  SEL R119, RZ, 0x4000000, P4 ;  /* 0x04000000ff777807 */ /* 0x000fe20002000000 */
[----:B------:R-:W-:Y:S01]  /*4e90*/  LDS.U16 R103, [R73+0xb000] ;  /* 0x00b0000049677984 */ /* 0x000fe20000000400 */
[----:B------:R-:W-:-:S02]  /*4ea0*/  ISETP.NE.AND P4, PT, R89, RZ, PT ;  /* 0x000000ff5900720c */ /* 0x000fc40003f85270 */
[----:B------:R-:W-:Y:S02]  /*4eb0*/  FSEL R88, RZ, 1, P3 ;  /* 0x3f800000ff587808 */ /* 0x000fe40001800000 */
[----:B------:R-:W-:Y:S02]  /*4ec0*/  LOP3.LUT R111, R64, R109, RZ, 0x30, !PT ;  /* 0x0000006d406f7212 */ /* 0x000fe400078e30ff */
[----:B------:R-:W-:Y:S01]  /*4ed0*/  PRMT R89, R112, 0x9910, RZ ;  /* 0x0000991070597816 */ /* 0x000fe200000000ff */
[----:B------:R-:W-:Y:S01]  /*4ee0*/  FFMA.FTZ R87, R88, R93, R87 ;  /* 0x0000005d58577223 */ /* 0x000fe20000010057 */
[----:B------:R-:W-:Y:S01]  /*4ef0*/  PRMT R92, R111, 0x9910, RZ ;  /* 0x000099106f5c7816 */ /* 0x000fe200000000ff */
[----:B------:R-:W1:Y:S01]  /*4f00*/  LDS.U16 R93, [R73+0xae00] ;  /* 0x00ae0000495d7984 */ /* 0x000e620000000400 */
        /* <DEDUP_REMOVED lines=8> */
[----:B------:R-:W-:Y:S01]  /*4f90*/  SEL R117, RZ, 0x10000000, P0 ;  /* 0x10000000ff757807 */ /* 0x000fe20000000000 */
[----:B------:R-:W-:Y:S01]  /*4fa0*/  LDS.U16 R105, [R73+0xb400] ;  /* 0x00b4000049697984 */ /* 0x000fe20000000400 */
[----:B------:R-:W-:Y:S01]  /*4fb0*/  ISETP.NE.AND P0, PT, R89, RZ, PT ;  /* 0x000000ff5900720c */ /* 0x000fe20003f05270 */
[----:B------:R-:W-:Y:S01]  /*4fc0*/  HADD2.F32 R89, -RZ, R109.H0_H0 ;  /* 0x2000006dff597230 */ /* 0x000fe20000004100 */
[----:B------:R-:W-:-:S02]  /*4fd0*/  FSEL R88, RZ, 1, P5 ;  /* 0x3f800000ff587808 */ /* 0x000fc40002800000 */
        /* <DEDUP_REMOVED lines=11> */
[----:B------:R-:W-:Y:S01]  /*5090*/  IMAD.MOV.U32 R89, RZ, RZ, R94 ;  /* 0x000000ffff597224 */ /* 0x000fe200078e005e */
[----:B------:R-:W-:-:S02]  /*50a0*/  ISETP.NE.AND P1, PT, R88, RZ, PT ;  /* 0x000000ff5800720c */ /* 0x000fc40003f25270 */
[----:B0-----:R-:W-:Y:S01]  /*50b0*/  LOP3.LUT R108, R64, R99, RZ, 0x30, !PT ;  /* 0x00000063406c7212 */ /* 0x001fe200078e30ff */
[----:B------:R-:W-:Y:S01]  /*50c0*/  HADD2.F32 R99, -RZ, R99.H0_H0 ;  /* 0x20000063ff637230 */ /* 0x000fe20000004100 */
[----:B------:R-:W-:Y:S02]  /*50d0*/  ISETP.NE.AND P2, PT, R89, RZ, PT ;  /* 0x000000ff5900720c */ /* 0x000fe40003f45270 */
[----:B------:R-:W-:Y:S02]  /*50e0*/  FSEL R88, RZ, 1, P1 ;  /* 0x3f800000ff587808 */ /* 0x000fe40000800000 */
[----:B------:R-:W-:Y:S02]  /*50f0*/  FSEL R90, RZ, 1, P2 ;  /* 0x3f800000ff5a7808 */ /* 0x000fe40001000000 */
[----:B------:R-:W-:Y:S01]  /*5100*/  PRMT R92, R108, 0x9910, RZ ;  /* 0x000099106c5c7816 */ /* 0x000fe200000000ff */
[----:B------:R-:W-:Y:S01]  /*5110*/  FFMA.FTZ R87, R88, R91, R87 ;  /* 0x0000005b58577223 */ /* 0x000fe20000010057 */
[----:B---3--:R-:W-:Y:S01]  /*5120*/  LOP3.LUT R89, R64, R101, RZ, 0x30, !PT ;  /* 0x0000006540597212 */ /* 0x008fe200078e30ff */
[----:B------:R-:W-:Y:S01]  /*5130*/  HADD2.F32 R101, -RZ, R101.H0_H0 ;  /* 0x20000065ff657230 */ /* 0x000fe20000004100 */
[----:B------:R-:W-:Y:S01]  /*5140*/  SEL R114, RZ, 0x80000000, P3 ;  /* 0x80000000ff727807 */ /* 0x000fe20001800000 */
[----:B------:R-:W-:Y:S01]  /*5150*/  FFMA.FTZ R87, R90, R97, R87 ;  /* 0x000000615a577223 */ /* 0x000fe20000010057 */
[----:B------:R-:W-:Y:S01]  /*5160*/  PRMT R89, R89, 0x9910, RZ ;  /* 0x0000991059597816 */ /* 0x000fe200000000ff */
[----:B------:R-:W-:Y:S01]  /*5170*/  IMAD.MOV.U32 R88, RZ, RZ, R92 ;  /* 0x000000ffff587224 */ /* 0x000fe200078e005c */
[----:B------:R-:W0:Y:S01]  /*5180*/  LDS.U16 R97, [R73+0xb600] ;  /* 0x00b6000049617984 */ /* 0x000e220000000400 */
        /* <DEDUP_REMOVED lines=18> */
[----:B------:R-:W1:Y:S01]  /*52b0*/  LDS.U16 R101, [R73+0xbc00] ;  /* 0x00bc000049657984 */ /* 0x000e620000000400 */
[----:B------:R-:W-:Y:S01]  /*52c0*/  ISETP.NE.AND P5, PT, R88, RZ, PT ;  /* 0x000000ff5800720c */ /* 0x000fe20003fa5270 */
[----:B------:R-:W-:Y:S01]  /*52d0*/  IMAD.SHL.U32 R213, R213, 0x2, RZ ;  /* 0x00000002d5d57824 */ /* 0x000fe200078e00ff */
[----:B------:R-:W-:-:S02]  /*52e0*/  ISETP.NE.AND P0, PT, R89, RZ, PT ;  /* 0x000000ff5900720c */ /* 0x000fc40003f05270 */
[C---:B--2---:R-:W-:Y:S01]  /*52f0*/  LOP3.LUT R89, R64.reuse, R95, RZ, 0x30, !PT ;  /* 0x0000005f40597212 */ /* 0x044fe200078e30ff */
        /* <DEDUP_REMOVED lines=9> */
[----:B------:R-:W2:Y:S01]  /*5390*/  LDS.U16 R93, [R73+0xbe00] ;  /* 0x00be0000495d7984 */ /* 0x000ea20000000400 */
[----:B------:R-:W-:Y:S01]  /*53a0*/  IMAD.MOV.U32 R89, RZ, RZ, R91 ;  /* 0x000000ffff597224 */ /* 0x000fe200078e005b */
[----:B------:R-:W-:Y:S01]  /*53b0*/  SEL R214, RZ, 0x8, P1 ;  /* 0x00000008ffd67807 */ /* 0x000fe20000800000 */
[----:B------:R-:W-:Y:S01]  /*53c0*/  FFMA.FTZ R87, R90, R103, R87 ;  /* 0x000000675a577223 */ /* 0x000fe20000010057 */
[----:B------:R-:W-:-:S02]  /*53d0*/  SEL R212, RZ, 0x10, P2 ;  /* 0x00000010ffd47807 */ /* 0x000fc40001000000 */
[----:B------:R-:W-:Y:S02]  /*53e0*/  ISETP.NE.AND P1, PT, R88, RZ, PT ;  /* 0x000000ff5800720c */ /* 0x000fe40003f25270 */
[----:B------:R-:W-:Y:S02]  /*53f0*/  ISETP.NE.AND P2, PT, R89, RZ, PT ;  /* 0x000000ff5900720c */ /* 0x000fe40003f45270 */
[----:B------:R-:W3:Y:S01]  /*5400*/  LDS.U16 R89, [R73+0xc000] ;  /* 0x00c0000049597984 */ /* 0x000ee20000000400 */
[C---:B0-----:R-:W-:Y:S01]  /*5410*/  LOP3.LUT R90, R64.reuse, R97, RZ, 0x30, !PT ;  /* 0x00000061405a7212 */ /* 0x041fe200078e30ff */
[----:B------:R-:W-:Y:S01]  /*5420*/  HADD2.F32 R97, -RZ, R97.H0_H0 ;  /* 0x20000061ff617230 */ /* 0x000fe20000004100 */
[----:B------:R-:W-:Y:S02]  /*5430*/  FSEL R88, RZ, 1, P1 ;  /* 0x3f800000ff587808 */ /* 0x000fe40000800000 */
[----:B------:R-:W-:Y:S01]  /*5440*/  LOP3.LUT R91, R64, R217, RZ, 0x30, !PT ;  /* 0x000000d9405b7212 */ /* 0x000fe200078e30ff */
[----:B------:R-:W-:Y:S01]  /*5450*/  HADD2.F32 R217, -RZ, R217.H0_H0 ;  /* 0x200000d9ffd97230 */ /* 0x000fe20000004100 */
        /* <DEDUP_REMOVED lines=15> */
[----:B------:R-:W-:Y:S01]  /*5550*/  LOP3.LUT R90, R64, R99, RZ, 0x30, !PT ;  /* 0x00000063405a7212 */ /* 0x000fe200078e30ff */
[----:B------:R-:W-:Y:S01]  /*5560*/  HADD2.F32 R99, -RZ, R99.H0_H0 ;  /* 0x20000063ff637230 */ /* 0x000fe20000004100 */
[----:B------:R-:W-:Y:S02]  /*5570*/  FSEL R88, RZ, 1, P3 ;  /* 0x3f800000ff587808 */ /* 0x000fe40001800000 */
[----:B------:R-:W-:Y:S02]  /*5580*/  PRMT R94, R90, 0x9910, RZ ;  /* 0x000099105a5e7816 */ /* 0x000fe400000000ff */
[----:B------:R-:W-:Y:S01]  /*5590*/  FSEL R90, RZ, 1, P4 ;  /* 0x3f800000ff5a7808 */ /* 0x000fe20002000000 */
[----:B------:R-:W-:Y:S01]  /*55a0*/  FFMA.FTZ R87, R88, R97, R87 ;  /* 0x0000006158577223 */ /* 0x000fe20000010057 */
[----:B------:R-:W-:Y:S01]  /*55b0*/  PRMT R92, R92, 0x9910, RZ ;  /* 0x000099105c5c7816 */ /* 0x000fe200000000ff */
[----:B------:R-:W-:Y:S01]  /*55c0*/  IMAD.MOV.U32 R88, RZ, RZ, R94 ;  /* 0x000000ffff587224 */ /* 0x000fe200078e005e */
[----:B------:R-:W-:Y:S01]  /*55d0*/  SEL R106, RZ, 0x80, P5 ;  /* 0x00000080ff6a7807 */ /* 0x000fe20002800000 */
[----:B------:R-:W-:Y:S01]  /*55e0*/  FFMA.FTZ R87, R90, R217, R87 ;  /* 0x000000d95a577223 */ /* 0x000fe20000010057 */
[----:B------:R-:W-:Y:S01]  /*55f0*/  SEL R105, RZ, 0x100, P0 ;  /* 0x00000100ff697807 */ /* 0x000fe20000000000 */
[----:B------:R-:W-:Y:S01]  /*5600*/  IMAD.MOV.U32 R90, RZ, RZ, R92 ;  /* 0x000000ffff5a7224 */ /* 0x000fe200078e005c */
[----:B------:R-:W-:Y:S01]  /*5610*/  ISETP.NE.AND P5, PT, R88, RZ, PT ;  /* 0x000000ff5800720c */ /* 0x000fe20003fa5270 */
[----:B------:R-:W1:Y:S01]  /*5620*/  LDS.U16 R97, [R73+0xc600] ;  /* 0x00c6000049617984 */ /* 0x000e620000000400 */
[----:B------:R-:W-:-:S02]  /*5630*/  SEL R104, RZ, 0x200, P1 ;  /* 0x00000200ff687807 */ /* 0x000fc40000800000 */
[----:B------:R-:W-:Y:S01]  /*5640*/  ISETP.NE.AND P0, PT, R90, RZ, PT ;  /* 0x000000ff5a00720c */ /* 0x000fe20003f05270 */
[----:B------:R-:W-:Y:S01]  /*5650*/  LDS.U16 R217, [R73+0xd800] ;  /* 0x00d8000049d97984 */ /* 0x000fe20000000400 */
[C---:B--2---:R-:W-:Y:S02]  /*5660*/  LOP3.LUT R90, R64.reuse, R93, RZ, 0x30, !PT ;  /* 0x0000005d405a7212 */ /* 0x044fe400078e30ff */
[----:B------:R-:W-:Y:S02]  /*5670*/  FSEL R88, RZ, 1, P5 ;  /* 0x3f800000ff587808 */ /* 0x000fe40002800000 */
[----:B---3--:R-:W-:Y:S02]  /*5680*/  LOP3.LUT R92, R64, R89, RZ, 0x30, !PT ;  /* 0x00000059405c7212 */ /* 0x008fe400078e30ff */
[----:B------:R-:W-:Y:S01]  /*5690*/  PRMT R94, R90, 0x9910, RZ ;  /* 0x000099105a5e7816 */ /* 0x000fe200000000ff */
[----:B------:R-:W-:Y:S01]  /*56a0*/  FFMA.FTZ R87, R88, R99, R87 ;  /* 0x0000006358577223 */ /* 0x000fe20000010057 */
[----:B------:R-:W-:-:S02]  /*56b0*/  FSEL R90, RZ, 1, P0 ;  /* 0x3f800000ff5a7808 */ /* 0x000fc40000000000 */
        /* <DEDUP_REMOVED lines=8> */
[----:B0-----:R-:W-:Y:S01]  /*5740*/  LOP3.LUT R96, R64, R91, RZ, 0x30, !PT ;  /* 0x0000005b40607212 */ /* 0x001fe200078e30ff */
[----:B------:R-:W-:Y:S01]  /*5750*/  HADD2.F32 R92, -RZ, R89.H0_H0 ;  /* 0x20000059ff5c7230 */ /* 0x000fe20000004100 */
[----:B------:R-:W-:Y:S01]  /*5760*/  ISETP.NE.AND P2, PT, R87, RZ, PT ;  /* 0x000000ff5700720c */ /* 0x000fe20003f45270 */
[----:B------:R-:W-:Y:S01]  /*5770*/  HADD2.F32 R221, -RZ, R221.H0_H0 ;  /* 0x200000ddffdd7230 */ /* 0x000fe20000004100 */
[----:B------:R-:W-:Y:S01]  /*5780*/  FSEL R93, RZ, 1, P1 ;  /* 0x3f800000ff5d7808 */ /* 0x000fe20000800000 */
[----:B------:R-:W0:Y:S01]  /*5790*/  LDS.U16 R87, [R73+0xcc00] ;  /* 0x00cc000049577984 */ /* 0x000e220000000400 */
[----:B------:R-:W-:-:S02]  /*57a0*/  FSEL R89, RZ, 1, P2 ;  /* 0x3f800000ff597808 */ /* 0x000fc40001000000 */
[----:B------:R-:W-:Y:S01]  /*57b0*/  PRMT R96, R96, 0x9910, RZ ;  /* 0x0000991060607816 */ /* 0x000fe200000000ff */
[----:B------:R-:W-:Y:S01]  /*57c0*/  FFMA.FTZ R88, R93, R88, R90 ;  /* 0x000000585d587223 */ /* 0x000fe2000001005a */
[----:B------:R-:W-:Y:S01]  /*57d0*/  PRMT R94, R94, 0x9910, RZ ;  /* 0x000099105e5e7816 */ /* 0x000fe200000000ff */
[----:B------:R-:W-:Y:S01]  /*57e0*/  LDS.U16 R93, [R73+0xce00] ;  /* 0x00ce0000495d7984 */ /* 0x000fe20000000400 */
[----:B------:R-:W-:Y:S01]  /*57f0*/  SEL R101, RZ, 0x1000, P4 ;  /* 0x00001000ff657807 */ /* 0x000fe20002000000 */
[----:B------:R-:W-:Y:S01]  /*5800*/  FFMA.FTZ R88, R89, R92, R88 ;  /* 0x0000005c59587223 */ /* 0x000fe20000010058 */
[----:B------:R-:W-:Y:S01]  /*5810*/  SEL R102, RZ, 0x800, P3 ;  /* 0x00000800ff667807 */ /* 0x000fe20001800000 */
[----:B------:R-:W-:Y:S01]  /*5820*/  IMAD.MOV.U32 R89, RZ, RZ, R96 ;  /* 0x000000ffff597224 */ /* 0x000fe200078e0060 */
[----:B------:R-:W-:Y:S01]  /*5830*/  SEL R100, RZ, 0x2000, P5 ;  /* 0x00002000ff647807 */ /* 0x000fe20002800000 */
[----:B------:R-:W-:Y:S01]  /*5840*/  IMAD.MOV.U32 R90, RZ, RZ, R94 ;  /* 0x000000ffff5a7224 */ /* 0x000fe200078e005e */
[----:B------:R-:W-:-:S02]  /*5850*/  LOP3.LUT R94, R64, R95, RZ, 0x30, !PT ;  /* 0x0000005f405e7212 */ /* 0x000fc400078e30ff */
[----:B------:R-:W-:Y:S02]  /*5860*/  ISETP.NE.AND P4, PT, R89, RZ, PT ;  /* 0x000000ff5900720c */ /* 0x000fe40003f85270 */
[----:B------:R-:W2:Y:S01]  /*5870*/  LDS.U16 R89, [R73+0xd000] ;  /* 0x00d0000049597984 */ /* 0x000ea20000000400 */
[----:B------:R-:W-:Y:S01]  /*5880*/  ISETP.NE.AND P3, PT, R90, RZ, PT ;  /* 0x000000ff5a00720c */ /* 0x000fe20003f65270 */
[----:B------:R-:W-:Y:S01]  /*5890*/  HADD2.F32 R90, -RZ, R91.H0_H0 ;  /* 0x2000005bff5a7230 */ /* 0x000fe20000004100 */
[----:B------:R-:W-:Y:S02]  /*58a0*/  FSEL R91, RZ, 1, P4 ;  /* 0x3f800000ff5b7808 */ /* 0x000fe40002000000 */
[----:B------:R-:W-:Y:S02]  /*58b0*/  FSEL R99, RZ, 1, P3 ;  /* 0x3f800000ff637808 */ /* 0x000fe40001800000 */
[----:B-1----:R-:W-:Y:S02]  /*58c0*/  LOP3.LUT R92, R64, R97, RZ, 0x30, !PT ;  /* 0x00000061405c7212 */ /* 0x002fe400078e30ff */
[----:B------:R-:W-:Y:S01]  /*58d0*/  PRMT R94, R94, 0x9910, RZ ;  /* 0x000099105e5e7816 */ /* 0x000fe200000000ff */
[----:B------:R-:W-:Y:S01]  /*58e0*/  FFMA.FTZ R88, R99, R221, R88 ;  /* 0x000000dd63587223 */ /* 0x000fe20000010058 */
[----:B------:R-:W-:Y:S01]  /*58f0*/  PRMT R92, R92, 0x9910, RZ ;  /* 0x000099105c5c7816 */ /* 0x000fe200000000ff */
[----:B------:R-:W1:Y:S01]  /*5900*/  LDS.U16 R221, [R73+0xd200] ;  /* 0x00d2000049dd7984 */ /* 0x000e620000000400 */
[----:B------:R-:W-:Y:S01]  /*5910*/  SEL R99, RZ, 0x4000, P0 ;  /* 0x00004000ff637807 */ /* 0x000fe20000000000 */
[----:B------:R-:W-:Y:S01]  /*5920*/  FFMA.FTZ R88, R91, R90, R88 ;  /* 0x0000005a5b587223 */ /* 0x000fe20000010058 */
[----:B------:R-:W-:Y:S01]  /*5930*/  ISETP.NE.AND P5, PT, R92, RZ, PT ;  /* 0x000000ff5c00720c */ /* 0x000fe20003fa5270 */
[----:B------:R-:W-:Y:S01]  /*5940*/  IMAD.MOV.U32 R90, RZ, RZ, R94 ;  /* 0x000000ffff5a7224 */ /* 0x000fe200078e005e */
[----:B------:R-:W3:Y:S01]  /*5950*/  LDS.U16 R91, [R73+0xd400] ;  /* 0x00d40000495b7984 */ /* 0x000ee20000000400 */
[----:B------:R-:W-:Y:S01]  /*5960*/  LOP3.LUT R94, R64, R219, RZ, 0x30, !PT ;  /* 0x000000db405e7212 */ /* 0x000fe200078e30ff */
[----:B------:R-:W-:Y:S01]  /*5970*/  HADD2.F32 R92, -RZ, R95.H0_H0 ;  /* 0x2000005fff5c7230 */ /* 0x000fe20000004100 */
[----:B------:R-:W-:Y:S01]  /*5980*/  SEL R98, RZ, 0x8000, P1 ;  /* 0x00008000ff627807 */ /* 0x000fe20000800000 */
[----:B------:R-:W-:Y:S01]  /*5990*/  HADD2.F32 R219, -RZ, R219.H0_H0 ;  /* 0x200000dbffdb7230 */ /* 0x000fe20000004100 */
[----:B------:R-:W-:Y:S01]  /*59a0*/  ISETP.NE.AND P0, PT, R90, RZ, PT ;  /* 0x000000ff5a00720c */ /* 0x000fe20003f05270 */
[----:B------:R-:W-:Y:S01]  /*59b0*/  HADD2.F32 R90, -RZ, R97.H0_H0 ;  /* 0x20000061ff5a7230 */ /* 0x000fe20000004100 */
        /* <DEDUP_REMOVED lines=9> */
[----:B------:R-:W-:Y:S01]  /*5a50*/  LOP3.LUT R107, R126, 0x2, R107, 0xe2, !PT ;  /* 0x000000027e6b7812 */ /* 0x000fe200078ee26b */
[----:B------:R-:W-:Y:S01]  /*5a60*/  IMAD.MOV.U32 R92, RZ, RZ, R96 ;  /* 0x000000ffff5c7224 */ /* 0x000fe200078e0060 */
[----:B------:R-:W-:Y:S01]  /*5a70*/  ISETP.NE.AND P1, PT, R90, RZ, PT ;  /* 0x000000ff5a00720c */ /* 0x000fe20003f25270 */
[----:B------:R-:W-:Y:S01]  /*5a80*/  HADD2.F32 R90, -RZ, R87.H0_H0 ;  /* 0x20000057ff5a7230 */ /* 0x000fe20000004100 */
[----:B--2---:R-:W-:Y:S01]  /*5a90*/  LOP3.LUT R94, R64, R89, RZ, 0x30, !PT ;  /* 0x00000059405e7212 */ /* 0x004fe200078e30ff */
[----:B------:R-:W-:Y:S01]  /*5aa0*/  IMAD.SHL.U32 R126, R67, 0x2, RZ ;  /* 0x00000002437e7824 */ /* 0x000fe200078e00ff */
[----:B------:R-:W-:-:S02]  /*5ab0*/  ISETP.NE.AND P2, PT, R92, RZ, PT ;  /* 0x000000ff5c00720c */ /* 0x000fc40003f45270 */
[----:B------:R-:W-:Y:S02]  /*5ac0*/  FSEL R95, RZ, 1, P1 ;  /* 0x3f800000ff5f7808 */ /* 0x000fe40000800000 */
[----:B------:R-:W-:Y:S02]  /*5ad0*/  FSEL R87, RZ, 1, P2 ;  /* 0x3f800000ff577808 */ /* 0x000fe40001000000 */
[----:B------:R-:W-:Y:S01]  /*5ae0*/  LOP3.LUT R92, R64, R93, RZ, 0x30, !PT ;  /* 0x0000005d405c7212 */ /* 0x000fe200078e30ff */
[----:B------:R-:W-:Y:S01]  /*5af0*/  FFMA.FTZ R88, R95, R219, R88 ;  /* 0x000000db5f587223 */ /* 0x000fe20000010058 */
[----:B------:R-:W-:Y:S01]  /*5b00*/  PRMT R94, R94, 0x9910, RZ ;  /* 0x000099105e5e7816 */ /* 0x000fe200000000ff */
[----:B------:R-:W0:Y:S01]  /*5b10*/  LDS.U16 R219, [R73+0xdc00] ;  /* 0x00dc000049db7984 */ /* 0x000e220000000400 */
[----:B------:R-:W-:Y:S01]  /*5b20*/  PRMT R92, R92, 0x9910, RZ ;  /* 0x000099105c5c7816 */ /* 0x000fe200000000ff */
[----:B------:R-:W-:Y:S01]  /*5b30*/  FFMA.FTZ R88, R87, R90, R88 ;  /* 0x0000005a57587223 */ /* 0x000fe20000010058 */
[----:B------:R-:W-:Y:S01]  /*5b40*/  SEL R96, RZ, 0x20000, P3 ;  /* 0x00020000ff607807 */ /* 0x000fe20001800000 */
[----:B------:R-:W-:Y:S01]  /*5b50*/  IMAD.MOV.U32 R87, RZ, RZ, R94 ;  /* 0x000000ffff577224 */ /* 0x000fe200078e005e */
[----:B------:R-:W-:Y:S01]  /*5b60*/  ISETP.NE.AND P3, PT, R92, RZ, PT ;  /* 0x000000ff5c00720c */ /* 0x000fe20003f65270 */
[----:B------:R-:W-:Y:S01]  /*5b70*/  HADD2.F32 R90, -RZ, R93.H0_H0 ;  /* 0x2000005dff5a7230 */ /* 0x000fe20000004100 */
[----:B------:R-:W-:Y:S01]  /*5b80*/  SEL R95, RZ, 0x40000, P4 ;  /* 0x00040000ff5f7807 */ /* 0x000fe20002000000 */
[----:B------:R-:W-:Y:S01]  /*5b90*/  HADD2.F32 R92, -RZ, R89.H0_H0 ;  /* 0x20000059ff5c7230 */ /* 0x000fe20000004100 */
[----:B------:R-:W-:-:S02]  /*5ba0*/  ISETP.NE.AND P4, PT, R87, RZ, PT ;  /* 0x000000ff5700720c */ /* 0x000fc40003f85270 */
[C---:B-1----:R-:W-:Y:S01]  /*5bb0*/  LOP3.LUT R94, R64.reuse, R221, RZ, 0x30, !PT ;  /* 0x000000dd405e7212 */ /* 0x042fe200078e30ff */
[----:B------:R-:W1:Y:S01]  /*5bc0*/  LDS.U16 R87, [R73+0xde00] ;  /* 0x00de000049577984 */ /* 0x000e620000000400 */
[----:B------:R-:W-:Y:S01]  /*5bd0*/  FSEL R93, RZ, 1, P3 ;  /* 0x3f800000ff5d7808 */ /* 0x000fe20001800000 */
[----:B------:R-:W-:Y:S01]  /*5be0*/  HADD2.F32 R221, -RZ, R221.H0_H0 ;  /* 0x200000ddffdd7230 */ /* 0x000fe20000004100 */
        /* <DEDUP_REMOVED lines=14> */
[----:B------:R-:W-:-:S02]  /*5cd0*/  ISETP.NE.AND P0, PT, R89, RZ, PT ;  /* 0x000000ff5900720c */ /* 0x000fc40003f05270 */
[----:B------:R-:W-:Y:S02]  /*5ce0*/  FSEL R89, RZ, 1, P5 ;  /* 0x3f800000ff597808 */ /* 0x000fe40002800000 */
[----:B------:R-:W-:Y:S02]  /*5cf0*/  LOP3.LUT R216, R64, R217, RZ, 0x30, !PT ;  /* 0x000000d940d87212 */ /* 0x000fe400078e30ff */
        /* <DEDUP_REMOVED lines=9> */
[----:B------:R-:W-:-:S02]  /*5d90*/  ISETP.NE.AND P1, PT, R89, RZ, PT ;  /* 0x000000ff5900720c */ /* 0x000fc40003f25270 */
[----:B------:R-:W-:Y:S01]  /*5da0*/  LOP3.LUT R216, R64, R225, RZ, 0x30, !PT ;  /* 0x000000e140d87212 */ /* 0x000fe200078e30ff */
[----:B------:R-:W-:Y:S01]  /*5db0*/  HADD2.F32 R225, -RZ, R225.H0_H0 ;  /* 0x200000e1ffe17230 */ /* 0x000fe20000004100 */
[----:B------:R-:W-:Y:S01]  /*5dc0*/  ISETP.NE.AND P2, PT, R90, RZ, PT ;  /* 0x000000ff5a00720c */ /* 0x000fe20003f45270 */
[----:B------:R-:W-:Y:S01]  /*5dd0*/  HADD2.F32 R90, -RZ, R217.H0_H0 ;  /* 0x200000d9ff5a7230 */ /* 0x000fe20000004100 */
[----:B------:R-:W-:Y:S02]  /*5de0*/  FSEL R89, RZ, 1, P1 ;  /* 0x3f800000ff597808 */ /* 0x000fe40000800000 */
[----:B0-----:R-:W-:Y:S02]  /*5df0*/  LOP3.LUT R218, R64, R219, RZ, 0x30, !PT ;  /* 0x000000db40da7212 */ /* 0x001fe400078e30ff */
[----:B------:R-:W-:Y:S01]  /*5e00*/  FSEL R217, RZ, 1, P2 ;  /* 0x3f800000ffd97808 */ /* 0x000fe20001000000 */
[----:B------:R-:W-:Y:S01]  /*5e10*/  FFMA.FTZ R88, R89, R223, R88 ;  /* 0x000000df59587223 */ /* 0x000fe20000010058 */
[----:B------:R-:W-:-:S02]  /*5e20*/  PRMT R216, R216, 0x9910, RZ ;  /* 0x00009910d8d87816 */ /* 0x000fc400000000ff */
[----:B-1----:R-:W-:Y:S01]  /*5e30*/  LOP3.LUT R64, R64, R87, RZ, 0x30, !PT ;  /* 0x0000005740407212 */ /* 0x002fe200078e30ff */
[----:B------:R-:W-:Y:S01]  /*5e40*/  FFMA.FTZ R217, R217, R90, R88 ;  /* 0x0000005ad9d97223 */ /* 0x000fe20000010058 */
[----:B------:R-:W-:Y:S01]  /*5e50*/  PRMT R218, R218, 0x9910, RZ ;  /* 0x00009910dada7816 */ /* 0x000fe200000000ff */
[----:B------:R-:W-:Y:S01]  /*5e60*/  IMAD.MOV.U32 R88, RZ, RZ, R216 ;  /* 0x000000ffff587224 */ /* 0x000fe200078e00d8 */
[----:B------:R-:W-:Y:S02]  /*5e70*/  PRMT R216, R64, 0x9910, RZ ;  /* 0x0000991040d87816 */ /* 0x000fe400000000ff */
[----:B------:R-:W-:Y:S01]  /*5e80*/  SEL R90, RZ, 0x800000, P3 ;  /* 0x00800000ff5a7807 */ /* 0x000fe20001800000 */
[----:B------:R-:W-:Y:S01]  /*5e90*/  IMAD.MOV.U32 R64, RZ, RZ, R218 ;  /* 0x000000ffff407224 */ /* 0x000fe200078e00da */
[----:B------:R-:W-:Y:S02]  /*5ea0*/  ISETP.NE.AND P3, PT, R88, RZ, PT ;  /* 0x000000ff5800720c */ /* 0x000fe40003f65270 */
[----:B------:R-:W-:-:S02]  /*5eb0*/  SEL R89, RZ, 0x1000000, P4 ;  /* 0x01000000ff597807 */ /* 0x000fc40002000000 */
[----:B------:R-:W-:Y:S02]  /*5ec0*/  ISETP.NE.AND P4, PT, R64, RZ, PT ;  /* 0x000000ff4000720c */ /* 0x000fe40003f85270 */
[----:B------:R-:W-:Y:S02]  /*5ed0*/  FSEL R64, RZ, 1, P3 ;  /* 0x3f800000ff407808 */ /* 0x000fe40001800000 */
[----:B------:R-:W-:Y:S02]  /*5ee0*/  SEL R88, RZ, 0x2000000, P5 ;  /* 0x02000000ff587807 */ /* 0x000fe40002800000 */
[----:B------:R-:W-:Y:S01]  /*5ef0*/  ISETP.NE.AND P5, PT, R216, RZ, PT ;  /* 0x000000ffd800720c */ /* 0x000fe20003fa5270 */
[----:B------:R-:W-:Y:S01]  /*5f00*/  HADD2.F32 R216, -RZ, R219.H0_H0 ;  /* 0x200000dbffd87230 */ /* 0x000fe20000004100 */
[----:B------:R-:W-:Y:S01]  /*5f10*/  FSEL R219, RZ, 1, P4 ;  /* 0x3f800000ffdb7808 */ /* 0x000fe20002000000 */
[----:B------:R-:W-:Y:S01]  /*5f20*/  FFMA.FTZ R64, R64, R225, R217 ;  /* 0x000000e140407223 */ /* 0x000fe200000100d9 */
[----:B------:R-:W-:Y:S01]  /*5f30*/  HADD2.F32 R217, -RZ, R87.H0_H0 ;  /* 0x20000057ffd97230 */ /* 0x000fe20000004100 */
[----:B------:R-:W-:-:S02]  /*5f40*/  FSEL R87, RZ, 1, P5 ;  /* 0x3f800000ff577808 */ /* 0x000fc40002800000 */
[----:B------:R-:W-:Y:S01]  /*5f50*/  FFMA.FTZ R64, R219, R216, R64 ;  /* 0x000000d8db407223 */ /* 0x000fe20000010040 */
[----:B------:R-:W-:Y:S02]  /*5f60*/  LOP3.LUT R83, R126, 0x2, R83, 0xe2, !PT ;  /* 0x000000027e537812 */ /* 0x000fe400078ee253 */
[----:B------:R-:W-:Y:S01]  /*5f70*/  LOP3.LUT R135, R146, 0x2, R135, 0xe2, !PT ;  /* 0x0000000292877812 */ /* 0x000fe200078ee287 */
[----:B------:R-:W-:Y:S01]  /*5f80*/  FFMA.FTZ R64, R87, R217, R64 ;  /* 0x000000d957407223 */ /* 0x000fe20000010040 */
[----:B------:R-:W-:Y:S02]  /*5f90*/  SEL R87, RZ, 0x4000000, P0 ;  /* 0x04000000ff577807 */ /* 0x000fe40000000000 */
[----:B------:R-:W-:Y:S02]  /*5fa0*/  LOP3.LUT R107, R128, R127, R107, 0xfe, !PT ;  /* 0x0000007f806b7212 */ /* 0x000fe400078efe6b */
[----:B------:R-:W0:Y:S01]  /*5fb0*/  SHFL.DOWN P0, R217, R64, 0x1, 0x1f ;  /* 0x08201f0040d97f89 */ /* 0x000e220000000000 */
[----:B------:R-:W-:-:S02]  /*5fc0*/  LOP3.LUT R65, R84, R65, R83, 0xfe, !PT ;  /* 0x0000004154417212 */ /* 0x000fc400078efe53 */
[----:B------:R-:W-:Y:S02]  /*5fd0*/  LOP3.LUT R135, R182, R145, R135, 0xfe, !PT ;  /* 0x00000091b6877212 */ /* 0x000fe400078efe87 */
[----:B------:R-:W-:Y:S02]  /*5fe0*/  LOP3.LUT R107, R134, R131, R107, 0xfe, !PT ;  /* 0x00000083866b7212 */ /* 0x000fe400078efe6b */
[----:B------:R-:W-:Y:S02]  /*5ff0*/  LOP3.LUT R86, R86, R85, R65, 0xfe, !PT ;  /* 0x0000005556567212 */ /* 0x000fe400078efe41 */
[----:B------:R-:W-:Y:S02]  /*6000*/  LOP3.LUT R135, R208, R181, R135, 0xfe, !PT ;  /* 0x000000b5d0877212 */ /* 0x000fe400078efe87 */
[----:B------:R-:W-:Y:S02]  /*6010*/  LOP3.LUT R178, R178, R107, RZ, 0xfc, !PT ;  /* 0x0000006bb2b27212 */ /* 0x000fe400078efcff */
[----:B------:R-:W-:-:S02]  /*6020*/  LOP3.LUT R205, R205, R86, RZ, 0xfc, !PT ;  /* 0x00000056cdcd7212 */ /* 0x000fc400078efcff */
[----:B------:R-:W-:Y:S02]  /*6030*/  LOP3.LUT R146, R206, R135, RZ, 0xfc, !PT ;  /* 0x00000087ce927212 */ /* 0x000fe400078efcff */
[----:B------:R-:W-:Y:S02]  /*6040*/  LOP3.LUT R177, R177, R178, RZ, 0xfc, !PT ;  /* 0x000000b2b1b17212 */ /* 0x000fe400078efcff */
[----:B------:R-:W-:Y:S02]  /*6050*/  LOP3.LUT R210, R213, 0x2, R210, 0xe2, !PT ;  /* 0x00000002d5d27812 */ /* 0x000fe400078ee2d2 */
[----:B------:R-:W-:Y:S02]  /*6060*/  LOP3.LUT R204, R204, R205, RZ, 0xfc, !PT ;  /* 0x000000cdcccc7212 */ /* 0x000fe400078efcff */
[----:B------:R-:W-:Y:S01]  /*6070*/  LOP3.LUT R145, R207, R146, RZ, 0xfc, !PT ;  /* 0x00000092cf917212 */ /* 0x000fe200078efcff */
[----:B0-----:R-:W-:Y:S01]  /*6080*/  @P0 FADD R217, R64, R217 ;  /* 0x000000d940d90221 */ /* 0x001fe20000000000 */
[----:B------:R-:W-:-:S02]  /*6090*/  LOP3.LUT R176, R176, R177, RZ, 0xfc, !PT ;  /* 0x000000b1b0b07212 */ /* 0x000fc400078efcff */
[----:B------:R-:W-:Y:S02]  /*60a0*/  LOP3.LUT R210, R214, R211, R210, 0xfe, !PT ;  /* 0x000000d3d6d27212 */ /* 0x000fe400078efed2 */
[----:B------:R-:W0:Y:S01]  /*60b0*/  SHFL.DOWN P0, R216, R217, 0x2, 0x1f ;  /* 0x08401f00d9d87f89 */ /* 0x000e220000000000 */
[----:B------:R-:W-:Y:S02]  /*60c0*/  LOP3.LUT R203, R203, R204, RZ, 0xfc, !PT ;  /* 0x000000cccbcb7212 */ /* 0x000fe400078efcff */
[----:B------:R-:W-:Y:S02]  /*60d0*/  LOP3.LUT R144, R144, R145, RZ, 0xfc, !PT ;  /* 0x0000009190907212 */ /* 0x000fe400078efcff */
[----:B------:R-:W-:Y:S02]  /*60e0*/  LOP3.LUT R175, R175, R176, RZ, 0xfc, !PT ;  /* 0x000000b0afaf7212 */ /* 0x000fe400078efcff */
[----:B------:R-:W-:Y:S02]  /*60f0*/  LOP3.LUT R210, R215, R212, R210, 0xfe, !PT ;  /* 0x000000d4d7d27212 */ /* 0x000fe400078efed2 */
        /* <DEDUP_REMOVED lines=8> */
[----:B0-----:R-:W-:Y:S01]  /*6180*/  @P0 FADD R216, R217, R216 ;  /* 0x000000d8d9d80221 */ /* 0x001fe20000000000 */
[----:B------:R-:W-:Y:S02]  /*6190*/  LOP3.LUT R200, R200, R201, RZ, 0xfc, !PT ;  /* 0x000000c9c8c87212 */ /* 0x000fe400078efcff */
[----:B------:R-:W-:Y:S02]  /*61a0*/  LOP3.LUT R141, R141, R142, RZ, 0xfc, !PT ;  /* 0x0000008e8d8d7212 */ /* 0x000fe400078efcff */
[----:B------:R-:W-:Y:S01]  /*61b0*/  LOP3.LUT R172, R172, R173, RZ, 0xfc, !PT ;  /* 0x000000adacac7212 */ /* 0x000fe200078efcff */
[----:B------:R-:W0:Y:S01]  /*61c0*/  SHFL.DOWN P0, R219, R216, 0x4, 0x1f ;  /* 0x08801f00d8db7f89 */ /* 0x000e220000000000 */
        /* <DEDUP_REMOVED lines=11> */
[----:B------:R-:W-:Y:S01]  /*6280*/  LOP3.LUT R169, R169, R170, RZ, 0xfc, !PT ;  /* 0x000000aaa9a97212 */ /* 0x000fe200078efcff */
[----:B0-----:R-:W-:Y:S01]  /*6290*/  @P0 FADD R219, R216, R219 ;  /* 0x000000dbd8db0221 */ /* 0x001fe20000000000 */
[----:B------:R-:W-:Y:S02]  /*62a0*/  LOP3.LUT R102, R102, R103, RZ, 0xfc, !PT ;  /* 0x0000006766667212 */ /* 0x000fe400078efcff */
[----:B------:R-:W-:-:S02]  /*62b0*/  LOP3.LUT R196, R196, R197, RZ, 0xfc, !PT ;  /* 0x000000c5c4c47212 */ /* 0x000fc400078efcff */
[----:B------:R-:W-:Y:S01]  /*62c0*/  LOP3.LUT R137, R137, R138, RZ, 0xfc, !PT ;  /* 0x0000008a89897212 */ /* 0x000fe200078efcff */
[----:B------:R-:W0:Y:S01]  /*62d0*/  SHFL.DOWN P0, R64, R219, 0x8, 0x1f ;  /* 0x09001f00db407f89 */ /* 0x000e220000000000 */
        /* <DEDUP_REMOVED lines=62> */
[----:B------:R-:W-:Y:S02]  /*66c0*/  LOP3.LUT R87, R87, R88, RZ, 0xfc, !PT ;  /* 0x0000005857577212 */ /* 0x000fe400078efcff */
[----:B------:R-:W-:Y:S02]  /*66d0*/  LOP3.LUT R115, R115, R116, RZ, 0xfc, !PT ;  /* 0x0000007473737212 */ /* 0x000fe400078efcff */
[----:B------:R-:W-:Y:S02]  /*66e0*/  ISETP.NE.AND P1, PT, R68, RZ, PT ;  /* 0x000000ff4400720c */ /* 0x000fe40003f25270 */
[----:B------:R-:W-:Y:S02]  /*66f0*/  LOP3.LUT R153, R153, R154, RZ, 0xfc, !PT ;  /* 0x0000009a99997212 */ /* 0x000fe400078efcff */
[----:B------:R-:W-:Y:S02]  /*6700*/  LOP3.LUT R179, R179, R180, RZ, 0xfc, !PT ;  /* 0x000000b4b3b37212 */ /* 0x000fe400078efcff */
[----:B------:R-:W-:Y:S01]  /*6710*/  SEL R85, RZ, 0x10000000, P2 ;  /* 0x10000000ff557807 */ /* 0x000fe20001000000 */
[----:B------:R0:W1:Y:S01]  /*6720*/  POPC R209, R153 ;  /* 0x0000009900d17309 */ /* 0x0000620000000000 */
[----:B------:R-:W-:-:S02]  /*6730*/  LOP3.LUT R86, R86, R87, RZ, 0xfc, !PT ;  /* 0x0000005756567212 */ /* 0x000fc400078efcff */
[----:B------:R-:W-:Y:S02]  /*6740*/  LOP3.LUT R114, R114, R115, RZ, 0xfc, !PT ;  /* 0x0000007372727212 */ /* 0x000fe400078efcff */
[----:B------:R-:W-:Y:S01]  /*6750*/  SEL R84, RZ, 0x20000000, P3 ;  /* 0x20000000ff547807 */ /* 0x000fe20001800000 */
[----:B------:R0:W-:Y:S01]  /*6760*/  @!P1 STS [R81+0x18], R128 ;  /* 0x0000188051009388 */ /* 0x0001e20000000800 */
[----:B------:R-:W-:Y:S01]  /*6770*/  LOP3.LUT R85, R85, R86, RZ, 0xfc, !PT ;  /* 0x0000005655557212 */ /* 0x000fe200078efcff */
[----:B------:R0:W2:Y:S01]  /*6780*/  POPC R182, R179 ;  /* 0x000000b300b67309 */ /* 0x0000a20000000000 */
[----:B------:R-:W-:Y:S02]  /*6790*/  SEL R83, RZ, 0x40000000, P4 ;  /* 0x40000000ff537807 */ /* 0x000fe40002000000 */
[----:B------:R-:W-:Y:S02]  /*67a0*/  LOP3.LUT R84, R84, R85, RZ, 0xfc, !PT ;  /* 0x0000005554547212 */ /* 0x000fe400078efcff */
[----:B------:R-:W-:-:S02]  /*67b0*/  SEL R82, RZ, 0x80000000, P5 ;  /* 0x80000000ff527807 */ /* 0x000fc40002800000 */
[----:B------:R-:W-:Y:S01]  /*67c0*/  LOP3.LUT R83, R83, R84, RZ, 0xfc, !PT ;  /* 0x0000005453537212 */ /* 0x000fe200078efcff */
[----:B------:R0:W3:Y:S03]  /*67d0*/  POPC R134, R114 ;  /* 0x0000007200867309 */ /* 0x0000e60000000000 */
[----:B------:R-:W-:Y:S01]  /*67e0*/  LOP3.LUT R82, R82, R83, RZ, 0xfc, !PT ;  /* 0x0000005352527212 */ /* 0x000fe200078efcff */
[----:B------:R-:W-:Y:S06]  /*67f0*/  BAR.SYNC.DEFER_BLOCKING 0x0 ;  /* 0x0000000000007b1d */ /* 0x000fec0000010000 */
[----:B------:R-:W-:Y:S05]  /*6800*/  @P6 BRA `(.L_x_124) ;  /* 0x000000b000006947 */ /* 0x000fea0003800000 */
[----:B-12---:R-:W1:Y:S04]  /*6810*/  LDS R135, [0x1c] ;  /* 0x00001c00ff877984 */ /* 0x006e680000000800 */
[----:B------:R-:W2:Y:S04]  /*6820*/  LDS.128 R64, [0x20] ;  /* 0x00002000ff407984 */ /* 0x000ea80000000c00 */
[----:B------:R-:W4:Y:S04]  /*6830*/  LDS R207, [0x28] ;  /* 0x00002800ffcf7984 */ /* 0x000f280000000800 */
[----:B------:R-:W5:Y:S01]  /*6840*/  LDS.64 R126, [0x30] ;  /* 0x00003000ff7e7984 */ /* 0x000f620000000a00 */
[----:B-1----:R-:W-:-:S04]  /*6850*/  FADD.FTZ R135, R128, R135 ;  /* 0x0000008780877221 */ /* 0x002fc80000010000 */
[----:B--2---:R-:W-:-:S04]  /*6860*/  FADD.FTZ R64, R135, R64 ;  /* 0x0000004087407221 */ /* 0x004fc80000010000 */
[----:B------:R-:W-:-:S04]  /*6870*/  FADD.FTZ R64, R65, R64 ;  /* 0x0000004041407221 */ /* 0x000fc80000010000 */
[----:B----4-:R-:W-:-:S04]  /*6880*/  FADD.FTZ R64, R64, R207 ;  /* 0x000000cf40407221 */ /* 0x010fc80000010000 */
[----:B------:R-:W-:-:S04]  /*6890*/  FADD.FTZ R67, R67, R64 ;  /* 0x0000004043437221 */ /* 0x000fc80000010000 */
[----:B-----5:R-:W-:-:S04]  /*68a0*/  FADD.FTZ R126, R67, R126 ;  /* 0x0000007e437e7221 */ /* 0x020fc80000010000 */
[----:B0-----:R-:W-:Y:S02]  /*68b0*/  FADD.FTZ R128, R127, R126 ;  /* 0x0000007e7f807221 */ /* 0x001fe40000010000 */
.L_x_124:
[----:B-12---:R-:W-:Y:S05]  /*68c0*/  BSYNC B0 ;  /* 0x0000000000007941 */ /* 0x006fea0003800000 */
.L_x_123:
[----:B0-----:R-:W-:Y:S01]  /*68d0*/  @!P6 FADD.FTZ R128, R128, R75 ;  /* 0x0000004b8080e221 */ /* 0x001fe20000010000 */
[----:B------:R-:W0:Y:S01]  /*68e0*/  POPC R65, R82 ;  /* 0x0000005200417309 */ /* 0x000e220000000000 */
[----:B------:R-:W-:Y:S01]  /*68f0*/  ISETP.GT.U32.AND P0, PT, R132, 0x1f, PT ;  /* 0x0000001f8400780c */ /* 0x000fe20003f04070 */
[----:B------:R-:W-:Y:S01]  /*6900*/  BSSY B0, `(.L_x_125) ;  /* 0x0000046000007945 */ /* 0x000fe20003800000 */
[----:B---3--:R-:W-:Y:S01]  /*6910*/  IADD3 R134, R134, R209, R182 ;  /* 0x000000d186867210 */ /* 0x008fe20007ffe0b6 */
[----:B------:R1:W-:Y:S01]  /*6920*/  @!P6 STS [0x4], R128 ;  /* 0x00000480ff00e388 */ /* 0x0003e20000000800 */
[----:B------:R-:W-:-:S03]  /*6930*/  LEA.HI R64, R132, R132, RZ, 0x1d ;  /* 0x0000008484407211 */ /* 0x000fc600078fe8ff */
[----:B------:R-:W-:Y:S01]  /*6940*/  BAR.SYNC.DEFER_BLOCKING 0x0 ;  /* 0x0000000000007b1d */ /* 0x000fe20000010000 */
[----:B------:R-:W-:Y:S01]  /*6950*/  LEA R135, R64, 0x10, 0x2 ;  /* 0x0000001040877811 */ /* 0x000fe200078e10ff */
[----:B0-----:R-:W-:-:S04]  /*6960*/  IMAD.IADD R65, R65, 0x1, R134 ;  /* 0x0000000141417824 */ /* 0x001fc800078e0286 */
        /* <DEDUP_REMOVED lines=24> */
.L_x_138:
        /* <DEDUP_REMOVED lines=14> */
.L_x_139:
        /* <DEDUP_REMOVED lines=25> */
.L_x_126:
[----:B-1----:R-:W-:Y:S05]  /*6d60*/  BSYNC B0 ;  /* 0x0000000000007941 */ /* 0x002fea0003800000 */
.L_x_125:
        /* <DEDUP_REMOVED lines=18> */
.L_x_129:
[----:B01----:R-:W-:Y:S01]  /*6e90*/  IMAD.MOV.U32 R65, RZ, RZ, 0x1 ;  /* 0x00000001ff417424 */ /* 0x003fe200078e00ff */
[----:B------:R-:W-:Y:S02]  /*6ea0*/  LOP3.LUT R64, R80, 0xffff, RZ, 0xc0, !PT ;  /* 0x0000ffff50407812 */ /* 0x000fe400078ec0ff */
[----:B------:R-:W-:Y:S02]  /*6eb0*/  PRMT R196, R196, 0x9910, RZ ;  /* 0x00009910c4c47816 */ /* 0x000fe400000000ff */
[----:B------:R-:W-:Y:S02]  /*6ec0*/  SHF.L.U32 R65, R65, R64, RZ ;  /* 0x0000004041417219 */ /* 0x000fe400000006ff */
[----:B------:R-:W-:Y:S02]  /*6ed0*/  PRMT R169, R169, 0x9910, RZ ;  /* 0x00009910a9a97816 */ /* 0x000fe400000000ff */
[----:B------:R-:W-:Y:S02]  /*6ee0*/  LOP3.LUT R182, R76, R65, RZ, 0xfc, !PT ;  /* 0x000000414cb67212 */ /* 0x000fe400078efcff */
[----:B------:R-:W-:-:S02]  /*6ef0*/  PRMT R113, R113, 0x9910, RZ ;  /* 0x0000991071717816 */ /* 0x000fc400000000ff */
[----:B------:R-:W-:Y:S02]  /*6f00*/  LOP3.LUT R64, R182, R41, RZ, 0x30, !PT ;  /* 0x00000029b6407212 */ /* 0x000fe400078e30ff */
[----:B------:R-:W-:Y:S02]  /*6f10*/  PRMT R112, R112, 0x9910, RZ ;  /* 0x0000991070707816 */ /* 0x000fe400000000ff */
[----:B------:R-:W-:Y:S02]  /*6f20*/  PRMT R64, R64, 0x9910, RZ ;  /* 0x0000991040407816 */ /* 0x000fe400000000ff */
[----:B------:R-:W-:Y:S02]  /*6f30*/  PRMT R111, R111, 0x9910, RZ ;  /* 0x000099106f6f7816 */ /* 0x000fe400000000ff */
[----:B------:R-:W-:Y:S02]  /*6f40*/  ISETP.NE.AND P1, PT, R64, RZ, PT ;  /* 0x000000ff4000720c */ /* 0x000fe40003f25270 */
[----:B------:R-:W-:-:S02]  /*6f50*/  LOP3.LUT R64, R182, R40, RZ, 0x30, !PT ;  /* 0x00000028b6407212 */ /* 0x000fc400078e30ff */
[----:B------:R-:W-:Y:S02]  /*6f60*/  ISETP.GT.U32.OR P1, PT, R135, 0xbff, P1 ;  /* 0x00000bff8700780c */ /* 0x000fe40000f24470 */
[----:B------:R-:W-:Y:S02]  /*6f70*/  PRMT R64, R64, 0x9910, RZ ;  /* 0x0000991040407816 */ /* 0x000fe400000000ff */
[----:B------:R-:W-:Y:S02]  /*6f80*/  PRMT R110, R110, 0x9910, RZ ;  /* 0x000099106e6e7816 */ /* 0x000fe400000000ff */
[----:B------:R-:W-:Y:S02]  /*6f90*/  ISETP.NE.AND P2, PT, R64, RZ, PT ;  /* 0x000000ff4000720c */ /* 0x000fe40003f45270 */
[----:B------:R-:W-:Y:S02]  /*6fa0*/  LOP3.LUT R64, R182, R42, RZ, 0x30, !PT ;  /* 0x0000002ab6407212 */ /* 0x000fe400078e30ff */
[----:B------:R-:W-:-:S02]  /*6fb0*/  PRMT R109, R109, 0x9910, RZ ;  /* 0x000099106d6d7816 */ /* 0x000fc400000000ff */
[----:B------:R-:W-:Y:S01]  /*6fc0*/  PRMT R66, R64, 0x9910, RZ ;  /* 0x0000991040427816 */ /* 0x000fe200000000ff */
[----:B------:R-:W0:Y:S01]  /*6fd0*/  @!P1 S2R R65, SR_TID.X ;  /* 0x0000000000419919 */ /* 0x000e220000002100 */
[----:B------:R-:W-:Y:S02]  /*6fe0*/  @!P1 LOP3.LUT R128, R41, 0xffff, RZ, 0xc0, !PT ;  /* 0x0000ffff29809812 */ /* 0x000fe400078ec0ff */
[----:B------:R-:W-:Y:S02]  /*6ff0*/  ISETP.NE.AND P3, PT, R66, RZ, PT ;  /* 0x000000ff4200720c */ /* 0x000fe40003f65270 */
[----:B------:R-:W-:Y:S02]  /*7000*/  LOP3.LUT R66, R182, R39, RZ, 0x30, !PT ;  /* 0x00000027b6427212 */ /* 0x000fe400078e30ff */
[----:B------:R-:W-:Y:S02]  /*7010*/  @!P1 PRMT R41, RZ, 0x7610, R41 ;  /* 0x00007610ff299816 */ /* 0x000fe40000000029 */
[----:B------:R-:W-:-:S02]  /*7020*/  PRMT R126, R66, 0x9910, RZ ;  /* 0x00009910427e7816 */ /* 0x000fc400000000ff */
[----:B------:R-:W-:Y:S02]  /*7030*/  PRMT R108, R108, 0x9910, RZ ;  /* 0x000099106c6c7816 */ /* 0x000fe400000000ff */
[----:B------:R-:W-:Y:S02]  /*7040*/  ISETP.NE.AND P4, PT, R126, RZ, PT ;  /* 0x000000ff7e00720c */ /* 0x000fe40003f85270 */
[----:B------:R-:W-:Y:S01]  /*7050*/  PRMT R98, R98, 0x9910, RZ ;  /* 0x0000991062627816 */ /* 0x000fe200000000ff */
[----:B0-----:R-:W-:-:S05]  /*7060*/  @!P1 IMAD.SHL.U32 R129, R65, 0x80, RZ ;  /* 0x0000008041819824 */ /* 0x001fca00078e00ff */
        /* <DEDUP_REMOVED lines=90> */
[----:B0-----:R-:W-:Y:S01]  /*7610*/  @!P1 IADD3 R135, R135, 0x1, RZ ;  /* 0x0000000187879810 */ /* 0x001fe20007ffe0ff */
[----:B------:R-:W-:Y:S01]  /*7620*/  IMAD.MOV.U32 R126, RZ, RZ, R196 ;  /* 0x000000ffff7e7224 */ /* 0x000fe200078e00c4 */
[----:B------:R-:W-:Y:S02]  /*7630*/  LOP3.LUT P1, RZ, R193, 0x40000, RZ, 0xc0, !PT ;  /* 0x00040000c1ff7812 */ /* 0x000fe4000782c0ff */
[----:B------:R-:W-:Y:S02]  /*7640*/  ISETP.GT.U32.OR P2, PT, R135, 0xbff, !P2 ;  /* 0x00000bff8700780c */ /* 0x000fe40005744470 */
[----:B------:R-:W-:-:S11]  /*7650*/  ISETP.GT.AND P4, PT, R126, -0x1, PT ;  /* 0xffffffff7e00780c */ /* 0x000fd60003f84270 */
        /* <DEDUP_REMOVED lines=109> */
[----:B------:R-:W-:Y:S02]  /*7d30*/  ISETP.GT.U32.OR P0, PT, R135, 0xbff, !P0 ;  /* 0x00000bff8700780c */ /* 0x000fe40004704470 */
[----:B------:R-:W-:-:S04]  /*7d40*/  PRMT R126, R126, 0x9910, RZ ;  /* 0x000099107e7e7816 */ /* 0x000fc800000000ff */
[----:B------:R-:W-:-:S07]  /*7d50*/  ISETP.NE.AND P3, PT, R126, RZ, PT ;  /* 0x000000ff7e00720c */ /* 0x000fce0003f65270 */
        /* <DEDUP_REMOVED lines=47> */
[----:B------:R-:W-:Y:S02]  /*8050*/  @!P5 LOP3.LUT R66, R58, 0xffff, RZ, 0xc0, !PT ;  /* 0x0000ffff3a42d812 */ /* 0x000fe400078ec0ff */
[----:B------:R-:W-:-:S02]  /*8060*/  @!P5 IADD3 R67, R129, 0x22, RZ ;  /* 0x000000228143d810 */ /* 0x000fc40007ffe0ff */
        /* <DEDUP_REMOVED lines=184> */
[----:B------:R-:W-:Y:S02]  /*8bf0*/  PRMT R126, R152, 0x9910, RZ ;  /* 0x00009910987e7816 */ /* 0x000fe400000000ff */
[----:B------:R-:W-:Y:S02]  /*8c00*/  ISETP.GT.U32.OR P2, PT, R135, 0xbff, !P2 ;  /* 0x00000bff8700780c */ /* 0x000fe40005744470 */
[----:B------:R-:W-:Y:S02]  /*8c10*/  ISETP.NE.AND P5, PT, R126, RZ, PT ;  /* 0x000000ff7e00720c */ /* 0x000fe40003fa5270 */
[----:B------:R-:W-:-:S09]  /*8c20*/  PRMT R126, R151, 0x9910, RZ ;  /* 0x00009910977e7816 */ /* 0x000fd200000000ff */
        /* <DEDUP_REMOVED lines=16> */
[----:B0-----:R-:W-:-:S04]  /*8d30*/  @!P4 IADD3 R135, R135, 0x1, RZ ;  /* 0x000000018787c810 */ /* 0x001fc80007ffe0ff */
        /* <DEDUP_REMOVED lines=451> */
.L_x_130:
        /* <DEDUP_REMOVED lines=20> */
.L_x_132:
        /* <DEDUP_REMOVED lines=12> */
.L_x_133:
[----:B------:R-:W-:Y:S01]  /*ab70*/  IADD3 R80, R80, -0x1, RZ ;  /* 0xffffffff50507810 */ /* 0x000fe20007ffe0ff */
[----:B0-----:R-:W-:Y:S05]  /*ab80*/  BRA `(.L_x_134) ;  /* 0xffff724000007947 */ /* 0x001fea000383ffff */
.L_x_131:
        /* <DEDUP_REMOVED lines=15> */
[----:B------:R-:W3:Y:S01]  /*ac80*/  S2R R5, SR_CTAID.Y ;  /* 0x0000000000057919 */ /* 0x000ee20000002600 */
[----:B------:R-:W-:-:S02]  /*ac90*/  IMAD.MOV.U32 R7, RZ, RZ, c[0x0][0x18c] ;  /* 0x00006300ff077624 */ /* 0x000fc400078e00ff */
[----:B0-----:R-:W-:Y:S01]  /*aca0*/  ISETP.EQ.U32.AND P1, PT, R2, UR4, PT ;  /* 0x0000000402007c0c */ /* 0x001fe2000bf22070 */
[----:B---3--:R-:W-:Y:S02]  /*acb0*/  IMAD R0, R5, c[0x0][0xc], R0 ;  /* 0x0000030005007a24 */ /* 0x008fe400078e0200 */
[----:B-1----:R-:W-:Y:S02]  /*acc0*/  IMAD.U32 R5, RZ, RZ, UR5 ;  /* 0x00000005ff057e24 */ /* 0x002fe4000f8e00ff */
[----:B------:R-:W-:-:S05]  /*acd0*/  IMAD.WIDE.U32 R8, R0, R9, c[0x0][0x180] ;  /* 0x0000600000087625 */ /* 0x000fca00078e0009 */
[----:B------:R0:W-:Y:S04]  /*ace0*/  STG.E [R8.64], R13 ;  /* 0x0000000d08007986 */ /* 0x0001e8000c101906 */
[----:B------:R0:W-:Y:S02]  /*acf0*/  @P1 RED.E.MAX.S32.STRONG.GPU [R6.64], R5 ;  /* 0x000000050600198e */ /* 0x0001e4000d10e386 */
.L_x_136:
[----:B------:R-:W-:Y:S05]  /*ad00*/  BSYNC B0 ;  /* 0x0000000000007941 */ /* 0x000fea0003800000 */
.L_x_135:
[----:B------:R-:W-:Y:S05]  /*ad10*/  @P0 EXIT ;  /* 0x000000000000094d */ /* 0x000fea0003800000 */
.L_x_137:
[----:B0-----:R1:W3:Y:S01]  /*ad20*/  LDS.64 R10, [R132.X8+0x4b0] ;  /* 0x0004b000840a7984 */ /* 0x0012e20000008a00 */
[----:B------:R-:W-:-:S04]  /*ad30*/  IADD3 R0, P0, R3, R132, RZ ;  /* 0x0000008403007210 */ /* 0x000fc80007f1e0ff */
[----:B0-----:R-:W-:Y:S02]  /*ad40*/  LEA.HI.X.SX32 R5, R132, R4, 0x1, P0 ;  /* 0x0000000484057211 */ /* 0x001fe400000f0eff */
        /* <DEDUP_REMOVED lines=10> */
.L_x_113:
        /* <DEDUP_REMOVED lines=9> */
.L_x_127:
[----:B------:R-:W-:Y:S01]  /*ae80*/  IMAD.MOV.U32 R134, RZ, RZ, R207 ;  /* 0x000000ffff867224 */ /* 0x000fe200078e00cf */
[----:B------:R-:W-:Y:S01]  /*ae90*/  MOV R64, 0xaee0 ;  /* 0x0000aee000407802 */ /* 0x000fe20000000f00 */
[----:B------:R-:W-:-:S02]  /*aea0*/  IMAD.MOV.U32 R67, RZ, RZ, 0x1 ;  /* 0x00000001ff437424 */ /* 0x000fc400078e00ff */
[----:B------:R-:W-:Y:S02]  /*aeb0*/  IMAD.MOV.U32 R127, RZ, RZ, RZ ;  /* 0x000000ffff7f7224 */ /* 0x000fe400078e00ff */
[----:B------:R-:W-:Y:S02]  /*aec0*/  IMAD.MOV.U32 R128, RZ, RZ, -0x1 ;  /* 0xffffffffff807424 */ /* 0x000fe400078e00ff */
[----:B0-----:R-:W-:Y:S05]  /*aed0*/  CALL.REL.NOINC `($__internal_9_$__cuda_sm70_shflsync_up_p) ;  /* 0x0000035000007944 */ /* 0x001fea0003c00000 */
[----:B------:R-:W-:Y:S01]  /*aee0*/  ISETP.EQ.U32.AND P1, PT, R126, 0x1, PT ;  /* 0x000000017e00780c */ /* 0x000fe20003f22070 */
[----:B------:R-:W-:Y:S01]  /*aef0*/  IMAD.MOV.U32 R64, RZ, RZ, R67 ;  /* 0x000000ffff407224 */ /* 0x000fe200078e0043 */
[----:B------:R-:W-:Y:S07]  /*af00*/  BRA `(.L_x_138) ;  /* 0xffffbbe000007947 */ /* 0x000fee000383ffff */
.L_x_128:
[----:B------:R-:W-:Y:S01]  /*af10*/  IMAD.MOV.U32 R67, RZ, RZ, 0x2 ;  /* 0x00000002ff437424 */ /* 0x000fe200078e00ff */
[----:B------:R-:W-:Y:S01]  /*af20*/  MOV R64, 0xaf60 ;  /* 0x0000af6000407802 */ /* 0x000fe20000000f00 */
[----:B------:R-:W-:Y:S02]  /*af30*/  IMAD.MOV.U32 R127, RZ, RZ, RZ ;  /* 0x000000ffff7f7224 */ /* 0x000fe400078e00ff */
[----:B------:R-:W-:Y:S02]  /*af40*/  IMAD.MOV.U32 R128, RZ, RZ, -0x1 ;  /* 0xffffffffff807424 */ /* 0x000fe400078e00ff */
[----:B01----:R-:W-:Y:S05]  /*af50*/  CALL.REL.NOINC `($__internal_9_$__cuda_sm70_shflsync_up_p) ;  /* 0x000002d000007944 */ /* 0x003fea0003c00000 */
[----:B------:R-:W-:Y:S01]  /*af60*/  IMAD.IADD R64, R134, 0x1, R67 ;  /* 0x0000000186407824 */ /* 0x000fe200078e0243 */
[----:B------:R-:W-:Y:S01]  /*af70*/  ISETP.NE.U32.AND P1, PT, R126, 0x1, PT ;  /* 0x000000017e00780c */ /* 0x000fe20003f25070 */
[----:B------:R-:W-:-:S02]  /*af80*/  IMAD.MOV.U32 R127, RZ, RZ, RZ ;  /* 0x000000ffff7f7224 */ /* 0x000fc400078e00ff */
[----:B------:R-:W-:Y:S01]  /*af90*/  IMAD.MOV.U32 R128, RZ, RZ, -0x1 ;  /* 0xffffffffff807424 */ /* 0x000fe200078e00ff */
[----:B------:R-:W-:Y:S01]  /*afa0*/  SEL R134, R64, R67, !P1 ;  /* 0x0000004340867207 */ /* 0x000fe20004800000 */
[----:B------:R-:W-:Y:S01]  /*afb0*/  IMAD.MOV.U32 R67, RZ, RZ, 0x4 ;  /* 0x00000004ff437424 */ /* 0x000fe200078e00ff */
[----:B------:R-:W-:Y:S02]  /*afc0*/  MOV R64, 0xafe0 ;  /* 0x0000afe000407802 */ /* 0x000fe40000000f00 */
[----:B------:R-:W-:Y:S05]  /*afd0*/  CALL.REL.NOINC `($__internal_9_$__cuda_sm70_shflsync_up_p) ;  /* 0x0000025000007944 */ /* 0x000fea0003c00000 */
[----:B------:R-:W-:Y:S01]  /*afe0*/  IMAD.IADD R64, R134, 0x1, R67 ;  /* 0x0000000186407824 */ /* 0x000fe200078e0243 */
[----:B------:R-:W-:Y:S01]  /*aff0*/  ISETP.NE.U32.AND P1, PT, R126, 0x1, PT ;  /* 0x000000017e00780c */ /* 0x000fe20003f25070 */
[----:B------:R-:W-:Y:S02]  /*b000*/  IMAD.MOV.U32 R127, RZ, RZ, RZ ;  /* 0x000000ffff7f7224 */ /* 0x000fe400078e00ff */
[----:B------:R-:W-:Y:S01]  /*b010*/  IMAD.MOV.U32 R128, RZ, RZ, -0x1 ;  /* 0xffffffffff807424 */ /* 0x000fe200078e00ff */
[----:B------:R-:W-:Y:S01]  /*b020*/  SEL R134, R64, R67, !P1 ;  /* 0x0000004340867207 */ /* 0x000fe20004800000 */
[----:B------:R-:W-:Y:S01]  /*b030*/  IMAD.MOV.U32 R67, RZ, RZ, 0x8 ;  /* 0x00000008ff437424 */ /* 0x000fe200078e00ff */
[----:B------:R-:W-:-:S02]  /*b040*/  MOV R64, 0xb060 ;  /* 0x0000b06000407802 */ /* 0x000fc40000000f00 */
[----:B------:R-:W-:Y:S05]  /*b050*/  CALL.REL.NOINC `($__internal_9_$__cuda_sm70_shflsync_up_p) ;  /* 0x000001d000007944 */ /* 0x000fea0003c00000 */
        /* <DEDUP_REMOVED lines=10> */
[----:B------:R-:W-:Y:S02]  /*b100*/  IMAD.MOV.U32 R126, RZ, RZ, 0x1f ;  /* 0x0000001fff7e7424 */ /* 0x000fe400078e00ff */
[----:B------:R-:W-:Y:S01]  /*b110*/  IMAD.MOV.U32 R128, RZ, RZ, 0x1f ;  /* 0x0000001fff807424 */ /* 0x000fe200078e00ff */
[----:B------:R-:W-:Y:S01]  /*b120*/  SEL R67, R64, R67, !P1 ;  /* 0x0000004340437207 */ /* 0x000fe20004800000 */
[----:B------:R-:W-:Y:S01]  /*b130*/  IMAD.MOV.U32 R209, RZ, RZ, -0x1 ;  /* 0xffffffffffd17424 */ /* 0x000fe200078e00ff */
[----:B------:R-:W-:-:S02]  /*b140*/  MOV R64, 0xb160 ;  /* 0x0000b16000407802 */ /* 0x000fc40000000f00 */
[----:B------:R-:W-:Y:S05]  /*b150*/  CALL.REL.NOINC `($__internal_8_$__cuda_sm70_shflsync_idx_p) ;  /* 0x0000009000007944 */ /* 0x000fea0003c00000 */
[----:B------:R-:W-:Y:S01]  /*b160*/  IMAD.IADD R207, R67, 0x1, -R207 ;  /* 0x0000000143cf7824 */ /* 0x000fe200078e0acf */
[----:B------:R-:W-:Y:S01]  /*b170*/  MOV R64, 0xb1e0 ;  /* 0x0000b1e000407802 */ /* 0x000fe20000000f00 */
[----:B-1----:R-:W-:-:S02]  /*b180*/  IMAD.MOV.U32 R127, RZ, RZ, R128 ;  /* 0x000000ffff7f7224 */ /* 0x002fc400078e0080 */
[----:B0-----:R-:W-:Y:S02]  /*b190*/  IMAD.MOV.U32 R67, RZ, RZ, R74 ;  /* 0x000000ffff437224 */ /* 0x001fe400078e004a */
[----:B------:R-:W-:Y:S02]  /*b1a0*/  IMAD.MOV.U32 R128, RZ, RZ, RZ ;  /* 0x000000ffff807224 */ /* 0x000fe400078e00ff */
[----:B------:R-:W-:Y:S02]  /*b1b0*/  IMAD.MOV.U32 R126, RZ, RZ, 0x1f ;  /* 0x0000001fff7e7424 */ /* 0x000fe400078e00ff */
[----:B------:R-:W-:Y:S02]  /*b1c0*/  IMAD.MOV.U32 R209, RZ, RZ, -0x1 ;  /* 0xffffffffffd17424 */ /* 0x000fe400078e00ff */
[----:B------:R-:W-:Y:S05]  /*b1d0*/  CALL.REL.NOINC `($__internal_8_$__cuda_sm70_shflsync_idx_p) ;  /* 0x0000001000007944 */ /* 0x000fea0003c00000 */
[----:B01----:R-:W-:Y:S05]  /*b1e0*/  BRA `(.L_x_139) ;  /* 0xffffb9e000007947 */ /* 0x003fea000383ffff */
        .weak           $__internal_8_$__cuda_sm70_shflsync_idx_p
        .type           $__internal_8_$__cuda_sm70_shflsync_idx_p,@function
        .size           $__internal_8_$__cuda_sm70_shflsync_idx_p,($__internal_9_$__cuda_sm70_shflsync_up_p - $__internal_8_$__cuda_sm70_shflsync_idx_p)
$__internal_8_$__cuda_sm70_shflsync_idx_p:
[----:B------:R-:W-:Y:S01]  /*b1f0*/  IMAD.MOV.U32 R65, RZ, RZ, 0x0 ;  /* 0x00000000ff417424 */ /* 0x000fe200078e00ff */
[----:B------:R-:W-:Y:S04]  /*b200*/  WARPSYNC R209 ;  /* 0x000000d100007348 */ /* 0x000fe80003800000 */
[----:B------:R0:W1:Y:S01]  /*b210*/  SHFL.IDX PT, R128, R67, R128, R126 ;  /* 0x0000008043807389 */ /* 0x00006200000e007e */
[----:B------:R-:W-:Y:S05]  /*b220*/  RET.REL.NODEC R64 `(_ZN17fastertransformer19segmented_topp_impl27segmented_top_p_single_passINS0_28Segmented_topk_kernel_paramsI6__halfiLi256ELi1EEELi128EEEvNS0_20TopKPerSegmentParamsE) ;  /* 0xffff4dd040007950 */ /* 0x000fea0003c3ffff */
        .weak           $__internal_9_$__cuda_sm70_shflsync_up_p
        .type           $__internal_9_$__cuda_sm70_shflsync_up_p,@function
        .size           $__internal_9_$__cuda_sm70_shflsync_up_p,(.L_x_1820 - $__internal_9_$__cuda_sm70_shflsync_up_p)
$__internal_9_$__cuda_sm70_shflsync_up_p:
[----:B------:R-:W-:Y:S04]  /*b230*/  WARPSYNC R128 ;  /* 0x0000008000007348 */ /* 0x000fe80003800000 */
[----:B------:R-:W0:Y:S01]  /*b240*/  SHFL.UP P1, R67, R134, R67, R127 ;  /* 0x0400004386437389 */ /* 0x000e22000002007f */
[----:B------:R-:W-:Y:S01]  /*b250*/  IMAD.MOV.U32 R65, RZ, RZ, 0x0 ;  /* 0x00000000ff417424 */ /* 0x000fe200078e00ff */
[----:B0-----:R-:W-:-:S03]  /*b260*/  SEL R126, RZ, 0x1, !P1 ;  /* 0x00000001ff7e7807 */ /* 0x001fc60004800000 */
[----:B------:R-:W-:Y:S05]  /*b270*/  RET.REL.NODEC R64 `(_ZN17fastertransformer19segmented_topp_impl27segmented_top_p_single_passINS0_28Segmented_topk_kernel_paramsI6__halfiLi256ELi1EEELi128EEEvNS0_20TopKPerSegmentParamsE) ;  /* 0xffff4d8040007950 */ /* 0x000fea0003c3ffff */
.L_x_140:
        /* <DEDUP_REMOVED lines=16> */
.L_x_1820:


//--------------------- .text._ZN17fastertransformer19segmented_topp_impl27segmented_top_p_single_passINS0_28Segmented_topk_kernel_paramsI6__halfiLi256ELi1EEELi96EEEvNS0_20TopKPerSegmentParamsE --------------------------
	.section	.text._ZN17fastertransformer19segmented_topp_impl27segmented_top_p_single_passINS0_28Segmented_topk_kernel_paramsI6__halfiLi256ELi1EEELi96EEEvNS0_20TopKPerSegmentParamsE,"ax",@progbits
	.sectioninfo	@"SHI_REGISTERS=182"
	.align	128
        .global         _ZN17fastertransformer19segmented_topp_impl27segmented_top_p_single_passINS0_28Segmented_topk_kernel_paramsI6__halfiLi256ELi1EEELi96EEEvNS0_20TopKPerSegmentParamsE
        .type           _ZN17fastertransformer19segmented_topp_impl27segmented_top_p_single_passINS0_28Segmented_topk_kernel_paramsI6__halfiLi256ELi1EEELi96EEEvNS0_20TopKPerSegmentParamsE,@function
        .size           _ZN17fastertransformer19segmented_topp_impl27segmented_top_p_single_passINS0_28Segmented_topk_kernel_paramsI6__halfiLi256ELi1EEELi96EEEvNS0_20TopKPerSegmentParamsE,(.L_x_1822 - _ZN17fastertransformer19segmented_topp_impl27segmented_top_p_single_passINS0_28Segmented_topk_kernel_paramsI6__halfiLi256ELi1EEELi96EEEvNS0_20TopKPerSegmentParamsE)
        .other          _ZN17fastertransformer19segmented_topp_impl27segmented_top_p_single_passINS0_28Segmented_topk_kernel_paramsI6__halfiLi256ELi1EEELi96EEEvNS0_20TopKPerSegmentParamsE,@"STO_CUDA_ENTRY STV_DEFAULT"
_ZN17fastertransformer19segmented_topp_impl27segmented_top_p_single_passINS0_28Segmented_topk_kernel_paramsI6__halfiLi256ELi1EEELi96EEEvNS0_20TopKPerSegmentParamsE:
.text._ZN17fastertransformer19segmented_topp_impl27segmented_top_p_single_passINS0_28Segmented_topk_kernel_paramsI6__halfiLi256ELi1EEELi96EEEvNS0_20TopKPerSegmentParamsE:
        /* <DEDUP_REMOVED lines=19> */
[----:B------:R-:W-:Y:S01]  /*0130*/  CS2R R40, SRZ ;  /* 0x0000000000287805 */ /* 0x000fe2000001ff00 */
[----:B------:R-:W-:Y:S02]  /*0140*/  CS2R R38, SRZ ;  /* 0x0000000000267805 */ /* 0x000fe4000001ff00 */
[----:B------:R-:W-:-:S03]  /*0150*/  ISETP.LE.AND P2, PT, RZ, UR4, PT ;  /* 0x00000004ff007c0c */ /* 0x000fc6000bf43270 */
[----:B0-----:R-:W0:Y:S02]  /*0160*/  MUFU.RCP R0, R0 ;  /* 0x0000000000007308 */ /* 0x001e240000001000 */
[----:B0-----:R-:W-:-:S06]  /*0170*/  IADD3 R2, R0, 0xffffffe, RZ ;  /* 0x0ffffffe00027810 */ /* 0x001fcc0007ffe0ff */
[----:B------:R0:W2:Y:S02]  /*0180*/  F2I.FTZ.U32.TRUNC.NTZ R3, R2 ;  /* 0x0000000200037305 */ /* 0x0000a4000021f000 */
[----:B0-----:R-:W-:Y:S02]  /*0190*/  IMAD.MOV.U32 R2, RZ, RZ, RZ ;  /* 0x000000ffff027224 */ /* 0x001fe400078e00ff */
[----:B--2---:R-:W-:-:S04]  /*01a0*/  IMAD.MOV R5, RZ, RZ, -R3 ;  /* 0x000000ffff057224 */ /* 0x004fc800078e0a03 */
[----:B------:R-:W-:-:S04]  /*01b0*/  IMAD R5, R5, R4, RZ ;  /* 0x0000000405057224 */ /* 0x000fc800078e02ff */
[----:B------:R-:W-:-:S04]  /*01c0*/  IMAD.HI.U32 R3, R3, R5, R2 ;  /* 0x0000000503037227 */ /* 0x000fc800078e0002 */
        /* <DEDUP_REMOVED lines=9> */
[----:B-1----:R-:W-:-:S05]  /*0260*/  IMAD R3, R20, 0x60, RZ ;  /* 0x0000006014037824 */ /* 0x002fca00078e02ff */
[C---:B------:R-:W-:Y:S02]  /*0270*/  IADD3 R5, R3.reuse, 0x1, RZ ;  /* 0x0000000103057810 */ /* 0x040fe40007ffe0ff */
[----:B------:R-:W-:Y:S02]  /*0280*/  SHF.R.S32.HI R2, RZ, 0x1f, R3 ;  /* 0x0000001fff027819 */ /* 0x000fe40000011403 */
[C---:B------:R-:W-:Y:S02]  /*0290*/  IADD3 R7, R3.reuse, 0x2, RZ ;  /* 0x0000000203077810 */ /* 0x040fe40007ffe0ff */
[----:B------:R-:W-:Y:S02]  /*02a0*/  IADD3 R11, R3, 0x3, RZ ;  /* 0x00000003030b7810 */ /* 0x000fe40007ffe0ff */
[----:B------:R-:W-:-:S05]  /*02b0*/  @P0 IADD3 R0, R0, 0x1, RZ ;  /* 0x0000000100000810 */ /* 0x000fca0007ffe0ff */
[----:B------:R-:W-:Y:S01]  /*02c0*/  @!P2 IMAD.MOV R0, RZ, RZ, -R0 ;  /* 0x000000ffff00a224 */ /* 0x000fe200078e0a00 */
[----:B------:R-:W-:-:S04]  /*02d0*/  @!P1 LOP3.LUT R0, RZ, c[0x0][0x1ac], RZ, 0x33, !PT ;  /* 0x00006b00ff009a12 */ /* 0x000fc800078e33ff */
[-C--:B------:R-:W-:Y:S01]  /*02e0*/  ISETP.GE.AND P5, PT, R3, R0.reuse, PT ;  /* 0x000000000300720c */ /* 0x080fe20003fa6270 */
[-C--:B------:R-:W-:Y:S01]  /*02f0*/  IMAD R8, R9, R0.reuse, RZ ;  /* 0x0000000009087224 */ /* 0x080fe200078e02ff */
[-C--:B------:R-:W-:Y:S02]  /*0300*/  ISETP.GE.AND P1, PT, R5, R0.reuse, PT ;  /* 0x000000000500720c */ /* 0x080fe40003f26270 */
[----:B------:R-:W-:Y:S02]  /*0310*/  IADD3 R5, R3, 0x4, RZ ;  /* 0x0000000403057810 */ /* 0x000fe40007ffe0ff */
[----:B------:R-:W-:Y:S02]  /*0320*/  SHF.R.S32.HI R9, RZ, 0x1f, R8 ;  /* 0x0000001fff097819 */ /* 0x000fe40000011408 */
[----:B------:R-:W-:Y:S02]  /*0330*/  IADD3 R6, P2, R8, R3, RZ ;  /* 0x0000000308067210 */ /* 0x000fe40007f5e0ff */
[----:B------:R-:W-:-:S02]  /*0340*/  ISETP.GE.AND P0, PT, R7, R0, PT ;  /* 0x000000000700720c */ /* 0x000fc40003f06270 */
[C---:B------:R-:W-:Y:S01]  /*0350*/  LEA R4, P6, R6.reuse, c[0x0][0x160], 0x1 ;  /* 0x0000580006047a11 */ /* 0x040fe200078c08ff */
[----:B------:R-:W-:Y:S01]  /*0360*/  IMAD.X R13, R9, 0x1, R2, P2 ;  /* 0x00000001090d7824 */ /* 0x000fe200010e0602 */
[----:B------:R-:W-:Y:S02]  /*0370*/  IADD3 R7, R3, 0x5, RZ ;  /* 0x0000000503077810 */ /* 0x000fe40007ffe0ff */
[-C--:B------:R-:W-:Y:S02]  /*0380*/  ISETP.GE.AND P3, PT, R5, R0.reuse, PT ;  /* 0x000000000500720c */ /* 0x080fe40003f66270 */
[----:B------:R-:W-:Y:S02]  /*0390*/  LEA.HI.X R5, R6, c[0x0][0x164], R13, 0x1, P6 ;  /* 0x0000590006057a11 */ /* 0x000fe400030f0c0d */
[-C--:B------:R-:W-:Y:S02]  /*03a0*/  ISETP.GE.AND P2, PT, R7, R0.reuse, PT ;  /* 0x000000000700720c */ /* 0x080fe40003f46270 */
[----:B------:R-:W-:Y:S01]  /*03b0*/  IADD3 R7, R3, 0x7, RZ ;  /* 0x0000000703077810 */ /* 0x000fe20007ffe0ff */
[----:B------:R0:W5:Y:S01]  /*03c0*/  @!P5 LDG.E.U16 R40, [R4.64] ;  /* 0x000000060428d981 */ /* 0x000162000c1e1500 */
[----:B------:R-:W-:-:S02]  /*03d0*/  ISETP.GE.AND P4, PT, R11, R0, PT ;  /* 0x000000000b00720c */ /* 0x000fc40003f86270 */
[-C--:B------:R-:W-:Y:S01]  /*03e0*/  ISETP.GE.AND P5, PT, R7, R0.reuse, PT ;  /* 0x000000000700720c */ /* 0x080fe20003fa6270 */
[----:B------:R-:W-:Y:S01]  /*03f0*/  CS2R R42, SRZ ;  /* 0x00000000002a7805 */ /* 0x000fe2000001ff00 */
[C---:B------:R-:W-:Y:S01]  /*0400*/  IADD3 R7, R3.reuse, 0x9, RZ ;  /* 0x0000000903077810 */ /* 0x040fe20007ffe0ff */
[----:B------:R0:W5:Y:S01]  /*0410*/  @!P0 LDG.E.U16 R41, [R4.64+0x4] ;  /* 0x0000040604298981 */ /* 0x000162000c1e1500 */
[----:B------:R-:W-:Y:S02]  /*0420*/  IADD3 R11, R3, 0x6, RZ ;  /* 0x00000006030b7810 */ /* 0x000fe40007ffe0ff */
[-C--:B------:R-:W-:Y:S01]  /*0430*/  ISETP.GE.AND P0, PT, R7, R0.reuse, PT ;  /* 0x000000000700720c */ /* 0x080fe20003f06270 */
[----:B------:R-:W-:Y:S01]  /*0440*/  CS2R R36, SRZ ;  /* 0x0000000000247805 */ /* 0x000fe2000001ff00 */
[----:B------:R-:W-:Y:S01]  /*0450*/  ISETP.GE.AND P6, PT, R11, R0, PT ;  /* 0x000000000b00720c */ /* 0x000fe20003fc6270 */
[----:B------:R0:W5:Y:S01]  /*0460*/  @!P3 LDG.E.U16 R42, [R4.64+0x8] ;  /* 0x00000806042ab981 */ /* 0x000162000c1e1500 */
[----:B------:R-:W-:-:S02]  /*0470*/  IADD3 R7, R3, 0xb, RZ ;  /* 0x0000000b03077810 */ /* 0x000fc40007ffe0ff */
[----:B------:R-:W-:Y:S01]  /*0480*/  IADD3 R11, R3, 0x8, RZ ;  /* 0x00000008030b7810 */ /* 0x000fe20007ffe0ff */
[----:B------:R0:W5:Y:S01]  /*0490*/  @!P1 LDG.E.U16 R39, [R4.64+0x2] ;  /* 0x0000020604279981 */ /* 0x000162000c1e1500 */
[-C--:B------:R-:W-:Y:S02]  /*04a0*/  ISETP.GE.AND P3, PT, R7, R0.reuse, PT ;  /* 0x000000000700720c */ /* 0x080fe40003f66270 */
[-C--:B------:R-:W-:Y:S01]  /*04b0*/  ISETP.GE.AND P1, PT, R11, R0.reuse, PT ;  /* 0x000000000b00720c */ /* 0x080fe20003f26270 */
[----:B------:R0:W5:Y:S01]  /*04c0*/  @!P2 LDG.E.U16 R37, [R4.64+0xa] ;  /* 0x00000a060425a981 */ /* 0x000162000c1e1500 */
[C---:B------:R-:W-:Y:S02]  /*04d0*/  IADD3 R7, R3.reuse, 0xc, RZ ;  /* 0x0000000c03077810 */ /* 0x040fe40007ffe0ff */
        /* <DEDUP_REMOVED lines=106> */
[----:B------:R-:W-:Y:S01]  /*0b80*/  IMAD.MOV.U32 R58, RZ, RZ, RZ ;  /* 0x000000ffff3a7224 */ /* 0x000fe200078e00ff */
[----:B------:R-:W-:-:S02]  /*0b90*/  ISETP.GE.AND P5, PT, R7, R0, PT ;  /* 0x000000000700720c */ /* 0x000fc40003fa6270 */
[----:B------:R0:W5:Y:S01]  /*0ba0*/  @!P2 LDG.E.U16 R23, [R4.64+0x42] ;  /* 0x000042060417a981 */ /* 0x000162000c1e1500 */
[-C--:B------:R-:W-:Y:S02]  /*0bb0*/  ISETP.GE.AND P2, PT, R11, R0.reuse, PT ;  /* 0x000000000b00720c */ /* 0x080fe40003f46270 */
[C---:B------:R-:W-:Y:S01]  /*0bc0*/  IADD3 R7, R3.reuse, 0x2c, RZ ;  /* 0x0000002c03077810 */ /* 0x040fe20007ffe0ff */
[----:B------:R0:W5:Y:S01]  /*0bd0*/  @!P0 LDG.E.U16 R21, [R4.64+0x4a] ;  /* 0x00004a0604158981 */ /* 0x000162000c1e1500 */
[----:B------:R-:W-:Y:S02]  /*0be0*/  IADD3 R11, R3, 0x2b, RZ ;  /* 0x0000002b030b7810 */ /* 0x000fe40007ffe0ff */
[----:B------:R-:W-:Y:S01]  /*0bf0*/  PRMT R10, RZ, 0x7610, R10 ;  /* 0x00007610ff0a7816 */ /* 0x000fe2000000000a */
[----:B------:R0:W5:Y:S01]  /*0c00*/  @!P1 LDG.E.U16 R58, [R4.64+0x48] ;  /* 0x00004806043a9981 */ /* 0x000162000c1e1500 */
[----:B------:R-:W-:Y:S02]  /*0c10*/  ISETP.GE.AND P0, PT, R7, R0, PT ;  /* 0x000000000700720c */ /* 0x000fe40003f06270 */
[----:B------:R-:W-:-:S02]  /*0c20*/  IADD3 R7, R3, 0x2d, RZ ;  /* 0x0000002d03077810 */ /* 0x000fc40007ffe0ff */
[-C--:B------:R-:W-:Y:S01]  /*0c30*/  ISETP.GE.AND P1, PT, R11, R0.reuse, PT ;  /* 0x000000000b00720c */ /* 0x080fe20003f26270 */
[----:B------:R0:W5:Y:S01]  /*0c40*/  @!P4 LDG.E.U16 R10, [R4.64+0x4c] ;  /* 0x00004c06040ac981 */ /* 0x000162000c1e1500 */
[----:B------:R-:W-:Y:S02]  /*0c50*/  PRMT R11, RZ, 0x7610, R11 ;  /* 0x00007610ff0b7816 */ /* 0x000fe4000000000b */
[----:B------:R-:W-:Y:S02]  /*0c60*/  PRMT R12, RZ, 0x7610, R12 ;  /* 0x00007610ff0c7816 */ /* 0x000fe4000000000c */
[----:B------:R-:W-:Y:S02]  /*0c70*/  ISETP.GE.AND P4, PT, R7, R0, PT ;  /* 0x000000000700720c */ /* 0x000fe40003f86270 */
[C---:B------:R-:W-:Y:S01]  /*0c80*/  IADD3 R13, R3.reuse, 0x2e, RZ ;  /* 0x0000002e030d7810 */ /* 0x040fe20007ffe0ff */
[----:B------:R0:W5:Y:S01]  /*0c90*/  @!P3 LDG.E.U16 R11, [R4.64+0x4e] ;  /* 0x00004e06040bb981 */ /* 0x000162000c1e1500 */
[----:B------:R-:W-:-:S02]  /*0ca0*/  IADD3 R7, R3, 0x2f, RZ ;  /* 0x0000002f03077810 */ /* 0x000fc40007ffe0ff */
[-C--:B------:R-:W-:Y:S01]  /*0cb0*/  ISETP.GE.AND P3, PT, R13, R0.reuse, PT ;  /* 0x000000000d00720c */ /* 0x080fe20003f66270 */
[----:B------:R0:W5:Y:S01]  /*0cc0*/  @!P2 LDG.E.U16 R12, [R4.64+0x50] ;  /* 0x00005006040ca981 */ /* 0x000162000c1e1500 */
        /* <DEDUP_REMOVED lines=22> */
[----:B------:R-:W-:Y:S02]  /*0e30*/  LOP3.LUT R59, R2, 0x40, RZ, 0xfc, !PT ;  /* 0x00000040023b7812 */ /* 0x000fe400078efcff */
[----:B------:R-:W-:-:S02]  /*0e40*/  SHF.R.U32.HI R6, RZ, 0x5, R4 ;  /* 0x00000005ff067819 */ /* 0x000fc40000011604 */
.L_x_150:
[----:B0-----:R-:W-:-:S04]  /*0e50*/  IMAD.MOV.U32 R4, RZ, RZ, 0x60 ;  /* 0x00000060ff047424 */ /* 0x001fc800078e00ff */
[----:B------:R-:W-:-:S04]  /*0e60*/  IMAD R64, R61, R4, 0x30 ;  /* 0x000000303d407424 */ /* 0x000fc800078e0204 */
[----:B------:R-:W-:-:S05]  /*0e70*/  IMAD.IADD R5, R2, 0x1, R64 ;  /* 0x0000000102057824 */ /* 0x000fca00078e0240 */
[----:B--2---:R-:W-:Y:S02]  /*0e80*/  IADD3 R60, P1, R8, R5, RZ ;  /* 0x00000005083c7210 */ /* 0x004fe40007f3e0ff */
[C---:B------:R-:W-:Y:S02]  /*0e90*/  ISETP.GE.AND P0, PT, R5.reuse, R0, PT ;  /* 0x000000000500720c */ /* 0x040fe40003f06270 */
[----:B------:R-:W-:Y:S02]  /*0ea0*/  LEA.HI.X.SX32 R5, R5, R9, 0x1, P1 ;  /* 0x0000000905057211 */ /* 0x000fe400008f0eff */
[----:B------:R-:W-:-:S04]  /*0eb0*/  LEA R4, P1, R60, c[0x0][0x160], 0x1 ;  /* 0x000058003c047a11 */ /* 0x000fc800078208ff */
[----:B------:R-:W-:Y:S02]  /*0ec0*/  LEA.HI.X R5, R60, c[0x0][0x164], R5, 0x1, P1 ;  /* 0x000059003c057a11 */ /* 0x000fe400008f0c05 */
[----:B------:R-:W-:-:S06]  /*0ed0*/  PRMT R60, RZ, 0x7610, R60 ;  /* 0x00007610ff3c7816 */ /* 0x000fcc000000003c */
[----:B------:R-:W2:Y:S01]  /*0ee0*/  @!P0 LDG.E.U16 R60, [R4.64] ;  /* 0x00000006043c8981 */ /* 0x000ea2000c1e1500 */
[----:B------:R-:W-:Y:S01]  /*0ef0*/  IMAD R62, R2, 0x100, R61 ;  /* 0x00000100023e7824 */ /* 0x000fe200078e023d */
[----:B------:R-:W-:Y:S01]  /*0f00*/  ISETP.NE.AND P0, PT, R6, RZ, PT ;  /* 0x000000ff0600720c */ /* 0x000fe20003f05270 */
[----:B------:R-:W-:Y:S02]  /*0f10*/  BSSY B0, `(.L_x_144) ;  /* 0x0000017000007945 */ /* 0x000fe40003800000 */
[C---:B------:R-:W-:Y:S01]  /*0f20*/  IMAD.SHL.U32 R63, R62.reuse, 0x2, RZ ;  /* 0x000000023e3f7824 */ /* 0x040fe200078e00ff */
[----:B------:R-:W-:-:S04]  /*0f30*/  LEA R65, R62, 0x4b0, 0x1 ;  /* 0x000004b03e417811 */ /* 0x000fc800078e08ff */
[----:B--2---:R0:W-:Y:S05]  /*0f40*/  STS.U16 [R63+0x64b0], R60 ;  /* 0x0064b03c3f007388 */ /* 0x0041ea0000000400 */
[----:B------:R-:W-:Y:S05]  /*0f50*/  @!P0 BRA `(.L_x_145) ;  /* 0x0000012000008947 */ /* 0x000fea0003800000 */
[----:B0-----:R-:W-:Y:S01]  /*0f60*/  IMAD.IADD R63, R7, 0x1, R64 ;  /* 0x00000001073f7824 */ /* 0x001fe200078e0240 */
[----:B------:R-:W-:Y:S01]  /*0f70*/  BSSY B2, `(.L_x_146) ;  /* 0x0000005000027945 */ /* 0x000fe20003800000 */
[----:B------:R-:W-:-:S03]  /*0f80*/  PRMT R60, RZ, 0x7610, R60 ;  /* 0x00007610ff3c7816 */ /* 0x000fc6000000003c */
[----:B------:R-:W-:-:S13]  /*0f90*/  ISETP.GE.AND P0, PT, R63, R0, PT ;  /* 0x000000003f00720c */ /* 0x000fda0003f06270 */
[----:B------:R-:W-:Y:S05]  /*0fa0*/  @P0 BRA `(.L_x_147) ;  /* 0x0000001000000947 */ /* 0x000fea0003800000 */
[----:B------:R0:W5:Y:S02]  /*0fb0*/  LDG.E.U16 R60, [R4.64+0x40] ;  /* 0x00004006043c7981 */ /* 0x000164000c1e1500 */
.L_x_147:
[----:B------:R-:W-:Y:S05]  /*0fc0*/  BSYNC B2 ;  /* 0x0000000000027941 */ /* 0x000fea0003800000 */
.L_x_146:
[----:B-----5:R1:W-:Y:S01]  /*0fd0*/  STS.U16 [R65+0xa000], R60 ;  /* 0x00a0003c41007388 */ /* 0x0203e20000000400 */
[----:B------:R-:W-:-:S13]  /*0fe0*/  ISETP.NE.AND P0, PT, R6, RZ, PT ;  /* 0x000000ff0600720c */ /* 0x000fda0003f05270 */
[----:B------:R-:W-:Y:S05]  /*0ff0*/  @P0 BRA `(.L_x_145) ;  /* 0x0000008000000947 */ /* 0x000fea0003800000 */
[----:B-1----:R-:W-:Y:S01]  /*1000*/  IMAD.IADD R63, R59, 0x1, R64 ;  /* 0x000000013b3f7824 */ /* 0x002fe200078e0240 */
[----:B------:R-:W-:Y:S01]  /*1010*/  BSSY B2, `(.L_x_148) ;  /* 0x0000005000027945 */ /* 0x000fe20003800000 */
[----:B------:R-:W-:-:S03]  /*1020*/  PRMT R60, RZ, 0x7610, R60 ;  /* 0x00007610ff3c7816 */ /* 0x000fc6000000003c */
[----:B------:R-:W-:-:S13]  /*1030*/  ISETP.GE.AND P0, PT, R63, R0, PT ;  /* 0x000000003f00720c */ /* 0x000fda0003f06270 */
[----:B------:R-:W-:Y:S05]  /*1040*/  @P0 BRA `(.L_x_149) ;  /* 0x0000001000000947 */ /* 0x000fea0003800000 */
[----:B------:R1:W5:Y:S02]  /*1050*/  LDG.E.U16 R60, [R4.64+0x80] ;  /* 0x00008006043c7981 */ /* 0x000364000c1e1500 */
.L_x_149:
[----:B------:R-:W-:Y:S05]  /*1060*/  BSYNC B2 ;  /* 0x0000000000027941 */ /* 0x000fea0003800000 */
.L_x_148:
[----:B-----5:R2:W-:Y:S02]  /*1070*/  STS.U16 [R65+0xe000], R60 ;  /* 0x00e0003c41007388 */ /* 0x0205e40000000400 */
.L_x_145:
[----:B-1----:R-:W-:Y:S05]  /*1080*/  BSYNC B0 ;  /* 0x0000000000007941 */ /* 0x002fea0003800000 */
.L_x_144:
[----:B------:R-:W-:-:S04]  /*1090*/  IADD3 R61, R61, 0x8, RZ ;  /* 0x000000083d3d7810 */ /* 0x000fc80007ffe0ff */
[----:B------:R-:W-:-:S13]  /*10a0*/  ISETP.GE.U32.AND P0, PT, R61, 0x100, PT ;  /* 0x000001003d00780c */ /* 0x000fda0003f06070 */
[----:B------:R-:W-:Y:S05]  /*10b0*/  @!P0 BRA `(.L_x_150) ;  /* 0xfffffd9000008947 */ /* 0x000fea000383ffff */
.L_x_143:
[----:B0-----:R-:W-:Y:S05]  /*10c0*/  BSYNC B1 ;  /* 0x0000000000017941 */ /* 0x001fea0003800000 */
.L_x_142:
[C---:B------:R-:W-:Y:S01]  /*10d0*/  ISETP.NE.AND P6, PT, R20.reuse, RZ, PT ;  /* 0x000000ff1400720c */ /* 0x040fe20003fc5270 */
[----:B------:R-:W0:Y:S01]  /*10e0*/  S2R R134, SR_LANEID ;  /* 0x0000000000867919 */ /* 0x000e220000000000 */
[----:B------:R-:W-:Y:S01]  /*10f0*/  SHF.R.S32.HI R5, RZ, 0x1f, R20 ;  /* 0x0000001fff057819 */ /* 0x000fe20000011414 */
[----:B------:R-:W-:Y:S01]  /*1100*/  IMAD.MOV.U32 R66, RZ, RZ, 0xd ;  /* 0x0000000dff427424 */ /* 0x000fe200078e00ff */
[----:B------:R-:W-:Y:S01]  /*1110*/  LEA R59, R20, 0x4b0, 0x1 ;  /* 0x000004b0143b7811 */ /* 0x000fe200078e08ff */
[----:B--2---:R-:W-:Y:S01]  /*1120*/  CS2R R60, SRZ ;  /* 0x00000000003c7805 */ /* 0x004fe2000001ff00 */
[----:B------:R-:W-:Y:S01]  /*1130*/  LEA.HI R5, R5, R20, RZ, 0x5 ;  /* 0x0000001405057211 */ /* 0x000fe200078f28ff */
[----:B------:R-:W-:Y:S01]  /*1140*/  CS2R R64, SRZ ;  /* 0x0000000000407805 */ /* 0x000fe2000001ff00 */
[----:B------:R-:W-:Y:S02]  /*1150*/  PRMT R62, RZ, 0x7610, R62 ;  /* 0x00007610ff3e7816 */ /* 0x000fe4000000003e */
[----:B------:R-:W-:-:S02]  /*1160*/  SHF.R.S32.HI R5, RZ, 0x5, R5 ;  /* 0x00000005ff057819 */ /* 0x000fc40000011405 */
[----:B------:R-:W-:Y:S01]  /*1170*/  PRMT R63, RZ, 0x7610, R63 ;  /* 0x00007610ff3f7816 */ /* 0x000fe2000000003f */
[----:B------:R-:W-:Y:S02]  /*1180*/  @!P6 STS [RZ], RZ ;  /* 0x000000ffff00e388 */ /* 0x000fe40000000800 */
[----:B------:R-:W-:Y:S02]  /*1190*/  IMAD.SHL.U32 R67, R5, 0x4, RZ ;  /* 0x0000000405437824 */ /* 0x000fe400078e00ff */
.L_x_162:
        /* <DEDUP_REMOVED lines=11> */
[----:B------:R-:W-:Y:S01]  /*1250*/  IMAD.MOV.U32 R5, RZ, RZ, R6 ;  /* 0x000000ffff057224 */ /* 0x000fe200078e0006 */
[----:B------:R-:W-:Y:S01]  /*1260*/  LOP3.LUT R69, R2, R44, RZ, 0x30, !PT ;  /* 0x0000002c02457212 */ /* 0x000fe200078e30ff */
        /* <DEDUP_REMOVED lines=16> */
[----:B------:R-:W-:Y:S02]  /*1370*/  LOP3.LUT R4, R2, R43, RZ, 0x30, !PT ;  /* 0x0000002b02047212 */ /* 0x000fe400078e30ff */
        /* <DEDUP_REMOVED lines=10> */
[----:B------:R-:W-:Y:S01]  /*1420*/  ISETP.NE.AND P1, PT, R6, RZ, PT ;  /* 0x000000ff0600720c */ /* 0x000fe20003f25270 */
[----:B------:R-:W-:Y:S01]  /*1430*/  HADD2.F32 R7, -RZ, R40.H0_H0 ;  /* 0x20000028ff077230 */ /* 0x000fe20000004100 */
[----:B------:R-:W-:Y:S01]  /*1440*/  PRMT R70, R4, 0x9910, RZ ;  /* 0x0000991004467816 */ /* 0x000fe200000000ff */
[----:B------:R-:W-:Y:S01]  /*1450*/  LDS.U16 R143, [R59+0x6e00] ;  /* 0x006e00003b8f7984 */ /* 0x000fe20000000400 */
[----:B------:R-:W-:-:S02]  /*1460*/  SEL R4, RZ, 0x1, P2 ;  /* 0x00000001ff047807 */ /* 0x000fc40001000000 */
[----:B------:R-:W-:Y:S01]  /*1470*/  FSEL R6, RZ, 1, P2 ;  /* 0x3f800000ff067808 */ /* 0x000fe20001000000 */
[----:B------:R-:W-:Y:S01]  /*1480*/  LDS.U16 R145, [R59+0x7000] ;  /* 0x007000003b917984 */ /* 0x000fe20000000400 */
[----:B------:R-:W-:Y:S02]  /*1490*/  ISETP.NE.AND P2, PT, R5, RZ, PT ;  /* 0x000000ff0500720c */ /* 0x000fe40003f45270 */
[----:B------:R-:W-:Y:S01]  /*14a0*/  FSEL R68, RZ, 1, P3 ;  /* 0x3f800000ff447808 */ /* 0x000fe20001800000 */
[----:B------:R-:W-:Y:S01]  /*14b0*/  FFMA.FTZ R7, R6, R7, RZ ;  /* 0x0000000706077223 */ /* 0x000fe200000100ff */
[----:B------:R-:W-:Y:S01]  /*14c0*/  SEL R5, RZ, 0xffffffff, P3 ;  /* 0xffffffffff057807 */ /* 0x000fe20001800000 */
[----:B------:R-:W-:Y:S01]  /*14d0*/  LDS.U16 R147, [R59+0x7400] ;  /* 0x007400003b937984 */ /* 0x000fe20000000400 */
[----:B------:R-:W-:Y:S02]  /*14e0*/  ISETP.NE.AND P3, PT, R70, RZ, PT ;  /* 0x000000ff4600720c */ /* 0x000fe40003f65270 */
[----:B------:R-:W-:Y:S01]  /*14f0*/  LOP3.LUT R70, R2, R35, RZ, 0x30, !PT ;  /* 0x0000002302467212 */ /* 0x000fe200078e30ff */
[----:B------:R-:W-:Y:S01]  /*1500*/  LDS.U16 R151, [R59+0x7600] ;  /* 0x007600003b977984 */ /* 0x000fe20000000400 */
[----:B------:R-:W-:Y:S01]  /*1510*/  PRMT R72, R69, 0x9910, RZ ;  /* 0x0000991045487816 */ /* 0x000fe200000000ff */
[----:B------:R-:W-:Y:S01]  /*1520*/  HADD2.F32 R69, -RZ, R39.H0_H0 ;  /* 0x20000027ff457230 */ /* 0x000fe20000004100 */
[----:B------:R-:W-:Y:S01]  /*1530*/  PRMT R70, R70, 0x9910, RZ ;  /* 0x0000991046467816 */ /* 0x000fe200000000ff */
        /* <DEDUP_REMOVED lines=31> */
[----:B------:R-:W-:Y:S01]  /*1730*/  ISETP.NE.AND P1, PT, R72, RZ, PT ;  /* 0x000000ff4800720c */ /* 0x000fe20003f25270 */
[----:B------:R-:W-:Y:S01]  /*1740*/  LDS.U16 R161, [R59+0x8000] ;  /* 0x008000003ba17984 */ /* 0x000fe20000000400 */
[----:B------:R-:W-:-:S02]  /*1750*/  PRMT R72, R70, 0x9910, RZ ;  /* 0x0000991046487816 */ /* 0x000fc400000000ff */
[----:B------:R-:W-:Y:S01]  /*1760*/  LOP3.LUT R70, R2, R33, RZ, 0x30, !PT ;  /* 0x0000002102467212 */ /* 0x000fe200078e30ff */
[----:B------:R-:W-:Y:S01]  /*1770*/  FFMA.FTZ R68, R73, R69, R68 ;  /* 0x0000004549447223 */ /* 0x000fe20000010044 */
[----:B------:R-:W-:Y:S01]  /*1780*/  FSEL R71, RZ, 1, P2 ;  /* 0x3f800000ff477808 */ /* 0x000fe20001000000 */
[----:B------:R-:W-:Y:S01]  /*1790*/  HADD2.F32 R69, -RZ, R43.H0_H0 ;  /* 0x2000002bff457230 */ /* 0x000fe20000004100 */
[----:B------:R-:W-:Y:S01]  /*17a0*/  PRMT R70, R70, 0x9910, RZ ;  /* 0x0000991046467816 */ /* 0x000fe200000000ff */
[----:B------:R-:W-:Y:S01]  /*17b0*/  LDS.U16 R163, [R59+0x8400] ;  /* 0x008400003ba37984 */ /* 0x000fe20000000400 */
[----:B------:R-:W-:Y:S02]  /*17c0*/  SEL R109, RZ, 0x40, P2 ;  /* 0x00000040ff6d7807 */ /* 0x000fe40001000000 */
[----:B------:R-:W-:Y:S01]  /*17d0*/  ISETP.NE.AND P2, PT, R72, RZ, PT ;  /* 0x000000ff4800720c */ /* 0x000fe20003f45270 */
[----:B------:R-:W-:Y:S01]  /*17e0*/  IMAD.MOV.U32 R72, RZ, RZ, R70 ;  /* 0x000000ffff487224 */ /* 0x000fe200078e0046 */
[----:B------:R-:W-:Y:S01]  /*17f0*/  LOP3.LUT R70, R2, R47, RZ, 0x30, !PT ;  /* 0x0000002f02467212 */ /* 0x000fe200078e30ff */
[----:B------:R-:W-:Y:S01]  /*1800*/  FFMA.FTZ R68, R71, R69, R68 ;  /* 0x0000004547447223 */ /* 0x000fe20000010044 */
[----:B------:R-:W-:Y:S01]  /*1810*/  FSEL R73, RZ, 1, P3 ;  /* 0x3f800000ff497808 */ /* 0x000fe20001800000 */
[----:B------:R-:W-:Y:S01]  /*1820*/  HADD2.F32 R69, -RZ, R36.H0_H0 ;  /* 0x20000024ff457230 */ /* 0x000fe20000004100 */
[----:B------:R-:W-:Y:S01]  /*1830*/  SEL R76, RZ, 0x80, P3 ;  /* 0x00000080ff4c7807 */ /* 0x000fe20001800000 */
[----:B------:R-:W-:Y:S01]  /*1840*/  LDS.U16 R167, [R59+0x8800] ;  /* 0x008800003ba77984 */ /* 0x000fe20000000400 */
[----:B------:R-:W-:-:S02]  /*1850*/  ISETP.NE.AND P3, PT, R72, RZ, PT ;  /* 0x000000ff4800720c */ /* 0x000fc40003f65270 */
[----:B------:R-:W-:Y:S01]  /*1860*/  PRMT R72, R70, 0x9910, RZ ;  /* 0x0000991046487816 */ /* 0x000fe200000000ff */
[----:B------:R-:W-:Y:S01]  /*1870*/  FFMA.FTZ R68, R73, R69, R68 ;  /* 0x0000004549447223 */ /* 0x000fe20000010044 */
[----:B------:R-:W-:Y:S01]  /*1880*/  LOP3.LUT R70, R2, R32, RZ, 0x30, !PT ;  /* 0x0000002002467212 */ /* 0x000fe200078e30ff */
[----:B------:R-:W-:Y:S01]  /*1890*/  HADD2.F32 R69, -RZ, R44.H0_H0 ;  /* 0x2000002cff457230 */ /* 0x000fe20000004100 */
[----:B------:R-:W-:Y:S01]  /*18a0*/  FSEL R71, RZ, 1, P4 ;  /* 0x3f800000ff477808 */ /* 0x000fe20002000000 */
[----:B------:R-:W-:Y:S01]  /*18b0*/  LDS.U16 R165, [R59+0x8600] ;  /* 0x008600003ba57984 */ /* 0x000fe20000000400 */
        /* <DEDUP_REMOVED lines=18> */
[----:B------:R-:W-:Y:S01]  /*19e0*/  LDS.U16 R173, [R59+0x9000] ;  /* 0x009000003bad7984 */ /* 0x000fe20000000400 */
        /* <DEDUP_REMOVED lines=165> */
[----:B------:R-:W-:Y:S01]  /*2440*/  ISETP.NE.AND P2, PT, R72, RZ, PT ;  /* 0x000000ff4800720c */ /* 0x000fe20003f45270 */
[----:B------:R-:W-:Y:S01]  /*2450*/  HADD2.F32 R71, -RZ, R57.H0_H0 ;  /* 0x20000039ff477230 */ /* 0x000fe20000004100 */
[----:B------:R-:W-:Y:S01]  /*2460*/  LOP3.LUT R72, R2, R10, RZ, 0x30, !PT ;  /* 0x0000000a02487212 */ /* 0x000fe200078e30ff */
[----:B------:R-:W-:Y:S01]  /*2470*/  FFMA.FTZ R68, R73, R70, R68 ;  /* 0x0000004649447223 */ /* 0x000fe20000010044 */
[----:B------:R-:W-:Y:S01]  /*2480*/  FSEL R69, RZ, 1, P0 ;  /* 0x3f800000ff457808 */ /* 0x000fe20000000000 */
[----:B------:R-:W-:Y:S01]  /*2490*/  HADD2.F32 R70, -RZ, R22.H0_H0 ;  /* 0x20000016ff467230 */ /* 0x000fe20000004100 */
[----:B------:R-:W-:Y:S02]  /*24a0*/  PRMT R82, R72, 0x9910, RZ ;  /* 0x0000991048527816 */ /* 0x000fe400000000ff */
[----:B------:R-:W-:Y:S01]  /*24b0*/  LOP3.LUT R72, R2, R11, RZ, 0x30, !PT ;  /* 0x0000000b02487212 */ /* 0x000fe200078e30ff */
[----:B------:R-:W-:Y:S01]  /*24c0*/  FFMA.FTZ R68, R69, R71, R68 ;  /* 0x0000004745447223 */ /* 0x000fe20000010044 */
[----:B------:R-:W-:-:S02]  /*24d0*/  FSEL R69, RZ, 1, P1 ;  /* 0x3f800000ff457808 */ /* 0x000fc40000800000 */
[----:B------:R-:W-:Y:S01]  /*24e0*/  PRMT R84, R72, 0x9910, RZ ;  /* 0x0000991048547816 */ /* 0x000fe200000000ff */
[----:B------:R-:W-:Y:S01]  /*24f0*/  HADD2.F32 R72, -RZ, R58.H0_H0 ;  /* 0x2000003aff487230 */ /* 0x000fe20000004100 */
[----:B------:R-:W-:Y:S01]  /*2500*/  FSEL R71, RZ, 1, P2 ;  /* 0x3f800000ff477808 */ /* 0x000fe20001000000 */
[----:B------:R-:W-:Y:S01]  /*2510*/  FFMA.FTZ R68, R69, R70, R68 ;  /* 0x0000004645447223 */ /* 0x000fe20000010044 */
[----:B------:R-:W-:Y:S01]  /*2520*/  LOP3.LUT R73, R2, R12, RZ, 0x30, !PT ;  /* 0x0000000c02497212 */ /* 0x000fe200078e30ff */
[----:B------:R-:W-:Y:S01]  /*2530*/  HADD2.F32 R70, -RZ, R21.H0_H0 ;  /* 0x20000015ff467230 */ /* 0x000fe20000004100 */
[----:B------:R-:W-:Y:S01]  /*2540*/  FSEL R69, RZ, 1, P3 ;  /* 0x3f800000ff457808 */ /* 0x000fe20001800000 */
[----:B------:R-:W-:Y:S01]  /*2550*/  FFMA.FTZ R68, R71, R72, R68 ;  /* 0x0000004847447223 */ /* 0x000fe20000010044 */
[----:B------:R-:W-:Y:S02]  /*2560*/  SEL R80, RZ, 0x1, P4 ;  /* 0x00000001ff507807 */ /* 0x000fe40002000000 */
[----:B------:R-:W-:Y:S01]  /*2570*/  ISETP.NE.AND P4, PT, R82, RZ, PT ;  /* 0x000000ff5200720c */ /* 0x000fe20003f85270 */
[----:B------:R-:W-:Y:S01]  /*2580*/  FFMA.FTZ R68, R69, R70, R68 ;  /* 0x0000004645447223 */ /* 0x000fe20000010044 */
[----:B------:R-:W-:Y:S01]  /*2590*/  PRMT R73, R73, 0x9910, RZ ;  /* 0x0000991049497816 */ /* 0x000fe200000000ff */
[----:B------:R-:W-:Y:S01]  /*25a0*/  HADD2.F32 R70, -RZ, R10.H0_H0 ;  /* 0x2000000aff467230 */ /* 0x000fe20000004100 */
[----:B------:R-:W-:-:S02]  /*25b0*/  SEL R82, RZ, 0xffffffff, P5 ;  /* 0xffffffffff527807 */ /* 0x000fc40002800000 */
[----:B------:R-:W-:Y:S02]  /*25c0*/  ISETP.NE.AND P5, PT, R84, RZ, PT ;  /* 0x000000ff5400720c */ /* 0x000fe40003fa5270 */
[----:B------:R-:W-:Y:S02]  /*25d0*/  FSEL R69, RZ, 1, P4 ;  /* 0x3f800000ff457808 */ /* 0x000fe40002000000 */
[C---:B------:R-:W-:Y:S02]  /*25e0*/  LOP3.LUT R71, R2.reuse, R13, RZ, 0x30, !PT ;  /* 0x0000000d02477212 */ /* 0x040fe400078e30ff */
[----:B------:R-:W-:Y:S01]  /*25f0*/  LOP3.LUT R72, R2, R14, RZ, 0x30, !PT ;  /* 0x0000000e02487212 */ /* 0x000fe200078e30ff */
[----:B------:R-:W-:Y:S01]  /*2600*/  FFMA.FTZ R68, R69, R70, R68 ;  /* 0x0000004645447223 */ /* 0x000fe20000010044 */
[----:B------:R-:W-:Y:S01]  /*2610*/  SEL R84, RZ, 0x4, P0 ;  /* 0x00000004ff547807 */ /* 0x000fe20000000000 */
[----:B------:R-:W-:Y:S01]  /*2620*/  HADD2.F32 R70, -RZ, R11.H0_H0 ;  /* 0x2000000bff467230 */ /* 0x000fe20000004100 */
[----:B------:R-:W-:-:S02]  /*2630*/  ISETP.NE.AND P0, PT, R73, RZ, PT ;  /* 0x000000ff4900720c */ /* 0x000fc40003f05270 */
[----:B------:R-:W-:Y:S02]  /*2640*/  LOP3.LUT R73, R2, R15, RZ, 0x30, !PT ;  /* 0x0000000f02497212 */ /* 0x000fe400078e30ff */
[----:B------:R-:W-:Y:S02]  /*2650*/  PRMT R71, R71, 0x9910, RZ ;  /* 0x0000991047477816 */ /* 0x000fe400000000ff */
[----:B------:R-:W-:Y:S02]  /*2660*/  PRMT R72, R72, 0x9910, RZ ;  /* 0x0000991048487816 */ /* 0x000fe400000000ff */
[----:B------:R-:W-:Y:S02]  /*2670*/  FSEL R69, RZ, 1, P5 ;  /* 0x3f800000ff457808 */ /* 0x000fe40002800000 */
[----:B------:R-:W-:Y:S02]  /*2680*/  PRMT R73, R73, 0x9910, RZ ;  /* 0x0000991049497816 */ /* 0x000fe400000000ff */
[----:B------:R-:W-:Y:S01]  /*2690*/  SEL R117, RZ, 0x8, P1 ;  /* 0x00000008ff757807 */ /* 0x000fe20000800000 */
[----:B------:R-:W-:Y:S01]  /*26a0*/  FFMA.FTZ R68, R69, R70, R68 ;  /* 0x0000004645447223 */ /* 0x000fe20000010044 */
[----:B------:R-:W-:Y:S01]  /*26b0*/  SEL R86, RZ, 0x10, P2 ;  /* 0x00000010ff567807 */ /* 0x000fe20001000000 */
[----:B------:R-:W-:Y:S01]  /*26c0*/  HADD2.F32 R70, -RZ, R13.H0_H0 ;  /* 0x2000000dff467230 */ /* 0x000fe20000004100 */
[----:B------:R-:W-:-:S02]  /*26d0*/  ISETP.NE.AND P1, PT, R71, RZ, PT ;  /* 0x000000ff4700720c */ /* 0x000fc40003f25270 */
[----:B------:R-:W-:Y:S01]  /*26e0*/  ISETP.NE.AND P2, PT, R72, RZ, PT ;  /* 0x000000ff4800720c */ /* 0x000fe20003f45270 */
[----:B------:R-:W-:Y:S01]  /*26f0*/  HADD2.F32 R72, -RZ, R12.H0_H0 ;  /* 0x2000000cff487230 */ /* 0x000fe20000004100 */
[----:B------:R-:W-:Y:S02]  /*2700*/  FSEL R71, RZ, 1, P0 ;  /* 0x3f800000ff477808 */ /* 0x000fe40000000000 */
[----:B------:R-:W-:Y:S02]  /*2710*/  SEL R119, RZ, 0x20, P3 ;  /* 0x00000020ff777807 */ /* 0x000fe40001800000 */
[----:B------:R-:W-:Y:S01]  /*2720*/  ISETP.NE.AND P3, PT, R73, RZ, PT ;  /* 0x000000ff4900720c */ /* 0x000fe20003f65270 */
[----:B------:R-:W-:Y:S01]  /*2730*/  FFMA.FTZ R68, R71, R72, R68 ;  /* 0x0000004847447223 */ /* 0x000fe20000010044 */
[----:B------:R-:W2:Y:S01]  /*2740*/  LDS.U16 R73, [R59+0x6200] ;  /* 0x006200003b497984 */ /* 0x000ea20000000400 */
[----:B------:R-:W-:Y:S01]  /*2750*/  FSEL R69, RZ, 1, P1 ;  /* 0x3f800000ff457808 */ /* 0x000fe20000800000 */
[----:B------:R-:W-:Y:S01]  /*2760*/  HADD2.F32 R72, -RZ, R14.H0_H0 ;  /* 0x2000000eff487230 */ /* 0x000fe20000004100 */
[----:B------:R-:W-:-:S02]  /*2770*/  FSEL R71, RZ, 1, P2 ;  /* 0x3f800000ff477808 */ /* 0x000fc40001000000 */
[----:B------:R-:W-:Y:S01]  /*2780*/  SEL R88, RZ, 0x40, P4 ;  /* 0x00000040ff587807 */ /* 0x000fe20002000000 */
[----:B------:R-:W-:Y:S01]  /*2790*/  FFMA.FTZ R68, R69, R70, R68 ;  /* 0x0000004645447223 */ /* 0x000fe20000010044 */
[----:B------:R-:W-:Y:S01]  /*27a0*/  LOP3.LUT R69, R2, R16, RZ, 0x30, !PT ;  /* 0x0000001002457212 */ /* 0x000fe200078e30ff */
[----:B------:R-:W-:Y:S01]  /*27b0*/  HADD2.F32 R70, -RZ, R15.H0_H0 ;  /* 0x2000000fff467230 */ /* 0x000fe20000004100 */
[----:B------:R-:W-:Y:S01]  /*27c0*/  SEL R121, RZ, 0x80, P5 ;  /* 0x00000080ff797807 */ /* 0x000fe20002800000 */
[----:B------:R-:W-:Y:S01]  /*27d0*/  FFMA.FTZ R68, R71, R72, R68 ;  /* 0x0000004847447223 */ /* 0x000fe20000010044 */
[----:B------:R-:W-:Y:S02]  /*27e0*/  PRMT R90, R69, 0x9910, RZ ;  /* 0x00009910455a7816 */ /* 0x000fe400000000ff */
[----:B------:R-:W-:Y:S02]  /*27f0*/  FSEL R69, RZ, 1, P3 ;  /* 0x3f800000ff457808 */ /* 0x000fe40001800000 */
[----:B------:R-:W-:-:S02]  /*2800*/  ISETP.NE.AND P4, PT, R90, RZ, PT ;  /* 0x000000ff5a00720c */ /* 0x000fc40003f85270 */
[C---:B------:R-:W-:Y:S01]  /*2810*/  LOP3.LUT R71, R2.reuse, R17, RZ, 0x30, !PT ;  /* 0x0000001102477212 */ /* 0x040fe200078e30ff */
[----:B------:R-:W-:Y:S01]  /*2820*/  FFMA.FTZ R68, R69, R70, R68 ;  /* 0x0000004645447223 */ /* 0x000fe20000010044 */
[----:B------:R-:W-:Y:S01]  /*2830*/  HADD2.F32 R70, -RZ, R16.H0_H0 ;  /* 0x20000010ff467230 */ /* 0x000fe20000004100 */
[----:B------:R-:W-:Y:S02]  /*2840*/  FSEL R69, RZ, 1, P4 ;  /* 0x3f800000ff457808 */ /* 0x000fe40002000000 */
[C---:B------:R-:W-:Y:S02]  /*2850*/  LOP3.LUT R72, R2.reuse, R18, RZ, 0x30, !PT ;  /* 0x0000001202487212 */ /* 0x040fe400078e30ff */
[----:B------:R-:W-:Y:S01]  /*2860*/  PRMT R71, R71, 0x9910, RZ ;  /* 0x0000991047477816 */ /* 0x000fe200000000ff */
[----:B------:R-:W-:Y:S01]  /*2870*/  FFMA.FTZ R68, R69, R70, R68 ;  /* 0x0000004645447223 */ /* 0x000fe20000010044 */
[----:B------:R-:W-:Y:S01]  /*2880*/  LOP3.LUT R69, R2, R19, RZ, 0x30, !PT ;  /* 0x0000001302457212 */ /* 0x000fe200078e30ff */
[----:B------:R-:W-:Y:S01]  /*2890*/  HADD2.F32 R70, -RZ, R17.H0_H0 ;  /* 0x20000011ff467230 */ /* 0x000fe20000004100 */
[----:B------:R-:W-:-:S02]  /*28a0*/  PRMT R72, R72, 0x9910, RZ ;  /* 0x0000991048487816 */ /* 0x000fc400000000ff */
[----:B------:R-:W-:Y:S02]  /*28b0*/  ISETP.NE.AND P5, PT, R71, RZ, PT ;  /* 0x000000ff4700720c */ /* 0x000fe40003fa5270 */
[----:B-1----:R-:W-:Y:S01]  /*28c0*/  LOP3.LUT R71, R2, R127, RZ, 0x30, !PT ;  /* 0x0000007f02477212 */ /* 0x002fe200078e30ff */
[----:B------:R-:W-:Y:S01]  /*28d0*/  HADD2.F32 R127, -RZ, R127.H0_H0 ;  /* 0x2000007fff7f7230 */ /* 0x000fe20000004100 */
[----:B------:R-:W-:Y:S02]  /*28e0*/  SEL R90, RZ, 0x100, P0 ;  /* 0x00000100ff5a7807 */ /* 0x000fe40000000000 */
[----:B------:R-:W-:Y:S02]  /*28f0*/  PRMT R92, R69, 0x9910, RZ ;  /* 0x00009910455c7816 */ /* 0x000fe400000000ff */
[----:B------:R-:W-:Y:S01]  /*2900*/  ISETP.NE.AND P0, PT, R72, RZ, PT ;  /* 0x000000ff4800720c */ /* 0x000fe20003f05270 */
[----:B------:R-:W-:Y:S01]  /*2910*/  HADD2.F32 R72, -RZ, R18.H0_H0 ;  /* 0x20000012ff487230 */ /* 0x000fe20000004100 */
[----:B------:R-:W-:-:S02]  /*2920*/  FSEL R69, RZ, 1, P5 ;  /* 0x3f800000ff457808 */ /* 0x000fc40002800000 */
[----:B------:R-:W-:Y:S02]  /*2930*/  PRMT R94, R71, 0x9910, RZ ;  /* 0x00009910475e7816 */ /* 0x000fe400000000ff */
[----:B------:R-:W-:Y:S01]  /*2940*/  FSEL R71, RZ, 1, P0 ;  /* 0x3f800000ff477808 */ /* 0x000fe20000000000 */
[----:B------:R-:W-:Y:S01]  /*2950*/  FFMA.FTZ R68, R69, R70, R68 ;  /* 0x0000004645447223 */ /* 0x000fe20000010044 */
[----:B------:R-:W-:Y:S01]  /*2960*/  SEL R125, RZ, 0x200, P1 ;  /* 0x00000200ff7d7807 */ /* 0x000fe20000800000 */
[----:B------:R-:W-:Y:S01]  /*2970*/  IMAD.MOV.U32 R69, RZ, RZ, R94 ;  /* 0x000000ffff457224 */ /* 0x000fe200078e005e */
[----:B------:R-:W-:Y:S01]  /*2980*/  ISETP.NE.AND P1, PT, R92, RZ, PT ;  /* 0x000000ff5c00720c */ /* 0x000fe20003f25270 */
[----:B------:R-:W-:Y:S01]  /*2990*/  FFMA.FTZ R68, R71, R72, R68 ;  /* 0x0000004847447223 */ /* 0x000fe20000010044 */
[----:B--2---:R-:W-:Y:S01]  /*29a0*/  LOP3.LUT R71, R2, R73, RZ, 0x30, !PT ;  /* 0x0000004902477212 */ /* 0x004fe200078e30ff */
[----:B------:R-:W-:Y:S01]  /*29b0*/  HADD2.F32 R70, -RZ, R19.H0_H0 ;  /* 0x20000013ff467230 */ /* 0x000fe20000004100 */
[----:B------:R-:W-:Y:S01]  /*29c0*/  SEL R123, RZ, 0x400, P2 ;  /* 0x00000400ff7b7807 */ /* 0x000fe20001000000 */
[----:B------:R-:W-:Y:S01]  /*29d0*/  HADD2.F32 R73, -RZ, R73.H0_H0 ;  /* 0x20000049ff497230 */ /* 0x000fe20000004100 */
[----:B------:R-:W-:-:S02]  /*29e0*/  ISETP.NE.AND P2, PT, R69, RZ, PT ;  /* 0x000000ff4500720c */ /* 0x000fc40003f45270 */
[----:B------:R-:W-:Y:S02]  /*29f0*/  FSEL R69, RZ, 1, P1 ;  /* 0x3f800000ff457808 */ /* 0x000fe40000800000 */
[----:B------:R-:W-:Y:S02]  /*2a00*/  PRMT R92, R71, 0x9910, RZ ;  /* 0x00009910475c7816 */ /* 0x000fe400000000ff */
[----:B------:R-:W-:Y:S01]  /*2a10*/  LOP3.LUT R72, R2, R131, RZ, 0x30, !PT ;  /* 0x0000008302487212 */ /* 0x000fe200078e30ff */
[----:B------:R-:W-:Y:S01]  /*2a20*/  FFMA.FTZ R68, R69, R70, R68 ;  /* 0x0000004645447223 */ /* 0x000fe20000010044 */
[----:B------:R-:W-:Y:S01]  /*2a30*/  FSEL R71, RZ, 1, P2 ;  /* 0x3f800000ff477808 */ /* 0x000fe20001000000 */
[----:B------:R-:W-:Y:S01]  /*2a40*/  IMAD.MOV.U32 R69, RZ, RZ, R92 ;  /* 0x000000ffff457224 */ /* 0x000fe200078e005c */
[----:B------:R-:W-:Y:S01]  /*2a50*/  PRMT R70, R72, 0x9910, RZ ;  /* 0x0000991048467816 */ /* 0x000fe200000000ff */
[----:B------:R-:W-:Y:S01]  /*2a60*/  HADD2.F32 R131, -RZ, R131.H0_H0 ;  /* 0x20000083ff837230 */ /* 0x000fe20000004100 */
[----:B------:R-:W-:Y:S01]  /*2a70*/  SEL R129, RZ, 0x800, P3 ;  /* 0x00000800ff817807 */ /* 0x000fe20001800000 */
[----:B------:R-:W-:Y:S01]  /*2a80*/  FFMA.FTZ R68, R71, R127, R68 ;  /* 0x0000007f47447223 */ /* 0x000fe20000010044 */
[----:B------:R-:W-:-:S02]  /*2a90*/  ISETP.NE.AND P3, PT, R69, RZ, PT ;  /* 0x000000ff4500720c */ /* 0x000fc40003f65270 */
[----:B------:R-:W-:Y:S02]  /*2aa0*/  SEL R127, RZ, 0x1000, P4 ;  /* 0x00001000ff7f7807 */ /* 0x000fe40002000000 */
[----:B------:R-:W-:Y:S02]  /*2ab0*/  ISETP.NE.AND P4, PT, R70, RZ, PT ;  /* 0x000000ff4600720c */ /* 0x000fe40003f85270 */
[C---:B------:R-:W-:Y:S01]  /*2ac0*/  LOP3.LUT R70, R2.reuse, R135, RZ, 0x30, !PT ;  /* 0x0000008702467212 */ /* 0x040fe200078e30ff */
        /* <DEDUP_REMOVED lines=12> */
[----:B------:R-:W-:Y:S01]  /*2b90*/  LOP3.LUT R72, R2, R141, RZ, 0x30, !PT ;  /* 0x0000008d02487212 */ /* 0x000fe200078e30ff */
[----:B------:R-:W-:Y:S01]  /*2ba0*/  FFMA.FTZ R68, R71, R131, R68 ;  /* 0x0000008347447223 */ /* 0x000fe20000010044 */
[----:B------:R-:W-:Y:S01]  /*2bb0*/  SEL R131, RZ, 0x4000, P0 ;  /* 0x00004000ff837807 */ /* 0x000fe20000000000 */
[----:B------:R-:W-:Y:S01]  /*2bc0*/  HADD2.F32 R141, -RZ, R141.H0_H0 ;  /* 0x2000008dff8d7230 */ /* 0x000fe20000004100 */
[----:B------:R-:W-:-:S02]  /*2bd0*/  ISETP.NE.AND P5, PT, R69, RZ, PT ;  /* 0x000000ff4500720c */ /* 0x000fc40003fa5270 */
[----:B------:R-:W-:Y:S02]  /*2be0*/  ISETP.NE.AND P0, PT, R70, RZ, PT ;  /* 0x000000ff4600720c */ /* 0x000fe40003f05270 */
        /* <DEDUP_REMOVED lines=32> */
[----:B-1----:R-:W-:Y:S01]  /*2df0*/  LOP3.LUT R70, R2, R73, RZ, 0x30, !PT ;  /* 0x0000004902467212 */ /* 0x002fe200078e30ff */
        /* <DEDUP_REMOVED lines=27> */
[----:B------:R-:W-:-:S02]  /*2fb0*/  SEL R147, RZ, 0x400000, P2 ;  /* 0x00400000ff937807 */ /* 0x000fc40001000000 */
[----:B------:R-:W-:Y:S02]  /*2fc0*/  ISETP.NE.AND P1, PT, R69, RZ, PT ;  /* 0x000000ff4500720c */ /* 0x000fe40003f25270 */
        /* <DEDUP_REMOVED lines=8> */
[----:B------:R-:W-:-:S02]  /*3050*/  FSEL R71, RZ, 1, P2 ;  /* 0x3f800000ff477808 */ /* 0x000fc40001000000 */
[----:B------:R-:W-:Y:S01]  /*3060*/  PRMT R72, R72, 0x9910, RZ ;  /* 0x0000991048487816 */ /* 0x000fe200000000ff */
[----:B------:R-:W-:Y:S01]  /*3070*/  IMAD.MOV.U32 R69, RZ, RZ, R70 ;  /* 0x000000ffff457224 */ /* 0x000fe200078e0046 */
[----:B------:R-:W-:Y:S01]  /*3080*/  SEL R151, RZ, 0x1000000, P4 ;  /* 0x01000000ff977807 */ /* 0x000fe20002000000 */
[----:B------:R-:W-:Y:S01]  /*3090*/  FFMA.FTZ R71, R71, R153, R68 ;  /* 0x0000009947477223 */ /* 0x000fe20000010044 */
[----:B------:R-:W-:Y:S01]  /*30a0*/  SEL R153, RZ, 0x800000, P3 ;  /* 0x00800000ff997807 */ /* 0x000fe20001800000 */
[----:B------:R-:W-:Y:S01]  /*30b0*/  IMAD.MOV.U32 R68, RZ, RZ, R72 ;  /* 0x000000ffff447224 */ /* 0x000fe200078e0048 */
[----:B------:R-:W-:Y:S02]  /*30c0*/  ISETP.NE.AND P3, PT, R69, RZ, PT ;  /* 0x000000ff4500720c */ /* 0x000fe40003f65270 */
[----:B------:R-:W-:Y:S01]  /*30d0*/  LOP3.LUT R69, R2, R159, RZ, 0x30, !PT ;  /* 0x0000009f02457212 */ /* 0x000fe200078e30ff */
[----:B------:R-:W-:Y:S01]  /*30e0*/  HADD2.F32 R159, -RZ, R159.H0_H0 ;  /* 0x2000009fff9f7230 */ /* 0x000fe20000004100 */
[----:B------:R-:W-:-:S02]  /*30f0*/  ISETP.NE.AND P4, PT, R68, RZ, PT ;  /* 0x000000ff4400720c */ /* 0x000fc40003f85270 */
[----:B------:R-:W-:Y:S02]  /*3100*/  FSEL R70, RZ, 1, P3 ;  /* 0x3f800000ff467808 */ /* 0x000fe40001800000 */
[----:B------:R-:W-:Y:S01]  /*3110*/  LOP3.LUT R68, R2, R161, RZ, 0x30, !PT ;  /* 0x000000a102447212 */ /* 0x000fe200078e30ff */
[----:B------:R-:W-:Y:S01]  /*3120*/  HADD2.F32 R161, -RZ, R161.H0_H0 ;  /* 0x200000a1ffa17230 */ /* 0x000fe20000004100 */
        /* <DEDUP_REMOVED lines=10> */
[C---:B------:R-:W-:Y:S01]  /*31d0*/  LOP3.LUT R70, R2.reuse, R163, RZ, 0x30, !PT ;  /* 0x000000a302467212 */ /* 0x040fe200078e30ff */
[----:B------:R-:W-:Y:S01]  /*31e0*/  HADD2.F32 R163, -RZ, R163.H0_H0 ;  /* 0x200000a3ffa37230 */ /* 0x000fe20000004100 */
[----:B------:R-:W-:Y:S02]  /*31f0*/  ISETP.NE.AND P0, PT, R69, RZ, PT ;  /* 0x000000ff4500720c */ /* 0x000fe40003f05270 */
[----:B------:R-:W-:Y:S02]  /*3200*/  FSEL R72, RZ, 1, P5 ;  /* 0x3f800000ff487808 */ /* 0x000fe40002800000 */
[----:B-1----:R-:W-:Y:S01]  /*3210*/  LOP3.LUT R69, R2, R73, RZ, 0x30, !PT ;  /* 0x0000004902457212 */ /* 0x002fe200078e30ff */
[----:B------:R-:W-:Y:S01]  /*3220*/  HADD2.F32 R73, -RZ, R73.H0_H0 ;  /* 0x20000049ff497230 */ /* 0x000fe20000004100 */
[----:B------:R-:W-:Y:S01]  /*3230*/  FSEL R71, RZ, 1, P0 ;  /* 0x3f800000ff477808 */ /* 0x000fe20000000000 */
[----:B------:R-:W-:Y:S01]  /*3240*/  FFMA.FTZ R72, R72, R159, R157 ;  /* 0x0000009f48487223 */ /* 0x000fe2000001009d */
[----:B------:R-:W-:Y:S01]  /*3250*/  PRMT R94, R70, 0x9910, RZ ;  /* 0x00009910465e7816 */ /* 0x000fe200000000ff */
[----:B------:R-:W1:Y:S01]  /*3260*/  LDS.U16 R159, [R59+0x8e00] ;  /* 0x008e00003b9f7984 */ /* 0x000e620000000400 */
[----:B------:R-:W-:Y:S01]  /*3270*/  PRMT R92, R69, 0x9910, RZ ;  /* 0x00009910455c7816 */ /* 0x000fe200000000ff */
[----:B------:R-:W-:Y:S01]  /*3280*/  FFMA.FTZ R161, R71, R161, R72 ;  /* 0x000000a147a17223 */ /* 0x000fe20000010048 */
[----:B------:R-:W-:Y:S01]  /*3290*/  SEL R128, RZ, 0x8000000, P1 ;  /* 0x08000000ff807807 */ /* 0x000fe20000800000 */
[----:B------:R-:W-:Y:S01]  /*32a0*/  IMAD.MOV.U32 R71, RZ, RZ, R94 ;  /* 0x000000ffff477224 */ /* 0x000fe200078e005e */
[----:B------:R-:W-:-:S02]  /*32b0*/  ISETP.NE.AND P1, PT, R92, RZ, PT ;  /* 0x000000ff5c00720c */ /* 0x000fc40003f25270 */
[----:B------:R-:W-:Y:S02]  /*32c0*/  SEL R122, RZ, 0x10000000, P2 ;  /* 0x10000000ff7a7807 */ /* 0x000fe40001000000 */
[----:B------:R-:W-:Y:S02]  /*32d0*/  ISETP.NE.AND P2, PT, R71, RZ, PT ;  /* 0x000000ff4700720c */ /* 0x000fe40003f45270 */
[----:B------:R-:W-:Y:S02]  /*32e0*/  FSEL R92, RZ, 1, P1 ;  /* 0x3f800000ff5c7808 */ /* 0x000fe40000800000 */
[C---:B------:R-:W-:Y:S01]  /*32f0*/  LOP3.LUT R72, R2.reuse, R167, RZ, 0x30, !PT ;  /* 0x000000a702487212 */ /* 0x040fe200078e30ff */
[----:B------:R-:W-:Y:S01]  /*3300*/  HADD2.F32 R167, -RZ, R167.H0_H0 ;  /* 0x200000a7ffa77230 */ /* 0x000fe20000004100 */
[----:B------:R-:W-:Y:S01]  /*3310*/  LOP3.LUT R71, R2, R165, RZ, 0x30, !PT ;  /* 0x000000a502477212 */ /* 0x000fe200078e30ff */
[----:B------:R-:W-:Y:S01]  /*3320*/  FFMA.FTZ R73, R92, R73, R161 ;  /* 0x000000495c497223 */ /* 0x000fe200000100a1 */
[----:B------:R-:W-:Y:S01]  /*3330*/  FSEL R94, RZ, 1, P2 ;  /* 0x3f800000ff5e7808 */ /* 0x000fe20001000000 */
[----:B------:R-:W2:Y:S01]  /*3340*/  LDS.U16 R161, [R59+0x9200] ;  /* 0x009200003ba17984 */ /* 0x000ea20000000400 */
[----:B------:R-:W-:Y:S01]  /*3350*/  PRMT R98, R72, 0x9910, RZ ;  /* 0x0000991048627816 */ /* 0x000fe200000000ff */
[----:B------:R-:W-:Y:S01]  /*3360*/  HADD2.F32 R165, -RZ, R165.H0_H0 ;  /* 0x200000a5ffa57230 */ /* 0x000fe20000004100 */
[----:B------:R-:W-:Y:S01]  /*3370*/  PRMT R96, R71, 0x9910, RZ ;  /* 0x0000991047607816 */ /* 0x000fe200000000ff */
[----:B------:R-:W-:Y:S01]  /*3380*/  FFMA.FTZ R94, R94, R163, R73 ;  /* 0x000000a35e5e7223 */ /* 0x000fe20000010049 */
[----:B------:R-:W-:Y:S01]  /*3390*/  SEL R126, RZ, 0x40000000, P4 ;  /* 0x40000000ff7e7807 */ /* 0x000fe20002000000 */
[----:B------:R-:W-:Y:S01]  /*33a0*/  IMAD.MOV.U32 R73, RZ, RZ, R98 ;  /* 0x000000ffff497224 */ /* 0x000fe200078e0062 */
[----:B------:R-:W-:Y:S01]  /*33b0*/  SEL R130, RZ, 0x20000000, P3 ;  /* 0x20000000ff827807 */ /* 0x000fe20001800000 */
[----:B------:R-:W-:Y:S01]  /*33c0*/  IMAD.MOV.U32 R92, RZ, RZ, R96 ;  /* 0x000000ffff5c7224 */ /* 0x000fe200078e0060 */
[----:B------:R-:W3:Y:S01]  /*33d0*/  LDS.U16 R163, [R59+0x9400] ;  /* 0x009400003ba37984 */ /* 0x000ee20000000400 */
[----:B------:R-:W-:-:S02]  /*33e0*/  SEL R132, RZ, 0x80000000, P5 ;  /* 0x80000000ff847807 */ /* 0x000fc40002800000 */
[----:B------:R-:W-:Y:S02]  /*33f0*/  ISETP.NE.AND P4, PT, R73, RZ, PT ;  /* 0x000000ff4900720c */ /* 0x000fe40003f85270 */
[----:B------:R-:W-:Y:S01]  /*3400*/  LOP3.LUT R73, R2, R169, RZ, 0x30, !PT ;  /* 0x000000a902497212 */ /* 0x000fe200078e30ff */
[----:B------:R-:W-:Y:S01]  /*3410*/  HADD2.F32 R169, -RZ, R169.H0_H0 ;  /* 0x200000a9ffa97230 */ /* 0x000fe20000004100 */
[----:B------:R-:W-:Y:S02]  /*3420*/  ISETP.NE.AND P3, PT, R92, RZ, PT ;  /* 0x000000ff5c00720c */ /* 0x000fe40003f65270 */
[----:B------:R-:W-:Y:S01]  /*3430*/  LOP3.LUT R92, R2, R171, RZ, 0x30, !PT ;  /* 0x000000ab025c7212 */ /* 0x000fe200078e30ff */
[----:B------:R-:W-:Y:S01]  /*3440*/  HADD2.F32 R171, -RZ, R171.H0_H0 ;  /* 0x200000abffab7230 */ /* 0x000fe20000004100 */
[----:B------:R-:W-:Y:S02]  /*3450*/  PRMT R96, R73, 0x9910, RZ ;  /* 0x0000991049607816 */ /* 0x000fe400000000ff */
[----:B------:R-:W-:-:S02]  /*3460*/  FSEL R155, RZ, 1, P3 ;  /* 0x3f800000ff9b7808 */ /* 0x000fc40001800000 */
[----:B------:R-:W-:Y:S01]  /*3470*/  PRMT R98, R92, 0x9910, RZ ;  /* 0x000099105c627816 */ /* 0x000fe200000000ff */
[----:B------:R-:W-:Y:S01]  /*3480*/  IMAD.MOV.U32 R92, RZ, RZ, R96 ;  /* 0x000000ffff5c7224 */ /* 0x000fe200078e0060 */
[----:B------:R-:W-:Y:S01]  /*3490*/  FSEL R157, RZ, 1, P4 ;  /* 0x3f800000ff9d7808 */ /* 0x000fe20002000000 */
[----:B------:R-:W-:Y:S01]  /*34a0*/  FFMA.FTZ R94, R155, R165, R94 ;  /* 0x000000a59b5e7223 */ /* 0x000fe2000001005e */
[----:B------:R-:W-:Y:S01]  /*34b0*/  LOP3.LUT R118, R2, R177, RZ, 0x30, !PT ;  /* 0x000000b102767212 */ /* 0x000fe200078e30ff */
[----:B------:R-:W-:Y:S01]  /*34c0*/  IMAD.MOV.U32 R96, RZ, RZ, R98 ;  /* 0x000000ffff607224 */ /* 0x000fe200078e0062 */
[----:B------:R-:W4:Y:S01]  /*34d0*/  LDS.U16 R165, [R59+0x9600] ;  /* 0x009600003ba57984 */ /* 0x000f220000000400 */
[----:B------:R-:W-:Y:S01]  /*34e0*/  FFMA.FTZ R94, R157, R167, R94 ;  /* 0x000000a79d5e7223 */ /* 0x000fe2000001005e */
[----:B------:R-:W-:Y:S01]  /*34f0*/  ISETP.NE.AND P5, PT, R92, RZ, PT ;  /* 0x000000ff5c00720c */ /* 0x000fe20003fa5270 */
[----:B------:R-:W-:Y:S01]  /*3500*/  HADD2.F32 R177, -RZ, R177.H0_H0 ;  /* 0x200000b1ffb17230 */ /* 0x000fe20000004100 */
[----:B------:R-:W-:Y:S01]  /*3510*/  SEL R92, RZ, 0x1, P0 ;  /* 0x00000001ff5c7807 */ /* 0x000fe20000000000 */
[----:B------:R-:W0:Y:S01]  /*3520*/  LDS.U16 R167, [R59+0x9800] ;  /* 0x009800003ba77984 */ /* 0x000e220000000400 */
[----:B------:R-:W-:-:S02]  /*3530*/  ISETP.NE.AND P0, PT, R96, RZ, PT ;  /* 0x000000ff6000720c */ /* 0x000fc40003f05270 */
[C---:B-1----:R-:W-:Y:S01]  /*3540*/  LOP3.LUT R96, R2.reuse, R159, RZ, 0x30, !PT ;  /* 0x0000009f02607212 */ /* 0x042fe200078e30ff */
[----:B------:R-:W-:Y:S01]  /*3550*/  HADD2.F32 R159, -RZ, R159.H0_H0 ;  /* 0x2000009fff9f7230 */ /* 0x000fe20000004100 */
[----:B------:R-:W-:Y:S02]  /*3560*/  FSEL R155, RZ, 1, P5 ;  /* 0x3f800000ff9b7808 */ /* 0x000fe40002800000 */
[----:B------:R-:W-:Y:S01]  /*3570*/  LOP3.LUT R98, R2, R173, RZ, 0x30, !PT ;  /* 0x000000ad02627212 */ /* 0x000fe200078e30ff */
        /* <DEDUP_REMOVED lines=10> */
[----:B------:R-:W1:Y:S01]  /*3620*/  LDS.U16 R171, [R59+0x9c00] ;  /* 0x009c00003bab7984 */ /* 0x000e620000000400 */
[----:B------:R-:W-:-:S02]  /*3630*/  ISETP.NE.AND P1, PT, R98, RZ, PT ;  /* 0x000000ff6200720c */ /* 0x000fc40003f25270 */
[----:B------:R-:W-:Y:S02]  /*3640*/  ISETP.NE.AND P2, PT, R100, RZ, PT ;  /* 0x000000ff6400720c */ /* 0x000fe40003f45270 */
[----:B------:R-:W-:Y:S02]  /*3650*/  FSEL R98, RZ, 1, P1 ;  /* 0x3f800000ff627808 */ /* 0x000fe40000800000 */
[----:B--2---:R-:W-:Y:S01]  /*3660*/  LOP3.LUT R100, R2, R161, RZ, 0x30, !PT ;  /* 0x000000a102647212 */ /* 0x004fe200078e30ff */
[----:B------:R-:W-:Y:S01]  /*3670*/  HADD2.F32 R161, -RZ, R161.H0_H0 ;  /* 0x200000a1ffa17230 */ /* 0x000fe20000004100 */
[----:B------:R-:W-:Y:S01]  /*3680*/  FSEL R155, RZ, 1, P2 ;  /* 0x3f800000ff9b7808 */ /* 0x000fe20001000000 */
[----:B------:R-:W-:Y:S01]  /*3690*/  FFMA.FTZ R98, R98, R159, R157 ;  /* 0x0000009f62627223 */ /* 0x000fe2000001009d */
[----:B---3--:R-:W-:Y:S01]  /*36a0*/  LOP3.LUT R102, R2, R163, RZ, 0x30, !PT ;  /* 0x000000a302667212 */ /* 0x008fe200078e30ff */
[----:B------:R-:W-:Y:S01]  /*36b0*/  HADD2.F32 R163, -RZ, R163.H0_H0 ;  /* 0x200000a3ffa37230 */ /* 0x000fe20000004100 */
[----:B------:R-:W-:Y:S01]  /*36c0*/  PRMT R100, R100, 0x9910, RZ ;  /* 0x0000991064647816 */ /* 0x000fe200000000ff */
[----:B------:R-:W-:Y:S01]  /*36d0*/  FFMA.FTZ R173, R155, R173, R98 ;  /* 0x000000ad9bad7223 */ /* 0x000fe20000010062 */
[----:B------:R-:W-:-:S02]  /*36e0*/  SEL R155, RZ, 0x8, P3 ;  /* 0x00000008ff9b7807 */ /* 0x000fc40001800000 */
[----:B------:R-:W-:Y:S02]  /*36f0*/  PRMT R102, R102, 0x9910, RZ ;  /* 0x0000991066667816 */ /* 0x000fe400000000ff */
[----:B------:R-:W-:Y:S02]  /*3700*/  ISETP.NE.AND P3, PT, R100, RZ, PT ;  /* 0x000000ff6400720c */ /* 0x000fe40003f65270 */
[----:B------:R-:W-:Y:S02]  /*3710*/  SEL R98, RZ, 0x10, P4 ;  /* 0x00000010ff627807 */ /* 0x000fe40002000000 */
[----:B------:R-:W-:Y:S02]  /*3720*/  ISETP.NE.AND P4, PT, R102, RZ, PT ;  /* 0x000000ff6600720c */ /* 0x000fe40003f85270 */
[----:B------:R-:W-:Y:S02]  /*3730*/  FSEL R100, RZ, 1, P3 ;  /* 0x3f800000ff647808 */ /* 0x000fe40001800000 */
[----:B----4-:R-:W-:Y:S01]  /*3740*/  LOP3.LUT R102, R2, R165, RZ, 0x30, !PT ;  /* 0x000000a502667212 */ /* 0x010fe200078e30ff */
[----:B------:R-:W-:Y:S01]  /*3750*/  HADD2.F32 R165, -RZ, R165.H0_H0 ;  /* 0x200000a5ffa57230 */ /* 0x000fe20000004100 */
[----:B------:R-:W-:Y:S01]  /*3760*/  FSEL R157, RZ, 1, P4 ;  /* 0x3f800000ff9d7808 */ /* 0x000fe20002000000 */
[----:B------:R-:W-:Y:S01]  /*3770*/  FFMA.FTZ R100, R100, R161, R173 ;  /* 0x000000a164647223 */ /* 0x000fe200000100ad */
[----:B0-----:R-:W-:Y:S01]  /*3780*/  LOP3.LUT R104, R2, R167, RZ, 0x30, !PT ;  /* 0x000000a702687212 */ /* 0x001fe200078e30ff */
[----:B------:R-:W0:Y:S01]  /*3790*/  LDS.U16 R173, [R59+0xa200] ;  /* 0x00a200003bad7984 */ /* 0x000e220000000400 */
[----:B------:R-:W-:Y:S01]  /*37a0*/  PRMT R102, R102, 0x9910, RZ ;  /* 0x0000991066667816 */ /* 0x000fe200000000ff */
[----:B------:R-:W-:Y:S01]  /*37b0*/  FFMA.FTZ R163, R157, R163, R100 ;  /* 0x000000a39da37223 */ /* 0x000fe20000010064 */
[----:B------:R-:W-:Y:S01]  /*37c0*/  PRMT R104, R104, 0x9910, RZ ;  /* 0x0000991068687816 */ /* 0x000fe200000000ff */
[----:B------:R-:W-:Y:S01]  /*37d0*/  HADD2.F32 R167, -RZ, R167.H0_H0 ;  /* 0x200000a7ffa77230 */ /* 0x000fe20000004100 */
[----:B------:R-:W-:-:S02]  /*37e0*/  SEL R157, RZ, 0x20, P5 ;  /* 0x00000020ff9d7807 */ /* 0x000fc40002800000 */
[----:B------:R-:W-:Y:S02]  /*37f0*/  ISETP.NE.AND P5, PT, R102, RZ, PT ;  /* 0x000000ff6600720c */ /* 0x000fe40003fa5270 */
[----:B------:R-:W-:Y:S02]  /*3800*/  SEL R100, RZ, 0x40, P0 ;  /* 0x00000040ff647807 */ /* 0x000fe40000000000 */
[----:B------:R-:W-:Y:S02]  /*3810*/  ISETP.NE.AND P0, PT, R104, RZ, PT ;  /* 0x000000ff6800720c */ /* 0x000fe40003f05270 */
[C---:B-1----:R-:W-:Y:S01]  /*3820*/  LOP3.LUT R104, R2.reuse, R169, RZ, 0x30, !PT ;  /* 0x000000a902687212 */ /* 0x042fe200078e30ff */
[----:B------:R-:W-:Y:S01]  /*3830*/  HADD2.F32 R169, -RZ, R169.H0_H0 ;  /* 0x200000a9ffa97230 */ /* 0x000fe20000004100 */
[----:B------:R-:W-:Y:S02]  /*3840*/  FSEL R102, RZ, 1, P5 ;  /* 0x3f800000ff667808 */ /* 0x000fe40002800000 */
[----:B------:R-:W-:Y:S01]  /*3850*/  LOP3.LUT R106, R2, R171, RZ, 0x30, !PT ;  /* 0x000000ab026a7212 */ /* 0x000fe200078e30ff */
[----:B------:R-:W-:Y:S01]  /*3860*/  HADD2.F32 R171, -RZ, R171.H0_H0 ;  /* 0x200000abffab7230 */ /* 0x000fe20000004100 */
[----:B------:R-:W-:Y:S01]  /*3870*/  PRMT R104, R104, 0x9910, RZ ;  /* 0x0000991068687816 */ /* 0x000fe200000000ff */
[----:B------:R-:W-:Y:S01]  /*3880*/  FFMA.FTZ R102, R102, R165, R163 ;  /* 0x000000a566667223 */ /* 0x000fe200000100a3 */
[----:B------:R-:W-:Y:S01]  /*3890*/  PRMT R108, R106, 0x9910, RZ ;  /* 0x000099106a6c7816 */ /* 0x000fe200000000ff */
[----:B------:R-:W1:Y:S01]  /*38a0*/  LDS.U16 R163, [R59+0xa600] ;  /* 0x00a600003ba37984 */ /* 0x000e620000000400 */
[----:B------:R-:W-:Y:S01]  /*38b0*/  FSEL R159, RZ, 1, P0 ;  /* 0x3f800000ff9f7808 */ /* 0x000fe20000000000 */
[----:B------:R-:W-:Y:S01]  /*38c0*/  IMAD.MOV.U32 R106, RZ, RZ, R104 ;  /* 0x000000ffff6a7224 */ /* 0x000fe200078e0068 */
[----:B------:R-:W-:Y:S01]  /*38d0*/  SEL R104, RZ, 0x80, P1 ;  /* 0x00000080ff687807 */ /* 0x000fe20000800000 */
[----:B------:R-:W2:Y:S01]  /*38e0*/  LDS.U16 R165, [R59+0xa800] ;  /* 0x00a800003ba57984 */ /* 0x000ea20000000400 */
[----:B------:R-:W-:Y:S01]  /*38f0*/  PRMT R136, R118, 0x9910, RZ ;  /* 0x0000991076887816 */ /* 0x000fe200000000ff */
[----:B------:R-:W-:Y:S01]  /*3900*/  FFMA.FTZ R159, R159, R167, R102 ;  /* 0x000000a79f9f7223 */ /* 0x000fe20000010066 */
[----:B------:R-:W-:Y:S01]  /*3910*/  ISETP.NE.AND P1, PT, R106, RZ, PT ;  /* 0x000000ff6a00720c */ /* 0x000fe20003f25270 */
[----:B------:R-:W3:Y:S01]  /*3920*/  LDS.U16 R167, [R59+0xaa00] ;  /* 0x00aa00003ba77984 */ /* 0x000ee20000000400 */
[----:B------:R-:W-:-:S02]  /*3930*/  SEL R102, RZ, 0x100, P2 ;  /* 0x00000100ff667807 */ /* 0x000fc40001000000 */
[----:B------:R-:W-:Y:S02]  /*3940*/  FSEL R106, RZ, 1, P1 ;  /* 0x3f800000ff6a7808 */ /* 0x000fe40000800000 */
[----:B------:R-:W-:Y:S02]  /*3950*/  ISETP.NE.AND P2, PT, R108, RZ, PT ;  /* 0x000000ff6c00720c */ /* 0x000fe40003f45270 */
[----:B------:R-:W-:Y:S01]  /*3960*/  LOP3.LUT R108, R2, R175, RZ, 0x30, !PT ;  /* 0x000000af026c7212 */ /* 0x000fe200078e30ff */
[----:B------:R-:W-:Y:S01]  /*3970*/  FFMA.FTZ R106, R106, R169, R159 ;  /* 0x000000a96a6a7223 */ /* 0x000fe2000001009f */
[----:B------:R-:W-:Y:S01]  /*3980*/  FSEL R161, RZ, 1, P2 ;  /* 0x3f800000ffa17808 */ /* 0x000fe20001000000 */
[----:B------:R-:W4:Y:S01]  /*3990*/  LDS.U16 R169, [R59+0xac00] ;  /* 0x00ac00003ba97984 */ /* 0x000f220000000400 */
[----:B------:R-:W-:Y:S01]  /*39a0*/  PRMT R108, R108, 0x9910, RZ ;  /* 0x000099106c6c7816 */ /* 0x000fe200000000ff */
[----:B------:R-:W-:Y:S01]  /*39b0*/  HADD2.F32 R175, -RZ, R175.H0_H0 ;  /* 0x200000afffaf7230 */ /* 0x000fe20000004100 */
[----:B------:R-:W-:Y:S01]  /*39c0*/  LOP3.LUT R138, R2, R179, RZ, 0x30, !PT ;  /* 0x000000b3028a7212 */ /* 0x000fe200078e30ff */
[----:B------:R-:W-:Y:S01]  /*39d0*/  FFMA.FTZ R161, R161, R171, R106 ;  /* 0x000000aba1a17223 */ /* 0x000fe2000001006a */
[----:B------:R-:W-:Y:S01]  /*39e0*/  SEL R106, RZ, 0x400, P4 ;  /* 0x00000400ff6a7807 */ /* 0x000fe20002000000 */
[----:B------:R-:W-:Y:S01]  /*39f0*/  IMAD.MOV.U32 R118, RZ, RZ, R108 ;  /* 0x000000ffff767224 */ /* 0x000fe200078e006c */
[----:B------:R-:W-:Y:S01]  /*3a00*/  SEL R108, RZ, 0x200, P3 ;  /* 0x00000200ff6c7807 */ /* 0x000fe20001800000 */
[----:B------:R-:W3:Y:S01]  /*3a10*/  LDS.U16 R171, [R59+0xae00] ;  /* 0x00ae00003bab7984 */ /* 0x000ee20000000400 */
[----:B------:R-:W-:Y:S01]  /*3a20*/  ISETP.NE.AND P4, PT, R136, RZ, PT ;  /* 0x000000ff8800720c */ /* 0x000fe20003f85270 */
[----:B------:R-:W-:Y:S01]  /*3a30*/  HADD2.F32 R179, -RZ, R179.H0_H0 ;  /* 0x200000b3ffb37230 */ /* 0x000fe20000004100 */
[----:B------:R-:W-:-:S02]  /*3a40*/  ISETP.NE.AND P3, PT, R118, RZ, PT ;  /* 0x000000ff7600720c */ /* 0x000fc40003f65270 */
[----:B0-----:R-:W-:Y:S01]  /*3a50*/  LOP3.LUT R136, R2, R173, RZ, 0x30, !PT ;  /* 0x000000ad02887212 */ /* 0x001fe200078e30ff */
[----:B------:R-:W-:Y:S01]  /*3a60*/  HADD2.F32 R173, -RZ, R173.H0_H0 ;  /* 0x200000adffad7230 */ /* 0x000fe20000004100 */
[----:B------:R-:W-:Y:S02]  /*3a70*/  FSEL R118, RZ, 1, P3 ;  /* 0x3f800000ff767808 */ /* 0x000fe40001800000 */
[----:B------:R-:W-:Y:S02]  /*3a80*/  PRMT R136, R136, 0x9910, RZ ;  /* 0x0000991088887816 */ /* 0x000fe400000000ff */
[----:B------:R-:W-:Y:S01]  /*3a90*/  FSEL R159, RZ, 1, P4 ;  /* 0x3f800000ff9f7808 */ /* 0x000fe20002000000 */
[----:B------:R-:W-:Y:S01]  /*3aa0*/  FFMA.FTZ R118, R118, R175, R161 ;  /* 0x000000af76767223 */ /* 0x000fe200000100a1 */
[----:B------:R-:W-:Y:S01]  /*3ab0*/  SEL R140, RZ, 0x800, P5 ;  /* 0x00000800ff8c7807 */ /* 0x000fe20002800000 */
[----:B------:R-:W0:Y:S01]  /*3ac0*/  LDS.U16 R175, [R59+0xb000] ;  /* 0x00b000003baf7984 */ /* 0x000e220000000400 */
[----:B------:R-:W-:Y:S01]  /*3ad0*/  ISETP.NE.AND P5, PT, R136, RZ, PT ;  /* 0x000000ff8800720c */ /* 0x000fe20003fa5270 */
[----:B------:R-:W-:Y:S01]  /*3ae0*/  FFMA.FTZ R118, R159, R177, R118 ;  /* 0x000000b19f767223 */ /* 0x000fe20000010076 */
[----:B------:R-:W-:Y:S01]  /*3af0*/  PRMT R142, R138, 0x9910, RZ ;  /* 0x000099108a8e7816 */ /* 0x000fe200000000ff */
[----:B------:R-:W-:Y:S01]  /*3b00*/  LDS.U16 R177, [R59+0xb400] ;  /* 0x00b400003bb17984 */ /* 0x000fe20000000400 */
[----:B-1----:R-:W-:Y:S01]  /*3b10*/  LOP3.LUT R136, R2, R163, RZ, 0x30, !PT ;  /* 0x000000a302887212 */ /* 0x002fe200078e30ff */
[----:B------:R-:W-:Y:S01]  /*3b20*/  HADD2.F32 R163, -RZ, R163.H0_H0 ;  /* 0x200000a3ffa37230 */ /* 0x000fe20000004100 */
[----:B------:R-:W-:-:S02]  /*3b30*/  SEL R138, RZ, 0x1000, P0 ;  /* 0x00001000ff8a7807 */ /* 0x000fc40000000000 */
[----:B------:R-:W-:Y:S02]  /*3b40*/  FSEL R159, RZ, 1, P5 ;  /* 0x3f800000ff9f7808 */ /* 0x000fe40002800000 */
[----:B------:R-:W-:Y:S02]  /*3b50*/  ISETP.NE.AND P0, PT, R142, RZ, PT ;  /* 0x000000ff8e00720c */ /* 0x000fe40003f05270 */
[----:B--2---:R-:W-:Y:S01]  /*3b60*/  LOP3.LUT R142, R2, R165, RZ, 0x30, !PT ;  /* 0x000000a5028e7212 */ /* 0x004fe200078e30ff */
[----:B------:R-:W-:Y:S01]  /*3b70*/  FFMA.FTZ R118, R159, R173, R118 ;  /* 0x000000ad9f767223 */ /* 0x000fe20000010076 */
[----:B------:R-:W-:Y:S01]  /*3b80*/  PRMT R136, R136, 0x9910, RZ ;  /* 0x0000991088887816 */ /* 0x000fe200000000ff */
[----:B------:R-:W1:Y:S01]  /*3b90*/  LDS.U16 R173, [R59+0xb200] ;  /* 0x00b200003bad7984 */ /* 0x000e620000000400 */
[----:B------:R-:W-:Y:S01]  /*3ba0*/  SEL R144, RZ, 0x2000, P1 ;  /* 0x00002000ff907807 */ /* 0x000fe20000800000 */
[----:B------:R-:W-:Y:S01]  /*3bb0*/  HADD2.F32 R165, -RZ, R165.H0_H0 ;  /* 0x200000a5ffa57230 */ /* 0x000fe20000004100 */
[----:B------:R-:W-:-:S02]  /*3bc0*/  FSEL R161, RZ, 1, P0 ;  /* 0x3f800000ffa17808 */ /* 0x000fc40000000000 */
[----:B------:R-:W-:Y:S02]  /*3bd0*/  PRMT R146, R142, 0x9910, RZ ;  /* 0x000099108e927816 */ /* 0x000fe400000000ff */
[----:B------:R-:W-:Y:S01]  /*3be0*/  ISETP.NE.AND P1, PT, R136, RZ, PT ;  /* 0x000000ff8800720c */ /* 0x000fe20003f25270 */
[----:B------:R-:W-:Y:S01]  /*3bf0*/  FFMA.FTZ R118, R161, R179, R118 ;  /* 0x000000b3a1767223 */ /* 0x000fe20000010076 */
[----:B------:R-:W-:Y:S01]  /*3c00*/  SEL R142, RZ, 0x4000, P2 ;  /* 0x00004000ff8e7807 */ /* 0x000fe20001000000 */
[----:B------:R-:W-:Y:S01]  /*3c10*/  LDS.U16 R179, [R59+0xbe00] ;  /* 0x00be00003bb37984 */ /* 0x000fe20000000400 */
[----:B------:R-:W-:Y:S02]  /*3c20*/  ISETP.NE.AND P2, PT, R146, RZ, PT ;  /* 0x000000ff9200720c */ /* 0x000fe40003f45270 */
[----:B------:R-:W-:Y:S02]  /*3c30*/  FSEL R159, RZ, 1, P1 ;  /* 0x3f800000ff9f7808 */ /* 0x000fe40000800000 */
[C---:B---3--:R-:W-:Y:S01]  /*3c40*/  LOP3.LUT R136, R2.reuse, R167, RZ, 0x30, !PT ;  /* 0x000000a702887212 */ /* 0x048fe200078e30ff */
[----:B------:R-:W-:Y:S01]  /*3c50*/  HADD2.F32 R167, -RZ, R167.H0_H0 ;  /* 0x200000a7ffa77230 */ /* 0x000fe20000004100 */
[----:B------:R-:W-:Y:S01]  /*3c60*/  FSEL R161, RZ, 1, P2 ;  /* 0x3f800000ffa17808 */ /* 0x000fe20001000000 */
[----:B------:R-:W-:Y:S01]  /*3c70*/  FFMA.FTZ R118, R159, R163, R118 ;  /* 0x000000a39f767223 */ /* 0x000fe20000010076 */
[----:B----4-:R-:W-:Y:S01]  /*3c80*/  LOP3.LUT R146, R2, R169, RZ, 0x30, !PT ;  /* 0x000000a902927212 */ /* 0x010fe200078e30ff */
        /* <DEDUP_REMOVED lines=12> */
[C---:B------:R-:W-:Y:S01]  /*3d50*/  LOP3.LUT R136, R2.reuse, R171, RZ, 0x30, !PT ;  /* 0x000000ab02887212 */ /* 0x040fe200078e30ff */
[----:B------:R-:W-:Y:S01]  /*3d60*/  FFMA.FTZ R118, R159, R167, R118 ;  /* 0x000000a79f767223 */ /* 0x000fe20000010076 */
[----:B0-----:R-:W-:Y:S01]  /*3d70*/  LOP3.LUT R150, R2, R175, RZ, 0x30, !PT ;  /* 0x000000af02967212 */ /* 0x001fe200078e30ff */
[----:B------:R-:W0:Y:S01]  /*3d80*/  LDS.U16 R167, [R59+0xba00] ;  /* 0x00ba00003ba77984 */ /* 0x000e220000000400 */
[----:B------:R-:W-:Y:S01]  /*3d90*/  PRMT R136, R136, 0x9910, RZ ;  /* 0x0000991088887816 */ /* 0x000fe200000000ff */
[----:B------:R-:W-:Y:S01]  /*3da0*/  FFMA.FTZ R118, R161, R169, R118 ;  /* 0x000000a9a1767223 */ /* 0x000fe20000010076 */
[----:B------:R-:W-:Y:S01]  /*3db0*/  SEL R154, RZ, 0x20000, P5 ;  /* 0x00020000ff9a7807 */ /* 0x000fe20002800000 */
[----:B------:R-:W4:Y:S01]  /*3dc0*/  LDS.U16 R169, [R59+0xbc00] ;  /* 0x00bc00003ba97984 */ /* 0x000f220000000400 */
[----:B------:R-:W-:Y:S01]  /*3dd0*/  PRMT R152, R150, 0x9910, RZ ;  /* 0x0000991096987816 */ /* 0x000fe200000000ff */
[----:B------:R-:W-:Y:S01]  /*3de0*/  HADD2.F32 R171, -RZ, R171.H0_H0 ;  /* 0x200000abffab7230 */ /* 0x000fe20000004100 */
[----:B------:R-:W-:Y:S01]  /*3df0*/  ISETP.NE.AND P5, PT, R136, RZ, PT ;  /* 0x000000ff8800720c */ /* 0x000fe20003fa5270 */
[----:B------:R-:W-:Y:S01]  /*3e00*/  HADD2.F32 R175, -RZ, R175.H0_H0 ;  /* 0x200000afffaf7230 */ /* 0x000fe20000004100 */
[----:B-1----:R-:W-:Y:S01]  /*3e10*/  LOP3.LUT R136, R2, R173, RZ, 0x30, !PT ;  /* 0x000000ad02887212 */ /* 0x002fe200078e30ff */
[----:B------:R-:W-:Y:S01]  /*3e20*/  HADD2.F32 R173, -RZ, R173.H0_H0 ;  /* 0x200000adffad7230 */ /* 0x000fe20000004100 */
[----:B------:R-:W-:-:S02]  /*3e30*/  SEL R150, RZ, 0x40000, P0 ;  /* 0x00040000ff967807 */ /* 0x000fc40000000000 */
[----:B------:R-:W-:Y:S02]  /*3e40*/  ISETP.NE.AND P0, PT, R152, RZ, PT ;  /* 0x000000ff9800720c */ /* 0x000fe40003f05270 */
[----:B------:R-:W-:Y:S02]  /*3e50*/  FSEL R159, RZ, 1, P5 ;  /* 0x3f800000ff9f7808 */ /* 0x000fe40002800000 */
[----:B------:R-:W-:Y:S01]  /*3e60*/  LOP3.LUT R152, R2, R177, RZ, 0x30, !PT ;  /* 0x000000b102987212 */ /* 0x000fe200078e30ff */
[----:B------:R-:W-:Y:S01]  /*3e70*/  HADD2.F32 R177, -RZ, R177.H0_H0 ;  /* 0x200000b1ffb17230 */ /* 0x000fe20000004100 */
[----:B------:R-:W-:Y:S01]  /*3e80*/  PRMT R136, R136, 0x9910, RZ ;  /* 0x0000991088887816 */ /* 0x000fe200000000ff */
[----:B------:R-:W-:Y:S01]  /*3e90*/  FFMA.FTZ R118, R159, R171, R118 ;  /* 0x000000ab9f767223 */ /* 0x000fe20000010076 */
[----:B------:R-:W-:Y:S02]  /*3ea0*/  SEL R160, RZ, 0x80000, P1 ;  /* 0x00080000ffa07807 */ /* 0x000fe40000800000 */
[----:B------:R-:W-:-:S02]  /*3eb0*/  FSEL R161, RZ, 1, P0 ;  /* 0x3f800000ffa17808 */ /* 0x000fc40000000000 */
[----:B------:R-:W-:Y:S02]  /*3ec0*/  PRMT R152, R152, 0x9910, RZ ;  /* 0x0000991098987816 */ /* 0x000fe400000000ff */
[----:B------:R-:W-:Y:S01]  /*3ed0*/  ISETP.NE.AND P1, PT, R136, RZ, PT ;  /* 0x000000ff8800720c */ /* 0x000fe20003f25270 */
[----:B------:R-:W-:Y:S01]  /*3ee0*/  FFMA.FTZ R118, R161, R175, R118 ;  /* 0x000000afa1767223 */ /* 0x000fe20000010076 */
[----:B--2---:R-:W-:Y:S01]  /*3ef0*/  LOP3.LUT R136, R2, R163, RZ, 0x30, !PT ;  /* 0x000000a302887212 */ /* 0x004fe200078e30ff */
[----:B------:R-:W-:Y:S01]  /*3f00*/  HADD2.F32 R163, -RZ, R163.H0_H0 ;  /* 0x200000a3ffa37230 */ /* 0x000fe20000004100 */
[----:B------:R-:W-:Y:S02]  /*3f10*/  SEL R156, RZ, 0x100000, P2 ;  /* 0x00100000ff9c7807 */ /* 0x000fe40001000000 */
[----:B------:R-:W-:Y:S02]  /*3f20*/  ISETP.NE.AND P2, PT, R152, RZ, PT ;  /* 0x000000ff9800720c */ /* 0x000fe40003f45270 */
[----:B------:R-:W-:-:S02]  /*3f30*/  FSEL R159, RZ, 1, P1 ;  /* 0x3f800000ff9f7808 */ /* 0x000fc40000800000 */
[----:B---3--:R-:W-:Y:S02]  /*3f40*/  LOP3.LUT R152, R2, R165, RZ, 0x30, !PT ;  /* 0x000000a502987212 */ /* 0x008fe400078e30ff */
[----:B------:R-:W-:Y:S01]  /*3f50*/  PRMT R136, R136, 0x9910, RZ ;  /* 0x0000991088887816 */ /* 0x000fe200000000ff */
[----:B------:R-:W-:Y:S01]  /*3f60*/  FFMA.FTZ R118, R159, R173, R118 ;  /* 0x000000ad9f767223 */ /* 0x000fe20000010076 */
[----:B------:R-:W-:Y:S02]  /*3f70*/  FSEL R161, RZ, 1, P2 ;  /* 0x3f800000ffa17808 */ /* 0x000fe40001000000 */
[----:B------:R-:W-:Y:S02]  /*3f80*/  SEL R170, RZ, 0x200000, P3 ;  /* 0x00200000ffaa7807 */ /* 0x000fe40001800000 */
[----:B------:R-:W-:Y:S01]  /*3f90*/  PRMT R152, R152, 0x9910, RZ ;  /* 0x0000991098987816 */ /* 0x000fe200000000ff */
[----:B------:R-:W-:Y:S01]  /*3fa0*/  FFMA.FTZ R118, R161, R177, R118 ;  /* 0x000000b1a1767223 */ /* 0x000fe20000010076 */
[----:B------:R-:W-:Y:S01]  /*3fb0*/  ISETP.NE.AND P3, PT, R136, RZ, PT ;  /* 0x000000ff8800720c */ /* 0x000fe20003f65270 */
[----:B------:R-:W-:Y:S01]  /*3fc0*/  HADD2.F32 R136, -RZ, R165.H0_H0 ;  /* 0x200000a5ff887230 */ /* 0x000fe20000004100 */
        /* <DEDUP_REMOVED lines=8> */
[----:B------:R-:W-:Y:S01]  /*4050*/  HADD2.F32 R169, -RZ, R169.H0_H0 ;  /* 0x200000a9ffa97230 */ /* 0x000fe20000004100 */
[----:B------:R-:W-:Y:S01]  /*4060*/  PRMT R152, R152, 0x9910, RZ ;  /* 0x0000991098987816 */ /* 0x000fe200000000ff */
[----:B------:R-:W-:Y:S01]  /*4070*/  FFMA.FTZ R118, R165, R136, R118 ;  /* 0x00000088a5767223 */ /* 0x000fe20000010076 */
[----:B------:R-:W-:Y:S01]  /*4080*/  LOP3.LUT R2, R2, R179, RZ, 0x30, !PT ;  /* 0x000000b302027212 */ /* 0x000fe200078e30ff */
[----:B------:R-:W-:Y:S01]  /*4090*/  HADD2.F32 R179, -RZ, R179.H0_H0 ;  /* 0x200000b3ffb37230 */ /* 0x000fe20000004100 */
[----:B------:R-:W-:Y:S01]  /*40a0*/  PRMT R158, R158, 0x9910, RZ ;  /* 0x000099109e9e7816 */ /* 0x000fe200000000ff */
[----:B------:R-:W-:Y:S01]  /*40b0*/  IMAD.MOV.U32 R136, RZ, RZ, R152 ;  /* 0x000000ffff887224 */ /* 0x000fe200078e0098 */
[----:B------:R-:W-:-:S02]  /*40c0*/  PRMT R152, R2, 0x9910, RZ ;  /* 0x0000991002987816 */ /* 0x000fc400000000ff */
[----:B------:R-:W-:Y:S01]  /*40d0*/  SEL R161, RZ, 0x800000, P5 ;  /* 0x00800000ffa17807 */ /* 0x000fe20002800000 */
[----:B------:R-:W-:Y:S01]  /*40e0*/  IMAD.MOV.U32 R2, RZ, RZ, R158 ;  /* 0x000000ffff027224 */ /* 0x000fe200078e009e */
[----:B------:R-:W-:Y:S01]  /*40f0*/  ISETP.NE.AND P5, PT, R136, RZ, PT ;  /* 0x000000ff8800720c */ /* 0x000fe20003fa5270 */
[----:B------:R-:W-:Y:S01]  /*4100*/  IMAD.MOV.U32 R136, RZ, RZ, R152 ;  /* 0x000000ffff887224 */ /* 0x000fe200078e0098 */
[----:B------:R-:W-:Y:S02]  /*4110*/  SEL R172, RZ, 0x1000000, P0 ;  /* 0x01000000ffac7807 */ /* 0x000fe40000000000 */
[----:B------:R-:W-:Y:S02]  /*4120*/  ISETP.NE.AND P0, PT, R2, RZ, PT ;  /* 0x000000ff0200720c */ /* 0x000fe40003f05270 */
[----:B------:R-:W-:Y:S02]  /*4130*/  FSEL R163, RZ, 1, P5 ;  /* 0x3f800000ffa37808 */ /* 0x000fe40002800000 */
[----:B------:R-:W-:-:S02]  /*4140*/  SEL R2, RZ, 0x2000000, P1 ;  /* 0x02000000ff027807 */ /* 0x000fc40000800000 */
[----:B------:R-:W-:Y:S01]  /*4150*/  ISETP.NE.AND P1, PT, R136, RZ, PT ;  /* 0x000000ff8800720c */ /* 0x000fe20003f25270 */
[----:B------:R-:W-:Y:S01]  /*4160*/  FFMA.FTZ R118, R163, R167, R118 ;  /* 0x000000a7a3767223 */ /* 0x000fe20000010076 */
[----:B------:R-:W-:Y:S02]  /*4170*/  FSEL R165, RZ, 1, P0 ;  /* 0x3f800000ffa57808 */ /* 0x000fe40000000000 */
[----:B------:R-:W-:Y:S02]  /*4180*/  FSEL R163, RZ, 1, P1 ;  /* 0x3f800000ffa37808 */ /* 0x000fe40000800000 */
[----:B------:R-:W-:Y:S01]  /*4190*/  LOP3.LUT R4, R5, 0x2, R4, 0xe2, !PT ;  /* 0x0000000205047812 */ /* 0x000fe200078ee204 */
[----:B------:R-:W-:Y:S02]  /*41a0*/  FFMA.FTZ R118, R165, R169, R118 ;  /* 0x000000a9a5767223 */ /* 0x000fe40000010076 */
[----:B------:R-:W-:Y:S01]  /*41b0*/  IMAD.SHL.U32 R5, R82, 0x2, RZ ;  /* 0x0000000252057824 */ /* 0x000fe200078e00ff */
[----:B------:R-:W-:Y:S01]  /*41c0*/  LOP3.LUT R4, R7, R6, R4, 0xfe, !PT ;  /* 0x0000000607047212 */ /* 0x000fe200078efe04 */
[----:B------:R-:W-:Y:S01]  /*41d0*/  FFMA.FTZ R118, R163, R179, R118 ;  /* 0x000000b3a3767223 */ /* 0x000fe20000010076 */
[----:B------:R-:W-:-:S02]  /*41e0*/  SEL R163, RZ, 0x4000000, P2 ;  /* 0x04000000ffa37807 */ /* 0x000fc40001000000 */
[----:B------:R-:W-:Y:S01]  /*41f0*/  LOP3.LUT R80, R5, 0x2, R80, 0xe2, !PT ;  /* 0x0000000205507812 */ /* 0x000fe200078ee250 */
[----:B------:R-:W-:Y:S01]  /*4200*/  IMAD.SHL.U32 R5, R96, 0x2, RZ ;  /* 0x0000000260057824 */ /* 0x000fe200078e00ff */
[----:B------:R-:W0:Y:S01]  /*4210*/  SHFL.DOWN P2, R165, R118, 0x1, 0x1f ;  /* 0x08201f0076a57f89 */ /* 0x000e220000040000 */
[----:B------:R-:W-:Y:S02]  /*4220*/  LOP3.LUT R4, R75, R74, R4, 0xfe, !PT ;  /* 0x0000004a4b047212 */ /* 0x000fe400078efe04 */
[----:B------:R-:W-:Y:S02]  /*4230*/  LOP3.LUT R80, R117, R84, R80, 0xfe, !PT ;  /* 0x0000005475507212 */ /* 0x000fe400078efe50 */
[----:B------:R-:W-:Y:S02]  /*4240*/  LOP3.LUT R109, R109, R4, RZ, 0xfc, !PT ;  /* 0x000000046d6d7212 */ /* 0x000fe400078efcff */
[----:B------:R-:W-:Y:S02]  /*4250*/  LOP3.LUT R119, R119, R86, R80, 0xfe, !PT ;  /* 0x0000005677777212 */ /* 0x000fe400078efe50 */
[----:B------:R-:W-:-:S02]  /*4260*/  LOP3.LUT R92, R5, 0x2, R92, 0xe2, !PT ;  /* 0x00000002055c7812 */ /* 0x000fc400078ee25c */
[----:B------:R-:W-:Y:S02]  /*4270*/  LOP3.LUT R74, R88, R119, RZ, 0xfc, !PT ;  /* 0x00000077584a7212 */ /* 0x000fe400078efcff */
[----:B------:R-:W-:Y:S02]  /*4280*/  LOP3.LUT R92, R155, R94, R92, 0xfe, !PT ;  /* 0x0000005e9b5c7212 */ /* 0x000fe400078efe5c */
[----:B------:R-:W-:Y:S02]  /*4290*/  LOP3.LUT R75, R121, R74, RZ, 0xfc, !PT ;  /* 0x0000004a794b7212 */ /* 0x000fe400078efcff */
[----:B------:R-:W-:Y:S01]  /*42a0*/  SEL R7, RZ, 0x20000000, P5 ;  /* 0x20000000ff077807 */ /* 0x000fe20002800000 */
[----:B0-----:R-:W-:Y:S01]  /*42b0*/  @P2 FADD R165, R118, R165 ;  /* 0x000000a576a52221 */ /* 0x001fe20000000000 */
[----:B------:R-:W-:Y:S02]  /*42c0*/  LOP3.LUT R118, R76, R109, RZ, 0xfc, !PT ;  /* 0x0000006d4c767212 */ /* 0x000fe400078efcff */
[----:B------:R-:W-:-:S02]  /*42d0*/  LOP3.LUT R76, R90, R75, RZ, 0xfc, !PT ;  /* 0x0000004b5a4c7212 */ /* 0x000fc400078efcff */
[----:B------:R-:W0:Y:S01]  /*42e0*/  SHFL.DOWN P2, R6, R165, 0x2, 0x1f ;  /* 0x08401f00a5067f89 */ /* 0x000e220000040000 */
[----:B------:R-:W-:Y:S02]  /*42f0*/  LOP3.LUT R117, R77, R118, RZ, 0xfc, !PT ;  /* 0x000000764d757212 */ /* 0x000fe400078efcff */
[----:B------:R-:W-:Y:S02]  /*4300*/  LOP3.LUT R77, R157, R98, R92, 0xfe, !PT ;  /* 0x000000629d4d7212 */ /* 0x000fe400078efe5c */
        /* <DEDUP_REMOVED lines=9> */
[----:B------:R-:W-:Y:S01]  /*43a0*/  LOP3.LUT R83, R102, R81, RZ, 0xfc, !PT ;  /* 0x0000005166537212 */ /* 0x000fe200078efcff */
[----:B0-----:R-:W-:Y:S01]  /*43b0*/  @P2 FADD R6, R165, R6 ;  /* 0x00000006a5062221 */ /* 0x001fe20000000000 */
[----:B------:R-:W-:-:S02]  /*43c0*/  LOP3.LUT R86, R127, R84, RZ, 0xfc, !PT ;  /* 0x000000547f567212 */ /* 0x000fc400078efcff */
[----:B------:R-:W-:Y:S02]  /*43d0*/  LOP3.LUT R164, R85, R162, RZ, 0xfc, !PT ;  /* 0x000000a255a47212 */ /* 0x000fe400078efcff */
        /* <DEDUP_REMOVED lines=35> */
[----:B------:R-:W-:Y:S01]  /*4610*/  LOP3.LUT R108, R153, R106, RZ, 0xfc, !PT ;  /* 0x0000006a996c7212 */ /* 0x000fe200078efcff */
[----:B------:R-:W0:Y:S01]  /*4620*/  SHFL.DOWN P2, R160, R4, 0x10, 0x1f ;  /* 0x0a001f0004a07f89 */ /* 0x000e220000040000 */
        /* <DEDUP_REMOVED lines=11> */
[----:B------:R-:W-:Y:S01]  /*46e0*/  LOP3.LUT R123, R128, R121, RZ, 0xfc, !PT ;  /* 0x00000079807b7212 */ /* 0x000fe200078efcff */
[----:B0-----:R-:W-:Y:S01]  /*46f0*/  @P2 FADD R160, R4, R160 ;  /* 0x000000a004a02221 */ /* 0x001fe20000000000 */
[----:B------:R-:W-:Y:S02]  /*4700*/  LOP3.LUT R135, R113, R124, RZ, 0xfc, !PT ;  /* 0x0000007c71877212 */ /* 0x000fe400078efcff */
[----:B------:R-:W-:Y:S02]  /*4710*/  LOP3.LUT R113, R172, R111, RZ, 0xfc, !PT ;  /* 0x0000006fac717212 */ /* 0x000fe400078efcff */
[----:B------:R-:W-:-:S02]  /*4720*/  LOP3.LUT R125, R122, R123, RZ, 0xfc, !PT ;  /* 0x0000007b7a7d7212 */ /* 0x000fc400078efcff */
[----:B------:R-:W-:Y:S02]  /*4730*/  LOP3.LUT R128, R114, R135, RZ, 0xfc, !PT ;  /* 0x0000008772807212 */ /* 0x000fe400078efcff */
[----:B------:R-:W-:Y:S02]  /*4740*/  LOP3.LUT R114, R2, R113, RZ, 0xfc, !PT ;  /* 0x0000007102727212 */ /* 0x000fe400078efcff */
[----:B------:R-:W-:Y:S02]  /*4750*/  LOP3.LUT R127, R130, R125, RZ, 0xfc, !PT ;  /* 0x0000007d827f7212 */ /* 0x000fe400078efcff */
[----:B------:R-:W-:Y:S02]  /*4760*/  LOP3.LUT R137, R115, R128, RZ, 0xfc, !PT ;  /* 0x0000008073897212 */ /* 0x000fe400078efcff */
[----:B------:R-:W-:Y:S02]  /*4770*/  SEL R2, RZ, 0x8000000, P3 ;  /* 0x08000000ff027807 */ /* 0x000fe40001800000 */
[----:B------:R-:W-:-:S02]  /*4780*/  LOP3.LUT R115, R163, R114, RZ, 0xfc, !PT ;  /* 0x00000072a3737212 */ /* 0x000fc400078efcff */
[----:B------:R-:W-:Y:S02]  /*4790*/  LOP3.LUT R131, R126, R127, RZ, 0xfc, !PT ;  /* 0x0000007f7e837212 */ /* 0x000fe400078efcff */
[----:B------:R-:W-:Y:S02]  /*47a0*/  LOP3.LUT R139, R116, R137, RZ, 0xfc, !PT ;  /* 0x00000089748b7212 */ /* 0x000fe400078efcff */
[----:B------:R-:W-:Y:S02]  /*47b0*/  ISETP.NE.AND P3, PT, R134, RZ, PT ;  /* 0x000000ff8600720c */ /* 0x000fe40003f65270 */
[----:B------:R-:W-:Y:S01]  /*47c0*/  SEL R5, RZ, 0x10000000, P4 ;  /* 0x10000000ff057807 */ /* 0x000fe20002000000 */
[----:B------:R0:W1:Y:S01]  /*47d0*/  POPC R147, R139 ;  /* 0x0000008b00937309 */ /* 0x0000620000000000 */
[----:B------:R-:W-:Y:S02]  /*47e0*/  LOP3.LUT R116, R2, R115, RZ, 0xfc, !PT ;  /* 0x0000007302747212 */ /* 0x000fe400078efcff */
[----:B------:R-:W-:-:S02]  /*47f0*/  LOP3.LUT R132, R132, R131, RZ, 0xfc, !PT ;  /* 0x0000008384847212 */ /* 0x000fc400078efcff */
[----:B------:R-:W-:Y:S02]  /*4800*/  LOP3.LUT R120, R5, R116, RZ, 0xfc, !PT ;  /* 0x0000007405787212 */ /* 0x000fe400078efcff */
[----:B------:R-:W-:Y:S01]  /*4810*/  SEL R5, RZ, 0x40000000, P0 ;  /* 0x40000000ff057807 */ /* 0x000fe20000000000 */
[----:B------:R0:W2:Y:S01]  /*4820*/  POPC R145, R132 ;  /* 0x0000008400917309 */ /* 0x0000a20000000000 */
[----:B------:R-:W-:Y:S01]  /*4830*/  LOP3.LUT R122, R7, R120, RZ, 0xfc, !PT ;  /* 0x00000078077a7212 */ /* 0x000fe200078efcff */
[----:B------:R0:W-:Y:S01]  /*4840*/  @!P3 STS [R67+0x18], R160 ;  /* 0x000018a04300b388 */ /* 0x0001e20000000800 */
[----:B------:R-:W-:Y:S02]  /*4850*/  SEL R7, RZ, 0x80000000, P1 ;  /* 0x80000000ff077807 */ /* 0x000fe40000800000 */
[----:B------:R-:W-:-:S04]  /*4860*/  LOP3.LUT R126, R5, R122, RZ, 0xfc, !PT ;  /* 0x0000007a057e7212 */ /* 0x000fc800078efcff */
[----:B------:R-:W-:Y:S01]  /*4870*/  LOP3.LUT R130, R7, R126, RZ, 0xfc, !PT ;  /* 0x0000007e07827212 */ /* 0x000fe200078efcff */
[----:B------:R-:W-:Y:S06]  /*4880*/  BAR.SYNC.DEFER_BLOCKING 0x0 ;  /* 0x0000000000007b1d */ /* 0x000fec0000010000 */
[----:B------:R-:W-:Y:S05]  /*4890*/  @P6 BRA `(.L_x_152) ;  /* 0x000000b000006947 */ /* 0x000fea0003800000 */
[----:B012---:R-:W0:Y:S04]  /*48a0*/  LDS R141, [0x1c] ;  /* 0x00001c00ff8d7984 */ /* 0x007e280000000800 */
        /* <DEDUP_REMOVED lines=10> */
.L_x_152:
[----:B012---:R-:W-:Y:S05]  /*4950*/  BSYNC B0 ;  /* 0x0000000000007941 */ /* 0x007fea0003800000 */
.L_x_151:
[----:B------:R-:W-:Y:S01]  /*4960*/  @!P6 FADD.FTZ R160, R160, R61 ;  /* 0x0000003da0a0e221 */ /* 0x000fe20000010000 */
[----:B------:R-:W0:Y:S01]  /*4970*/  POPC R4, R130 ;  /* 0x0000008200047309 */ /* 0x000e220000000000 */
[C---:B------:R-:W-:Y:S01]  /*4980*/  ISETP.GT.U32.AND P0, PT, R20.reuse, 0x1f, PT ;  /* 0x0000001f1400780c */ /* 0x040fe20003f04070 */
[----:B------:R-:W-:Y:S01]  /*4990*/  BSSY B0, `(.L_x_153) ;  /* 0x0000045000007945 */ /* 0x000fe20003800000 */
[----:B------:R-:W-:Y:S01]  /*49a0*/  LEA.HI R2, R20, R20, RZ, 0x1d ;  /* 0x0000001414027211 */ /* 0x000fe200078fe8ff */
[----:B------:R1:W-:Y:S03]  /*49b0*/  @!P6 STS [0x4], R160 ;  /* 0x000004a0ff00e388 */ /* 0x0003e60000000800 */
[----:B------:R-:W-:Y:S01]  /*49c0*/  LEA R155, R2, 0x10, 0x2 ;  /* 0x00000010029b7811 */ /* 0x000fe200078e10ff */
[----:B------:R-:W-:Y:S01]  /*49d0*/  BAR.SYNC.DEFER_BLOCKING 0x0 ;  /* 0x0000000000007b1d */ /* 0x000fe20000010000 */
[----:B0-----:R-:W-:-:S05]  /*49e0*/  IADD3 R145, R4, R145, R147 ;  /* 0x0000009104917210 */ /* 0x001fca0007ffe093 */
        /* <DEDUP_REMOVED lines=17> */
[----:B------:R-:W-:-:S03]  /*4b00*/  IMAD.MOV.U32 R4, RZ, RZ, 0x24 ;  /* 0x00000024ff047424 */ /* 0x000fc600078e00ff */
[----:B--2---:R-:W-:-:S04]  /*4b10*/  IADD3 R2, R6, R2, R7 ;  /* 0x0000000206027210 */ /* 0x004fc80007ffe007 */
[----:B---3--:R-:W-:Y:S01]  /*4b20*/  IADD3 R78, R78, R2, R79 ;  /* 0x000000024e4e7210 */ /* 0x008fe20007ffe04f */
[----:B------:R-:W-:-:S04]  /*4b30*/  IMAD R2, R145, R4, 0x10 ;  /* 0x0000001091027424 */ /* 0x000fc800078e0204 */
[----:B----4-:R-:W-:Y:S01]  /*4b40*/  IMAD.IADD R78, R78, 0x1, R141 ;  /* 0x000000014e4e7824 */ /* 0x010fe200078e028d */
[----:B------:R-:W-:Y:S05]  /*4b50*/  BRA.DIV ~URZ, `(.L_x_155) ;  /* 0x000035127f007947 */ /* 0x000fea000b800000 */
[----:B------:R1:W2:Y:S02]  /*4b60*/  SHFL.UP P1, R4, R78, 0x1, RZ ;  /* 0x042000004e047989 */ /* 0x0002a400000200ff */
.L_x_166:
        /* <DEDUP_REMOVED lines=14> */
.L_x_167:
        /* <DEDUP_REMOVED lines=25> */
.L_x_154:
[----:B-1----:R-:W-:Y:S05]  /*4de0*/  BSYNC B0 ;  /* 0x0000000000007941 */ /* 0x002fea0003800000 */
.L_x_153:
[----:B------:R-:W-:Y:S01]  /*4df0*/  WARPSYNC 0xffffffff ;  /* 0xffffffff00007948 */ /* 0x000fe20003800000 */
[----:B------:R-:W-:Y:S01]  /*4e00*/  BAR.SYNC.DEFER_BLOCKING 0x0 ;  /* 0x0000000000007b1d */ /* 0x000fe20000010000 */
[----:B------:R-:W-:Y:S01]  /*4e10*/  IMAD.MOV.U32 R2, RZ, RZ, c[0x0][0x1b4] ;  /* 0x00006d00ff027624 */ /* 0x000fe200078e00ff */
[----:B0-----:R-:W-:-:S03]  /*4e20*/  FSETP.GT.FTZ.AND P1, PT, R61, RZ, PT ;  /* 0x000000ff3d00720b */ /* 0x001fc60003f34000 */
[----:B------:R-:W-:-:S05]  /*4e30*/  FADD.FTZ R2, R2, 0.0099999997764825820923 ;  /* 0x3c23d70a02027421 */ /* 0x000fca0000010000 */
[----:B------:R-:W-:Y:S01]  /*4e40*/  FSETP.GTU.FTZ.AND P0, PT, R61, R2, PT ;  /* 0x000000023d00720b */ /* 0x000fe20003f1c000 */
[----:B------:R0:W1:Y:S04]  /*4e50*/  LDS R143, [R155+0x10] ;  /* 0x000010009b8f7984 */ /* 0x0000680000000800 */
        /* <DEDUP_REMOVED lines=11> */
.L_x_157:
[----:B01----:R-:W-:Y:S01]  /*4f10*/  IMAD.MOV.U32 R5, RZ, RZ, 0x1 ;  /* 0x00000001ff057424 */ /* 0x003fe200078e00ff */
[----:B------:R-:W-:-:S04]  /*4f20*/  LOP3.LUT R2, R66, 0xffff, RZ, 0xc0, !PT ;  /* 0x0000ffff42027812 */ /* 0x000fc800078ec0ff */
        /* <DEDUP_REMOVED lines=11> */
[----:B------:R-:W0:Y:S01]  /*4fe0*/  @!P3 S2R R5, SR_TID.X ;  /* 0x000000000005b919 */ /* 0x000e220000002100 */
[----:B------:R-:W-:Y:S02]  /*4ff0*/  @!P3 LOP3.LUT R2, R40, 0xffff, RZ, 0xc0, !PT ;  /* 0x0000ffff2802b812 */ /* 0x000fe400078ec0ff */
[----:B------:R-:W-:Y:S02]  /*5000*/  ISETP.NE.AND P5, PT, R6, RZ, PT ;  /* 0x000000ff0600720c */ /* 0x000fe40003fa5270 */
[----:B------:R-:W-:Y:S01]  /*5010*/  @!P3 PRMT R40, RZ, 0x7610, R40 ;  /* 0x00007610ff28b816 */ /* 0x000fe20000000028 */
[----:B0-----:R-:W-:-:S05]  /*5020*/  @!P3 IMAD R3, R5, 0x60, RZ ;  /* 0x000000600503b824 */ /* 0x001fca00078e02ff */
        /* <DEDUP_REMOVED lines=12> */
[----:B------:R-:W-:Y:S01]  /*50f0*/  LOP3.LUT R2, R145, R37, RZ, 0x30, !PT ;  /* 0x0000002591027212 */ /* 0x000fe200078e30ff */
[----:B------:R0:W-:Y:S01]  /*5100*/  @!P4 STS.64 [R143.X8+0x4b0], R4 ;  /* 0x0004b0048f00c388 */ /* 0x0001e20000008a00 */
[----:B------:R-:W-:-:S02]  /*5110*/  @!P4 PRMT R39, RZ, 0x7610, R39 ;  /* 0x00007610ff27c816 */ /* 0x000fc40000000027 */
[----:B------:R-:W-:-:S04]  /*5120*/  PRMT R2, R2, 0x9910, RZ ;  /* 0x0000991002027816 */ /* 0x000fc800000000ff */
[----:B------:R-:W-:Y:S02]  /*5130*/  ISETP.NE.AND P2, PT, R2, RZ, PT ;  /* 0x000000ff0200720c */ /* 0x000fe40003f45270 */
[----:B------:R-:W-:Y:S02]  /*5140*/  PRMT R2, R168, 0x9910, RZ ;  /* 0x00009910a8027816 */ /* 0x000fe400000000ff */
        /* <DEDUP_REMOVED lines=207> */
[C---:B------:R-:W-:Y:S02]  /*5e40*/  LOP3.LUT R2, R145.reuse, R58, RZ, 0x30, !PT ;  /* 0x0000003a91027212 */ /* 0x040fe400078e30ff */
[----:B------:R-:W-:-:S02]  /*5e50*/  LOP3.LUT R145, R145, R21, RZ, 0x30, !PT ;  /* 0x0000001591917212 */ /* 0x000fc400078e30ff */
[----:B------:R-:W-:-:S07]  /*5e60*/  PRMT R2, R2, 0x9910, RZ ;  /* 0x0000991002027816 */ /* 0x000fce00000000ff */
[----:B------:R-:W-:Y:S02]  /*5e70*/  @!P3 LOP3.LUT R6, R55, 0xffff, RZ, 0xc0, !PT ;  /* 0x0000ffff3706b812 */ /* 0x000fe400078ec0ff */
[----:B------:R-:W-:Y:S02]  /*5e80*/  @!P3 IADD3 R7, R3, 0x1e, RZ ;  /* 0x0000001e0307b810 */ /* 0x000fe40007ffe0ff */
[----:B------:R-:W-:-:S03]  /*5e90*/  @!P3 PRMT R55, RZ, 0x7610, R55 ;  /* 0x00007610ff37b816 */ /* 0x000fc60000000037 */
[----:B------:R0:W-:Y:S02]  /*5ea0*/  @!P3 STS.64 [R143.X8+0x4b0], R6 ;  /* 0x0004b0068f00b388 */ /* 0x0001e40000008a00 */
[----:B0-----:R-:W-:Y:S02]  /*5eb0*/  @!P3 IADD3 R143, R143, 0x1, RZ ;  /* 0x000000018f8fb810 */ /* 0x001fe40007ffe0ff */
[----:B------:R-:W-:Y:S02]  /*5ec0*/  ISETP.NE.AND P3, PT, R2, RZ, PT ;  /* 0x000000ff0200720c */ /* 0x000fe40003f65270 */
[----:B------:R-:W-:Y:S02]  /*5ed0*/  ISETP.GT.U32.OR P4, PT, R143, 0xbff, P4 ;  /* 0x00000bff8f00780c */ /* 0x000fe40002784470 */
[----:B------:R-:W-:-:S11]  /*5ee0*/  PRMT R2, R145, 0x9910, RZ ;  /* 0x0000991091027816 */ /* 0x000fd600000000ff */
        /* <DEDUP_REMOVED lines=455> */
.L_x_158:
        /* <DEDUP_REMOVED lines=20> */
.L_x_160:
        /* <DEDUP_REMOVED lines=12> */
.L_x_161:
[----:B------:R-:W-:Y:S01]  /*7d60*/  IADD3 R66, R66, -0x1, RZ ;  /* 0xffffffff42427810 */ /* 0x000fe20007ffe0ff */
[----:B0-----:R-:W-:Y:S05]  /*7d70*/  BRA `(.L_x_162) ;  /* 0xffff942000007947 */ /* 0x001fea000383ffff */
.L_x_159:
        /* <DEDUP_REMOVED lines=23> */
.L_x_164:
[----:B------:R-:W-:Y:S05]  /*7ef0*/  BSYNC B0 ;  /* 0x0000000000007941 */ /* 0x000fea0003800000 */
.L_x_163:
[----:B------:R-:W-:Y:S05]  /*7f00*/  @P0 EXIT ;  /* 0x000000000000094d */ /* 0x000fea0003800000 */
.L_x_165:
        /* <DEDUP_REMOVED lines=13> */
.L_x_141:
        /* <DEDUP_REMOVED lines=9> */
.L_x_155:
[----:B------:R-:W-:Y:S01]  /*8070*/  IMAD.MOV.U32 R143, RZ, RZ, R78 ;  /* 0x000000ffff8f7224 */ /* 0x000fe200078e004e */
[----:B------:R-:W-:Y:S01]  /*8080*/  MOV R4, 0x80d0 ;  /* 0x000080d000047802 */ /* 0x000fe20000000f00 */
[----:B------:R-:W-:-:S02]  /*8090*/  IMAD.MOV.U32 R6, RZ, RZ, 0x1 ;  /* 0x00000001ff067424 */ /* 0x000fc400078e00ff */
[----:B------:R-:W-:Y:S02]  /*80a0*/  IMAD.MOV.U32 R79, RZ, RZ, RZ ;  /* 0x000000ffff4f7224 */ /* 0x000fe400078e00ff */
[----:B------:R-:W-:Y:S02]  /*80b0*/  IMAD.MOV.U32 R160, RZ, RZ, -0x1 ;  /* 0xffffffffffa07424 */ /* 0x000fe400078e00ff */
[----:B0-----:R-:W-:Y:S05]  /*80c0*/  CALL.REL.NOINC `($__internal_11_$__cuda_sm70_shflsync_up_p) ;  /* 0x0000035000007944 */ /* 0x001fea0003c00000 */
[----:B------:R-:W-:Y:S01]  /*80d0*/  ISETP.EQ.U32.AND P1, PT, R7, 0x1, PT ;  /* 0x000000010700780c */ /* 0x000fe20003f22070 */
[----:B------:R-:W-:Y:S01]  /*80e0*/  IMAD.MOV.U32 R4, RZ, RZ, R6 ;  /* 0x000000ffff047224 */ /* 0x000fe200078e0006 */
[----:B------:R-:W-:Y:S07]  /*80f0*/  BRA `(.L_x_166) ;  /* 0xffffca7000007947 */ /* 0x000fee000383ffff */
.L_x_156:
[----:B------:R-:W-:Y:S01]  /*8100*/  IMAD.MOV.U32 R6, RZ, RZ, 0x2 ;  /* 0x00000002ff067424 */ /* 0x000fe200078e00ff */
[----:B------:R-:W-:Y:S01]  /*8110*/  MOV R4, 0x8150 ;  /* 0x0000815000047802 */ /* 0x000fe20000000f00 */
[----:B------:R-:W-:Y:S02]  /*8120*/  IMAD.MOV.U32 R79, RZ, RZ, RZ ;  /* 0x000000ffff4f7224 */ /* 0x000fe400078e00ff */
[----:B------:R-:W-:Y:S02]  /*8130*/  IMAD.MOV.U32 R160, RZ, RZ, -0x1 ;  /* 0xffffffffffa07424 */ /* 0x000fe400078e00ff */
[----:B01----:R-:W-:Y:S05]  /*8140*/  CALL.REL.NOINC `($__internal_11_$__cuda_sm70_shflsync_up_p) ;  /* 0x000002d000007944 */ /* 0x003fea0003c00000 */
[----:B------:R-:W-:Y:S01]  /*8150*/  IMAD.IADD R5, R143, 0x1, R6 ;  /* 0x000000018f057824 */ /* 0x000fe200078e0206 */
[----:B------:R-:W-:Y:S01]  /*8160*/  ISETP.NE.U32.AND P1, PT, R7, 0x1, PT ;  /* 0x000000010700780c */ /* 0x000fe20003f25070 */
[----:B------:R-:W-:Y:S01]  /*8170*/  IMAD.MOV.U32 R79, RZ, RZ, RZ ;  /* 0x000000ffff4f7224 */ /* 0x000fe200078e00ff */
[----:B------:R-:W-:Y:S01]  /*8180*/  MOV R4, 0x81d0 ;  /* 0x000081d000047802 */ /* 0x000fe20000000f00 */
[----:B------:R-:W-:Y:S01]  /*8190*/  IMAD.MOV.U32 R160, RZ, RZ, -0x1 ;  /* 0xffffffffffa07424 */ /* 0x000fe200078e00ff */
[----:B------:R-:W-:Y:S01]  /*81a0*/  SEL R143, R5, R6, !P1 ;  /* 0x00000006058f7207 */ /* 0x000fe20004800000 */
[----:B------:R-:W-:-:S03]  /*81b0*/  IMAD.MOV.U32 R6, RZ, RZ, 0x4 ;  /* 0x00000004ff067424 */ /* 0x000fc600078e00ff */
[----:B------:R-:W-:Y:S05]  /*81c0*/  CALL.REL.NOINC `($__internal_11_$__cuda_sm70_shflsync_up_p) ;  /* 0x0000025000007944 */ /* 0x000fea0003c00000 */
        /* <DEDUP_REMOVED lines=18> */
[----:B------:R-:W-:Y:S01]  /*82f0*/  IMAD.MOV.U32 R7, RZ, RZ, 0x1f ;  /* 0x0000001fff077424 */ /* 0x000fe200078e00ff */
[----:B------:R-:W-:Y:S01]  /*8300*/  MOV R4, 0x8350 ;  /* 0x0000835000047802 */ /* 0x000fe20000000f00 */
[----:B------:R-:W-:Y:S01]  /*8310*/  IMAD.MOV.U32 R141, RZ, RZ, 0x1f ;  /* 0x0000001fff8d7424 */ /* 0x000fe200078e00ff */
[----:B------:R-:W-:Y:S01]  /*8320*/  SEL R6, R5, R6, !P1 ;  /* 0x0000000605067207 */ /* 0x000fe20004800000 */
[----:B------:R-:W-:-:S03]  /*8330*/  IMAD.MOV.U32 R160, RZ, RZ, -0x1 ;  /* 0xffffffffffa07424 */ /* 0x000fc600078e00ff */
[----:B------:R-:W-:Y:S05]  /*8340*/  CALL.REL.NOINC `($__internal_10_$__cuda_sm70_shflsync_idx_p) ;  /* 0x0000009000007944 */ /* 0x000fea0003c00000 */
[----:B------:R-:W-:Y:S01]  /*8350*/  IMAD.IADD R78, R6, 0x1, -R78 ;  /* 0x00000001064e7824 */ /* 0x000fe200078e0a4e */
[----:B------:R-:W-:Y:S01]  /*8360*/  MOV R4, 0x83d0 ;  /* 0x000083d000047802 */ /* 0x000fe20000000f00 */
[----:B-1----:R-:W-:-:S02]  /*8370*/  IMAD.MOV.U32 R79, RZ, RZ, R141 ;  /* 0x000000ffff4f7224 */ /* 0x002fc400078e008d */
[----:B0-----:R-:W-:Y:S02]  /*8380*/  IMAD.MOV.U32 R6, RZ, RZ, R60 ;  /* 0x000000ffff067224 */ /* 0x001fe400078e003c */
[----:B------:R-:W-:Y:S02]  /*8390*/  IMAD.MOV.U32 R141, RZ, RZ, RZ ;  /* 0x000000ffff8d7224 */ /* 0x000fe400078e00ff */
[----:B------:R-:W-:Y:S02]  /*83a0*/  IMAD.MOV.U32 R7, RZ, RZ, 0x1f ;  /* 0x0000001fff077424 */ /* 0x000fe400078e00ff */
[----:B------:R-:W-:Y:S02]  /*83b0*/  IMAD.MOV.U32 R160, RZ, RZ, -0x1 ;  /* 0xffffffffffa07424 */ /* 0x000fe400078e00ff */
[----:B------:R-:W-:Y:S05]  /*83c0*/  CALL.REL.NOINC `($__internal_10_$__cuda_sm70_shflsync_idx_p) ;  /* 0x0000001000007944 */ /* 0x000fea0003c00000 */
[----:B01----:R-:W-:Y:S05]  /*83d0*/  BRA `(.L_x_167) ;  /* 0xffffc87000007947 */ /* 0x003fea000383ffff */
        .weak           $__internal_10_$__cuda_sm70_shflsync_idx_p
        .type           $__internal_10_$__cuda_sm70_shflsync_idx_p,@function
        .size           $__internal_10_$__cuda_sm70_shflsync_idx_p,($__internal_11_$__cuda_sm70_shflsync_up_p - $__internal_10_$__cuda_sm70_shflsync_idx_p)
$__internal_10_$__cuda_sm70_shflsync_idx_p:
[----:B------:R-:W-:Y:S01]  /*83e0*/  IMAD.MOV.U32 R5, RZ, RZ, 0x0 ;  /* 0x00000000ff057424 */ /* 0x000fe200078e00ff */
[----:B------:R-:W-:Y:S04]  /*83f0*/  WARPSYNC R160 ;  /* 0x000000a000007348 */ /* 0x000fe80003800000 */
[----:B------:R0:W1:Y:S01]  /*8400*/  SHFL.IDX PT, R141, R6, R141, R7 ;  /* 0x0000008d068d7389 */ /* 0x00006200000e0007 */
[----:B------:R-:W-:Y:S05]  /*8410*/  RET.REL.NODEC R4 `(_ZN17fastertransformer19segmented_topp_impl27segmented_top_p_single_passINS0_28Segmented_topk_kernel_paramsI6__halfiLi256ELi1EEELi96EEEvNS0_20TopKPerSegmentParamsE) ;  /* 0xffff7be004007950 */ /* 0x000fea0003c3ffff */
        .weak           $__internal_11_$__cuda_sm70_shflsync_up_p
        .type           $__internal_11_$__cuda_sm70_shflsync_up_p,@function
        .size           $__internal_11_$__cuda_sm70_shflsync_up_p,(.L_x_1822 - $__internal_11_$__cuda_sm70_shflsync_up_p)
$__internal_11_$__cuda_sm70_shflsync_up_p:
[----:B------:R-:W-:Y:S04]  /*8420*/  WARPSYNC R160 ;  /* 0x000000a000007348 */ /* 0x000fe80003800000 */
[----:B------:R-:W0:Y:S01]  /*8430*/  SHFL.UP P1, R6, R143, R6, R79 ;  /* 0x040000068f067389 */ /* 0x000e22000002004f */
[----:B------:R-:W-:Y:S01]  /*8440*/  IMAD.MOV.U32 R5, RZ, RZ, 0x0 ;  /* 0x00000000ff057424 */ /* 0x000fe200078e00ff */
[----:B0-----:R-:W-:-:S03]  /*8450*/  SEL R7, RZ, 0x1, !P1 ;  /* 0x00000001ff077807 */ /* 0x001fc60004800000 */
[----:B------:R-:W-:Y:S05]  /*8460*/  RET.REL.NODEC R4 `(_ZN17fastertransformer19segmented_topp_impl27segmented_top_p_single_passINS0_28Segmented_topk_kernel_paramsI6__halfiLi256ELi1EEELi96EEEvNS0_20TopKPerSegmentParamsE) ;  /* 0xffff7b9004007950 */ /* 0x000fea0003c3ffff */
.L_x_168:
        /* <DEDUP_REMOVED lines=9> */
.L_x_1822:


//--------------------- .text._ZN17fastertransformer19segmented_topp_impl27segmented_top_p_single_passINS0_28Segmented_topk_kernel_paramsI6__halfiLi256ELi1EEELi64EEEvNS0_20TopKPerSegmentParamsE --------------------------
	.section	.text._ZN17fastertransformer19segmented_topp_impl27segmented_top_p_single_passINS0_28Segmented_topk_kernel_paramsI6__halfiLi256ELi1EEELi64EEEvNS0_20TopKPerSegmentParamsE,"ax",@progbits
	.sectioninfo	@"SHI_REGISTERS=127"
	.align	128
        .global         _ZN17fastertransformer19segmented_topp_impl27segmented_top_p_single_passINS0_28Segmented_topk_kernel_paramsI6__halfiLi256ELi1EEELi64EEEvNS0_20TopKPerSegmentParamsE
        .type           _ZN17fastertransformer19segmented_topp_impl27segmented_top_p_single_passINS0_28Segmented_topk_kernel_paramsI6__halfiLi256ELi1EEELi64EEEvNS0_20TopKPerSegmentParamsE,@function
        .size           _ZN17fastertransformer19segmented_topp_impl27segmented_top_p_single_passINS0_28Segmented_topk_kernel_paramsI6__halfiLi256ELi1EEELi64EEEvNS0_20TopKPerSegmentParamsE,(.L_x_1824 - _ZN17fastertransformer19segmented_topp_impl27segmented_top_p_single_passINS0_28Segmented_topk_kernel_paramsI6__halfiLi256ELi1EEELi64EEEvNS0_20TopKPerSegmentParamsE)
        .other          _ZN17fastertransformer19segmented_topp_impl27segmented_top_p_single_passINS0_28Segmented_topk_kernel_paramsI6__halfiLi256ELi1EEELi64EEEvNS0_20TopKPerSegmentParamsE,@"STO_CUDA_ENTRY STV_DEFAULT"
_ZN17fastertransformer19segmented_topp_impl27segmented_top_p_single_passINS0_28Segmented_topk_kernel_paramsI6__halfiLi256ELi1EEELi64EEEvNS0_20TopKPerSegmentParamsE:
.text._ZN17fastertransformer19segmented_topp_impl27segmented_top_p_single_passINS0_28Segmented_topk_kernel_paramsI6__halfiLi256ELi1EEELi64EEEvNS0_20TopKPerSegmentParamsE:
        /* <DEDUP_REMOVED lines=16> */
[----:B------:R-:W-:Y:S01]  /*0100*/  CS2R R24, SRZ ;  /* 0x0000000000187805 */ /* 0x000fe2000001ff00 */
[----:B------:R-:W1:Y:S01]  /*0110*/  I2F.RP R0, R5 ;  /* 0x0000000500007306 */ /* 0x000e620000209400 */
[----:B------:R-:W-:-:S06]  /*0120*/  ULOP3.LUT UR4, UR4, UR5, URZ, 0x3c, !UPT ;  /* 0x0000000504047292 */ /* 0x000fcc000f8e3c3f */
[----:B------:R-:W-:Y:S01]  /*0130*/  ISETP.LE.AND P2, PT, RZ, UR4, PT ;  /* 0x00000004ff007c0c */ /* 0x000fe2000bf43270 */
[----:B-1----:R-:W1:Y:S01]  /*0140*/  MUFU.RCP R0, R0 ;  /* 0x0000000000007308 */ /* 0x002e620000001000 */
[----:B0-----:R-:W-:Y:S01]  /*0150*/  IMAD.SHL.U32 R67, R69, 0x40, RZ ;  /* 0x0000004045437824 */ /* 0x001fe200078e00ff */
[----:B-1----:R-:W-:-:S06]  /*0160*/  IADD3 R2, R0, 0xffffffe, RZ ;  /* 0x0ffffffe00027810 */ /* 0x002fcc0007ffe0ff */
        /* <DEDUP_REMOVED lines=22> */
[----:B------:R-:W-:Y:S02]  /*02d0*/  IADD3 R5, R67, 0x3, RZ ;  /* 0x0000000343057810 */ /* 0x000fe40007ffe0ff */
        /* <DEDUP_REMOVED lines=8> */
[-C--:B------:R-:W-:Y:S02]  /*0360*/  ISETP.GE.AND P6, PT, R5, R2.reuse, PT ;  /* 0x000000020500720c */ /* 0x080fe40003fc6270 */
[----:B------:R-:W-:Y:S01]  /*0370*/  ISETP.GE.AND P2, PT, R7, R2, PT ;  /* 0x000000020700720c */ /* 0x000fe20003f46270 */
[----:B------:R-:W-:Y:S01]  /*0380*/  CS2R R22, SRZ ;  /* 0x0000000000167805 */ /* 0x000fe2000001ff00 */
[C---:B------:R-:W-:Y:S01]  /*0390*/  IADD3 R5, R67.reuse, 0x7, RZ ;  /* 0x0000000743057810 */ /* 0x040fe20007ffe0ff */
[----:B------:R0:W5:Y:S01]  /*03a0*/  @!P4 LDG.E.U16 R24, [R14.64] ;  /* 0x000000060e18c981 */ /* 0x000162000c1e1500 */
        /* <DEDUP_REMOVED lines=9> */
[----:B------:R-:W-:Y:S01]  /*0440*/  ISETP.GE.AND P5, PT, R7, R2, PT ;  /* 0x000000020700720c */ /* 0x000fe20003fa6270 */
[----:B------:R0:W5:Y:S01]  /*0450*/  @!P2 LDG.E.U16 R25, [R14.64+0x4] ;  /* 0x000004060e19a981 */ /* 0x000162000c1e1500 */
[----:B------:R-:W-:-:S02]  /*0460*/  IADD3 R5, R67, 0xa, RZ ;  /* 0x0000000a43057810 */ /* 0x000fc40007ffe0ff */
[----:B------:R-:W-:Y:S01]  /*0470*/  IADD3 R7, R67, 0x9, RZ ;  /* 0x0000000943077810 */ /* 0x000fe20007ffe0ff */
[----:B------:R0:W5:Y:S01]  /*0480*/  @!P0 LDG.E.U16 R26, [R14.64+0x8] ;  /* 0x000008060e1a8981 */ /* 0x000162000c1e1500 */
[-C--:B------:R-:W-:Y:S02]  /*0490*/  ISETP.GE.AND P1, PT, R5, R2.reuse, PT ;  /* 0x000000020500720c */ /* 0x080fe40003f26270 */
[----:B------:R-:W-:Y:S02]  /*04a0*/  IADD3 R5, R67, 0xb, RZ ;  /* 0x0000000b43057810 */ /* 0x000fe40007ffe0ff */
[-C--:B------:R-:W-:Y:S02]  /*04b0*/  ISETP.GE.AND P2, PT, R7, R2.reuse, PT ;  /* 0x000000020700720c */ /* 0x080fe40003f46270 */
[----:B------:R-:W-:Y:S01]  /*04c0*/  ISETP.GE.AND P0, PT, R5, R2, PT ;  /* 0x000000020500720c */ /* 0x000fe20003f06270 */
[----:B------:R-:W-:Y:S01]  /*04d0*/  CS2R R20, SRZ ;  /* 0x0000000000147805 */ /* 0x000fe2000001ff00 */
[C---:B------:R-:W-:Y:S01]  /*04e0*/  IADD3 R5, R67.reuse, 0xd, RZ ;  /* 0x0000000d43057810 */ /* 0x040fe20007ffe0ff */
[----:B------:R0:W5:Y:S01]  /*04f0*/  @!P5 LDG.E.U16 R27, [R14.64+0xc] ;  /* 0x00000c060e1bd981 */ /* 0x000162000c1e1500 */
[----:B------:R-:W-:-:S02]  /*0500*/  IADD3 R7, R67, 0xc, RZ ;  /* 0x0000000c43077810 */ /* 0x000fc40007ffe0ff */
[-C--:B------:R-:W-:Y:S01]  /*0510*/  ISETP.GE.AND P5, PT, R5, R2.reuse, PT ;  /* 0x000000020500720c */ /* 0x080fe20003fa6270 */
[----:B------:R-:W-:Y:S01]  /*0520*/  CS2R R18, SRZ ;  /* 0x0000000000127805 */ /* 0x000fe2000001ff00 */
[----:B------:R-:W-:Y:S01]  /*0530*/  IADD3 R5, R67, 0xe, RZ ;  /* 0x0000000e43057810 */ /* 0x000fe20007ffe0ff */
[----:B------:R0:W5:Y:S03]  /*0540*/  @!P4 LDG.E.U16 R20, [R14.64+0xe] ;  /* 0x00000e060e14c981 */ /* 0x000166000c1e1500 */
[-C--:B------:R-:W-:Y:S01]  /*0550*/  ISETP.GE.AND P4, PT, R5, R2.reuse, PT ;  /* 0x000000020500720c */ /* 0x080fe20003f86270 */
[----:B------:R0:W5:Y:S01]  /*0560*/  @!P6 LDG.E.U16 R21, [R14.64+0xa] ;  /* 0x00000a060e15e981 */ /* 0x000162000c1e1500 */
[-C--:B------:R-:W-:Y:S02]  /*0570*/  ISETP.GE.AND P6, PT, R7, R2.reuse, PT ;  /* 0x000000020700720c */ /* 0x080fe40003fc6270 */
[----:B------:R-:W-:Y:S01]  /*0580*/  IADD3 R5, R67, 0x10, RZ ;  /* 0x0000001043057810 */ /* 0x000fe20007ffe0ff */
[----:B------:R-:W-:Y:S01]  /*0590*/  CS2R R28, SRZ ;  /* 0x00000000001c7805 */ /* 0x000fe2000001ff00 */
[----:B------:R0:W5:Y:S02]  /*05a0*/  @!P2 LDG.E.U16 R19, [R14.64+0x12] ;  /* 0x000012060e13a981 */ /* 0x000164000c1e1500 */
        /* <DEDUP_REMOVED lines=8> */
[-C--:B------:R-:W-:Y:S01]  /*0630*/  ISETP.GE.AND P3, PT, R7, R2.reuse, PT ;  /* 0x000000020700720c */ /* 0x080fe20003f66270 */
[----:B------:R-:W-:Y:S02]  /*0640*/  CS2R R16, SRZ ;  /* 0x0000000000107805 */ /* 0x000fe4000001ff00 */
        /* <DEDUP_REMOVED lines=13> */
[----:B------:R-:W-:Y:S01]  /*0720*/  CS2R R38, SRZ ;  /* 0x0000000000267805 */ /* 0x000fe2000001ff00 */
[----:B------:R-:W-:Y:S01]  /*0730*/  IADD3 R7, R67, 0x15, RZ ;  /* 0x0000001543077810 */ /* 0x000fe20007ffe0ff */
[----:B------:R0:W5:Y:S01]  /*0740*/  @!P2 LDG.E.U16 R37, [R14.64+0x20] ;  /* 0x000020060e25a981 */ /* 0x000162000c1e1500 */
[-C--:B------:R-:W-:Y:S01]  /*0750*/  ISETP.GE.AND P2, PT, R5, R2.reuse, PT ;  /* 0x000000020500720c */ /* 0x080fe20003f46270 */
        /* <DEDUP_REMOVED lines=13> */
[-C--:B------:R-:W-:Y:S01]  /*0830*/  ISETP.GE.AND P6, PT, R5, R2.reuse, PT ;  /* 0x000000020500720c */ /* 0x080fe20003fc6270 */
[----:B------:R-:W-:Y:S01]  /*0840*/  IMAD.MOV.U32 R40, RZ, RZ, RZ ;  /* 0x000000ffff287224 */ /* 0x000fe200078e00ff */
[----:B------:R-:W-:Y:S01]  /*0850*/  IADD3 R5, R67, 0x1c, RZ ;  /* 0x0000001c43057810 */ /* 0x000fe20007ffe0ff */
[----:B------:R0:W5:Y:S01]  /*0860*/  @!P5 LDG.E.U16 R39, [R14.64+0x28] ;  /* 0x000028060e27d981 */ /* 0x000162000c1e1500 */
[----:B------:R-:W-:-:S02]  /*0870*/  ISETP.GE.AND P5, PT, R7, R2, PT ;  /* 0x000000020700720c */ /* 0x000fc40003fa6270 */
[----:B------:R-:W-:Y:S01]  /*0880*/  IADD3 R7, R67, 0x1d, RZ ;  /* 0x0000001d43077810 */ /* 0x000fe20007ffe0ff */
[----:B------:R0:W5:Y:S01]  /*0890*/  @!P4 LDG.E.U16 R13, [R14.64+0x2a] ;  /* 0x00002a060e0dc981 */ /* 0x000162000c1e1500 */
[-C--:B------:R-:W-:Y:S02]  /*08a0*/  ISETP.GE.AND P4, PT, R5, R2.reuse, PT ;  /* 0x000000020500720c */ /* 0x080fe40003f86270 */
[----:B------:R-:W-:Y:S01]  /*08b0*/  PRMT R5, RZ, 0x7610, R5 ;  /* 0x00007610ff057816 */ /* 0x000fe20000000005 */
[----:B------:R0:W5:Y:S01]  /*08c0*/  @!P3 LDG.E.U16 R40, [R14.64+0x2c] ;  /* 0x00002c060e28b981 */ /* 0x000162000c1e1500 */
        /* <DEDUP_REMOVED lines=26> */
[----:B------:R-:W-:Y:S03]  /*0a70*/  BSSY B1, `(.L_x_172) ;  /* 0x000001a000017945 */ /* 0x000fe60003800000 */
[----:B------:R-:W-:Y:S02]  /*0a80*/  IADD3 R14, R35, 0x8, RZ ;  /* 0x00000008230e7810 */ /* 0x000fe40007ffe0ff */
[----:B------:R-:W-:Y:S02]  /*0a90*/  LOP3.LUT R15, RZ, R35, RZ, 0x33, !PT ;  /* 0x00000023ff0f7212 */ /* 0x000fe400078e33ff */
[----:B------:R-:W-:-:S05]  /*0aa0*/  IMNMX.U32 R14, R14, 0x100, !PT ;  /* 0x000001000e0e7817 */ /* 0x000fca0007800000 */
[----:B------:R-:W-:-:S05]  /*0ab0*/  IMAD.IADD R34, R14, 0x1, R15 ;  /* 0x000000010e227824 */ /* 0x000fca00078e020f */
[C---:B------:R-:W-:Y:S02]  /*0ac0*/  LEA.HI R14, R34.reuse, 0x1, RZ, 0x1d ;  /* 0x00000001220e7811 */ /* 0x040fe400078fe8ff */
[----:B------:R-:W-:Y:S02]  /*0ad0*/  ISETP.GE.U32.AND P1, PT, R34, 0x18, PT ;  /* 0x000000182200780c */ /* 0x000fe40003f26070 */
[----:B------:R-:W-:Y:S02]  /*0ae0*/  LOP3.LUT P0, R15, R14, 0x3, RZ, 0xc0, !PT ;  /* 0x000000030e0f7812 */ /* 0x000fe4000780c0ff */
[----:B------:R-:W-:-:S11]  /*0af0*/  LOP3.LUT R14, R69, 0x1f, RZ, 0xc0, !PT ;  /* 0x0000001f450e7812 */ /* 0x000fd600078ec0ff */
[----:B------:R-:W-:Y:S05]  /*0b00*/  @!P0 BRA `(.L_x_173) ;  /* 0x0000010000008947 */ /* 0x000fea0003800000 */
.L_x_174:
[----:B0-----:R-:W-:-:S05]  /*0b10*/  IMAD R34, R35, 0x40, R14 ;  /* 0x0000004023227824 */ /* 0x001fca00078e020e */
[----:B------:R-:W-:-:S04]  /*0b20*/  IADD3 R41, R34, 0x20, RZ ;  /* 0x0000002022297810 */ /* 0x000fc80007ffe0ff */
[----:B------:R-:W-:-:S13]  /*0b30*/  ISETP.GE.AND P0, PT, R41, R2, PT ;  /* 0x000000022900720c */ /* 0x000fda0003f06270 */
[----:B------:R-:W-:-:S04]  /*0b40*/  @!P0 IADD3 R34, P2, R3, R41, RZ ;  /* 0x0000002903228210 */ /* 0x000fc80007f5e0ff */
[----:B------:R-:W-:Y:S02]  /*0b50*/  @!P0 LEA.HI.X.SX32 R41, R41, R4, 0x1, P2 ;  /* 0x0000000429298211 */ /* 0x000fe400010f0eff */
[----:B------:R-:W-:-:S04]  /*0b60*/  @!P0 LEA R42, P2, R34, c[0x0][0x160], 0x1 ;  /* 0x00005800222a8a11 */ /* 0x000fc800078408ff */
[----:B------:R-:W-:Y:S02]  /*0b70*/  @!P0 LEA.HI.X R43, R34, c[0x0][0x164], R41, 0x1, P2 ;  /* 0x00005900222b8a11 */ /* 0x000fe400010f0c29 */
[----:B------:R-:W-:-:S06]  /*0b80*/  PRMT R34, RZ, 0x7610, R34 ;  /* 0x00007610ff227816 */ /* 0x000fcc0000000022 */
[----:B------:R-:W2:Y:S01]  /*0b90*/  @!P0 LDG.E.U16 R34, [R42.64] ;  /* 0x000000062a228981 */ /* 0x000ea2000c1e1500 */
[----:B------:R-:W-:Y:S01]  /*0ba0*/  IMAD R36, R14, 0x100, R35 ;  /* 0x000001000e247824 */ /* 0x000fe200078e0223 */
[----:B------:R-:W-:Y:S02]  /*0bb0*/  IADD3 R15, R15, -0x1, RZ ;  /* 0xffffffff0f0f7810 */ /* 0x000fe40007ffe0ff */
[----:B------:R-:W-:Y:S01]  /*0bc0*/  IADD3 R35, R35, 0x8, RZ ;  /* 0x0000000823237810 */ /* 0x000fe20007ffe0ff */
[----:B------:R-:W-:Y:S01]  /*0bd0*/  IMAD.SHL.U32 R41, R36, 0x2, RZ ;  /* 0x0000000224297824 */ /* 0x000fe200078e00ff */
[----:B------:R-:W-:-:S04]  /*0be0*/  ISETP.NE.AND P0, PT, R15, RZ, PT ;  /* 0x000000ff0f00720c */ /* 0x000fc80003f05270 */
[----:B--2---:R0:W-:Y:S09]  /*0bf0*/  STS.U16 [R41+0x64b0], R34 ;  /* 0x0064b02229007388 */ /* 0x0041f20000000400 */
[----:B------:R-:W-:Y:S05]  /*0c00*/  @P0 BRA `(.L_x_174) ;  /* 0xffffff0000000947 */ /* 0x000fea000383ffff */
.L_x_173:
[----:B------:R-:W-:Y:S05]  /*0c10*/  BSYNC B1 ;  /* 0x0000000000017941 */ /* 0x000fea0003800000 */
.L_x_172:
[----:B------:R-:W-:Y:S05]  /*0c20*/  @!P1 BRA `(.L_x_171) ;  /* 0x0000111000009947 */ /* 0x000fea0003800000 */
[----:B------:R-:W-:Y:S01]  /*0c30*/  ISETP.GE.U32.AND P1, PT, R35, 0x100, PT ;  /* 0x000001002300780c */ /* 0x000fe20003f26070 */
[----:B------:R-:W-:Y:S01]  /*0c40*/  BSSY B1, `(.L_x_175) ;  /* 0x0000027000017945 */ /* 0x000fe20003800000 */
[----:B0-----:R-:W-:-:S02]  /*0c50*/  LEA R34, R14, 0x4b0, 0x9 ;  /* 0x000004b00e227811 */ /* 0x001fc400078e48ff */
[----:B------:R-:W-:-:S03]  /*0c60*/  PLOP3.LUT P0, PT, PT, PT, PT, 0x80, 0x0 ;  /* 0x000000000000781c */ /* 0x000fc60003f0f070 */
[----:B------:R-:W-:-:S05]  /*0c70*/  IMAD R34, R35, 0x2, R34 ;  /* 0x0000000223227824 */ /* 0x000fca00078e0222 */
[----:B------:R-:W-:Y:S01]  /*0c80*/  IADD3 R15, R34, 0x6000, RZ ;  /* 0x00006000220f7810 */ /* 0x000fe20007ffe0ff */
[----:B------:R-:W-:Y:S05]  /*0c90*/  @!P1 BRA `(.L_x_176) ;  /* 0x0000021000009947 */ /* 0x000fea0003800000 */
[----:B------:R-:W-:Y:S01]  /*0ca0*/  IMAD.SHL.U32 R41, R35, 0x40, RZ ;  /* 0x0000004023297824 */ /* 0x000fe200078e00ff */
[----:B------:R-:W-:Y:S02]  /*0cb0*/  PRMT R46, RZ, 0x7610, R46 ;  /* 0x00007610ff2e7816 */ /* 0x000fe4000000002e */
[----:B------:R-:W-:Y:S02]  /*0cc0*/  PRMT R44, RZ, 0x7610, R44 ;  /* 0x00007610ff2c7816 */ /* 0x000fe4000000002c */
[----:B------:R-:W-:Y:S02]  /*0cd0*/  IADD3 R36, R14, 0x200, R41 ;  /* 0x000002000e247810 */ /* 0x000fe40007ffe029 */
[----:B------:R-:W-:Y:S02]  /*0ce0*/  LOP3.LUT R34, R41, 0x1f, R69, 0xf8, !PT ;  /* 0x0000001f29227812 */ /* 0x000fe400078ef845 */
[----:B------:R-:W-:-:S02]  /*0cf0*/  IADD3 R43, R36, 0x20, RZ ;  /* 0x00000020242b7810 */ /* 0x000fc40007ffe0ff */
[C-C-:B------:R-:W-:Y:S02]  /*0d00*/  IADD3 R42, R14.reuse, 0x400, R41.reuse ;  /* 0x000004000e2a7810 */ /* 0x140fe40007ffe029 */
[----:B------:R-:W-:Y:S02]  /*0d10*/  IADD3 R36, R14, 0x600, R41 ;  /* 0x000006000e247810 */ /* 0x000fe40007ffe029 */
[----:B------:R-:W-:Y:S02]  /*0d20*/  LOP3.LUT R41, R34, 0x20, RZ, 0xfc, !PT ;  /* 0x0000002022297812 */ /* 0x000fe400078efcff */
[----:B------:R-:W-:Y:S02]  /*0d30*/  ISETP.GE.AND P1, PT, R43, R2, PT ;  /* 0x000000022b00720c */ /* 0x000fe40003f26270 */
[----:B------:R-:W-:Y:S02]  /*0d40*/  IADD3 R45, R42, 0x20, RZ ;  /* 0x000000202a2d7810 */ /* 0x000fe40007ffe0ff */
[----:B------:R-:W-:-:S02]  /*0d50*/  IADD3 R43, R36, 0x20, RZ ;  /* 0x00000020242b7810 */ /* 0x000fc40007ffe0ff */
[----:B------:R-:W-:Y:S02]  /*0d60*/  IADD3 R34, P4, R3, R41, RZ ;  /* 0x0000002903227210 */ /* 0x000fe40007f9e0ff */
[-C--:B------:R-:W-:Y:S02]  /*0d70*/  ISETP.GE.AND P2, PT, R45, R2.reuse, PT ;  /* 0x000000022d00720c */ /* 0x080fe40003f46270 */
[-C--:B------:R-:W-:Y:S02]  /*0d80*/  ISETP.GE.AND P0, PT, R41, R2.reuse, PT ;  /* 0x000000022900720c */ /* 0x080fe40003f06270 */
[----:B------:R-:W-:Y:S02]  /*0d90*/  ISETP.GE.AND P3, PT, R43, R2, PT ;  /* 0x000000022b00720c */ /* 0x000fe40003f66270 */
[----:B------:R-:W-:Y:S02]  /*0da0*/  LEA.HI.X.SX32 R41, R41, R4, 0x1, P4 ;  /* 0x0000000429297211 */ /* 0x000fe400020f0eff */
[----:B------:R-:W-:-:S02]  /*0db0*/  LEA R42, P4, R34, c[0x0][0x160], 0x1 ;  /* 0x00005800222a7a11 */ /* 0x000fc400078808ff */
[----:B------:R-:W-:Y:S02]  /*0dc0*/  PRMT R36, RZ, 0x7610, R36 ;  /* 0x00007610ff247816 */ /* 0x000fe40000000024 */
[----:B------:R-:W-:Y:S02]  /*0dd0*/  LEA.HI.X R43, R34, c[0x0][0x164], R41, 0x1, P4 ;  /* 0x00005900222b7a11 */ /* 0x000fe400020f0c29 */
[----:B------:R-:W-:-:S03]  /*0de0*/  PRMT R34, RZ, 0x7610, R34 ;  /* 0x00007610ff227816 */ /* 0x000fc60000000022 */
[----:B------:R-:W2:Y:S04]  /*0df0*/  @!P0 LDG.E.U16 R36, [R42.64] ;  /* 0x000000062a248981 */ /* 0x000ea8000c1e1500 */
[----:B------:R-:W3:Y:S04]  /*0e00*/  @!P1 LDG.E.U16 R34, [R42.64+0x400] ;  /* 0x000400062a229981 */ /* 0x000ee8000c1e1500 */
[----:B------:R-:W4:Y:S04]  /*0e10*/  @!P2 LDG.E.U16 R46, [R42.64+0x800] ;  /* 0x000800062a2ea981 */ /* 0x000f28000c1e1500 */
[----:B------:R-:W4:Y:S01]  /*0e20*/  @!P3 LDG.E.U16 R44, [R42.64+0xc00] ;  /* 0x000c00062a2cb981 */ /* 0x000f22000c1e1500 */
[----:B------:R-:W-:-:S02]  /*0e30*/  IADD3 R41, R15, 0x40, RZ ;  /* 0x000000400f297810 */ /* 0x000fc40007ffe0ff */
[----:B------:R-:W-:Y:S02]  /*0e40*/  PLOP3.LUT P0, PT, PT, PT, PT, 0x8, 0x0 ;  /* 0x000000000000781c */ /* 0x000fe40003f0e170 */
[----:B------:R-:W-:Y:S01]  /*0e50*/  IADD3 R35, R35, 0x20, RZ ;  /* 0x0000002023237810 */ /* 0x000fe20007ffe0ff */
[----:B--2---:R-:W-:Y:S04]  /*0e60*/  STS.U16 [R15], R36 ;  /* 0x000000240f007388 */ /* 0x004fe80000000400 */
[----:B---3--:R-:W-:Y:S04]  /*0e70*/  STS.U16 [R15+0x10], R34 ;  /* 0x000010220f007388 */ /* 0x008fe80000000400 */
[----:B----4-:R-:W-:Y:S04]  /*0e80*/  STS.U16 [R15+0x20], R46 ;  /* 0x0000202e0f007388 */ /* 0x010fe80000000400 */
[----:B------:R0:W-:Y:S02]  /*0e90*/  STS.U16 [R15+0x30], R44 ;  /* 0x0000302c0f007388 */ /* 0x0001e40000000400 */
[----:B0-----:R-:W-:-:S02]  /*0ea0*/  IMAD.MOV.U32 R15, RZ, RZ, R41 ;  /* 0x000000ffff0f7224 */ /* 0x001fc400078e0029 */
.L_x_176:
[----:B------:R-:W-:Y:S05]  /*0eb0*/  BSYNC B1 ;  /* 0x0000000000017941 */ /* 0x000fea0003800000 */
.L_x_175:
[C---:B------:R-:W-:Y:S01]  /*0ec0*/  ISETP.GE.U32.AND P1, PT, R35.reuse, 0x100, PT ;  /* 0x000001002300780c */ /* 0x040fe20003f26070 */
[----:B------:R-:W-:Y:S01]  /*0ed0*/  BSSY B1, `(.L_x_177) ;  /* 0x0000081000017945 */ /* 0x000fe20003800000 */
[----:B------:R-:W-:-:S04]  /*0ee0*/  IADD3 R34, -R35, 0x100, RZ ;  /* 0x0000010023227810 */ /* 0x000fc80007ffe1ff */
[----:B------:R-:W-:-:S13]  /*0ef0*/  ISETP.LE.U32.OR P1, PT, R34, 0x60, P1 ;  /* 0x000000602200780c */ /* 0x000fda0000f23470 */
[----:B------:R-:W-:Y:S05]  /*0f00*/  @P1 BRA `(.L_x_178) ;  /* 0x000007d000001947 */ /* 0x000fea0003800000 */
[----:B------:R-:W-:Y:S02]  /*0f10*/  PLOP3.LUT P0, PT, PT, PT, PT, 0x8, 0x0 ;  /* 0x000000000000781c */ /* 0x000fe40003f0e170 */
.L_x_179:
[----:B------:R-:W-:Y:S01]  /*0f20*/  IMAD.SHL.U32 R51, R35, 0x40, RZ ;  /* 0x0000004023337824 */ /* 0x000fe200078e00ff */
[----:B------:R-:W-:-:S04]  /*0f30*/  PRMT R50, RZ, 0x7610, R50 ;  /* 0x00007610ff327816 */ /* 0x000fc80000000032 */
[C-C-:B------:R-:W-:Y:S02]  /*0f40*/  IADD3 R34, R14.reuse, 0x200, R51.reuse ;  /* 0x000002000e227810 */ /* 0x140fe40007ffe033 */
[----:B------:R-:W-:Y:S02]  /*0f50*/  IADD3 R36, R14, 0x400, R51 ;  /* 0x000004000e247810 */ /* 0x000fe40007ffe033 */
[----:B------:R-:W-:Y:S02]  /*0f60*/  IADD3 R41, R34, 0x20, RZ ;  /* 0x0000002022297810 */ /* 0x000fe40007ffe0ff */
[----:B------:R-:W-:Y:S02]  /*0f70*/  LOP3.LUT R34, R51, 0x1f, R69, 0xf8, !PT ;  /* 0x0000001f33227812 */ /* 0x000fe400078ef845 */
[----:B------:R-:W-:Y:S02]  /*0f80*/  ISETP.GE.AND P2, PT, R41, R2, PT ;  /* 0x000000022900720c */ /* 0x000fe40003f46270 */
[----:B------:R-:W-:-:S02]  /*0f90*/  LOP3.LUT R41, R34, 0x20, RZ, 0xfc, !PT ;  /* 0x0000002022297812 */ /* 0x000fc400078efcff */
[----:B------:R-:W-:Y:S02]  /*0fa0*/  IADD3 R43, R36, 0x20, RZ ;  /* 0x00000020242b7810 */ /* 0x000fe40007ffe0ff */
[C-C-:B------:R-:W-:Y:S02]  /*0fb0*/  IADD3 R42, R14.reuse, 0x600, R51.reuse ;  /* 0x000006000e2a7810 */ /* 0x140fe40007ffe033 */
[----:B------:R-:W-:Y:S02]  /*0fc0*/  IADD3 R34, R14, 0xa00, R51 ;  /* 0x00000a000e227810 */ /* 0x000fe40007ffe033 */
[----:B------:R-:W-:Y:S02]  /*0fd0*/  IADD3 R44, P4, R3, R41, RZ ;  /* 0x00000029032c7210 */ /* 0x000fe40007f9e0ff */
[----:B------:R-:W-:Y:S02]  /*0fe0*/  ISETP.GE.AND P3, PT, R43, R2, PT ;  /* 0x000000022b00720c */ /* 0x000fe40003f66270 */
[----:B------:R-:W-:-:S02]  /*0ff0*/  IADD3 R45, R42, 0x20, RZ ;  /* 0x000000202a2d7810 */ /* 0x000fc40007ffe0ff */
[----:B------:R-:W-:Y:S02]  /*1000*/  IADD3 R43, R34, 0x20, RZ ;  /* 0x00000020222b7810 */ /* 0x000fe40007ffe0ff */
[C---:B------:R-:W-:Y:S02]  /*1010*/  ISETP.GE.AND P6, PT, R41.reuse, R2, PT ;  /* 0x000000022900720c */ /* 0x040fe40003fc6270 */
[----:B------:R-:W-:Y:S02]  /*1020*/  LEA.HI.X.SX32 R41, R41, R4, 0x1, P4 ;  /* 0x0000000429297211 */ /* 0x000fe400020f0eff */
[----:B------:R-:W-:Y:S02]  /*1030*/  LEA R42, P5, R44, c[0x0][0x160], 0x1 ;  /* 0x000058002c2a7a11 */ /* 0x000fe400078a08ff */
[----:B------:R-:W-:Y:S02]  /*1040*/  IADD3 R36, R14, 0xc00, R51 ;  /* 0x00000c000e247810 */ /* 0x000fe40007ffe033 */
[----:B------:R-:W-:-:S02]  /*1050*/  IADD3 R34, R35, 0x20, RZ ;  /* 0x0000002023227810 */ /* 0x000fc40007ffe0ff */
[-C--:B------:R-:W-:Y:S02]  /*1060*/  ISETP.GE.AND P4, PT, R43, R2.reuse, PT ;  /* 0x000000022b00720c */ /* 0x080fe40003f86270 */
[----:B------:R-:W-:Y:S01]  /*1070*/  LEA.HI.X R43, R44, c[0x0][0x164], R41, 0x1, P5 ;  /* 0x000059002c2b7a11 */ /* 0x000fe200028f0c29 */
[----:B------:R-:W-:Y:S01]  /*1080*/  IMAD.SHL.U32 R34, R34, 0x40, RZ ;  /* 0x0000004022227824 */ /* 0x000fe200078e00ff */
[----:B------:R-:W-:Y:S02]  /*1090*/  IADD3 R41, R36, 0x20, RZ ;  /* 0x0000002024297810 */ /* 0x000fe40007ffe0ff */
[-C--:B------:R-:W-:Y:S01]  /*10a0*/  ISETP.GE.AND P1, PT, R45, R2.reuse, PT ;  /* 0x000000022d00720c */ /* 0x080fe20003f26270 */
[----:B------:R0:W2:Y:S01]  /*10b0*/  @!P6 LDG.E.U16 R50, [R42.64] ;  /* 0x000000062a32e981 */ /* 0x0000a2000c1e1500 */
[----:B------:R-:W-:Y:S02]  /*10c0*/  IADD3 R36, R14, 0xe00, R51 ;  /* 0x00000e000e247810 */ /* 0x000fe40007ffe033 */
[----:B------:R-:W-:-:S02]  /*10d0*/  ISETP.GE.AND P5, PT, R41, R2, PT ;  /* 0x000000022900720c */ /* 0x000fc40003fa6270 */
[----:B------:R-:W-:Y:S02]  /*10e0*/  IADD3 R41, R36, 0x20, RZ ;  /* 0x0000002024297810 */ /* 0x000fe40007ffe0ff */
[----:B------:R-:W-:Y:S02]  /*10f0*/  LOP3.LUT R34, R34, 0x1f, R69, 0xf8, !PT ;  /* 0x0000001f22227812 */ /* 0x000fe400078ef845 */
[----:B------:R-:W-:Y:S02]  /*1100*/  PRMT R48, RZ, 0x7610, R48 ;  /* 0x00007610ff307816 */ /* 0x000fe40000000030 */
[----:B------:R-:W-:Y:S02]  /*1110*/  PRMT R52, RZ, 0x7610, R52 ;  /* 0x00007610ff347816 */ /* 0x000fe40000000034 */
[----:B------:R-:W-:Y:S02]  /*1120*/  ISETP.GE.AND P6, PT, R41, R2, PT ;  /* 0x000000022900720c */ /* 0x000fe40003fc6270 */
[----:B------:R-:W-:Y:S01]  /*1130*/  LOP3.LUT R41, R34, 0x20, RZ, 0xfc, !PT ;  /* 0x0000002022297812 */ /* 0x000fe200078efcff */
[----:B------:R0:W3:Y:S01]  /*1140*/  @!P2 LDG.E.U16 R48, [R42.64+0x400] ;  /* 0x000400062a30a981 */ /* 0x0000e2000c1e1500 */
[----:B------:R-:W-:-:S02]  /*1150*/  IADD3 R34, R14, 0x1200, R51 ;  /* 0x000012000e227810 */ /* 0x000fc40007ffe033 */
[----:B------:R-:W-:Y:S01]  /*1160*/  PRMT R54, RZ, 0x7610, R54 ;  /* 0x00007610ff367816 */ /* 0x000fe20000000036 */
[----:B------:R0:W4:Y:S01]  /*1170*/  @!P1 LDG.E.U16 R52, [R42.64+0xc00] ;  /* 0x000c00062a349981 */ /* 0x000122000c1e1500 */
[----:B------:R-:W-:Y:S02]  /*1180*/  IADD3 R46, P2, R3, R41, RZ ;  /* 0x00000029032e7210 */ /* 0x000fe40007f5e0ff */
[----:B------:R-:W-:Y:S02]  /*1190*/  IADD3 R45, R34, 0x20, RZ ;  /* 0x00000020222d7810 */ /* 0x000fe40007ffe0ff */
[----:B------:R-:W-:Y:S01]  /*11a0*/  ISETP.GE.AND P1, PT, R41, R2, PT ;  /* 0x000000022900720c */ /* 0x000fe20003f26270 */
[----:B------:R0:W4:Y:S01]  /*11b0*/  @!P3 LDG.E.U16 R54, [R42.64+0x800] ;  /* 0x000800062a36b981 */ /* 0x000122000c1e1500 */
[----:B------:R-:W-:Y:S02]  /*11c0*/  IADD3 R36, R14, 0x1400, R51 ;  /* 0x000014000e247810 */ /* 0x000fe40007ffe033 */
[----:B------:R-:W-:-:S02]  /*11d0*/  IADD3 R34, R35, 0x40, RZ ;  /* 0x0000004023227810 */ /* 0x000fc40007ffe0ff */
[----:B------:R-:W-:Y:S02]  /*11e0*/  LEA.HI.X.SX32 R49, R41, R4, 0x1, P2 ;  /* 0x0000000429317211 */ /* 0x000fe400010f0eff */
[----:B------:R-:W-:Y:S01]  /*11f0*/  LEA R44, P3, R46, c[0x0][0x160], 0x1 ;  /* 0x000058002e2c7a11 */ /* 0x000fe200078608ff */
[----:B------:R-:W-:Y:S01]  /*1200*/  IMAD.SHL.U32 R34, R34, 0x40, RZ ;  /* 0x0000004022227824 */ /* 0x000fe200078e00ff */
[----:B------:R-:W-:Y:S02]  /*1210*/  IADD3 R47, R36, 0x20, RZ ;  /* 0x00000020242f7810 */ /* 0x000fe40007ffe0ff */
[----:B------:R-:W-:Y:S02]  /*1220*/  IADD3 R36, R14, 0x1600, R51 ;  /* 0x000016000e247810 */ /* 0x000fe40007ffe033 */
[----:B------:R-:W-:Y:S02]  /*1230*/  ISETP.GE.AND P2, PT, R45, R2, PT ;  /* 0x000000022d00720c */ /* 0x000fe40003f46270 */
[----:B------:R-:W-:-:S02]  /*1240*/  PRMT R58, RZ, 0x7610, R58 ;  /* 0x00007610ff3a7816 */ /* 0x000fc4000000003a */
[----:B------:R-:W-:Y:S02]  /*1250*/  LEA.HI.X R45, R46, c[0x0][0x164], R49, 0x1, P3 ;  /* 0x000059002e2d7a11 */ /* 0x000fe400018f0c31 */
[----:B------:R-:W-:Y:S02]  /*1260*/  IADD3 R41, R36, 0x20, RZ ;  /* 0x0000002024297810 */ /* 0x000fe40007ffe0ff */
[----:B------:R-:W-:Y:S01]  /*1270*/  LOP3.LUT R34, R34, 0x1f, R69, 0xf8, !PT ;  /* 0x0000001f22227812 */ /* 0x000fe200078ef845 */
[----:B------:R1:W4:Y:S01]  /*1280*/  @!P1 LDG.E.U16 R58, [R44.64] ;  /* 0x000000062c3a9981 */ /* 0x000322000c1e1500 */
[----:B------:R-:W-:Y:S02]  /*1290*/  PRMT R56, RZ, 0x7610, R56 ;  /* 0x00007610ff387816 */ /* 0x000fe40000000038 */
[----:B------:R-:W-:Y:S02]  /*12a0*/  ISETP.GE.AND P1, PT, R41, R2, PT ;  /* 0x000000022900720c */ /* 0x000fe40003f26270 */
[----:B------:R-:W-:-:S02]  /*12b0*/  LOP3.LUT R41, R34, 0x20, RZ, 0xfc, !PT ;  /* 0x0000002022297812 */ /* 0x000fc400078efcff */
[----:B------:R-:W-:Y:S01]  /*12c0*/  IADD3 R34, R35, 0x60, RZ ;  /* 0x0000006023227810 */ /* 0x000fe20007ffe0ff */
[----:B------:R1:W4:Y:S01]  /*12d0*/  @!P4 LDG.E.U16 R56, [R44.64+0x400] ;  /* 0x000400062c38c981 */ /* 0x000322000c1e1500 */
[----:B------:R-:W-:Y:S02]  /*12e0*/  PRMT R60, RZ, 0x7610, R60 ;  /* 0x00007610ff3c7816 */ /* 0x000fe4000000003c */
[----:B------:R-:W-:Y:S02]  /*12f0*/  ISETP.GE.AND P3, PT, R47, R2, PT ;  /* 0x000000022f00720c */ /* 0x000fe40003f66270 */
[--C-:B------:R-:W-:Y:S02]  /*1300*/  IADD3 R36, R14, 0x1a00, R51.reuse ;  /* 0x00001a000e247810 */ /* 0x100fe40007ffe033 */
[----:B------:R-:W-:Y:S01]  /*1310*/  IADD3 R47, P4, R3, R41, RZ ;  /* 0x00000029032f7210 */ /* 0x000fe20007f9e0ff */
[----:B------:R-:W-:Y:S01]  /*1320*/  IMAD.SHL.U32 R34, R34, 0x40, RZ ;  /* 0x0000004022227824 */ /* 0x000fe200078e00ff */
[----:B------:R-:W-:Y:S01]  /*1330*/  PRMT R62, RZ, 0x7610, R62 ;  /* 0x00007610ff3e7816 */ /* 0x000fe2000000003e */
[----:B------:R1:W4:Y:S01]  /*1340*/  @!P6 LDG.E.U16 R60, [R44.64+0xc00] ;  /* 0x000c00062c3ce981 */ /* 0x000322000c1e1500 */
[----:B------:R-:W-:-:S02]  /*1350*/  IADD3 R46, R14, 0x1c00, R51 ;  /* 0x00001c000e2e7810 */ /* 0x000fc40007ffe033 */
[----:B0-----:R-:W-:Y:S02]  /*1360*/  IADD3 R43, R36, 0x20, RZ ;  /* 0x00000020242b7810 */ /* 0x001fe40007ffe0ff */
[C---:B------:R-:W-:Y:S01]  /*1370*/  LEA.HI.X.SX32 R36, R41.reuse, R4, 0x1, P4 ;  /* 0x0000000429247211 */ /* 0x040fe200020f0eff */
[----:B------:R1:W4:Y:S01]  /*1380*/  @!P5 LDG.E.U16 R62, [R44.64+0x800] ;  /* 0x000800062c3ed981 */ /* 0x000322000c1e1500 */
[----:B------:R-:W-:Y:S02]  /*1390*/  ISETP.GE.AND P6, PT, R41, R2, PT ;  /* 0x000000022900720c */ /* 0x000fe40003fc6270 */
[----:B------:R-:W-:Y:S02]  /*13a0*/  LEA R42, P4, R47, c[0x0][0x160], 0x1 ;  /* 0x000058002f2a7a11 */ /* 0x000fe400078808ff */
[----:B------:R-:W-:Y:S02]  /*13b0*/  IADD3 R41, R46, 0x20, RZ ;  /* 0x000000202e297810 */ /* 0x000fe40007ffe0ff */
[----:B------:R-:W-:-:S02]  /*13c0*/  LOP3.LUT R34, R34, 0x1f, R69, 0xf8, !PT ;  /* 0x0000001f22227812 */ /* 0x000fc400078ef845 */
[-C--:B------:R-:W-:Y:S02]  /*13d0*/  ISETP.GE.AND P5, PT, R43, R2.reuse, PT ;  /* 0x000000022b00720c */ /* 0x080fe40003fa6270 */
[----:B------:R-:W-:Y:S02]  /*13e0*/  LEA.HI.X R43, R47, c[0x0][0x164], R36, 0x1, P4 ;  /* 0x000059002f2b7a11 */ /* 0x000fe400020f0c24 */
[----:B------:R-:W-:Y:S02]  /*13f0*/  ISETP.GE.AND P4, PT, R41, R2, PT ;  /* 0x000000022900720c */ /* 0x000fe40003f86270 */
[----:B------:R-:W-:Y:S02]  /*1400*/  LOP3.LUT R41, R34, 0x20, RZ, 0xfc, !PT ;  /* 0x0000002022297812 */ /* 0x000fe400078efcff */
[----:B------:R-:W-:Y:S02]  /*1410*/  PRMT R46, RZ, 0x7610, R46 ;  /* 0x00007610ff2e7816 */ /* 0x000fe4000000002e */
[----:B------:R-:W-:-:S02]  /*1420*/  IADD3 R34, R14, 0x1e00, R51 ;  /* 0x00001e000e227810 */ /* 0x000fc40007ffe033 */
[----:B------:R-:W-:Y:S02]  /*1430*/  PRMT R36, RZ, 0x7610, R36 ;  /* 0x00007610ff247816 */ /* 0x000fe40000000024 */
[----:B------:R-:W-:Y:S01]  /*1440*/  PRMT R66, RZ, 0x7610, R66 ;  /* 0x00007610ff427816 */ /* 0x000fe20000000042 */
[----:B------:R-:W4:Y:S01]  /*1450*/  @!P6 LDG.E.U16 R46, [R42.64] ;  /* 0x000000062a2ee981 */ /* 0x000f22000c1e1500 */
[----:B-1----:R-:W-:Y:S02]  /*1460*/  IADD3 R45, R34, 0x20, RZ ;  /* 0x00000020222d7810 */ /* 0x002fe40007ffe0ff */
[----:B------:R-:W-:Y:S01]  /*1470*/  IADD3 R47, P6, R3, R41, RZ ;  /* 0x00000029032f7210 */ /* 0x000fe20007fde0ff */
[----:B------:R-:W4:Y:S01]  /*1480*/  @!P2 LDG.E.U16 R36, [R42.64+0x400] ;  /* 0x000400062a24a981 */ /* 0x000f22000c1e1500 */
[----:B------:R-:W-:-:S03]  /*1490*/  ISETP.GE.AND P2, PT, R41, R2, PT ;  /* 0x000000022900720c */ /* 0x000fc60003f46270 */
[----:B------:R-:W4:Y:S01]  /*14a0*/  @!P3 LDG.E.U16 R66, [R42.64+0x800] ;  /* 0x000800062a42b981 */ /* 0x000f22000c1e1500 */
[----:B------:R-:W-:Y:S02]  /*14b0*/  ISETP.GE.AND P3, PT, R45, R2, PT ;  /* 0x000000022d00720c */ /* 0x000fe40003f66270 */
[----:B------:R-:W-:Y:S02]  /*14c0*/  LEA.HI.X.SX32 R34, R41, R4, 0x1, P6 ;  /* 0x0000000429227211 */ /* 0x000fe400030f0eff */
[----:B------:R-:W-:Y:S02]  /*14d0*/  LEA R44, P6, R47, c[0x0][0x160], 0x1 ;  /* 0x000058002f2c7a11 */ /* 0x000fe400078c08ff */
[----:B------:R-:W-:Y:S02]  /*14e0*/  PRMT R64, RZ, 0x7610, R64 ;  /* 0x00007610ff407816 */ /* 0x000fe40000000040 */
[----:B------:R-:W-:Y:S02]  /*14f0*/  PRMT R70, RZ, 0x7610, R70 ;  /* 0x00007610ff467816 */ /* 0x000fe40000000046 */
[----:B------:R-:W-:-:S02]  /*1500*/  PRMT R68, RZ, 0x7610, R68 ;  /* 0x00007610ff447816 */ /* 0x000fc40000000044 */
[----:B------:R-:W-:Y:S01]  /*1510*/  PRMT R74, RZ, 0x7610, R74 ;  /* 0x00007610ff4a7816 */ /* 0x000fe2000000004a */
[----:B------:R-:W4:Y:S01]  /*1520*/  @!P1 LDG.E.U16 R64, [R42.64+0xc00] ;  /* 0x000c00062a409981 */ /* 0x000f22000c1e1500 */
[----:B------:R-:W-:Y:S02]  /*1530*/  PRMT R72, RZ, 0x7610, R72 ;  /* 0x00007610ff487816 */ /* 0x000fe40000000048 */
[----:B------:R-:W-:-:S05]  /*1540*/  LEA.HI.X R45, R47, c[0x0][0x164], R34, 0x1, P6 ;  /* 0x000059002f2d7a11 */ /* 0x000fca00030f0c22 */
[----:B------:R-:W4:Y:S04]  /*1550*/  @!P2 LDG.E.U16 R70, [R44.64] ;  /* 0x000000062c46a981 */ /* 0x000f28000c1e1500 */
[----:B------:R-:W4:Y:S04]  /*1560*/  @!P5 LDG.E.U16 R68, [R44.64+0x400] ;  /* 0x000400062c44d981 */ /* 0x000f28000c1e1500 */
[----:B------:R-:W4:Y:S04]  /*1570*/  @!P4 LDG.E.U16 R74, [R44.64+0x800] ;  /* 0x000800062c4ac981 */ /* 0x000f28000c1e1500 */
[----:B------:R-:W4:Y:S01]  /*1580*/  @!P3 LDG.E.U16 R72, [R44.64+0xc00] ;  /* 0x000c00062c48b981 */ /* 0x000f22000c1e1500 */
[----:B------:R-:W-:-:S04]  /*1590*/  IADD3 R35, R35, 0x80, RZ ;  /* 0x0000008023237810 */ /* 0x000fc80007ffe0ff */
[----:B------:R-:W-:Y:S02]  /*15a0*/  ISETP.GE.U32.AND P1, PT, R35, 0xa0, PT ;  /* 0x000000a02300780c */ /* 0x000fe40003f26070 */
[----:B------:R-:W-:Y:S01]  /*15b0*/  IADD3 R34, R15, 0x100, RZ ;  /* 0x000001000f227810 */ /* 0x000fe20007ffe0ff */
[----:B--2---:R-:W-:Y:S04]  /*15c0*/  STS.U16 [R15], R50 ;  /* 0x000000320f007388 */ /* 0x004fe80000000400 */
[----:B---3--:R-:W-:Y:S04]  /*15d0*/  STS.U16 [R15+0x10], R48 ;  /* 0x000010300f007388 */ /* 0x008fe80000000400 */
[----:B----4-:R-:W-:Y:S04]  /*15e0*/  STS.U16 [R15+0x30], R52 ;  /* 0x000030340f007388 */ /* 0x010fe80000000400 */
[----:B------:R-:W-:Y:S04]  /*15f0*/  STS.U16 [R15+0x20], R54 ;  /* 0x000020360f007388 */ /* 0x000fe80000000400 */
        /* <DEDUP_REMOVED lines=11> */
[----:B------:R0:W-:Y:S02]  /*16b0*/  STS.U16 [R15+0xf0], R72 ;  /* 0x0000f0480f007388 */ /* 0x0001e40000000400 */
[----:B0-----:R-:W-:Y:S01]  /*16c0*/  IMAD.MOV.U32 R15, RZ, RZ, R34 ;  /* 0x000000ffff0f7224 */ /* 0x001fe200078e0022 */
[----:B------:R-:W-:Y:S05]  /*16d0*/  @!P1 BRA `(.L_x_179) ;  /* 0xfffff84000009947 */ /* 0x000fea000383ffff */
.L_x_178:
[----:B------:R-:W-:Y:S05]  /*16e0*/  BSYNC B1 ;  /* 0x0000000000017941 */ /* 0x000fea0003800000 */
.L_x_177:
[C---:B------:R-:W-:Y:S01]  /*16f0*/  ISETP.GE.U32.AND P1, PT, R35.reuse, 0x100, PT ;  /* 0x000001002300780c */ /* 0x040fe20003f26070 */
[----:B------:R-:W-:Y:S01]  /*1700*/  BSSY B1, `(.L_x_180) ;  /* 0x0000044000017945 */ /* 0x000fe20003800000 */
[----:B------:R-:W-:-:S04]  /*1710*/  IADD3 R34, -R35, 0x100, RZ ;  /* 0x0000010023227810 */ /* 0x000fc80007ffe1ff */
[----:B------:R-:W-:-:S13]  /*1720*/  ISETP.LE.U32.OR P1, PT, R34, 0x20, P1 ;  /* 0x000000202200780c */ /* 0x000fda0000f23470 */
[----:B------:R-:W-:Y:S05]  /*1730*/  @P1 BRA `(.L_x_181) ;  /* 0x0000040000001947 */ /* 0x000fea0003800000 */
[C---:B------:R-:W-:Y:S01]  /*1740*/  IMAD.SHL.U32 R43, R35.reuse, 0x40, RZ ;  /* 0x00000040232b7824 */ /* 0x040fe200078e00ff */
[----:B------:R-:W-:Y:S02]  /*1750*/  IADD3 R47, R35, 0x20, RZ ;  /* 0x00000020232f7810 */ /* 0x000fe40007ffe0ff */
[----:B------:R-:W-:Y:S02]  /*1760*/  PRMT R44, RZ, 0x7610, R44 ;  /* 0x00007610ff2c7816 */ /* 0x000fe4000000002c */
[C-C-:B------:R-:W-:Y:S01]  /*1770*/  IADD3 R34, R14.reuse, 0x200, R43.reuse ;  /* 0x000002000e227810 */ /* 0x140fe20007ffe02b */
[----:B------:R-:W-:Y:S01]  /*1780*/  IMAD.SHL.U32 R45, R47, 0x40, RZ ;  /* 0x000000402f2d7824 */ /* 0x000fe200078e00ff */
[--C-:B------:R-:W-:Y:S02]  /*1790*/  IADD3 R36, R14, 0x600, R43.reuse ;  /* 0x000006000e247810 */ /* 0x100fe40007ffe02b */
[----:B------:R-:W-:Y:S02]  /*17a0*/  IADD3 R41, R34, 0x20, RZ ;  /* 0x0000002022297810 */ /* 0x000fe40007ffe0ff */
[----:B------:R-:W-:-:S02]  /*17b0*/  IADD3 R34, R14, 0x400, R43 ;  /* 0x000004000e227810 */ /* 0x000fc40007ffe02b */
[-C--:B------:R-:W-:Y:S02]  /*17c0*/  ISETP.GE.AND P2, PT, R41, R2.reuse, PT ;  /* 0x000000022900720c */ /* 0x080fe40003f46270 */
[----:B------:R-:W-:Y:S02]  /*17d0*/  IADD3 R35, R34, 0x20, RZ ;  /* 0x0000002022237810 */ /* 0x000fe40007ffe0ff */
[----:B------:R-:W-:Y:S02]  /*17e0*/  LOP3.LUT R34, R43, 0x1f, R69, 0xf8, !PT ;  /* 0x0000001f2b227812 */ /* 0x000fe400078ef845 */
[----:B------:R-:W-:Y:S02]  /*17f0*/  ISETP.GE.AND P0, PT, R35, R2, PT ;  /* 0x000000022300720c */ /* 0x000fe40003f06270 */
[----:B------:R-:W-:Y:S02]  /*1800*/  LOP3.LUT R35, R34, 0x20, RZ, 0xfc, !PT ;  /* 0x0000002022237812 */ /* 0x000fe400078efcff */
[----:B------:R-:W-:-:S02]  /*1810*/  IADD3 R41, R36, 0x20, RZ ;  /* 0x0000002024297810 */ /* 0x000fc40007ffe0ff */
[C-C-:B------:R-:W-:Y:S02]  /*1820*/  IADD3 R34, R14.reuse, 0x200, R45.reuse ;  /* 0x000002000e227810 */ /* 0x140fe40007ffe02d */
[----:B------:R-:W-:Y:S02]  /*1830*/  IADD3 R36, R14, 0x400, R45 ;  /* 0x000004000e247810 */ /* 0x000fe40007ffe02d */
[----:B------:R-:W-:Y:S02]  /*1840*/  IADD3 R42, P3, R3, R35, RZ ;  /* 0x00000023032a7210 */ /* 0x000fe40007f7e0ff */
[-C--:B------:R-:W-:Y:S02]  /*1850*/  ISETP.GE.AND P1, PT, R41, R2.reuse, PT ;  /* 0x000000022900720c */ /* 0x080fe40003f26270 */
[----:B------:R-:W-:Y:S02]  /*1860*/  ISETP.GE.AND P6, PT, R35, R2, PT ;  /* 0x000000022300720c */ /* 0x000fe40003fc6270 */
[----:B------:R-:W-:-:S02]  /*1870*/  IADD3 R41, R34, 0x20, RZ ;  /* 0x0000002022297810 */ /* 0x000fc40007ffe0ff */
[----:B------:R-:W-:Y:S02]  /*1880*/  IADD3 R43, R36, 0x20, RZ ;  /* 0x00000020242b7810 */ /* 0x000fe40007ffe0ff */
[----:B------:R-:W-:Y:S02]  /*1890*/  LEA.HI.X.SX32 R35, R35, R4, 0x1, P3 ;  /* 0x0000000423237211 */ /* 0x000fe400018f0eff */
[C---:B------:R-:W-:Y:S02]  /*18a0*/  LEA R34, P5, R42.reuse, c[0x0][0x160], 0x1 ;  /* 0x000058002a227a11 */ /* 0x040fe400078a08ff */
[----:B------:R-:W-:Y:S02]  /*18b0*/  LOP3.LUT R36, R45, 0x1f, R69, 0xf8, !PT ;  /* 0x0000001f2d247812 */ /* 0x000fe400078ef845 */
[----:B------:R-:W-:Y:S02]  /*18c0*/  ISETP.GE.AND P3, PT, R41, R2, PT ;  /* 0x000000022900720c */ /* 0x000fe40003f66270 */
[----:B------:R-:W-:-:S02]  /*18d0*/  LEA.HI.X R35, R42, c[0x0][0x164], R35, 0x1, P5 ;  /* 0x000059002a237a11 */ /* 0x000fc400028f0c23 */
[----:B------:R-:W-:Y:S02]  /*18e0*/  IADD3 R42, R14, 0x600, R45 ;  /* 0x000006000e2a7810 */ /* 0x000fe40007ffe02d */
[----:B------:R-:W-:Y:S01]  /*18f0*/  LOP3.LUT R41, R36, 0x20, RZ, 0xfc, !PT ;  /* 0x0000002024297812 */ /* 0x000fe200078efcff */
[----:B------:R0:W2:Y:S01]  /*1900*/  @!P6 LDG.E.U16 R44, [R34.64] ;  /* 0x00000006222ce981 */ /* 0x0000a2000c1e1500 */
[----:B------:R-:W-:Y:S02]  /*1910*/  PRMT R36, RZ, 0x7610, R36 ;  /* 0x00007610ff247816 */ /* 0x000fe40000000024 */
[-C--:B------:R-:W-:Y:S02]  /*1920*/  ISETP.GE.AND P4, PT, R43, R2.reuse, PT ;  /* 0x000000022b00720c */ /* 0x080fe40003f86270 */
[----:B------:R-:W-:Y:S02]  /*1930*/  IADD3 R43, R42, 0x20, RZ ;  /* 0x000000202a2b7810 */ /* 0x000fe40007ffe0ff */
[----:B------:R-:W-:Y:S01]  /*1940*/  IADD3 R45, P5, R3, R41, RZ ;  /* 0x00000029032d7210 */ /* 0x000fe20007fbe0ff */
[----:B------:R0:W3:Y:S01]  /*1950*/  @!P2 LDG.E.U16 R36, [R34.64+0x400] ;  /* 0x000400062224a981 */ /* 0x0000e2000c1e1500 */
[----:B------:R-:W-:-:S02]  /*1960*/  ISETP.GE.AND P6, PT, R41, R2, PT ;  /* 0x000000022900720c */ /* 0x000fc40003fc6270 */
[----:B------:R-:W-:Y:S02]  /*1970*/  ISETP.GE.AND P2, PT, R43, R2, PT ;  /* 0x000000022b00720c */ /* 0x000fe40003f46270 */
[----:B------:R-:W-:Y:S02]  /*1980*/  LEA.HI.X.SX32 R50, R41, R4, 0x1, P5 ;  /* 0x0000000429327211 */ /* 0x000fe400028f0eff */
[C---:B------:R-:W-:Y:S02]  /*1990*/  LEA R42, P5, R45.reuse, c[0x0][0x160], 0x1 ;  /* 0x000058002d2a7a11 */ /* 0x040fe400078a08ff */
[----:B------:R-:W-:Y:S02]  /*19a0*/  PRMT R48, RZ, 0x7610, R48 ;  /* 0x00007610ff307816 */ /* 0x000fe40000000030 */
[----:B------:R-:W-:Y:S02]  /*19b0*/  LEA.HI.X R43, R45, c[0x0][0x164], R50, 0x1, P5 ;  /* 0x000059002d2b7a11 */ /* 0x000fe400028f0c32 */
[----:B------:R-:W-:-:S02]  /*19c0*/  PRMT R46, RZ, 0x7610, R46 ;  /* 0x00007610ff2e7816 */ /* 0x000fc4000000002e */
[----:B------:R-:W-:Y:S01]  /*19d0*/  PRMT R52, RZ, 0x7610, R52 ;  /* 0x00007610ff347816 */ /* 0x000fe20000000034 */
[----:B------:R0:W4:Y:S01]  /*19e0*/  @!P0 LDG.E.U16 R48, [R34.64+0x800] ;  /* 0x0008000622308981 */ /* 0x000122000c1e1500 */
[----:B------:R-:W-:Y:S02]  /*19f0*/  PRMT R50, RZ, 0x7610, R50 ;  /* 0x00007610ff327816 */ /* 0x000fe40000000032 */
[----:B------:R-:W-:Y:S01]  /*1a00*/  PRMT R56, RZ, 0x7610, R56 ;  /* 0x00007610ff387816 */ /* 0x000fe20000000038 */
[----:B------:R0:W4:Y:S01]  /*1a10*/  @!P1 LDG.E.U16 R46, [R34.64+0xc00] ;  /* 0x000c0006222e9981 */ /* 0x000122000c1e1500 */
[----:B------:R-:W-:-:S03]  /*1a20*/  PRMT R54, RZ, 0x7610, R54 ;  /* 0x00007610ff367816 */ /* 0x000fc60000000036 */
[----:B------:R-:W4:Y:S04]  /*1a30*/  @!P6 LDG.E.U16 R52, [R42.64] ;  /* 0x000000062a34e981 */ /* 0x000f28000c1e1500 */
[----:B------:R-:W4:Y:S04]  /*1a40*/  @!P3 LDG.E.U16 R50, [R42.64+0x400] ;  /* 0x000400062a32b981 */ /* 0x000f28000c1e1500 */
[----:B------:R-:W4:Y:S04]  /*1a50*/  @!P4 LDG.E.U16 R56, [R42.64+0x800] ;  /* 0x000800062a38c981 */ /* 0x000f28000c1e1500 */
[----:B------:R-:W4:Y:S01]  /*1a60*/  @!P2 LDG.E.U16 R54, [R42.64+0xc00] ;  /* 0x000c00062a36a981 */ /* 0x000f22000c1e1500 */
[----:B0-----:R-:W-:-:S04]  /*1a70*/  IADD3 R34, R15, 0x40, RZ ;  /* 0x000000400f227810 */ /* 0x001fc80007ffe0ff */
[----:B------:R-:W-:Y:S02]  /*1a80*/  IADD3 R34, R34, 0x40, RZ ;  /* 0x0000004022227810 */ /* 0x000fe40007ffe0ff */
[----:B------:R-:W-:Y:S02]  /*1a90*/  PLOP3.LUT P0, PT, PT, PT, PT, 0x8, 0x0 ;  /* 0x000000000000781c */ /* 0x000fe40003f0e170 */
        /* <DEDUP_REMOVED lines=8> */
[----:B------:R0:W-:Y:S02]  /*1b20*/  STS.U16 [R15+0x70], R54 ;  /* 0x000070360f007388 */ /* 0x0001e40000000400 */
[----:B0-----:R-:W-:-:S02]  /*1b30*/  IMAD.MOV.U32 R15, RZ, RZ, R34 ;  /* 0x000000ffff0f7224 */ /* 0x001fc400078e0022 */
.L_x_181:
[----:B------:R-:W-:Y:S05]  /*1b40*/  BSYNC B1 ;  /* 0x0000000000017941 */ /* 0x000fea0003800000 */
.L_x_180:
[----:B------:R-:W-:-:S13]  /*1b50*/  ISETP.LT.U32.OR P0, PT, R35, 0x100, P0 ;  /* 0x000001002300780c */ /* 0x000fda0000701470 */
[----:B------:R-:W-:Y:S05]  /*1b60*/  @!P0 BRA `(.L_x_171) ;  /* 0x000001d000008947 */ /* 0x000fea0003800000 */
[----:B------:R-:W-:Y:S01]  /*1b70*/  IMAD.SHL.U32 R43, R35, 0x40, RZ ;  /* 0x00000040232b7824 */ /* 0x000fe200078e00ff */
[----:B------:R-:W-:Y:S02]  /*1b80*/  PRMT R44, RZ, 0x7610, R44 ;  /* 0x00007610ff2c7816 */ /* 0x000fe4000000002c */
[----:B------:R-:W-:Y:S02]  /*1b90*/  PRMT R42, RZ, 0x7610, R42 ;  /* 0x00007610ff2a7816 */ /* 0x000fe4000000002a */
[C---:B------:R-:W-:Y:S02]  /*1ba0*/  IADD3 R35, R14.reuse, 0x200, R43 ;  /* 0x000002000e237810 */ /* 0x040fe40007ffe02b */
[----:B------:R-:W-:Y:S02]  /*1bb0*/  LOP3.LUT R34, R43, 0x1f, R69, 0xf8, !PT ;  /* 0x0000001f2b227812 */ /* 0x000fe400078ef845 */
[----:B------:R-:W-:Y:S02]  /*1bc0*/  IADD3 R36, R14, 0x400, R43 ;  /* 0x000004000e247810 */ /* 0x000fe40007ffe02b */
[----:B------:R-:W-:-:S02]  /*1bd0*/  IADD3 R41, R35, 0x20, RZ ;  /* 0x0000002023297810 */ /* 0x000fc40007ffe0ff */
[----:B------:R-:W-:Y:S02]  /*1be0*/  IADD3 R14, R14, 0x600, R43 ;  /* 0x000006000e0e7810 */ /* 0x000fe40007ffe02b */
[----:B------:R-:W-:Y:S02]  /*1bf0*/  LOP3.LUT R35, R34, 0x20, RZ, 0xfc, !PT ;  /* 0x0000002022237812 */ /* 0x000fe400078efcff */
[----:B------:R-:W-:Y:S02]  /*1c00*/  ISETP.GE.AND P1, PT, R41, R2, PT ;  /* 0x000000022900720c */ /* 0x000fe40003f26270 */
[----:B------:R-:W-:Y:S02]  /*1c10*/  IADD3 R43, R36, 0x20, RZ ;  /* 0x00000020242b7810 */ /* 0x000fe40007ffe0ff */
        /* <DEDUP_REMOVED lines=11> */
[----:B------:R-:W3:Y:S04]  /*1cd0*/  @!P1 LDG.E.U16 R14, [R34.64+0x400] ;  /* 0x00040006220e9981 */ /* 0x000ee8000c1e1500 */
[----:B------:R-:W4:Y:S04]  /*1ce0*/  @!P2 LDG.E.U16 R44, [R34.64+0x800] ;  /* 0x00080006222ca981 */ /* 0x000f28000c1e1500 */
[----:B------:R-:W4:Y:S04]  /*1cf0*/  @!P3 LDG.E.U16 R42, [R34.64+0xc00] ;  /* 0x000c0006222ab981 */ /* 0x000f28000c1e1500 */
[----:B--2---:R0:W-:Y:S04]  /*1d00*/  STS.U16 [R15], R36 ;  /* 0x000000240f007388 */ /* 0x0041e80000000400 */
[----:B---3--:R0:W-:Y:S04]  /*1d10*/  STS.U16 [R15+0x10], R14 ;  /* 0x0000100e0f007388 */ /* 0x0081e80000000400 */
[----:B----4-:R0:W-:Y:S04]  /*1d20*/  STS.U16 [R15+0x20], R44 ;  /* 0x0000202c0f007388 */ /* 0x0101e80000000400 */
[----:B------:R0:W-:Y:S02]  /*1d30*/  STS.U16 [R15+0x30], R42 ;  /* 0x0000302a0f007388 */ /* 0x0001e40000000400 */
.L_x_171:
[----:B0-----:R-:W-:Y:S05]  /*1d40*/  BSYNC B0 ;  /* 0x0000000000007941 */ /* 0x001fea0003800000 */
.L_x_170:
[----:B------:R-:W-:Y:S01]  /*1d50*/  ISETP.NE.AND P6, PT, R69, RZ, PT ;  /* 0x000000ff4500720c */ /* 0x000fe20003fc5270 */
[----:B------:R-:W0:Y:S01]  /*1d60*/  S2R R36, SR_LANEID ;  /* 0x0000000000247919 */ /* 0x000e220000000000 */
[----:B-----5:R-:W-:Y:S01]  /*1d70*/  PRMT R15, R32, 0x7610, R15 ;  /* 0x00007610200f7816 */ /* 0x020fe2000000000f */
[----:B------:R-:W-:Y:S01]  /*1d80*/  IMAD.MOV.U32 R48, RZ, RZ, 0xd ;  /* 0x0000000dff307424 */ /* 0x000fe200078e00ff */
[----:B------:R-:W-:Y:S01]  /*1d90*/  SHF.R.S32.HI R32, RZ, 0x1f, R69 ;  /* 0x0000001fff207819 */ /* 0x000fe20000011445 */
[----:B------:R-:W-:Y:S01]  /*1da0*/  CS2R R42, SRZ ;  /* 0x00000000002a7805 */ /* 0x000fe2000001ff00 */
[----:B------:R-:W-:Y:S01]  /*1db0*/  PRMT R14, R33, 0x7610, R14 ;  /* 0x00007610210e7816 */ /* 0x000fe2000000000e */
[----:B------:R-:W-:Y:S01]  /*1dc0*/  CS2R R46, SRZ ;  /* 0x00000000002e7805 */ /* 0x000fe2000001ff00 */
[----:B------:R-:W-:-:S02]  /*1dd0*/  LEA.HI R32, R32, R69, RZ, 0x5 ;  /* 0x0000004520207211 */ /* 0x000fc400078f28ff */
[----:B------:R-:W-:Y:S02]  /*1de0*/  LEA R41, R69, 0x4b0, 0x1 ;  /* 0x000004b045297811 */ /* 0x000fe400078e08ff */
[----:B------:R-:W-:Y:S01]  /*1df0*/  SHF.R.S32.HI R32, RZ, 0x5, R32 ;  /* 0x00000005ff207819 */ /* 0x000fe20000011420 */
[----:B------:R-:W-:Y:S01]  /*1e00*/  @!P6 STS [RZ], RZ ;  /* 0x000000ffff00e388 */ /* 0x000fe20000000800 */
[----:B------:R-:W-:Y:S02]  /*1e10*/  PRMT R44, RZ, 0x7610, R44 ;  /* 0x00007610ff2c7816 */ /* 0x000fe4000000002c */
[----:B------:R-:W-:Y:S01]  /*1e20*/  PRMT R45, RZ, 0x7610, R45 ;  /* 0x00007610ff2d7816 */ /* 0x000fe2000000002d */
[----:B------:R-:W-:Y:S02]  /*1e30*/  IMAD.SHL.U32 R49, R32, 0x4, RZ ;  /* 0x0000000420317824 */ /* 0x000fe400078e00ff */
.L_x_193:
        /* <DEDUP_REMOVED lines=35> */
[C---:B------:R-:W-:Y:S02]  /*2070*/  LOP3.LUT R32, R55.reuse, R20, RZ, 0x30, !PT ;  /* 0x0000001437207212 */ /* 0x040fe400078e30ff */
[----:B------:R-:W-:Y:S01]  /*2080*/  ISETP.NE.AND P5, PT, R34, RZ, PT ;  /* 0x000000ff2200720c */ /* 0x000fe20003fa5270 */
[----:B------:R-:W-:Y:S01]  /*2090*/  IMAD.MOV.U32 R34, RZ, RZ, R35 ;  /* 0x000000ffff227224 */ /* 0x000fe200078e0023 */
[----:B------:R-:W-:Y:S01]  /*20a0*/  PRMT R51, R32, 0x9910, RZ ;  /* 0x0000991020337816 */ /* 0x000fe200000000ff */
[----:B------:R-:W-:Y:S01]  /*20b0*/  LDS.U16 R72, [R41+0x7a00] ;  /* 0x007a000029487984 */ /* 0x000fe20000000400 */
[----:B------:R-:W-:-:S02]  /*20c0*/  LOP3.LUT R35, R55, R28, RZ, 0x30, !PT ;  /* 0x0000001c37237212 */ /* 0x000fc400078e30ff */
[----:B------:R-:W-:Y:S01]  /*20d0*/  FSEL R50, RZ, 1, P1 ;  /* 0x3f800000ff327808 */ /* 0x000fe20000800000 */
[----:B------:R-:W-:Y:S01]  /*20e0*/  LDS.U16 R74, [R41+0x7c00] ;  /* 0x007c0000294a7984 */ /* 0x000fe20000000400 */
[----:B------:R-:W-:Y:S02]  /*20f0*/  SEL R32, RZ, 0xffffffff, P1 ;  /* 0xffffffffff207807 */ /* 0x000fe40000800000 */
[----:B------:R-:W-:Y:S01]  /*2100*/  ISETP.NE.AND P1, PT, R51, RZ, PT ;  /* 0x000000ff3300720c */ /* 0x000fe20003f25270 */
[----:B------:R-:W-:Y:S01]  /*2110*/  LDS.U16 R76, [R41+0x7e00] ;  /* 0x007e0000294c7984 */ /* 0x000fe20000000400 */
[----:B------:R-:W-:Y:S02]  /*2120*/  PRMT R51, R35, 0x9910, RZ ;  /* 0x0000991023337816 */ /* 0x000fe400000000ff */
[----:B------:R-:W-:Y:S01]  /*2130*/  LOP3.LUT R35, R55, R19, RZ, 0x30, !PT ;  /* 0x0000001337237212 */ /* 0x000fe200078e30ff */
[----:B------:R-:W-:Y:S01]  /*2140*/  LDS.U16 R116, [R41+0x8c00] ;  /* 0x008c000029747984 */ /* 0x000fe20000000400 */
[----:B------:R-:W-:-:S02]  /*2150*/  ISETP.NE.AND P4, PT, R33, RZ, PT ;  /* 0x000000ff2100720c */ /* 0x000fc40003f85270 */
[----:B------:R-:W-:Y:S01]  /*2160*/  SEL R66, RZ, 0x1, P0 ;  /* 0x00000001ff427807 */ /* 0x000fe20000000000 */
[----:B------:R-:W-:Y:S01]  /*2170*/  LDS.U16 R118, [R41+0x9000] ;  /* 0x0090000029767984 */ /* 0x000fe20000000400 */
[----:B------:R-:W-:Y:S02]  /*2180*/  FSEL R33, RZ, 1, P0 ;  /* 0x3f800000ff217808 */ /* 0x000fe40000000000 */
[----:B------:R-:W-:Y:S01]  /*2190*/  ISETP.NE.AND P0, PT, R34, RZ, PT ;  /* 0x000000ff2200720c */ /* 0x000fe20003f05270 */
[----:B------:R-:W-:Y:S01]  /*21a0*/  HADD2.F32 R34, -RZ, R24.H0_H0 ;  /* 0x20000018ff227230 */ /* 0x000fe20000004100 */
[----:B------:R-:W-:Y:S01]  /*21b0*/  PRMT R35, R35, 0x9910, RZ ;  /* 0x0000991023237816 */ /* 0x000fe200000000ff */
[----:B------:R-:W-:Y:S01]  /*21c0*/  LDS.U16 R120, [R41+0x9600] ;  /* 0x0096000029787984 */ /* 0x000fe20000000400 */
[----:B------:R-:W-:Y:S02]  /*21d0*/  FSEL R52, RZ, 1, P2 ;  /* 0x3f800000ff347808 */ /* 0x000fe40001000000 */
[----:B------:R-:W-:Y:S01]  /*21e0*/  SEL R65, RZ, 0x4, P2 ;  /* 0x00000004ff417807 */ /* 0x000fe20001000000 */
[----:B------:R-:W-:Y:S01]  /*21f0*/  FFMA.FTZ R33, R33, R34, RZ ;  /* 0x0000002221217223 */ /* 0x000fe200000100ff */
[----:B------:R-:W-:Y:S01]  /*2200*/  ISETP.NE.AND P2, PT, R51, RZ, PT ;  /* 0x000000ff3300720c */ /* 0x000fe20003f45270 */
[----:B------:R-:W-:Y:S01]  /*2210*/  IMAD.MOV.U32 R51, RZ, RZ, R35 ;  /* 0x000000ffff337224 */ /* 0x000fe200078e0023 */
[----:B------:R-:W-:Y:S01]  /*2220*/  HADD2.F32 R34, -RZ, R23.H0_H0 ;  /* 0x20000017ff227230 */ /* 0x000fe20000004100 */
[----:B------:R-:W-:Y:S01]  /*2230*/  LOP3.LUT R35, R55, R29, RZ, 0x30, !PT ;  /* 0x0000001d37237212 */ /* 0x000fe200078e30ff */
[----:B------:R-:W-:Y:S01]  /*2240*/  LDS.U16 R122, [R41+0x9800] ;  /* 0x00980000297a7984 */ /* 0x000fe20000000400 */
[----:B------:R-:W-:-:S02]  /*2250*/  SEL R64, RZ, 0x8, P3 ;  /* 0x00000008ff407807 */ /* 0x000fc40001800000 */
[----:B------:R-:W-:Y:S01]  /*2260*/  PRMT R53, R35, 0x9910, RZ ;  /* 0x0000991023357816 */ /* 0x000fe200000000ff */
[----:B------:R-:W-:Y:S01]  /*2270*/  FFMA.FTZ R33, R50, R34, R33 ;  /* 0x0000002232217223 */ /* 0x000fe20000010021 */
[----:B------:R-:W-:Y:S01]  /*2280*/  LOP3.LUT R35, R55, R18, RZ, 0x30, !PT ;  /* 0x0000001237237212 */ /* 0x000fe200078e30ff */
[----:B------:R-:W-:Y:S01]  /*2290*/  HADD2.F32 R34, -RZ, R25.H0_H0 ;  /* 0x20000019ff227230 */ /* 0x000fe20000004100 */
[----:B------:R-:W-:Y:S01]  /*22a0*/  FSEL R50, RZ, 1, P3 ;  /* 0x3f800000ff327808 */ /* 0x000fe20001800000 */
[----:B------:R-:W-:Y:S01]  /*22b0*/  LDS.U16 R124, [R41+0x9a00] ;  /* 0x009a0000297c7984 */ /* 0x000fe20000000400 */
[----:B------:R-:W-:Y:S02]  /*22c0*/  PRMT R35, R35, 0x9910, RZ ;  /* 0x0000991023237816 */ /* 0x000fe400000000ff */
[----:B------:R-:W-:Y:S01]  /*22d0*/  ISETP.NE.AND P3, PT, R51, RZ, PT ;  /* 0x000000ff3300720c */ /* 0x000fe20003f65270 */
[----:B------:R-:W-:Y:S01]  /*22e0*/  FFMA.FTZ R33, R52, R34, R33 ;  /* 0x0000002234217223 */ /* 0x000fe20000010021 */
[----:B------:R-:W-:Y:S01]  /*22f0*/  HADD2.F32 R34, -RZ, R22.H0_H0 ;  /* 0x20000016ff227230 */ /* 0x000fe20000004100 */
[----:B------:R-:W-:-:S02]  /*2300*/  FSEL R52, RZ, 1, P4 ;  /* 0x3f800000ff347808 */ /* 0x000fc40002000000 */
        /* <DEDUP_REMOVED lines=92> */
[----:B------:R-:W-:Y:S01]  /*28d0*/  LOP3.LUT R50, R55, R5, RZ, 0x30, !PT ;  /* 0x0000000537327212 */ /* 0x000fe200078e30ff */
[----:B------:R-:W-:Y:S01]  /*28e0*/  HADD2.F32 R35, -RZ, R14.H0_H0 ;  /* 0x2000000eff237230 */ /* 0x000fe20000004100 */
[----:B------:R-:W-:Y:S01]  /*28f0*/  ISETP.NE.AND P2, PT, R53, RZ, PT ;  /* 0x000000ff3500720c */ /* 0x000fe20003f45270 */
[----:B------:R-:W-:Y:S01]  /*2900*/  FFMA.FTZ R33, R34, R52, R33 ;  /* 0x0000003422217223 */ /* 0x000fe20000010021 */
[----:B------:R-:W-:Y:S01]  /*2910*/  FSEL R34, RZ, 1, P1 ;  /* 0x3f800000ff227808 */ /* 0x000fe20000800000 */
[----:B------:R-:W-:Y:S01]  /*2920*/  HADD2.F32 R52, -RZ, R39.H0_H0 ;  /* 0x20000027ff347230 */ /* 0x000fe20000004100 */
[----:B------:R-:W-:-:S02]  /*2930*/  PRMT R56, R50, 0x9910, RZ ;  /* 0x0000991032387816 */ /* 0x000fc400000000ff */
[----:B------:R-:W-:Y:S01]  /*2940*/  FSEL R50, RZ, 1, P2 ;  /* 0x3f800000ff327808 */ /* 0x000fe20001000000 */
[----:B------:R-:W-:Y:S01]  /*2950*/  FFMA.FTZ R33, R34, R35, R33 ;  /* 0x0000002322217223 */ /* 0x000fe20000010021 */
[C---:B------:R-:W-:Y:S01]  /*2960*/  LOP3.LUT R53, R55.reuse, R40, RZ, 0x30, !PT ;  /* 0x0000002837357212 */ /* 0x040fe200078e30ff */
[----:B------:R-:W-:Y:S01]  /*2970*/  HADD2.F32 R35, -RZ, R13.H0_H0 ;  /* 0x2000000dff237230 */ /* 0x000fe20000004100 */
[----:B------:R-:W-:Y:S01]  /*2980*/  FSEL R34, RZ, 1, P3 ;  /* 0x3f800000ff227808 */ /* 0x000fe20001800000 */
[----:B------:R-:W-:Y:S01]  /*2990*/  FFMA.FTZ R33, R50, R52, R33 ;  /* 0x0000003432217223 */ /* 0x000fe20000010021 */
[----:B------:R-:W-:Y:S02]  /*29a0*/  LOP3.LUT R50, R55, R6, RZ, 0x30, !PT ;  /* 0x0000000637327212 */ /* 0x000fe400078e30ff */
[----:B------:R-:W-:Y:S01]  /*29b0*/  PRMT R53, R53, 0x9910, RZ ;  /* 0x0000991035357816 */ /* 0x000fe200000000ff */
[----:B------:R-:W-:Y:S01]  /*29c0*/  FFMA.FTZ R33, R34, R35, R33 ;  /* 0x0000002322217223 */ /* 0x000fe20000010021 */
[----:B------:R-:W-:Y:S01]  /*29d0*/  PRMT R50, R50, 0x9910, RZ ;  /* 0x0000991032327816 */ /* 0x000fe200000000ff */
[----:B------:R-:W-:Y:S01]  /*29e0*/  HADD2.F32 R35, -RZ, R40.H0_H0 ;  /* 0x20000028ff237230 */ /* 0x000fe20000004100 */
[----:B------:R-:W-:-:S02]  /*29f0*/  SEL R104, RZ, 0x10000, P4 ;  /* 0x00010000ff687807 */ /* 0x000fc40002000000 */
[----:B------:R-:W-:Y:S02]  /*2a00*/  ISETP.NE.AND P4, PT, R53, RZ, PT ;  /* 0x000000ff3500720c */ /* 0x000fe40003f85270 */
[----:B------:R-:W-:Y:S02]  /*2a10*/  LOP3.LUT R53, R55, R0, RZ, 0x30, !PT ;  /* 0x0000000037357212 */ /* 0x000fe400078e30ff */
[----:B------:R-:W-:Y:S02]  /*2a20*/  SEL R101, RZ, 0x80000, P1 ;  /* 0x00080000ff657807 */ /* 0x000fe40000800000 */
[----:B------:R-:W-:Y:S02]  /*2a30*/  ISETP.NE.AND P1, PT, R50, RZ, PT ;  /* 0x000000ff3200720c */ /* 0x000fe40003f25270 */
[----:B------:R-:W-:Y:S01]  /*2a40*/  FSEL R34, RZ, 1, P4 ;  /* 0x3f800000ff227808 */ /* 0x000fe20002000000 */
[----:B------:R-:W1:Y:S01]  /*2a50*/  LDS.U16 R50, [R41+0x6000] ;  /* 0x0060000029327984 */ /* 0x000e620000000400 */
[----:B------:R-:W-:-:S02]  /*2a60*/  SEL R103, RZ, 0x20000, P5 ;  /* 0x00020000ff677807 */ /* 0x000fc40002800000 */
[----:B------:R-:W-:Y:S01]  /*2a70*/  LOP3.LUT R52, R55, R7, RZ, 0x30, !PT ;  /* 0x0000000737347212 */ /* 0x000fe200078e30ff */
[----:B------:R-:W-:Y:S01]  /*2a80*/  FFMA.FTZ R33, R34, R35, R33 ;  /* 0x0000002322217223 */ /* 0x000fe20000010021 */
[----:B------:R-:W-:Y:S01]  /*2a90*/  ISETP.NE.AND P5, PT, R56, RZ, PT ;  /* 0x000000ff3800720c */ /* 0x000fe20003fa5270 */
[----:B------:R-:W-:Y:S01]  /*2aa0*/  HADD2.F32 R35, -RZ, R5.H0_H0 ;  /* 0x20000005ff237230 */ /* 0x000fe20000004100 */
[----:B------:R-:W-:Y:S02]  /*2ab0*/  PRMT R53, R53, 0x9910, RZ ;  /* 0x0000991035357816 */ /* 0x000fe400000000ff */
[----:B------:R-:W-:Y:S02]  /*2ac0*/  SEL R102, RZ, 0x40000, P0 ;  /* 0x00040000ff667807 */ /* 0x000fe40000000000 */
[----:B------:R-:W-:Y:S02]  /*2ad0*/  PRMT R52, R52, 0x9910, RZ ;  /* 0x0000991034347816 */ /* 0x000fe400000000ff */
[----:B------:R-:W-:Y:S01]  /*2ae0*/  ISETP.NE.AND P0, PT, R53, RZ, PT ;  /* 0x000000ff3500720c */ /* 0x000fe20003f05270 */
[----:B------:R-:W-:Y:S01]  /*2af0*/  HADD2.F32 R53, -RZ, R0.H0_H0 ;  /* 0x20000000ff357230 */ /* 0x000fe20000004100 */
[----:B------:R-:W-:-:S02]  /*2b00*/  FSEL R34, RZ, 1, P5 ;  /* 0x3f800000ff227808 */ /* 0x000fc40002800000 */
[----:B------:R-:W-:Y:S02]  /*2b10*/  SEL R100, RZ, 0x100000, P2 ;  /* 0x00100000ff647807 */ /* 0x000fe40001000000 */
[----:B------:R-:W-:Y:S01]  /*2b20*/  ISETP.NE.AND P2, PT, R52, RZ, PT ;  /* 0x000000ff3400720c */ /* 0x000fe20003f45270 */
[----:B------:R-:W-:Y:S01]  /*2b30*/  FFMA.FTZ R33, R34, R35, R33 ;  /* 0x0000002322217223 */ /* 0x000fe20000010021 */
[----:B------:R-:W-:Y:S01]  /*2b40*/  FSEL R52, RZ, 1, P0 ;  /* 0x3f800000ff347808 */ /* 0x000fe20000000000 */
[----:B------:R-:W-:Y:S01]  /*2b50*/  HADD2.F32 R35, -RZ, R6.H0_H0 ;  /* 0x20000006ff237230 */ /* 0x000fe20000004100 */
[C---:B------:R-:W-:Y:S02]  /*2b60*/  LOP3.LUT R56, R55.reuse, R8, RZ, 0x30, !PT ;  /* 0x0000000837387212 */ /* 0x040fe400078e30ff */
[----:B------:R-:W-:Y:S01]  /*2b70*/  FSEL R34, RZ, 1, P1 ;  /* 0x3f800000ff227808 */ /* 0x000fe20000800000 */
[----:B------:R-:W-:Y:S01]  /*2b80*/  FFMA.FTZ R33, R52, R53, R33 ;  /* 0x0000003534217223 */ /* 0x000fe20000010021 */
[----:B------:R-:W-:Y:S01]  /*2b90*/  PRMT R56, R56, 0x9910, RZ ;  /* 0x0000991038387816 */ /* 0x000fe200000000ff */
[----:B------:R-:W-:Y:S01]  /*2ba0*/  HADD2.F32 R53, -RZ, R7.H0_H0 ;  /* 0x20000007ff357230 */ /* 0x000fe20000004100 */
[----:B------:R-:W-:Y:S01]  /*2bb0*/  SEL R99, RZ, 0x200000, P3 ;  /* 0x00200000ff637807 */ /* 0x000fe20001800000 */
[----:B------:R-:W-:Y:S01]  /*2bc0*/  FFMA.FTZ R33, R34, R35, R33 ;  /* 0x0000002322217223 */ /* 0x000fe20000010021 */
[----:B------:R-:W-:Y:S01]  /*2bd0*/  LOP3.LUT R34, R55, R9, RZ, 0x30, !PT ;  /* 0x0000000937227212 */ /* 0x000fe200078e30ff */
[----:B------:R-:W-:Y:S01]  /*2be0*/  HADD2.F32 R35, -RZ, R8.H0_H0 ;  /* 0x20000008ff237230 */ /* 0x000fe20000004100 */
[----:B------:R-:W-:-:S02]  /*2bf0*/  FSEL R52, RZ, 1, P2 ;  /* 0x3f800000ff347808 */ /* 0x000fc40001000000 */
[----:B------:R-:W-:Y:S02]  /*2c00*/  ISETP.NE.AND P3, PT, R56, RZ, PT ;  /* 0x000000ff3800720c */ /* 0x000fe40003f65270 */
[----:B------:R-:W-:Y:S01]  /*2c10*/  PRMT R56, R34, 0x9910, RZ ;  /* 0x0000991022387816 */ /* 0x000fe200000000ff */
[----:B------:R-:W-:Y:S01]  /*2c20*/  FFMA.FTZ R33, R52, R53, R33 ;  /* 0x0000003534217223 */ /* 0x000fe20000010021 */
[----:B------:R-:W-:Y:S02]  /*2c30*/  FSEL R34, RZ, 1, P3 ;  /* 0x3f800000ff227808 */ /* 0x000fe40001800000 */
[----:B------:R-:W-:Y:S02]  /*2c40*/  SEL R98, RZ, 0x400000, P4 ;  /* 0x00400000ff627807 */ /* 0x000fe40002000000 */
[----:B------:R-:W-:Y:S01]  /*2c50*/  ISETP.NE.AND P4, PT, R56, RZ, PT ;  /* 0x000000ff3800720c */ /* 0x000fe20003f85270 */
[----:B------:R-:W-:Y:S01]  /*2c60*/  FFMA.FTZ R33, R34, R35, R33 ;  /* 0x0000002322217223 */ /* 0x000fe20000010021 */
[----:B------:R-:W-:Y:S01]  /*2c70*/  LOP3.LUT R52, R55, R10, RZ, 0x30, !PT ;  /* 0x0000000a37347212 */ /* 0x000fe200078e30ff */
[----:B------:R-:W-:Y:S01]  /*2c80*/  HADD2.F32 R35, -RZ, R9.H0_H0 ;  /* 0x20000009ff237230 */ /* 0x000fe20000004100 */
[----:B------:R-:W-:-:S02]  /*2c90*/  FSEL R34, RZ, 1, P4 ;  /* 0x3f800000ff227808 */ /* 0x000fc40002000000 */
[C---:B------:R-:W-:Y:S02]  /*2ca0*/  LOP3.LUT R53, R55.reuse, R11, RZ, 0x30, !PT ;  /* 0x0000000b37357212 */ /* 0x040fe400078e30ff */
[----:B------:R-:W-:Y:S01]  /*2cb0*/  PRMT R52, R52, 0x9910, RZ ;  /* 0x0000991034347816 */ /* 0x000fe200000000ff */
[----:B------:R-:W-:Y:S01]  /*2cc0*/  FFMA.FTZ R33, R34, R35, R33 ;  /* 0x0000002322217223 */ /* 0x000fe20000010021 */
[----:B------:R-:W-:Y:S01]  /*2cd0*/  SEL R97, RZ, 0x800000, P5 ;  /* 0x00800000ff617807 */ /* 0x000fe20002800000 */
[----:B------:R-:W-:Y:S01]  /*2ce0*/  HADD2.F32 R35, -RZ, R10.H0_H0 ;  /* 0x2000000aff237230 */ /* 0x000fe20000004100 */
[----:B------:R-:W-:Y:S02]  /*2cf0*/  LOP3.LUT R34, R55, R12, RZ, 0x30, !PT ;  /* 0x0000000c37227212 */ /* 0x000fe400078e30ff */
[----:B------:R-:W-:Y:S02]  /*2d00*/  PRMT R53, R53, 0x9910, RZ ;  /* 0x0000991035357816 */ /* 0x000fe400000000ff */
[----:B------:R-:W-:-:S02]  /*2d10*/  ISETP.NE.AND P5, PT, R52, RZ, PT ;  /* 0x000000ff3400720c */ /* 0x000fc40003fa5270 */
[----:B-1----:R-:W-:Y:S02]  /*2d20*/  LOP3.LUT R88, R55, R50, RZ, 0x30, !PT ;  /* 0x0000003237587212 */ /* 0x002fe400078e30ff */
[----:B------:R-:W-:Y:S02]  /*2d30*/  SEL R96, RZ, 0x1000000, P0 ;  /* 0x01000000ff607807 */ /* 0x000fe40000000000 */
[----:B------:R-:W-:Y:S02]  /*2d40*/  PRMT R56, R34, 0x9910, RZ ;  /* 0x0000991022387816 */ /* 0x000fe400000000ff */
[----:B------:R-:W-:Y:S01]  /*2d50*/  ISETP.NE.AND P0, PT, R53, RZ, PT ;  /* 0x000000ff3500720c */ /* 0x000fe20003f05270 */
[----:B------:R-:W-:Y:S01]  /*2d60*/  HADD2.F32 R53, -RZ, R11.H0_H0 ;  /* 0x2000000bff357230 */ /* 0x000fe20000004100 */
[----:B------:R-:W-:Y:S02]  /*2d70*/  FSEL R34, RZ, 1, P5 ;  /* 0x3f800000ff227808 */ /* 0x000fe40002800000 */
[----:B------:R-:W-:-:S02]  /*2d80*/  PRMT R57, R88, 0x9910, RZ ;  /* 0x0000991058397816 */ /* 0x000fc400000000ff */
[----:B------:R-:W-:Y:S01]  /*2d90*/  FSEL R52, RZ, 1, P0 ;  /* 0x3f800000ff347808 */ /* 0x000fe20000000000 */
[----:B------:R-:W-:Y:S01]  /*2da0*/  FFMA.FTZ R33, R34, R35, R33 ;  /* 0x0000002322217223 */ /* 0x000fe20000010021 */
[----:B------:R-:W-:Y:S01]  /*2db0*/  SEL R94, RZ, 0x4000000, P2 ;  /* 0x04000000ff5e7807 */ /* 0x000fe20001000000 */
[----:B------:R-:W-:Y:S01]  /*2dc0*/  IMAD.MOV.U32 R34, RZ, RZ, R57 ;  /* 0x000000ffff227224 */ /* 0x000fe200078e0039 */
[----:B------:R-:W-:Y:S01]  /*2dd0*/  SEL R95, RZ, 0x2000000, P1 ;  /* 0x02000000ff5f7807 */ /* 0x000fe20000800000 */
[----:B------:R-:W-:Y:S01]  /*2de0*/  FFMA.FTZ R33, R52, R53, R33 ;  /* 0x0000003534217223 */ /* 0x000fe20000010021 */
[----:B------:R-:W-:Y:S01]  /*2df0*/  ISETP.NE.AND P1, PT, R56, RZ, PT ;  /* 0x000000ff3800720c */ /* 0x000fe20003f25270 */
[----:B------:R-:W1:Y:S01]  /*2e00*/  LDS.U16 R52, [R41+0x6a00] ;  /* 0x006a000029347984 */ /* 0x000e620000000400 */
[----:B------:R-:W-:Y:S01]  /*2e10*/  ISETP.NE.AND P2, PT, R34, RZ, PT ;  /* 0x000000ff2200720c */ /* 0x000fe20003f45270 */
[----:B------:R-:W-:Y:S01]  /*2e20*/  HADD2.F32 R35, -RZ, R12.H0_H0 ;  /* 0x2000000cff237230 */ /* 0x000fe20000004100 */
[----:B------:R-:W-:Y:S01]  /*2e30*/  FSEL R56, RZ, 1, P1 ;  /* 0x3f800000ff387808 */ /* 0x000fe20000800000 */
[----:B------:R-:W2:Y:S01]  /*2e40*/  LDS.U16 R34, [R41+0x6c00] ;  /* 0x006c000029227984 */ /* 0x000ea20000000400 */
[C---:B------:R-:W-:Y:S01]  /*2e50*/  LOP3.LUT R87, R55.reuse, R60, RZ, 0x30, !PT ;  /* 0x0000003c37577212 */ /* 0x040fe200078e30ff */
[----:B------:R-:W-:Y:S01]  /*2e60*/  HADD2.F32 R53, -RZ, R50.H0_H0 ;  /* 0x20000032ff357230 */ /* 0x000fe20000004100 */
[----:B------:R-:W-:Y:S01]  /*2e70*/  LOP3.LUT R86, R55, R58, RZ, 0x30, !PT ;  /* 0x0000003a37567212 */ /* 0x000fe200078e30ff */
[----:B------:R-:W-:Y:S01]  /*2e80*/  FFMA.FTZ R33, R56, R35, R33 ;  /* 0x0000002338217223 */ /* 0x000fe20000010021 */
[----:B------:R-:W-:Y:S01]  /*2e90*/  PRMT R57, R87, 0x9910, RZ ;  /* 0x0000991057397816 */ /* 0x000fe200000000ff */
[----:B------:R-:W-:Y:S01]  /*2ea0*/  HADD2.F32 R60, -RZ, R60.H0_H0 ;  /* 0x2000003cff3c7230 */ /* 0x000fe20000004100 */
        /* <DEDUP_REMOVED lines=8> */
[----:B------:R-:W3:Y:S01]  /*2f30*/  LDS.U16 R56, [R41+0x7000] ;  /* 0x0070000029387984 */ /* 0x000ee20000000400 */
[----:B------:R-:W-:Y:S01]  /*2f40*/  SEL R92, RZ, 0x10000000, P4 ;  /* 0x10000000ff5c7807 */ /* 0x000fe20002000000 */
[----:B------:R-:W-:Y:S01]  /*2f50*/  HADD2.F32 R35, -RZ, R58.H0_H0 ;  /* 0x2000003aff237230 */ /* 0x000fe20000004100 */
[----:B------:R-:W-:Y:S01]  /*2f60*/  ISETP.NE.AND P4, PT, R50, RZ, PT ;  /* 0x000000ff3200720c */ /* 0x000fe20003f85270 */
[----:B------:R-:W-:Y:S01]  /*2f70*/  HADD2.F32 R70, -RZ, R70.H0_H0 ;  /* 0x20000046ff467230 */ /* 0x000fe20000004100 */
[----:B------:R-:W-:-:S02]  /*2f80*/  FSEL R50, RZ, 1, P3 ;  /* 0x3f800000ff327808 */ /* 0x000fc40001800000 */
[----:B------:R-:W-:Y:S02]  /*2f90*/  LOP3.LUT R84, R55, R62, RZ, 0x30, !PT ;  /* 0x0000003e37547212 */ /* 0x000fe400078e30ff */
[----:B------:R-:W-:Y:S01]  /*2fa0*/  PRMT R53, R85, 0x9910, RZ ;  /* 0x0000991055357816 */ /* 0x000fe200000000ff */
[----:B------:R-:W-:Y:S01]  /*2fb0*/  FFMA.FTZ R33, R50, R60, R33 ;  /* 0x0000003c32217223 */ /* 0x000fe20000010021 */
[----:B------:R-:W-:Y:S01]  /*2fc0*/  FSEL R58, RZ, 1, P4 ;  /* 0x3f800000ff3a7808 */ /* 0x000fe20002000000 */
[----:B------:R-:W4:Y:S01]  /*2fd0*/  LDS.U16 R60, [R41+0x7400] ;  /* 0x00740000293c7984 */ /* 0x000f220000000400 */
[----:B------:R-:W-:Y:S01]  /*2fe0*/  PRMT R57, R84, 0x9910, RZ ;  /* 0x0000991054397816 */ /* 0x000fe200000000ff */
[----:B------:R-:W-:Y:S01]  /*2ff0*/  IMAD.MOV.U32 R50, RZ, RZ, R53 ;  /* 0x000000ffff327224 */ /* 0x000fe200078e0035 */
[----:B------:R-:W-:Y:S01]  /*3000*/  SEL R91, RZ, 0x20000000, P5 ;  /* 0x20000000ff5b7807 */ /* 0x000fe20002800000 */
[----:B------:R-:W-:Y:S01]  /*3010*/  FFMA.FTZ R33, R58, R35, R33 ;  /* 0x000000233a217223 */ /* 0x000fe20000010021 */
[----:B------:R-:W-:Y:S01]  /*3020*/  SEL R90, RZ, 0x40000000, P0 ;  /* 0x40000000ff5a7807 */ /* 0x000fe20000000000 */
[----:B------:R-:W-:Y:S01]  /*3030*/  IMAD.MOV.U32 R35, RZ, RZ, R57 ;  /* 0x000000ffff237224 */ /* 0x000fe200078e0039 */
[----:B------:R-:W-:Y:S01]  /*3040*/  ISETP.NE.AND P5, PT, R50, RZ, PT ;  /* 0x000000ff3200720c */ /* 0x000fe20003fa5270 */
[----:B------:R-:W5:Y:S01]  /*3050*/  LDS.U16 R58, [R41+0x7200] ;  /* 0x00720000293a7984 */ /* 0x000f620000000400 */
[----:B-1----:R-:W-:-:S02]  /*3060*/  LOP3.LUT R83, R55, R52, RZ, 0x30, !PT ;  /* 0x0000003437537212 */ /* 0x002fc400078e30ff */
[----:B------:R-:W-:Y:S01]  /*3070*/  ISETP.NE.AND P0, PT, R35, RZ, PT ;  /* 0x000000ff2300720c */ /* 0x000fe20003f05270 */
[----:B------:R-:W-:Y:S01]  /*3080*/  HADD2.F32 R35, -RZ, R62.H0_H0 ;  /* 0x2000003eff237230 */ /* 0x000fe20000004100 */
[----:B------:R-:W-:Y:S02]  /*3090*/  FSEL R50, RZ, 1, P5 ;  /* 0x3f800000ff327808 */ /* 0x000fe40002800000 */
[----:B--2---:R-:W-:Y:S02]  /*30a0*/  LOP3.LUT R53, R55, R34, RZ, 0x30, !PT ;  /* 0x0000002237357212 */ /* 0x004fe400078e30ff */
        /* <DEDUP_REMOVED lines=8> */
[----:B------:R-:W-:Y:S01]  /*3130*/  LOP3.LUT R57, R55, R68, RZ, 0x30, !PT ;  /* 0x0000004437397212 */ /* 0x000fe200078e30ff */
[----:B------:R-:W-:Y:S01]  /*3140*/  IMAD.MOV.U32 R35, RZ, RZ, R53 ;  /* 0x000000ffff237224 */ /* 0x000fe200078e0035 */
[----:B------:R-:W-:Y:S01]  /*3150*/  ISETP.NE.AND P1, PT, R50, RZ, PT ;  /* 0x000000ff3200720c */ /* 0x000fe20003f25270 */
[----:B------:R-:W2:Y:S01]  /*3160*/  LDS.U16 R62, [R41+0x7800] ;  /* 0x00780000293e7984 */ /* 0x000ea20000000400 */
        /* <DEDUP_REMOVED lines=17> */
[----:B----4-:R-:W-:-:S02]  /*3280*/  LOP3.LUT R59, R55, R60, RZ, 0x30, !PT ;  /* 0x0000003c373b7212 */ /* 0x010fc400078e30ff */
[----:B------:R-:W-:Y:S01]  /*3290*/  ISETP.NE.AND P4, PT, R53, RZ, PT ;  /* 0x000000ff3500720c */ /* 0x000fe20003f85270 */
[----:B------:R-:W-:Y:S01]  /*32a0*/  HADD2.F32 R53, -RZ, R56.H0_H0 ;  /* 0x20000038ff357230 */ /* 0x000fe20000004100 */
[----:B------:R-:W-:Y:S02]  /*32b0*/  FSEL R68, RZ, 1, P3 ;  /* 0x3f800000ff447808 */ /* 0x000fe40001800000 */
[----:B------:R-:W-:Y:S02]  /*32c0*/  FSEL R56, RZ, 1, P4 ;  /* 0x3f800000ff387808 */ /* 0x000fe40002000000 */
[----:B------:R-:W-:Y:S01]  /*32d0*/  PRMT R59, R59, 0x9910, RZ ;  /* 0x000099103b3b7816 */ /* 0x000fe200000000ff */
[----:B------:R-:W-:Y:S01]  /*32e0*/  FFMA.FTZ R33, R68, R35, R33 ;  /* 0x0000002344217223 */ /* 0x000fe20000010021 */
[C---:B-----5:R-:W-:Y:S02]  /*32f0*/  LOP3.LUT R57, R55.reuse, R58, RZ, 0x30, !PT ;  /* 0x0000003a37397212 */ /* 0x060fe400078e30ff */
[----:B-1----:R-:W-:Y:S01]  /*3300*/  LOP3.LUT R61, R55, R70, RZ, 0x30, !PT ;  /* 0x00000046373d7212 */ /* 0x002fe200078e30ff */
[----:B------:R-:W-:Y:S01]  /*3310*/  FFMA.FTZ R35, R56, R53, R33 ;  /* 0x0000003538237223 */ /* 0x000fe20000010021 */
[----:B------:R-:W-:Y:S01]  /*3320*/  PRMT R57, R57, 0x9910, RZ ;  /* 0x0000991039397816 */ /* 0x000fe200000000ff */
[----:B------:R-:W-:Y:S01]  /*3330*/  IMAD.MOV.U32 R56, RZ, RZ, R59 ;  /* 0x000000ffff387224 */ /* 0x000fe200078e003b */
[----:B------:R-:W-:Y:S01]  /*3340*/  SEL R53, RZ, 0x8, P5 ;  /* 0x00000008ff357807 */ /* 0x000fe20002800000 */
[----:B------:R-:W-:Y:S01]  /*3350*/  HADD2.F32 R59, -RZ, R60.H0_H0 ;  /* 0x2000003cff3b7230 */ /* 0x000fe20000004100 */
[----:B------:R-:W-:-:S02]  /*3360*/  SEL R33, RZ, 0x10, P0 ;  /* 0x00000010ff217807 */ /* 0x000fc40000000000 */
[----:B------:R-:W-:Y:S01]  /*3370*/  ISETP.NE.AND P5, PT, R57, RZ, PT ;  /* 0x000000ff3900720c */ /* 0x000fe20003fa5270 */
[----:B------:R-:W-:Y:S01]  /*3380*/  HADD2.F32 R57, -RZ, R58.H0_H0 ;  /* 0x2000003aff397230 */ /* 0x000fe20000004100 */
[----:B------:R-:W-:Y:S02]  /*3390*/  ISETP.NE.AND P0, PT, R56, RZ, PT ;  /* 0x000000ff3800720c */ /* 0x000fe40003f05270 */
[----:B------:R-:W1:Y:S01]  /*33a0*/  LDS.U16 R56, [R41+0x8000] ;  /* 0x0080000029387984 */ /* 0x000e620000000400 */
[----:B------:R-:W-:Y:S02]  /*33b0*/  FSEL R58, RZ, 1, P5 ;  /* 0x3f800000ff3a7808 */ /* 0x000fe40002800000 */
[----:B--2---:R-:W-:Y:S02]  /*33c0*/  LOP3.LUT R63, R55, R62, RZ, 0x30, !PT ;  /* 0x0000003e373f7212 */ /* 0x004fe400078e30ff */
[----:B------:R-:W-:Y:S01]  /*33d0*/  PRMT R61, R61, 0x9910, RZ ;  /* 0x000099103d3d7816 */ /* 0x000fe200000000ff */
[----:B------:R-:W-:Y:S01]  /*33e0*/  FFMA.FTZ R35, R58, R57, R35 ;  /* 0x000000393a237223 */ /* 0x000fe20000010023 */
[----:B------:R-:W-:-:S02]  /*33f0*/  PRMT R58, R63, 0x9910, RZ ;  /* 0x000099103f3a7816 */ /* 0x000fc400000000ff */
[----:B------:R-:W-:Y:S01]  /*3400*/  FSEL R60, RZ, 1, P0 ;  /* 0x3f800000ff3c7808 */ /* 0x000fe20000000000 */
[----:B------:R-:W-:Y:S01]  /*3410*/  IMAD.MOV.U32 R57, RZ, RZ, R61 ;  /* 0x000000ffff397224 */ /* 0x000fe200078e003d */
[----:B------:R-:W-:Y:S02]  /*3420*/  SEL R82, RZ, 0x40, P2 ;  /* 0x00000040ff527807 */ /* 0x000fe40001000000 */
[----:B------:R-:W-:Y:S01]  /*3430*/  ISETP.NE.AND P2, PT, R58, RZ, PT ;  /* 0x000000ff3a00720c */ /* 0x000fe20003f45270 */
[----:B------:R-:W-:Y:S01]  /*3440*/  FFMA.FTZ R35, R60, R59, R35 ;  /* 0x0000003b3c237223 */ /* 0x000fe20000010023 */
[----:B------:R-:W-:Y:S01]  /*3450*/  SEL R68, RZ, 0x20, P1 ;  /* 0x00000020ff447807 */ /* 0x000fe20000800000 */
[----:B------:R-:W2:Y:S01]  /*3460*/  LDS.U16 R58, [R41+0x8400] ;  /* 0x00840000293a7984 */ /* 0x000ea20000000400 */
[----:B------:R-:W-:Y:S01]  /*3470*/  ISETP.NE.AND P1, PT, R57, RZ, PT ;  /* 0x000000ff3900720c */ /* 0x000fe20003f25270 */
[----:B------:R-:W-:Y:S01]  /*3480*/  HADD2.F32 R57, -RZ, R70.H0_H0 ;  /* 0x20000046ff397230 */ /* 0x000fe20000004100 */
[----:B------:R-:W-:Y:S01]  /*3490*/  LOP3.LUT R61, R55, R72, RZ, 0x30, !PT ;  /* 0x00000048373d7212 */ /* 0x000fe200078e30ff */
[----:B------:R-:W3:Y:S01]  /*34a0*/  LDS.U16 R60, [R41+0x8200] ;  /* 0x00820000293c7984 */ /* 0x000ee20000000400 */
[----:B------:R-:W-:Y:S01]  /*34b0*/  FSEL R70, RZ, 1, P1 ;  /* 0x3f800000ff467808 */ /* 0x000fe20000800000 */
[----:B------:R-:W-:Y:S01]  /*34c0*/  HADD2.F32 R59, -RZ, R62.H0_H0 ;  /* 0x2000003eff3b7230 */ /* 0x000fe20000004100 */
[----:B------:R-:W-:-:S02]  /*34d0*/  FSEL R62, RZ, 1, P2 ;  /* 0x3f800000ff3e7808 */ /* 0x000fc40001000000 */
        /* <DEDUP_REMOVED lines=8> */
[----:B------:R-:W4:Y:S01]  /*3560*/  LDS.U16 R62, [R41+0x8800] ;  /* 0x00880000293e7984 */ /* 0x000f220000000400 */
[----:B------:R-:W-:Y:S01]  /*3570*/  IMAD.MOV.U32 R59, RZ, RZ, R63 ;  /* 0x000000ffff3b7224 */ /* 0x000fe200078e003f */
[----:B------:R-:W-:Y:S01]  /*3580*/  LOP3.LUT R61, R55, R76, RZ, 0x30, !PT ;  /* 0x0000004c373d7212 */ /* 0x000fe200078e30ff */
[----:B------:R-:W-:Y:S01]  /*3590*/  HADD2.F32 R76, -RZ, R76.H0_H0 ;  /* 0x2000004cff4c7230 */ /* 0x000fe20000004100 */
[----:B------:R-:W-:Y:S01]  /*35a0*/  ISETP.NE.AND P3, PT, R57, RZ, PT ;  /* 0x000000ff3900720c */ /* 0x000fe20003f65270 */
[----:B------:R-:W-:Y:S01]  /*35b0*/  HADD2.F32 R57, -RZ, R72.H0_H0 ;  /* 0x20000048ff397230 */ /* 0x000fe20000004100 */
[----:B------:R-:W-:-:S02]  /*35c0*/  SEL R80, RZ, 0x100, P4 ;  /* 0x00000100ff507807 */ /* 0x000fc40002000000 */
[----:B------:R-:W-:Y:S01]  /*35d0*/  ISETP.NE.AND P4, PT, R59, RZ, PT ;  /* 0x000000ff3b00720c */ /* 0x000fe20003f85270 */
[----:B------:R-:W-:Y:S01]  /*35e0*/  HADD2.F32 R59, -RZ, R74.H0_H0 ;  /* 0x2000004aff3b7230 */ /* 0x000fe20000004100 */
[----:B------:R-:W-:Y:S02]  /*35f0*/  FSEL R72, RZ, 1, P3 ;  /* 0x3f800000ff487808 */ /* 0x000fe40001800000 */
[----:B-1----:R-:W-:Y:S02]  /*3600*/  LOP3.LUT R63, R55, R56, RZ, 0x30, !PT ;  /* 0x00000038373f7212 */ /* 0x002fe400078e30ff */
        /* <DEDUP_REMOVED lines=12> */
[----:B--2---:R-:W-:-:S02]  /*36d0*/  LOP3.LUT R61, R55, R58, RZ, 0x30, !PT ;  /* 0x0000003a373d7212 */ /* 0x004fc400078e30ff */
[----:B------:R-:W-:Y:S02]  /*36e0*/  ISETP.NE.AND P0, PT, R59, RZ, PT ;  /* 0x000000ff3b00720c */ /* 0x000fe40003f05270 */
[----:B------:R-:W-:Y:S02]  /*36f0*/  FSEL R74, RZ, 1, P5 ;  /* 0x3f800000ff4a7808 */ /* 0x000fe40002800000 */
[----:B---3--:R-:W-:Y:S02]  /*3700*/  LOP3.LUT R59, R55, R60, RZ, 0x30, !PT ;  /* 0x0000003c373b7212 */ /* 0x008fe400078e30ff */
[----:B------:R-:W-:Y:S01]  /*3710*/  FSEL R56, RZ, 1, P0 ;  /* 0x3f800000ff387808 */ /* 0x000fe20000000000 */
[----:B------:R-:W-:Y:S01]  /*3720*/  FFMA.FTZ R35, R74, R76, R35 ;  /* 0x0000004c4a237223 */ /* 0x000fe20000010023 */
[----:B------:R-:W-:Y:S02]  /*3730*/  PRMT R61, R61, 0x9910, RZ ;  /* 0x000099103d3d7816 */ /* 0x000fe400000000ff */
        /* <DEDUP_REMOVED lines=9> */
[----:B------:R-:W-:Y:S01]  /*37d0*/  FSEL R60, RZ, 1, P1 ;  /* 0x3f800000ff3c7808 */ /* 0x000fe20000800000 */
[----:B------:R-:W2:Y:S01]  /*37e0*/  LDS.U16 R56, [R41+0x8e00] ;  /* 0x008e000029387984 */ /* 0x000ea20000000400 */
[----:B----4-:R-:W-:Y:S02]  /*37f0*/  LOP3.LUT R63, R55, R62, RZ, 0x30, !PT ;  /* 0x0000003e373f7212 */ /* 0x010fe400078e30ff */
[----:B------:R-:W-:Y:S01]  /*3800*/  FSEL R58, RZ, 1, P2 ;  /* 0x3f800000ff3a7808 */ /* 0x000fe20001000000 */
[----:B------:R-:W-:Y:S01]  /*3810*/  FFMA.FTZ R35, R60, R57, R35 ;  /* 0x000000393c237223 */ /* 0x000fe20000010023 */
[----:B------:R-:W-:Y:S01]  /*3820*/  PRMT R63, R63, 0x9910, RZ ;  /* 0x000099103f3f7816 */ /* 0x000fe200000000ff */
[----:B------:R-:W-:Y:S01]  /*3830*/  LDS.U16 R60, [R41+0x9400] ;  /* 0x00940000293c7984 */ /* 0x000fe20000000400 */
[----:B------:R-:W-:Y:S01]  /*3840*/  LOP3.LUT R61, R55, R70, RZ, 0x30, !PT ;  /* 0x00000046373d7212 */ /* 0x000fe200078e30ff */
[----:B------:R-:W-:Y:S01]  /*3850*/  FFMA.FTZ R35, R58, R59, R35 ;  /* 0x0000003b3a237223 */ /* 0x000fe20000010023 */
[----:B------:R-:W-:Y:S01]  /*3860*/  SEL R74, RZ, 0x4000, P4 ;  /* 0x00004000ff4a7807 */ /* 0x000fe20002000000 */
[----:B------:R-:W-:Y:S01]  /*3870*/  IMAD.MOV.U32 R58, RZ, RZ, R63 ;  /* 0x000000ffff3a7224 */ /* 0x000fe200078e003f */
[----:B------:R-:W-:Y:S01]  /*3880*/  PRMT R61, R61, 0x9910, RZ ;  /* 0x000099103d3d7816 */ /* 0x000fe200000000ff */
[----:B------:R-:W-:Y:S01]  /*3890*/  HADD2.F32 R59, -RZ, R62.H0_H0 ;  /* 0x2000003eff3b7230 */ /* 0x000fe20000004100 */
[----:B------:R-:W-:-:S02]  /*38a0*/  SEL R75, RZ, 0x2000, P3 ;  /* 0x00002000ff4b7807 */ /* 0x000fc40001800000 */
[----:B------:R-:W-:Y:S01]  /*38b0*/  ISETP.NE.AND P4, PT, R58, RZ, PT ;  /* 0x000000ff3a00720c */ /* 0x000fe20003f85270 */
[----:B------:R-:W-:Y:S01]  /*38c0*/  IMAD.MOV.U32 R57, RZ, RZ, R61 ;  /* 0x000000ffff397224 */ /* 0x000fe200078e003d */
[----:B------:R-:W3:Y:S01]  /*38d0*/  LDS.U16 R58, [R41+0x9200] ;  /* 0x00920000293a7984 */ /* 0x000ee20000000400 */
[C---:B-1----:R-:W-:Y:S01]  /*38e0*/  LOP3.LUT R61, R55.reuse, R72, RZ, 0x30, !PT ;  /* 0x00000048373d7212 */ /* 0x042fe200078e30ff */
[----:B------:R-:W-:Y:S01]  /*38f0*/  HADD2.F32 R72, -RZ, R72.H0_H0 ;  /* 0x20000048ff487230 */ /* 0x000fe20000004100 */
[----:B------:R-:W-:Y:S02]  /*3900*/  LOP3.LUT R63, R55, R116, RZ, 0x30, !PT ;  /* 0x00000074373f7212 */ /* 0x000fe400078e30ff */
[----:B------:R-:W-:Y:S01]  /*3910*/  ISETP.NE.AND P3, PT, R57, RZ, PT ;  /* 0x000000ff3900720c */ /* 0x000fe20003f65270 */
[----:B------:R-:W-:Y:S01]  /*3920*/  HADD2.F32 R57, -RZ, R70.H0_H0 ;  /* 0x20000046ff397230 */ /* 0x000fe20000004100 */
[----:B------:R-:W-:Y:S02]  /*3930*/  PRMT R61, R61, 0x9910, RZ ;  /* 0x000099103d3d7816 */ /* 0x000fe400000000ff */
[----:B------:R-:W-:-:S02]  /*3940*/  FSEL R70, RZ, 1, P3 ;  /* 0x3f800000ff467808 */ /* 0x000fc40001800000 */
[----:B------:R-:W-:Y:S02]  /*3950*/  FSEL R62, RZ, 1, P4 ;  /* 0x3f800000ff3e7808 */ /* 0x000fe40002000000 */
[----:B------:R-:W-:Y:S01]  /*3960*/  PRMT R63, R63, 0x9910, RZ ;  /* 0x000099103f3f7816 */ /* 0x000fe200000000ff */
[----:B------:R-:W-:Y:S01]  /*3970*/  FFMA.FTZ R35, R70, R57, R35 ;  /* 0x0000003946237223 */ /* 0x000fe20000010023 */
[----:B------:R-:W-:Y:S01]  /*3980*/  SEL R73, RZ, 0x8000, P5 ;  /* 0x00008000ff497807 */ /* 0x000fe20002800000 */
[----:B------:R-:W-:Y:S01]  /*3990*/  IMAD.MOV.U32 R57, RZ, RZ, R61 ;  /* 0x000000ffff397224 */ /* 0x000fe200078e003d */
[----:B------:R-:W-:Y:S01]  /*39a0*/  SEL R70, RZ, 0x10000, P0 ;  /* 0x00010000ff467807 */ /* 0x000fe20000000000 */
[----:B------:R-:W-:Y:S01]  /*39b0*/  FFMA.FTZ R35, R62, R59, R35 ;  /* 0x0000003b3e237223 */ /* 0x000fe20000010023 */
[----:B------:R-:W-:Y:S01]  /*39c0*/  LOP3.LUT R61, R55, R118, RZ, 0x30, !PT ;  /* 0x00000076373d7212 */ /* 0x000fe200078e30ff */
[----:B------:R-:W-:Y:S01]  /*39d0*/  IMAD.MOV.U32 R59, RZ, RZ, R63 ;  /* 0x000000ffff3b7224 */ /* 0x000fe200078e003f */
[----:B------:R-:W-:Y:S01]  /*39e0*/  ISETP.NE.AND P5, PT, R57, RZ, PT ;  /* 0x000000ff3900720c */ /* 0x000fe20003fa5270 */
[----:B------:R-:W-:Y:S01]  /*39f0*/  HADD2.F32 R57, -RZ, R116.H0_H0 ;  /* 0x20000074ff397230 */ /* 0x000fe20000004100 */
[----:B------:R-:W-:Y:S01]  /*3a00*/  PRMT R61, R61, 0x9910, RZ ;  /* 0x000099103d3d7816 */ /* 0x000fe200000000ff */
[----:B------:R-:W-:Y:S01]  /*3a10*/  HADD2.F32 R118, -RZ, R118.H0_H0 ;  /* 0x20000076ff767230 */ /* 0x000fe20000004100 */
[----:B------:R-:W-:-:S02]  /*3a20*/  ISETP.NE.AND P0, PT, R59, RZ, PT ;  /* 0x000000ff3b00720c */ /* 0x000fc40003f05270 */
[----:B------:R-:W-:Y:S02]  /*3a30*/  FSEL R62, RZ, 1, P5 ;  /* 0x3f800000ff3e7808 */ /* 0x000fe40002800000 */
[----:B------:R-:W-:Y:S02]  /*3a40*/  FSEL R116, RZ, 1, P0 ;  /* 0x3f800000ff747808 */ /* 0x000fe40000000000 */
[----:B--2---:R-:W-:Y:S01]  /*3a50*/  LOP3.LUT R59, R55, R56, RZ, 0x30, !PT ;  /* 0x00000038373b7212 */ /* 0x004fe200078e30ff */
[----:B------:R-:W-:Y:S01]  /*3a60*/  FFMA.FTZ R35, R62, R72, R35 ;  /* 0x000000483e237223 */ /* 0x000fe20000010023 */
[----:B------:R-:W-:Y:S01]  /*3a70*/  SEL R63, RZ, 0x40000, P2 ;  /* 0x00040000ff3f7807 */ /* 0x000fe20001000000 */
[----:B------:R-:W-:Y:S01]  /*3a80*/  LDS.U16 R72, [R41+0x9e00] ;  /* 0x009e000029487984 */ /* 0x000fe20000000400 */
[----:B------:R-:W-:Y:S01]  /*3a90*/  PRMT R59, R59, 0x9910, RZ ;  /* 0x000099103b3b7816 */ /* 0x000fe200000000ff */
[----:B------:R-:W-:Y:S01]  /*3aa0*/  FFMA.FTZ R57, R116, R57, R35 ;  /* 0x0000003974397223 */ /* 0x000fe20000010023 */
[----:B------:R-:W-:Y:S01]  /*3ab0*/  SEL R35, RZ, 0x20000, P1 ;  /* 0x00020000ff237807 */ /* 0x000fe20000800000 */
[----:B------:R-:W1:Y:S01]  /*3ac0*/  LDS.U16 R116, [R41+0x9c00] ;  /* 0x009c000029747984 */ /* 0x000e620000000400 */
[----:B------:R-:W-:Y:S01]  /*3ad0*/  ISETP.NE.AND P1, PT, R59, RZ, PT ;  /* 0x000000ff3b00720c */ /* 0x000fe20003f25270 */
[----:B------:R-:W-:Y:S01]  /*3ae0*/  HADD2.F32 R59, -RZ, R56.H0_H0 ;  /* 0x20000038ff3b7230 */ /* 0x000fe20000004100 */
[----:B------:R-:W-:-:S02]  /*3af0*/  ISETP.NE.AND P2, PT, R61, RZ, PT ;  /* 0x000000ff3d00720c */ /* 0x000fc40003f45270 */
[----:B---3--:R-:W-:Y:S01]  /*3b00*/  LOP3.LUT R61, R55, R58, RZ, 0x30, !PT ;  /* 0x0000003a373d7212 */ /* 0x008fe200078e30ff */
[----:B------:R-:W-:Y:S01]  /*3b10*/  HADD2.F32 R58, -RZ, R58.H0_H0 ;  /* 0x2000003aff3a7230 */ /* 0x000fe20000004100 */
        /* <DEDUP_REMOVED lines=10> */
[----:B------:R-:W-:-:S02]  /*3bc0*/  SEL R61, RZ, 0x100000, P4 ;  /* 0x00100000ff3d7807 */ /* 0x000fc40002000000 */
[----:B------:R-:W-:Y:S02]  /*3bd0*/  ISETP.NE.AND P3, PT, R57, RZ, PT ;  /* 0x000000ff3900720c */ /* 0x000fe40003f65270 */
[----:B------:R-:W-:Y:S02]  /*3be0*/  ISETP.NE.AND P4, PT, R59, RZ, PT ;  /* 0x000000ff3b00720c */ /* 0x000fe40003f85270 */
[----:B------:R-:W-:Y:S01]  /*3bf0*/  LOP3.LUT R59, R55, R120, RZ, 0x30, !PT ;  /* 0x00000078373b7212 */ /* 0x000fe200078e30ff */
[----:B------:R-:W-:Y:S01]  /*3c00*/  HADD2.F32 R120, -RZ, R120.H0_H0 ;  /* 0x20000078ff787230 */ /* 0x000fe20000004100 */
[----:B------:R-:W-:Y:S02]  /*3c10*/  FSEL R57, RZ, 1, P3 ;  /* 0x3f800000ff397808 */ /* 0x000fe40001800000 */
[----:B------:R-:W-:Y:S02]  /*3c20*/  PRMT R115, R59, 0x9910, RZ ;  /* 0x000099103b737816 */ /* 0x000fe400000000ff */
[----:B------:R-:W-:Y:S01]  /*3c30*/  FSEL R59, RZ, 1, P4 ;  /* 0x3f800000ff3b7808 */ /* 0x000fe20002000000 */
[----:B------:R-:W-:Y:S01]  /*3c40*/  FFMA.FTZ R56, R57, R58, R56 ;  /* 0x0000003a39387223 */ /* 0x000fe20000010038 */
[----:B------:R-:W-:Y:S01]  /*3c50*/  LOP3.LUT R71, R55, R122, RZ, 0x30, !PT ;  /* 0x0000007a37477212 */ /* 0x000fe200078e30ff */
[----:B------:R-:W-:Y:S01]  /*3c60*/  IMAD.MOV.U32 R57, RZ, RZ, R115 ;  /* 0x000000ffff397224 */ /* 0x000fe200078e0073 */
[----:B------:R-:W-:Y:S01]  /*3c70*/  HADD2.F32 R122, -RZ, R122.H0_H0 ;  /* 0x2000007aff7a7230 */ /* 0x000fe20000004100 */
[----:B------:R-:W-:Y:S01]  /*3c80*/  FFMA.FTZ R56, R59, R60, R56 ;  /* 0x0000003c3b387223 */ /* 0x000fe20000010038 */
[----:B------:R-:W-:-:S02]  /*3c90*/  SEL R60, RZ, 0x200000, P5 ;  /* 0x00200000ff3c7807 */ /* 0x000fc40002800000 */
[----:B------:R-:W-:Y:S02]  /*3ca0*/  PRMT R58, R71, 0x9910, RZ ;  /* 0x00009910473a7816 */ /* 0x000fe400000000ff */
[----:B------:R-:W-:Y:S02]  /*3cb0*/  ISETP.NE.AND P5, PT, R57, RZ, PT ;  /* 0x000000ff3900720c */ /* 0x000fe40003fa5270 */
[----:B------:R-:W-:Y:S02]  /*3cc0*/  SEL R59, RZ, 0x400000, P0 ;  /* 0x00400000ff3b7807 */ /* 0x000fe40000000000 */
[----:B------:R-:W-:Y:S02]  /*3cd0*/  ISETP.NE.AND P0, PT, R58, RZ, PT ;  /* 0x000000ff3a00720c */ /* 0x000fe40003f05270 */
[----:B------:R-:W-:Y:S02]  /*3ce0*/  FSEL R57, RZ, 1, P5 ;  /* 0x3f800000ff397808 */ /* 0x000fe40002800000 */
[C---:B------:R-:W-:Y:S01]  /*3cf0*/  LOP3.LUT R58, R55.reuse, R124, RZ, 0x30, !PT ;  /* 0x0000007c373a7212 */ /* 0x040fe200078e30ff */
[----:B------:R-:W-:Y:S01]  /*3d00*/  HADD2.F32 R124, -RZ, R124.H0_H0 ;  /* 0x2000007cff7c7230 */ /* 0x000fe20000004100 */
[----:B-1----:R-:W-:Y:S01]  /*3d10*/  LOP3.LUT R115, R55, R116, RZ, 0x30, !PT ;  /* 0x0000007437737212 */ /* 0x002fe200078e30ff */
[----:B------:R-:W-:Y:S01]  /*3d20*/  FFMA.FTZ R56, R57, R120, R56 ;  /* 0x0000007839387223 */ /* 0x000fe20000010038 */
[----:B------:R-:W-:-:S02]  /*3d30*/  FSEL R71, RZ, 1, P0 ;  /* 0x3f800000ff477808 */ /* 0x000fc40000000000 */
[----:B------:R-:W-:Y:S02]  /*3d40*/  PRMT R58, R58, 0x9910, RZ ;  /* 0x000099103a3a7816 */ /* 0x000fe400000000ff */
[----:B------:R-:W-:Y:S02]  /*3d50*/  PRMT R115, R115, 0x9910, RZ ;  /* 0x0000991073737816 */ /* 0x000fe400000000ff */
[----:B------:R-:W-:Y:S01]  /*3d60*/  LOP3.LUT R57, R55, R72, RZ, 0x30, !PT ;  /* 0x0000004837397212 */ /* 0x000fe200078e30ff */
[----:B------:R-:W-:Y:S02]  /*3d70*/  FFMA.FTZ R55, R71, R122, R56 ;  /* 0x0000007a47377223 */ /* 0x000fe40000010038 */
[----:B------:R-:W-:Y:S01]  /*3d80*/  IMAD.MOV.U32 R56, RZ, RZ, R58 ;  /* 0x000000ffff387224 */ /* 0x000fe200078e003a */
[----:B------:R-:W-:Y:S01]  /*3d90*/  PRMT R117, R57, 0x9910, RZ ;  /* 0x0000991039757816 */ /* 0x000fe200000000ff */
[----:B------:R-:W-:Y:S01]  /*3da0*/  IMAD.MOV.U32 R71, RZ, RZ, R115 ;  /* 0x000000ffff477224 */ /* 0x000fe200078e0073 */
[----:B------:R-:W-:Y:S01]  /*3db0*/  SEL R58, RZ, 0x800000, P1 ;  /* 0x00800000ff3a7807 */ /* 0x000fe20000800000 */
[----:B------:R-:W-:Y:S01]  /*3dc0*/  HADD2.F32 R115, -RZ, R72.H0_H0 ;  /* 0x20000048ff737230 */ /* 0x000fe20000004100 */
[----:B------:R-:W-:-:S02]  /*3dd0*/  SEL R57, RZ, 0x1000000, P2 ;  /* 0x01000000ff397807 */ /* 0x000fc40001000000 */
[----:B------:R-:W-:Y:S02]  /*3de0*/  ISETP.NE.AND P1, PT, R56, RZ, PT ;  /* 0x000000ff3800720c */ /* 0x000fe40003f25270 */
[----:B------:R-:W-:Y:S01]  /*3df0*/  ISETP.NE.AND P2, PT, R71, RZ, PT ;  /* 0x000000ff4700720c */ /* 0x000fe20003f45270 */
[----:B------:R-:W-:Y:S01]  /*3e00*/  IMAD.MOV.U32 R71, RZ, RZ, R117 ;  /* 0x000000ffff477224 */ /* 0x000fe200078e0075 */
[----:B------:R-:W-:Y:S02]  /*3e10*/  FSEL R118, RZ, 1, P1 ;  /* 0x3f800000ff767808 */ /* 0x000fe40000800000 */
[----:B------:R-:W-:Y:S02]  /*3e20*/  SEL R56, RZ, 0x2000000, P3 ;  /* 0x02000000ff387807 */ /* 0x000fe40001800000 */
[----:B------:R-:W-:Y:S01]  /*3e30*/  ISETP.NE.AND P3, PT, R71, RZ, PT ;  /* 0x000000ff4700720c */ /* 0x000fe20003f65270 */
[----:B------:R-:W-:Y:S01]  /*3e40*/  HADD2.F32 R71, -RZ, R116.H0_H0 ;  /* 0x20000074ff477230 */ /* 0x000fe20000004100 */
[----:B------:R-:W-:Y:S01]  /*3e50*/  FSEL R116, RZ, 1, P2 ;  /* 0x3f800000ff747808 */ /* 0x000fe20001000000 */
[----:B------:R-:W-:Y:S01]  /*3e60*/  FFMA.FTZ R55, R118, R124, R55 ;  /* 0x0000007c76377223 */ /* 0x000fe20000010037 */
[----:B------:R-:W-:-:S03]  /*3e70*/  FSEL R72, RZ, 1, P3 ;  /* 0x3f800000ff487808 */ /* 0x000fc60001800000 */
[----:B------:R-:W-:-:S04]  /*3e80*/  FFMA.FTZ R55, R116, R71, R55 ;  /* 0x0000004774377223 */ /* 0x000fc80000010037 */
[----:B------:R-:W-:Y:S01]  /*3e90*/  FFMA.FTZ R72, R72, R115, R55 ;  /* 0x0000007348487223 */ /* 0x000fe20000010037 */
[----:B------:R-:W-:Y:S01]  /*3ea0*/  SEL R55, RZ, 0x4000000, P4 ;  /* 0x04000000ff377807 */ /* 0x000fe20002000000 */
[----:B------:R-:W-:-:S03]  /*3eb0*/  IMAD.SHL.U32 R115, R32, 0x2, RZ ;  /* 0x0000000220737824 */ /* 0x000fc600078e00ff */
[----:B------:R-:W1:Y:S02]  /*3ec0*/  SHFL.DOWN P4, R71, R72, 0x1, 0x1f ;  /* 0x08201f0048477f89 */ /* 0x000e640000080000 */
[----:B------:R-:W-:-:S04]  /*3ed0*/  LOP3.LUT R66, R115, 0x2, R66, 0xe2, !PT ;  /* 0x0000000273427812 */ /* 0x000fc800078ee242 */
[----:B------:R-:W-:Y:S01]  /*3ee0*/  LOP3.LUT R64, R64, R65, R66, 0xfe, !PT ;  /* 0x0000004140407212 */ /* 0x000fe200078efe42 */
[----:B------:R-:W-:Y:S01]  /*3ef0*/  IMAD.SHL.U32 R65, R52, 0x2, RZ ;  /* 0x0000000234417824 */ /* 0x000fe200078e00ff */
[----:B------:R-:W-:Y:S02]  /*3f00*/  SEL R52, RZ, 0x20000000, P1 ;  /* 0x20000000ff347807 */ /* 0x000fe40000800000 */
[----:B------:R-:W-:Y:S02]  /*3f10*/  LOP3.LUT R51, R54, R51, R64, 0xfe, !PT ;  /* 0x0000003336337212 */ /* 0x000fe400078efe40 */
[----:B------:R-:W-:Y:S02]  /*3f20*/  LOP3.LUT R50, R65, 0x2, R50, 0xe2, !PT ;  /* 0x0000000241327812 */ /* 0x000fe400078ee232 */
[----:B------:R-:W-:Y:S02]  /*3f30*/  LOP3.LUT R114, R114, R51, RZ, 0xfc, !PT ;  /* 0x0000003372727212 */ /* 0x000fe400078efcff */
[----:B------:R-:W-:-:S02]  /*3f40*/  LOP3.LUT R34, R53, R34, R50, 0xfe, !PT ;  /* 0x0000002235227212 */ /* 0x000fc400078efe32 */
[----:B------:R-:W-:Y:S02]  /*3f50*/  LOP3.LUT R113, R113, R114, RZ, 0xfc, !PT ;  /* 0x0000007271717212 */ /* 0x000fe400078efcff */
[----:B------:R-:W-:Y:S02]  /*3f60*/  LOP3.LUT R33, R68, R33, R34, 0xfe, !PT ;  /* 0x0000002144217212 */ /* 0x000fe400078efe22 */
[----:B------:R-:W-:Y:S01]  /*3f70*/  LOP3.LUT R112, R112, R113, RZ, 0xfc, !PT ;  /* 0x0000007170707212 */ /* 0x000fe200078efcff */
[----:B-1----:R-:W-:Y:S01]  /*3f80*/  @P4 FADD R71, R72, R71 ;  /* 0x0000004748474221 */ /* 0x002fe20000000000 */
[----:B------:R-:W-:Y:S02]  /*3f90*/  LOP3.LUT R82, R82, R33, RZ, 0xfc, !PT ;  /* 0x0000002152527212 */ /* 0x000fe400078efcff */
[----:B------:R-:W-:Y:S02]  /*3fa0*/  LOP3.LUT R111, R111, R112, RZ, 0xfc, !PT ;  /* 0x000000706f6f7212 */ /* 0x000fe400078efcff */
[----:B------:R-:W1:Y:S01]  /*3fb0*/  SHFL.DOWN P4, R32, R71, 0x2, 0x1f ;  /* 0x08401f0047207f89 */ /* 0x000e620000080000 */
        /* <DEDUP_REMOVED lines=11> */
[----:B------:R-:W-:Y:S01]  /*4070*/  LOP3.LUT R105, R105, R106, RZ, 0xfc, !PT ;  /* 0x0000006a69697212 */ /* 0x000fe200078efcff */
[----:B-1----:R-:W-:Y:S01]  /*4080*/  @P4 FADD R32, R71, R32 ;  /* 0x0000002047204221 */ /* 0x002fe20000000000 */
[----:B------:R-:W-:-:S02]  /*4090*/  LOP3.LUT R75, R75, R76, RZ, 0xfc, !PT ;  /* 0x0000004c4b4b7212 */ /* 0x000fc400078efcff */
[----:B------:R-:W-:Y:S02]  /*40a0*/  LOP3.LUT R104, R104, R105, RZ, 0xfc, !PT ;  /* 0x0000006968687212 */ /* 0x000fe400078efcff */
[----:B------:R-:W1:Y:S01]  /*40b0*/  SHFL.DOWN P4, R33, R32, 0x4, 0x1f ;  /* 0x08801f0020217f89 */ /* 0x000e620000080000 */
        /* <DEDUP_REMOVED lines=12> */
[----:B-1----:R-:W-:Y:S01]  /*4180*/  @P4 FADD R33, R32, R33 ;  /* 0x0000002120214221 */ /* 0x002fe20000000000 */
[----:B------:R-:W-:Y:S02]  /*4190*/  LOP3.LUT R61, R61, R62, RZ, 0xfc, !PT ;  /* 0x0000003e3d3d7212 */ /* 0x000fe400078efcff */
[----:B------:R-:W-:Y:S02]  /*41a0*/  LOP3.LUT R97, R97, R98, RZ, 0xfc, !PT ;  /* 0x0000006261617212 */ /* 0x000fe400078efcff */
[----:B------:R-:W1:Y:S01]  /*41b0*/  SHFL.DOWN P4, R32, R33, 0x8, 0x1f ;  /* 0x09001f0021207f89 */ /* 0x000e620000080000 */
        /* <DEDUP_REMOVED lines=10> */
[----:B------:R-:W-:Y:S02]  /*4260*/  SEL R54, RZ, 0x8000000, P5 ;  /* 0x08000000ff367807 */ /* 0x000fe40002800000 */
[----:B------:R-:W-:Y:S01]  /*4270*/  LOP3.LUT R91, R91, R92, RZ, 0xfc, !PT ;  /* 0x0000005c5b5b7212 */ /* 0x000fe200078efcff */
[----:B-1----:R-:W-:Y:S01]  /*4280*/  @P4 FADD R32, R33, R32 ;  /* 0x0000002021204221 */ /* 0x002fe20000000000 */
[----:B------:R-:W-:Y:S02]  /*4290*/  LOP3.LUT R55, R55, R56, RZ, 0xfc, !PT ;  /* 0x0000003837377212 */ /* 0x000fe400078efcff */
[----:B------:R-:W-:Y:S02]  /*42a0*/  LOP3.LUT R90, R90, R91, RZ, 0xfc, !PT ;  /* 0x0000005b5a5a7212 */ /* 0x000fe400078efcff */
[----:B------:R-:W1:Y:S01]  /*42b0*/  SHFL.DOWN P4, R66, R32, 0x10, 0x1f ;  /* 0x0a001f0020427f89 */ /* 0x000e620000080000 */
[----:B------:R-:W-:-:S02]  /*42c0*/  SEL R53, RZ, 0x10000000, P0 ;  /* 0x10000000ff357807 */ /* 0x000fc40000000000 */
[----:B0-----:R-:W-:Y:S02]  /*42d0*/  ISETP.NE.AND P0, PT, R36, RZ, PT ;  /* 0x000000ff2400720c */ /* 0x001fe40003f05270 */
[----:B------:R-:W-:Y:S02]  /*42e0*/  LOP3.LUT R54, R54, R55, RZ, 0xfc, !PT ;  /* 0x0000003736367212 */ /* 0x000fe400078efcff */
[----:B------:R-:W-:Y:S02]  /*42f0*/  LOP3.LUT R89, R89, R90, RZ, 0xfc, !PT ;  /* 0x0000005a59597212 */ /* 0x000fe400078efcff */
[----:B------:R-:W-:Y:S02]  /*4300*/  LOP3.LUT R53, R53, R54, RZ, 0xfc, !PT ;  /* 0x0000003635357212 */ /* 0x000fe400078efcff */
[----:B------:R0:W2:Y:S01]  /*4310*/  POPC R71, R89 ;  /* 0x0000005900477309 */ /* 0x0000a20000000000 */
[----:B------:R-:W-:Y:S02]  /*4320*/  SEL R51, RZ, 0x40000000, P2 ;  /* 0x40000000ff337807 */ /* 0x000fe40001000000 */
[----:B------:R-:W-:-:S02]  /*4330*/  LOP3.LUT R52, R52, R53, RZ, 0xfc, !PT ;  /* 0x0000003534347212 */ /* 0x000fc400078efcff */
[----:B------:R-:W-:Y:S02]  /*4340*/  SEL R50, RZ, 0x80000000, P3 ;  /* 0x80000000ff327807 */ /* 0x000fe40001800000 */
[----:B------:R-:W-:-:S04]  /*4350*/  LOP3.LUT R51, R51, R52, RZ, 0xfc, !PT ;  /* 0x0000003433337212 */ /* 0x000fc800078efcff */
[----:B------:R-:W-:Y:S01]  /*4360*/  LOP3.LUT R50, R50, R51, RZ, 0xfc, !PT ;  /* 0x0000003332327212 */ /* 0x000fe200078efcff */
[----:B-1----:R-:W-:-:S05]  /*4370*/  @P4 FADD R66, R32, R66 ;  /* 0x0000004220424221 */ /* 0x002fca0000000000 */
[----:B------:R0:W-:Y:S04]  /*4380*/  @!P0 STS [R49+0x18], R66 ;  /* 0x0000184231008388 */ /* 0x0001e80000000800 */
[----:B------:R-:W-:Y:S06]  /*4390*/  BAR.SYNC.DEFER_BLOCKING 0x0 ;  /* 0x0000000000007b1d */ /* 0x000fec0000010000 */
[----:B------:R-:W-:Y:S05]  /*43a0*/  @P6 BRA `(.L_x_183) ;  /* 0x000000b000006947 */ /* 0x000fea0003800000 */
[----:B0-2---:R-:W0:Y:S04]  /*43b0*/  LDS R115, [0x1c] ;  /* 0x00001c00ff737984 */ /* 0x005e280000000800 */
        /* <DEDUP_REMOVED lines=10> */
.L_x_183:
[----:B0-2---:R-:W-:Y:S05]  /*4460*/  BSYNC B0 ;  /* 0x0000000000007941 */ /* 0x005fea0003800000 */
.L_x_182:
        /* <DEDUP_REMOVED lines=8> */
[----:B0-----:R-:W-:-:S05]  /*44f0*/  IMAD.IADD R71, R34, 0x1, R71 ;  /* 0x0000000122477824 */ /* 0x001fca00078e0247 */
        /* <DEDUP_REMOVED lines=24> */
.L_x_197:
        /* <DEDUP_REMOVED lines=14> */
.L_x_198:
        /* <DEDUP_REMOVED lines=25> */
.L_x_185:
[----:B-1----:R-:W-:Y:S05]  /*48f0*/  BSYNC B0 ;  /* 0x0000000000007941 */ /* 0x002fea0003800000 */
.L_x_184:
        /* <DEDUP_REMOVED lines=18> */
.L_x_188:
[----:B01----:R-:W-:Y:S01]  /*4a20*/  IMAD.MOV.U32 R33, RZ, RZ, 0x1 ;  /* 0x00000001ff217424 */ /* 0x003fe200078e00ff */
[----:B------:R-:W-:Y:S02]  /*4a30*/  LOP3.LUT R32, R48, 0xffff, RZ, 0xc0, !PT ;  /* 0x0000ffff30207812 */ /* 0x000fe400078ec0ff */
        /* <DEDUP_REMOVED lines=15> */
[----:B------:R-:W-:Y:S02]  /*4b30*/  LOP3.LUT R34, R64, R22, RZ, 0x30, !PT ;  /* 0x0000001640227212 */ /* 0x000fe400078e30ff */
[----:B------:R-:W-:Y:S02]  /*4b40*/  @!P5 PRMT R24, RZ, 0x7610, R24 ;  /* 0x00007610ff18d816 */ /* 0x000fe40000000018 */
[----:B------:R-:W-:-:S04]  /*4b50*/  PRMT R65, R34, 0x9910, RZ ;  /* 0x0000991022417816 */ /* 0x000fc800000000ff */
[----:B------:R-:W-:Y:S01]  /*4b60*/  ISETP.NE.AND P2, PT, R65, RZ, PT ;  /* 0x000000ff4100720c */ /* 0x000fe20003f45270 */
        /* <DEDUP_REMOVED lines=452> */
.L_x_189:
        /* <DEDUP_REMOVED lines=20> */
.L_x_191:
        /* <DEDUP_REMOVED lines=12> */
.L_x_192:
[----:B------:R-:W-:Y:S01]  /*69b0*/  IADD3 R48, R48, -0x1, RZ ;  /* 0xffffffff30307810 */ /* 0x000fe20007ffe0ff */
[----:B0-----:R-:W-:Y:S05]  /*69c0*/  BRA `(.L_x_193) ;  /* 0xffffb47000007947 */ /* 0x001fea000383ffff */
.L_x_190:
        /* <DEDUP_REMOVED lines=23> */
.L_x_195:
[----:B------:R-:W-:Y:S05]  /*6b40*/  BSYNC B0 ;  /* 0x0000000000007941 */ /* 0x000fea0003800000 */
.L_x_194:
[----:B------:R-:W-:Y:S05]  /*6b50*/  @P0 EXIT ;  /* 0x000000000000094d */ /* 0x000fea0003800000 */
.L_x_196:
        /* <DEDUP_REMOVED lines=13> */
.L_x_169:
        /* <DEDUP_REMOVED lines=9> */
.L_x_186:
[----:B------:R-:W-:Y:S01]  /*6cc0*/  IMAD.MOV.U32 R115, RZ, RZ, R64 ;  /* 0x000000ffff737224 */ /* 0x000fe200078e0040 */
[----:B------:R-:W-:Y:S01]  /*6cd0*/  MOV R32, 0x6d20 ;  /* 0x00006d2000207802 */ /* 0x000fe20000000f00 */
[----:B------:R-:W-:-:S02]  /*6ce0*/  IMAD.MOV.U32 R66, RZ, RZ, 0x1 ;  /* 0x00000001ff427424 */ /* 0x000fc400078e00ff */
[----:B------:R-:W-:Y:S02]  /*6cf0*/  IMAD.MOV.U32 R35, RZ, RZ, RZ ;  /* 0x000000ffff237224 */ /* 0x000fe400078e00ff */
[----:B------:R-:W-:Y:S02]  /*6d00*/  IMAD.MOV.U32 R116, RZ, RZ, -0x1 ;  /* 0xffffffffff747424 */ /* 0x000fe400078e00ff */
[----:B0-----:R-:W-:Y:S05]  /*6d10*/  CALL.REL.NOINC `($__internal_13_$__cuda_sm70_shflsync_up_p) ;  /* 0x0000035000007944 */ /* 0x001fea0003c00000 */
[----:B------:R-:W-:Y:S01]  /*6d20*/  ISETP.EQ.U32.AND P1, PT, R65, 0x1, PT ;  /* 0x000000014100780c */ /* 0x000fe20003f22070 */
[----:B------:R-:W-:Y:S01]  /*6d30*/  IMAD.MOV.U32 R32, RZ, RZ, R35 ;  /* 0x000000ffff207224 */ /* 0x000fe200078e0023 */
[----:B------:R-:W-:Y:S07]  /*6d40*/  BRA `(.L_x_197) ;  /* 0xffffd93000007947 */ /* 0x000fee000383ffff */
.L_x_187:
[----:B------:R-:W-:Y:S01]  /*6d50*/  IMAD.MOV.U32 R66, RZ, RZ, 0x2 ;  /* 0x00000002ff427424 */ /* 0x000fe200078e00ff */
[----:B------:R-:W-:Y:S01]  /*6d60*/  MOV R32, 0x6da0 ;  /* 0x00006da000207802 */ /* 0x000fe20000000f00 */
[----:B------:R-:W-:Y:S02]  /*6d70*/  IMAD.MOV.U32 R35, RZ, RZ, RZ ;  /* 0x000000ffff237224 */ /* 0x000fe400078e00ff */
[----:B------:R-:W-:Y:S02]  /*6d80*/  IMAD.MOV.U32 R116, RZ, RZ, -0x1 ;  /* 0xffffffffff747424 */ /* 0x000fe400078e00ff */
[----:B01----:R-:W-:Y:S05]  /*6d90*/  CALL.REL.NOINC `($__internal_13_$__cuda_sm70_shflsync_up_p) ;  /* 0x000002d000007944 */ /* 0x003fea0003c00000 */
[----:B------:R-:W-:Y:S01]  /*6da0*/  IMAD.IADD R32, R115, 0x1, R35 ;  /* 0x0000000173207824 */ /* 0x000fe200078e0223 */
[----:B------:R-:W-:Y:S01]  /*6db0*/  ISETP.NE.U32.AND P1, PT, R65, 0x1, PT ;  /* 0x000000014100780c */ /* 0x000fe20003f25070 */
[----:B------:R-:W-:-:S02]  /*6dc0*/  IMAD.MOV.U32 R66, RZ, RZ, 0x4 ;  /* 0x00000004ff427424 */ /* 0x000fc400078e00ff */
[----:B------:R-:W-:Y:S01]  /*6dd0*/  IMAD.MOV.U32 R116, RZ, RZ, -0x1 ;  /* 0xffffffffff747424 */ /* 0x000fe200078e00ff */
[----:B------:R-:W-:Y:S01]  /*6de0*/  SEL R115, R32, R35, !P1 ;  /* 0x0000002320737207 */ /* 0x000fe20004800000 */
[----:B------:R-:W-:Y:S01]  /*6df0*/  IMAD.MOV.U32 R35, RZ, RZ, RZ ;  /* 0x000000ffff237224 */ /* 0x000fe200078e00ff */
[----:B------:R-:W-:Y:S02]  /*6e00*/  MOV R32, 0x6e20 ;  /* 0x00006e2000207802 */ /* 0x000fe40000000f00 */
[----:B------:R-:W-:Y:S05]  /*6e10*/  CALL.REL.NOINC `($__internal_13_$__cuda_sm70_shflsync_up_p) ;  /* 0x0000025000007944 */ /* 0x000fea0003c00000 */
[----:B------:R-:W-:Y:S01]  /*6e20*/  IMAD.IADD R32, R115, 0x1, R35 ;  /* 0x0000000173207824 */ /* 0x000fe200078e0223 */
[----:B------:R-:W-:Y:S01]  /*6e30*/  ISETP.NE.U32.AND P1, PT, R65, 0x1, PT ;  /* 0x000000014100780c */ /* 0x000fe20003f25070 */
[----:B------:R-:W-:Y:S02]  /*6e40*/  IMAD.MOV.U32 R66, RZ, RZ, 0x8 ;  /* 0x00000008ff427424 */ /* 0x000fe400078e00ff */
[----:B------:R-:W-:Y:S01]  /*6e50*/  IMAD.MOV.U32 R116, RZ, RZ, -0x1 ;  /* 0xffffffffff747424 */ /* 0x000fe200078e00ff */
[----:B------:R-:W-:Y:S01]  /*6e60*/  SEL R115, R32, R35, !P1 ;  /* 0x0000002320737207 */ /* 0x000fe20004800000 */
[----:B------:R-:W-:Y:S01]  /*6e70*/  IMAD.MOV.U32 R35, RZ, RZ, RZ ;  /* 0x000000ffff237224 */ /* 0x000fe200078e00ff */
[----:B------:R-:W-:-:S02]  /*6e80*/  MOV R32, 0x6ea0 ;  /* 0x00006ea000207802 */ /* 0x000fc40000000f00 */
[----:B------:R-:W-:Y:S05]  /*6e90*/  CALL.REL.NOINC `($__internal_13_$__cuda_sm70_shflsync_up_p) ;  /* 0x000001d000007944 */ /* 0x000fea0003c00000 */
        /* <DEDUP_REMOVED lines=11> */
[----:B------:R-:W-:Y:S01]  /*6f50*/  IMAD.MOV.U32 R66, RZ, RZ, 0x1f ;  /* 0x0000001fff427424 */ /* 0x000fe200078e00ff */
[----:B------:R-:W-:Y:S01]  /*6f60*/  SEL R65, R32, R35, !P1 ;  /* 0x0000002320417207 */ /* 0x000fe20004800000 */
[----:B------:R-:W-:Y:S01]  /*6f70*/  IMAD.MOV.U32 R116, RZ, RZ, -0x1 ;  /* 0xffffffffff747424 */ /* 0x000fe200078e00ff */
[----:B------:R-:W-:-:S02]  /*6f80*/  MOV R32, 0x6fa0 ;  /* 0x00006fa000207802 */ /* 0x000fc40000000f00 */
[----:B------:R-:W-:Y:S05]  /*6f90*/  CALL.REL.NOINC `($__internal_12_$__cuda_sm70_shflsync_idx_p) ;  /* 0x0000009000007944 */ /* 0x000fea0003c00000 */
[----:B------:R-:W-:Y:S01]  /*6fa0*/  IMAD.IADD R64, R65, 0x1, -R64 ;  /* 0x0000000141407824 */ /* 0x000fe200078e0a40 */
[----:B------:R-:W-:Y:S01]  /*6fb0*/  MOV R32, 0x7020 ;  /* 0x0000702000207802 */ /* 0x000fe20000000f00 */
[----:B-1----:R-:W-:-:S02]  /*6fc0*/  IMAD.MOV.U32 R35, RZ, RZ, R71 ;  /* 0x000000ffff237224 */ /* 0x002fc400078e0047 */
[----:B0-----:R-:W-:Y:S02]  /*6fd0*/  IMAD.MOV.U32 R65, RZ, RZ, R42 ;  /* 0x000000ffff417224 */ /* 0x001fe400078e002a */
[----:B------:R-:W-:Y:S02]  /*6fe0*/  IMAD.MOV.U32 R66, RZ, RZ, RZ ;  /* 0x000000ffff427224 */ /* 0x000fe400078e00ff */
[----:B------:R-:W-:Y:S02]  /*6ff0*/  IMAD.MOV.U32 R71, RZ, RZ, 0x1f ;  /* 0x0000001fff477424 */ /* 0x000fe400078e00ff */
[----:B------:R-:W-:Y:S02]  /*7000*/  IMAD.MOV.U32 R116, RZ, RZ, -0x1 ;  /* 0xffffffffff747424 */ /* 0x000fe400078e00ff */
[----:B------:R-:W-:Y:S05]  /*7010*/  CALL.REL.NOINC `($__internal_12_$__cuda_sm70_shflsync_idx_p) ;  /* 0x0000001000007944 */ /* 0x000fea0003c00000 */
[----:B01----:R-:W-:Y:S05]  /*7020*/  BRA `(.L_x_198) ;  /* 0xffffd73000007947 */ /* 0x003fea000383ffff */
        .weak           $__internal_12_$__cuda_sm70_shflsync_idx_p
        .type           $__internal_12_$__cuda_sm70_shflsync_idx_p,@function
        .size           $__internal_12_$__cuda_sm70_shflsync_idx_p,($__internal_13_$__cuda_sm70_shflsync_up_p - $__internal_12_$__cuda_sm70_shflsync_idx_p)
$__internal_12_$__cuda_sm70_shflsync_idx_p:
[----:B------:R-:W-:Y:S01]  /*7030*/  IMAD.MOV.U32 R33, RZ, RZ, 0x0 ;  /* 0x00000000ff217424 */ /* 0x000fe200078e00ff */
[----:B------:R-:W-:Y:S04]  /*7040*/  WARPSYNC R116 ;  /* 0x0000007400007348 */ /* 0x000fe80003800000 */
[----:B------:R0:W1:Y:S01]  /*7050*/  SHFL.IDX PT, R71, R65, R66, R71 ;  /* 0x0000004241477389 */ /* 0x00006200000e0047 */
[----:B------:R-:W-:Y:S05]  /*7060*/  RET.REL.NODEC R32 `(_ZN17fastertransformer19segmented_topp_impl27segmented_top_p_single_passINS0_28Segmented_topk_kernel_paramsI6__halfiLi256ELi1EEELi64EEEvNS0_20TopKPerSegmentParamsE) ;  /* 0xffff8f9020007950 */ /* 0x000fea0003c3ffff */
        .weak           $__internal_13_$__cuda_sm70_shflsync_up_p
        .type           $__internal_13_$__cuda_sm70_shflsync_up_p,@function
        .size           $__internal_13_$__cuda_sm70_shflsync_up_p,(.L_x_1824 - $__internal_13_$__cuda_sm70_shflsync_up_p)
$__internal_13_$__cuda_sm70_shflsync_up_p:
[----:B------:R-:W-:Y:S04]  /*7070*/  WARPSYNC R116 ;  /* 0x0000007400007348 */ /* 0x000fe80003800000 */
[----:B------:R-:W0:Y:S01]  /*7080*/  SHFL.UP P1, R35, R115, R66, R35 ;  /* 0x0400004273237389 */ /* 0x000e220000020023 */
[----:B------:R-:W-:Y:S01]  /*7090*/  IMAD.MOV.U32 R33, RZ, RZ, 0x0 ;  /* 0x00000000ff217424 */ /* 0x000fe200078e00ff */
[----:B0-----:R-:W-:-:S03]  /*70a0*/  SEL R65, RZ, 0x1, !P1 ;  /* 0x00000001ff417807 */ /* 0x001fc60004800000 */
[----:B------:R-:W-:Y:S05]  /*70b0*/  RET.REL.NODEC R32 `(_ZN17fastertransformer19segmented_topp_impl27segmented_top_p_single_passINS0_28Segmented_topk_kernel_paramsI6__halfiLi256ELi1EEELi64EEEvNS0_20TopKPerSegmentParamsE) ;  /* 0xffff8f4020007950 */ /* 0x000fea0003c3ffff */
.L_x_199:
        /* <DEDUP_REMOVED lines=12> */
.L_x_1824:


//--------------------- .text._ZN17fastertransformer19segmented_topp_impl27segmented_top_p_single_passINS0_28Segmented_topk_kernel_paramsI6__halfiLi256ELi1EEELi32EEEvNS0_20TopKPerSegmentParamsE --------------------------
	.section	.text._ZN17fastertransformer19segmented_topp_impl27segmented_top_p_single_passINS0_28Segmented_topk_kernel_paramsI6__halfiLi256ELi1EEELi32EEEvNS0_20TopKPerSegmentParamsE,"ax",@progbits
	.sectioninfo	@"SHI_REGISTERS=72"
	.align	128
        .global         _ZN17fastertransformer19segmented_topp_impl27segmented_top_p_single_passINS0_28Segmented_topk_kernel_paramsI6__halfiLi256ELi1EEELi32EEEvNS0_20TopKPerSegmentParamsE
        .type           _ZN17fastertransformer19segmented_topp_impl27segmented_top_p_single_passINS0_28Segmented_topk_kernel_paramsI6__halfiLi256ELi1EEELi32EEEvNS0_20TopKPerSegmentParamsE,@function
        .size           _ZN17fastertransformer19segmented_topp_impl27segmented_top_p_single_passINS0_28Segmented_topk_kernel_paramsI6__halfiLi256ELi1EEELi32EEEvNS0_20TopKPerSegmentParamsE,(.L_x_1826 - _ZN17fastertransformer19segmented_topp_impl27segmented_top_p_single_passINS0_28Segmented_topk_kernel_paramsI6__halfiLi256ELi1EEELi32EEEvNS0_20TopKPerSegmentParamsE)
        .other          _ZN17fastertransformer19segmented_topp_impl27segmented_top_p_single_passINS0_28Segmented_topk_kernel_paramsI6__halfiLi256ELi1EEELi32EEEvNS0_20TopKPerSegmentParamsE,@"STO_CUDA_ENTRY STV_DEFAULT"
_ZN17fastertransformer19segmented_topp_impl27segmented_top_p_single_passINS0_28Segmented_topk_kernel_paramsI6__halfiLi256ELi1EEELi32EEEvNS0_20TopKPerSegmentParamsE:
.text._ZN17fastertransformer19segmented_topp_impl27segmented_top_p_single_passINS0_28Segmented_topk_kernel_paramsI6__halfiLi256ELi1EEELi32EEEvNS0_20TopKPerSegmentParamsE:
        /* <DEDUP_REMOVED lines=18> */
[----:B------:R-:W-:Y:S01]  /*0120*/  IMAD.MOV.U32 R21, RZ, RZ, RZ ;  /* 0x000000ffff157224 */ /* 0x000fe200078e00ff */
[----:B------:R-:W-:Y:S01]  /*0130*/  CS2R R22, SRZ ;  /* 0x0000000000167805 */ /* 0x000fe2000001ff00 */
[----:B------:R-:W-:Y:S02]  /*0140*/  CS2R R16, SRZ ;  /* 0x0000000000107805 */ /* 0x000fe4000001ff00 */
        /* <DEDUP_REMOVED lines=31> */
[-C--:B------:R-:W-:Y:S01]  /*0340*/  ISETP.GE.AND P0, PT, R7, R2.reuse, PT ;  /* 0x000000020700720c */ /* 0x080fe20003f06270 */
[----:B------:R-:W-:Y:S01]  /*0350*/  IMAD.X R11, R4, 0x1, R9, P3 ;  /* 0x00000001040b7824 */ /* 0x000fe200018e0609 */
[C---:B------:R-:W-:Y:S02]  /*0360*/  LEA R14, P3, R0.reuse, c[0x0][0x160], 0x1 ;  /* 0x00005800000e7a11 */ /* 0x040fe400078608ff */
[----:B------:R-:W-:Y:S02]  /*0370*/  IADD3 R5, R39, 0x4, RZ ;  /* 0x0000000427057810 */ /* 0x000fe40007ffe0ff */
[----:B------:R-:W-:Y:S02]  /*0380*/  LEA.HI.X R15, R0, c[0x0][0x164], R11, 0x1, P3 ;  /* 0x00005900000f7a11 */ /* 0x000fe400018f0c0b */
[----:B------:R-:W-:Y:S02]  /*0390*/  ISETP.GE.AND P6, PT, R5, R2, PT ;  /* 0x000000020500720c */ /* 0x000fe40003fc6270 */
[C---:B------:R-:W-:Y:S01]  /*03a0*/  IADD3 R5, R39.reuse, 0x7, RZ ;  /* 0x0000000727057810 */ /* 0x040fe20007ffe0ff */
[----:B------:R0:W5:Y:S01]  /*03b0*/  @!P2 LDG.E.U16 R21, [R14.64] ;  /* 0x000000060e15a981 */ /* 0x000162000c1e1500 */
[----:B------:R-:W-:-:S02]  /*03c0*/  IADD3 R7, R39, 0x5, RZ ;  /* 0x0000000527077810 */ /* 0x000fc40007ffe0ff */
[----:B------:R-:W-:Y:S01]  /*03d0*/  IADD3 R9, R39, 0x6, RZ ;  /* 0x0000000627097810 */ /* 0x000fe20007ffe0ff */
[----:B------:R0:W5:Y:S01]  /*03e0*/  @!P0 LDG.E.U16 R22, [R14.64+0x4] ;  /* 0x000004060e168981 */ /* 0x000162000c1e1500 */
[-C--:B------:R-:W-:Y:S02]  /*03f0*/  ISETP.GE.AND P2, PT, R5, R2.reuse, PT ;  /* 0x000000020500720c */ /* 0x080fe40003f46270 */
[-C--:B------:R-:W-:Y:S01]  /*0400*/  ISETP.GE.AND P5, PT, R7, R2.reuse, PT ;  /* 0x000000020700720c */ /* 0x080fe20003fa6270 */
[----:B------:R0:W5:Y:S01]  /*0410*/  @!P1 LDG.E.U16 R16, [R14.64+0x2] ;  /* 0x000002060e109981 */ /* 0x000162000c1e1500 */
[----:B------:R-:W-:Y:S02]  /*0420*/  IADD3 R5, R39, 0x9, RZ ;  /* 0x0000000927057810 */ /* 0x000fe40007ffe0ff */
[-C--:B------:R-:W-:Y:S01]  /*0430*/  ISETP.GE.AND P3, PT, R9, R2.reuse, PT ;  /* 0x000000020900720c */ /* 0x080fe20003f66270 */
[----:B------:R-:W-:Y:S01]  /*0440*/  IMAD.MOV.U32 R18, RZ, RZ, RZ ;  /* 0x000000ffff127224 */ /* 0x000fe200078e00ff */
[----:B------:R-:W-:Y:S01]  /*0450*/  IADD3 R7, R39, 0x8, RZ ;  /* 0x0000000827077810 */ /* 0x000fe20007ffe0ff */
[----:B------:R0:W5:Y:S01]  /*0460*/  @!P4 LDG.E.U16 R17, [R14.64+0x6] ;  /* 0x000006060e11c981 */ /* 0x000162000c1e1500 */
[----:B------:R-:W-:-:S02]  /*0470*/  ISETP.GE.AND P0, PT, R5, R2, PT ;  /* 0x000000020500720c */ /* 0x000fc40003f06270 */
[----:B------:R-:W-:Y:S01]  /*0480*/  IADD3 R5, R39, 0xa, RZ ;  /* 0x0000000a27057810 */ /* 0x000fe20007ffe0ff */
[----:B------:R-:W-:Y:S01]  /*0490*/  IMAD.MOV.U32 R24, RZ, RZ, RZ ;  /* 0x000000ffff187224 */ /* 0x000fe200078e00ff */
[-C--:B------:R-:W-:Y:S01]  /*04a0*/  ISETP.GE.AND P1, PT, R7, R2.reuse, PT ;  /* 0x000000020700720c */ /* 0x080fe20003f26270 */
[----:B------:R0:W5:Y:S01]  /*04b0*/  @!P6 LDG.E.U16 R23, [R14.64+0x8] ;  /* 0x000008060e17e981 */ /* 0x000162000c1e1500 */
[----:B------:R-:W-:Y:S02]  /*04c0*/  IADD3 R7, R39, 0xb, RZ ;  /* 0x0000000b27077810 */ /* 0x000fe40007ffe0ff */
[-C--:B------:R-:W-:Y:S01]  /*04d0*/  ISETP.GE.AND P4, PT, R5, R2.reuse, PT ;  /* 0x000000020500720c */ /* 0x080fe20003f86270 */
[----:B------:R0:W5:Y:S01]  /*04e0*/  @!P5 LDG.E.U16 R18, [R14.64+0xa] ;  /* 0x00000a060e12d981 */ /* 0x000162000c1e1500 */
[----:B------:R-:W-:Y:S02]  /*04f0*/  IADD3 R5, R39, 0xc, RZ ;  /* 0x0000000c27057810 */ /* 0x000fe40007ffe0ff */
[----:B------:R-:W-:Y:S01]  /*0500*/  ISETP.GE.AND P6, PT, R7, R2, PT ;  /* 0x000000020700720c */ /* 0x000fe20003fc6270 */
[----:B------:R0:W5:Y:S01]  /*0510*/  @!P3 LDG.E.U16 R24, [R14.64+0xc] ;  /* 0x00000c060e18b981 */ /* 0x000162000c1e1500 */
[----:B------:R-:W-:-:S02]  /*0520*/  IADD3 R7, R39, 0xd, RZ ;  /* 0x0000000d27077810 */ /* 0x000fc40007ffe0ff */
[-C--:B------:R-:W-:Y:S02]  /*0530*/  ISETP.GE.AND P5, PT, R5, R2.reuse, PT ;  /* 0x000000020500720c */ /* 0x080fe40003fa6270 */
        /* <DEDUP_REMOVED lines=32> */
[----:B------:R-:W-:-:S04]  /*0740*/  LEA.HI R13, R28, 0x1, RZ, 0x1d ;  /* 0x000000011c0d7811 */ /* 0x000fc800078fe8ff */
[----:B------:R-:W-:Y:S02]  /*0750*/  LOP3.LUT P0, R14, R13, 0x3, RZ, 0xc0, !PT ;  /* 0x000000030d0e7812 */ /* 0x000fe4000780c0ff */
[----:B------:R-:W-:-:S11]  /*0760*/  LOP3.LUT R13, R41, 0x1f, RZ, 0xc0, !PT ;  /* 0x0000001f290d7812 */ /* 0x000fd600078ec0ff */
[----:B------:R-:W-:Y:S05]  /*0770*/  @!P0 BRA `(.L_x_204) ;  /* 0x000001b000008947 */ /* 0x000fea0003800000 */
[C---:B------:R-:W-:Y:S01]  /*0780*/  LEA R15, R13.reuse, 0x4b0, 0x9 ;  /* 0x000004b00d0f7811 */ /* 0x040fe200078e48ff */
[C---:B------:R-:W-:Y:S01]  /*0790*/  IMAD R25, R20.reuse, 0x20, R13 ;  /* 0x0000002014197824 */ /* 0x040fe200078e020d */
[----:B------:R-:W-:Y:S01]  /*07a0*/  ISETP.GT.U32.AND P2, PT, R13, 0xf, PT ;  /* 0x0000000f0d00780c */ /* 0x000fe20003f44070 */
[----:B------:R-:W-:Y:S02]  /*07b0*/  IMAD.MOV.U32 R19, RZ, RZ, R14 ;  /* 0x000000ffff137224 */ /* 0x000fe400078e000e */
[----:B------:R-:W-:Y:S01]  /*07c0*/  IMAD R15, R20, 0x2, R15 ;  /* 0x00000002140f7824 */ /* 0x000fe200078e020f */
[----:B------:R-:W-:-:S04]  /*07d0*/  IADD3 R27, R25, 0x10, RZ ;  /* 0x00000010191b7810 */ /* 0x000fc80007ffe0ff */
[----:B------:R-:W-:Y:S02]  /*07e0*/  IADD3 R25, R15, 0x6000, RZ ;  /* 0x000060000f197810 */ /* 0x000fe40007ffe0ff */
.L_x_209:
[----:B------:R-:W-:Y:S01]  /*07f0*/  IADD3 R19, R19, -0x1, RZ ;  /* 0xffffffff13137810 */ /* 0x000fe20007ffe0ff */
[----:B------:R-:W-:Y:S03]  /*0800*/  BSSY B2, `(.L_x_205) ;  /* 0x000000e000027945 */ /* 0x000fe60003800000 */
[----:B------:R-:W-:Y:S01]  /*0810*/  ISETP.NE.AND P1, PT, R19, RZ, PT ;  /* 0x000000ff1300720c */ /* 0x000fe20003f25270 */
[----:B0-----:R-:W-:Y:S07]  /*0820*/  @P2 BRA `(.L_x_206) ;  /* 0x000000b000002947 */ /* 0x001fee0003800000 */
[----:B------:R-:W-:Y:S01]  /*0830*/  ISETP.GE.AND P0, PT, R27, R2, PT ;  /* 0x000000021b00720c */ /* 0x000fe20003f06270 */
[----:B------:R-:W-:Y:S01]  /*0840*/  BSSY B3, `(.L_x_207) ;  /* 0x0000008000037945 */ /* 0x000fe20003800000 */
[----:B------:R-:W-:-:S11]  /*0850*/  PRMT R14, RZ, 0x7610, R14 ;  /* 0x00007610ff0e7816 */ /* 0x000fd6000000000e */
[----:B------:R-:W-:Y:S05]  /*0860*/  @P0 BRA `(.L_x_208) ;  /* 0x0000005000000947 */ /* 0x000fea0003800000 */
[----:B------:R-:W-:-:S04]  /*0870*/  IADD3 R15, P0, R3, R27, RZ ;  /* 0x0000001b030f7210 */ /* 0x000fc80007f1e0ff */
[----:B------:R-:W-:Y:S02]  /*0880*/  LEA.HI.X.SX32 R26, R27, R4, 0x1, P0 ;  /* 0x000000041b1a7211 */ /* 0x000fe400000f0eff */
[----:B------:R-:W-:-:S04]  /*0890*/  LEA R14, P0, R15, c[0x0][0x160], 0x1 ;  /* 0x000058000f0e7a11 */ /* 0x000fc800078008ff */
[----:B------:R-:W-:-:S05]  /*08a0*/  LEA.HI.X R15, R15, c[0x0][0x164], R26, 0x1, P0 ;  /* 0x000059000f0f7a11 */ /* 0x000fca00000f0c1a */
[----:B------:R0:W5:Y:S04]  /*08b0*/  LDG.E.U16 R14, [R14.64] ;  /* 0x000000060e0e7981 */ /* 0x000168000c1e1500 */
.L_x_208:
[----:B------:R-:W-:Y:S05]  /*08c0*/  BSYNC B3 ;  /* 0x0000000000037941 */ /* 0x000fea0003800000 */
.L_x_207:
[----:B-----5:R1:W-:Y:S02]  /*08d0*/  STS.U16 [R25], R14 ;  /* 0x0000000e19007388 */ /* 0x0203e40000000400 */
.L_x_206:
[----:B------:R-:W-:Y:S05]  /*08e0*/  BSYNC B2 ;  /* 0x0000000000027941 */ /* 0x000fea0003800000 */
.L_x_205:
[----:B------:R-:W-:Y:S02]  /*08f0*/  IADD3 R20, R20, 0x8, RZ ;  /* 0x0000000814147810 */ /* 0x000fe40007ffe0ff */
[----:B-1----:R-:W-:Y:S02]  /*0900*/  IADD3 R25, R25, 0x10, RZ ;  /* 0x0000001019197810 */ /* 0x002fe40007ffe0ff */
[----:B------:R-:W-:Y:S01]  /*0910*/  IADD3 R27, R27, 0x100, RZ ;  /* 0x000001001b1b7810 */ /* 0x000fe20007ffe0ff */
[----:B------:R-:W-:Y:S05]  /*0920*/  @P1 BRA `(.L_x_209) ;  /* 0xfffffec000001947 */ /* 0x000fea000383ffff */
.L_x_204:
[----:B------:R-:W-:Y:S05]  /*0930*/  BSYNC B1 ;  /* 0x0000000000017941 */ /* 0x000fea0003800000 */
.L_x_203:
[----:B------:R-:W-:-:S13]  /*0940*/  ISETP.GE.U32.AND P0, PT, R28, 0x18, PT ;  /* 0x000000181c00780c */ /* 0x000fda0003f06070 */
[----:B------:R-:W-:Y:S05]  /*0950*/  @!P0 BRA `(.L_x_202) ;  /* 0x0000035000008947 */ /* 0x000fea0003800000 */
[C---:B0-----:R-:W-:Y:S02]  /*0960*/  LEA R15, R13.reuse, 0x4b0, 0x9 ;  /* 0x000004b00d0f7811 */ /* 0x041fe400078e48ff */
[----:B------:R-:W-:Y:S01]  /*0970*/  ISETP.GT.U32.AND P0, PT, R13, 0xf, PT ;  /* 0x0000000f0d00780c */ /* 0x000fe20003f04070 */
[C---:B------:R-:W-:Y:S02]  /*0980*/  IMAD R13, R20.reuse, 0x20, R13 ;  /* 0x00000020140d7824 */ /* 0x040fe400078e020d */
[----:B------:R-:W-:-:S03]  /*0990*/  IMAD R15, R20, 0x2, R15 ;  /* 0x00000002140f7824 */ /* 0x000fc600078e020f */
[----:B------:R-:W-:Y:S02]  /*09a0*/  IADD3 R19, R13, 0x110, RZ ;  /* 0x000001100d137810 */ /* 0x000fe40007ffe0ff */
[----:B------:R-:W-:Y:S02]  /*09b0*/  IADD3 R13, R15, 0x6030, RZ ;  /* 0x000060300f0d7810 */ /* 0x000fe40007ffe0ff */
.L_x_222:
[----:B------:R-:W-:Y:S01]  /*09c0*/  IADD3 R25, R19, -0x100, RZ ;  /* 0xffffff0013197810 */ /* 0x000fe20007ffe0ff */
[----:B------:R-:W-:Y:S03]  /*09d0*/  BSSY B1, `(.L_x_210) ;  /* 0x0000014000017945 */ /* 0x000fe60003800000 */
[----:B0-2---:R-:W-:-:S04]  /*09e0*/  IADD3 R15, P1, R3, R25, RZ ;  /* 0x00000019030f7210 */ /* 0x005fc80007f3e0ff */
[----:B------:R-:W-:Y:S02]  /*09f0*/  LEA.HI.X.SX32 R26, R25, R4, 0x1, P1 ;  /* 0x00000004191a7211 */ /* 0x000fe400008f0eff */
[----:B------:R-:W-:-:S04]  /*0a00*/  LEA R14, P1, R15, c[0x0][0x160], 0x1 ;  /* 0x000058000f0e7a11 */ /* 0x000fc800078208ff */
[----:B------:R-:W-:Y:S01]  /*0a10*/  LEA.HI.X R15, R15, c[0x0][0x164], R26, 0x1, P1 ;  /* 0x000059000f0f7a11 */ /* 0x000fe200008f0c1a */
[----:B------:R-:W-:Y:S05]  /*0a20*/  @P0 BRA `(.L_x_211) ;  /* 0x000000e000000947 */ /* 0x000fea0003800000 */
[----:B------:R-:W-:Y:S01]  /*0a30*/  ISETP.GE.AND P1, PT, R25, R2, PT ;  /* 0x000000021900720c */ /* 0x000fe20003f26270 */
[----:B------:R-:W-:Y:S01]  /*0a40*/  BSSY B2, `(.L_x_212) ;  /* 0x0000004000027945 */ /* 0x000fe20003800000 */
[----:B------:R-:W-:-:S11]  /*0a50*/  PRMT R26, RZ, 0x7610, R26 ;  /* 0x00007610ff1a7816 */ /* 0x000fd6000000001a */
[----:B------:R-:W-:Y:S05]  /*0a60*/  @P1 BRA `(.L_x_213) ;  /* 0x0000001000001947 */ /* 0x000fea0003800000 */
[----:B------:R0:W5:Y:S02]  /*0a70*/  LDG.E.U16 R26, [R14.64] ;  /* 0x000000060e1a7981 */ /* 0x000164000c1e1500 */
.L_x_213:
[----:B------:R-:W-:Y:S05]  /*0a80*/  BSYNC B2 ;  /* 0x0000000000027941 */ /* 0x000fea0003800000 */
.L_x_212:
[----:B-----5:R1:W-:Y:S01]  /*0a90*/  STS.U16 [R13+-0x30], R26 ;  /* 0xffffd01a0d007388 */ /* 0x0203e20000000400 */
[----:B------:R-:W-:Y:S01]  /*0aa0*/  ISETP.GE.AND P1, PT, R19, R2, PT ;  /* 0x000000021300720c */ /* 0x000fe20003f26270 */
[----:B------:R-:W-:Y:S01]  /*0ab0*/  BSSY B2, `(.L_x_214) ;  /* 0x0000004000027945 */ /* 0x000fe20003800000 */
[----:B------:R-:W-:-:S11]  /*0ac0*/  PRMT R28, RZ, 0x7610, R28 ;  /* 0x00007610ff1c7816 */ /* 0x000fd6000000001c */
[----:B------:R-:W-:Y:S05]  /*0ad0*/  @P1 BRA `(.L_x_215) ;  /* 0x0000001000001947 */ /* 0x000fea0003800000 */
[----:B-1----:R1:W5:Y:S02]  /*0ae0*/  LDG.E.U16 R28, [R14.64+0x200] ;  /* 0x000200060e1c7981 */ /* 0x002364000c1e1500 */
.L_x_215:
[----:B-1----:R-:W-:Y:S05]  /*0af0*/  BSYNC B2 ;  /* 0x0000000000027941 */ /* 0x002fea0003800000 */
.L_x_214:
[----:B-----5:R1:W-:Y:S02]  /*0b00*/  STS.U16 [R13+-0x20], R28 ;  /* 0xffffe01c0d007388 */ /* 0x0203e40000000400 */
.L_x_211:
[----:B------:R-:W-:Y:S05]  /*0b10*/  BSYNC B1 ;  /* 0x0000000000017941 */ /* 0x000fea0003800000 */
.L_x_210:
[----:B------:R-:W-:Y:S01]  /*0b20*/  BSSY B1, `(.L_x_216) ;  /* 0x0000013000017945 */ /* 0x000fe20003800000 */
[----:B------:R-:W-:Y:S05]  /*0b30*/  @P0 BRA `(.L_x_217) ;  /* 0x0000011000000947 */ /* 0x000fea0003800000 */
[----:B------:R-:W-:Y:S01]  /*0b40*/  IADD3 R25, R19, 0x100, RZ ;  /* 0x0000010013197810 */ /* 0x000fe20007ffe0ff */
[----:B------:R-:W-:Y:S01]  /*0b50*/  BSSY B2, `(.L_x_218) ;  /* 0x0000005000027945 */ /* 0x000fe20003800000 */
[----:B------:R-:W-:Y:S02]  /*0b60*/  PRMT R26, RZ, 0x7610, R26 ;  /* 0x00007610ff1a7816 */ /* 0x000fe4000000001a */
[----:B------:R-:W-:-:S13]  /*0b70*/  ISETP.GE.AND P1, PT, R25, R2, PT ;  /* 0x000000021900720c */ /* 0x000fda0003f26270 */
[----:B------:R-:W-:Y:S05]  /*0b80*/  @P1 BRA `(.L_x_219) ;  /* 0x0000001000001947 */ /* 0x000fea0003800000 */
[----:B------:R2:W5:Y:S02]  /*0b90*/  LDG.E.U16 R26, [R14.64+0x400] ;  /* 0x000400060e1a7981 */ /* 0x000564000c1e1500 */
.L_x_219:
[----:B------:R-:W-:Y:S05]  /*0ba0*/  BSYNC B2 ;  /* 0x0000000000027941 */ /* 0x000fea0003800000 */
.L_x_218:
[----:B-----5:R3:W-:Y:S01]  /*0bb0*/  STS.U16 [R13+-0x10], R26 ;  /* 0xfffff01a0d007388 */ /* 0x0207e20000000400 */
[----:B------:R-:W-:Y:S05]  /*0bc0*/  @P0 BRA `(.L_x_217) ;  /* 0x0000008000000947 */ /* 0x000fea0003800000 */
[----:B------:R-:W-:Y:S01]  /*0bd0*/  IADD3 R25, R19, 0x200, RZ ;  /* 0x0000020013197810 */ /* 0x000fe20007ffe0ff */
[----:B------:R-:W-:Y:S01]  /*0be0*/  BSSY B2, `(.L_x_220) ;  /* 0x0000005000027945 */ /* 0x000fe20003800000 */
[----:B---3--:R-:W-:Y:S02]  /*0bf0*/  PRMT R26, RZ, 0x7610, R26 ;  /* 0x00007610ff1a7816 */ /* 0x008fe4000000001a */
[----:B------:R-:W-:-:S13]  /*0c00*/  ISETP.GE.AND P1, PT, R25, R2, PT ;  /* 0x000000021900720c */ /* 0x000fda0003f26270 */
[----:B------:R-:W-:Y:S05]  /*0c10*/  @P1 BRA `(.L_x_221) ;  /* 0x0000001000001947 */ /* 0x000fea0003800000 */
[----:B------:R3:W5:Y:S02]  /*0c20*/  LDG.E.U16 R26, [R14.64+0x600] ;  /* 0x000600060e1a7981 */ /* 0x000764000c1e1500 */
.L_x_221:
[----:B------:R-:W-:Y:S05]  /*0c30*/  BSYNC B2 ;  /* 0x0000000000027941 */ /* 0x000fea0003800000 */
.L_x_220:
[----:B-----5:R4:W-:Y:S02]  /*0c40*/  STS.U16 [R13], R26 ;  /* 0x0000001a0d007388 */ /* 0x0209e40000000400 */
.L_x_217:
[----:B------:R-:W-:Y:S05]  /*0c50*/  BSYNC B1 ;  /* 0x0000000000017941 */ /* 0x000fea0003800000 */
.L_x_216:
[----:B------:R-:W-:Y:S02]  /*0c60*/  IADD3 R20, R20, 0x20, RZ ;  /* 0x0000002014147810 */ /* 0x000fe40007ffe0ff */
[----:B-1-34-:R-:W-:Y:S02]  /*0c70*/  IADD3 R13, R13, 0x40, RZ ;  /* 0x000000400d0d7810 */ /* 0x01afe40007ffe0ff */
[----:B------:R-:W-:Y:S02]  /*0c80*/  ISETP.GE.U32.AND P1, PT, R20, 0x100, PT ;  /* 0x000001001400780c */ /* 0x000fe40003f26070 */
[----:B------:R-:W-:-:S11]  /*0c90*/  IADD3 R19, R19, 0x400, RZ ;  /* 0x0000040013137810 */ /* 0x000fd60007ffe0ff */
[----:B------:R-:W-:Y:S05]  /*0ca0*/  @!P1 BRA `(.L_x_222) ;  /* 0xfffffd1000009947 */ /* 0x000fea000383ffff */
.L_x_202:
[----:B0-----:R-:W-:Y:S05]  /*0cb0*/  BSYNC B0 ;  /* 0x0000000000007941 */ /* 0x001fea0003800000 */
.L_x_201:
[----:B------:R-:W-:Y:S01]  /*0cc0*/  ISETP.NE.AND P6, PT, R41, RZ, PT ;  /* 0x000000ff2900720c */ /* 0x000fe20003fc5270 */
[----:B------:R-:W0:Y:S01]  /*0cd0*/  S2R R20, SR_LANEID ;  /* 0x0000000000147919 */ /* 0x000e220000000000 */
[----:B--2--5:R-:W-:Y:S01]  /*0ce0*/  PRMT R15, R16, 0x7610, R15 ;  /* 0x00007610100f7816 */ /* 0x024fe2000000000f */
[----:B------:R-:W-:Y:S01]  /*0cf0*/  IMAD.MOV.U32 R32, RZ, RZ, 0xd ;  /* 0x0000000dff207424 */ /* 0x000fe200078e00ff */
[----:B------:R-:W-:Y:S01]  /*0d00*/  SHF.R.S32.HI R16, RZ, 0x1f, R41 ;  /* 0x0000001fff107819 */ /* 0x000fe20000011429 */
[----:B------:R-:W-:Y:S01]  /*0d10*/  CS2R R26, SRZ ;  /* 0x00000000001a7805 */ /* 0x000fe2000001ff00 */
[----:B------:R-:W-:Y:S01]  /*0d20*/  PRMT R13, R18, 0x7610, R13 ;  /* 0x00007610120d7816 */ /* 0x000fe2000000000d */
[----:B------:R-:W-:Y:S01]  /*0d30*/  CS2R R30, SRZ ;  /* 0x00000000001e7805 */ /* 0x000fe2000001ff00 */
[----:B------:R-:W-:Y:S02]  /*0d40*/  LEA.HI R16, R16, R41, RZ, 0x5 ;  /* 0x0000002910107211 */ /* 0x000fe400078f28ff */
[----:B------:R-:W-:-:S02]  /*0d50*/  PRMT R14, R17, 0x7610, R14 ;  /* 0x00007610110e7816 */ /* 0x000fc4000000000e */
[----:B------:R-:W-:Y:S01]  /*0d60*/  SHF.R.S32.HI R16, RZ, 0x5, R16 ;  /* 0x00000005ff107819 */ /* 0x000fe20000011410 */
[----:B------:R-:W-:Y:S01]  /*0d70*/  @!P6 STS [RZ], RZ ;  /* 0x000000ffff00e388 */ /* 0x000fe20000000800 */
[----:B------:R-:W-:Y:S02]  /*0d80*/  LEA R25, R41, 0x4b0, 0x1 ;  /* 0x000004b029197811 */ /* 0x000fe400078e08ff */
[----:B------:R-:W-:Y:S01]  /*0d90*/  PRMT R28, RZ, 0x7610, R28 ;  /* 0x00007610ff1c7816 */ /* 0x000fe2000000001c */
[----:B------:R-:W-:Y:S01]  /*0da0*/  IMAD.SHL.U32 R33, R16, 0x4, RZ ;  /* 0x0000000410217824 */ /* 0x000fe200078e00ff */
[----:B------:R-:W-:Y:S02]  /*0db0*/  PRMT R29, RZ, 0x7610, R29 ;  /* 0x00007610ff1d7816 */ /* 0x000fe4000000001d */
.L_x_234:
[----:B------:R-:W-:Y:S01]  /*0dc0*/  IMAD.MOV.U32 R17, RZ, RZ, 0x1 ;  /* 0x00000001ff117424 */ /* 0x000fe200078e00ff */
[----:B------:R-:W-:Y:S01]  /*0dd0*/  LOP3.LUT R16, R32, 0xffff, RZ, 0xc0, !PT ;  /* 0x0000ffff20107812 */ /* 0x000fe200078ec0ff */
[----:B------:R-:W-:Y:S01]  /*0de0*/  BAR.SYNC.DEFER_BLOCKING 0x0 ;  /* 0x0000000000007b1d */ /* 0x000fe20000010000 */
[----:B------:R-:W-:Y:S02]  /*0df0*/  HADD2.F32 R43, -RZ, R6.H0_H0 ;  /* 0x20000006ff2b7230 */ /* 0x000fe40000004100 */
        /* <DEDUP_REMOVED lines=9> */
[----:B------:R-:W-:-:S02]  /*0e90*/  LOP3.LUT R16, R36, R22, RZ, 0x30, !PT ;  /* 0x0000001624107212 */ /* 0x000fc400078e30ff */
[----:B------:R-:W-:Y:S01]  /*0ea0*/  ISETP.NE.AND P5, PT, R19, RZ, PT ;  /* 0x000000ff1300720c */ /* 0x000fe20003fa5270 */
[----:B------:R-:W-:Y:S01]  /*0eb0*/  LDS.U16 R49, [R25+0x6600] ;  /* 0x0066000019317984 */ /* 0x000fe20000000400 */
[----:B------:R-:W-:Y:S02]  /*0ec0*/  ISETP.NE.AND P4, PT, R17, RZ, PT ;  /* 0x000000ff1100720c */ /* 0x000fe40003f85270 */
[----:B------:R-:W-:Y:S01]  /*0ed0*/  LOP3.LUT R17, R36, R14, RZ, 0x30, !PT ;  /* 0x0000000e24117212 */ /* 0x000fe200078e30ff */
[----:B------:R-:W-:Y:S01]  /*0ee0*/  LDS.U16 R67, [R25+0x6e00] ;  /* 0x006e000019437984 */ /* 0x000fe20000000400 */
[----:B------:R-:W-:Y:S02]  /*0ef0*/  PRMT R19, R16, 0x9910, RZ ;  /* 0x0000991010137816 */ /* 0x000fe400000000ff */
[----:B------:R-:W-:Y:S01]  /*0f00*/  PRMT R34, R17, 0x9910, RZ ;  /* 0x0000991011227816 */ /* 0x000fe200000000ff */
[----:B------:R-:W-:Y:S01]  /*0f10*/  LDS.U16 R69, [R25+0x7000] ;  /* 0x0070000019457984 */ /* 0x000fe20000000400 */
[----:B------:R-:W-:Y:S01]  /*0f20*/  PRMT R35, R18, 0x9910, RZ ;  /* 0x0000991012237816 */ /* 0x000fe200000000ff */
[----:B------:R-:W-:Y:S01]  /*0f30*/  IMAD.MOV.U32 R17, RZ, RZ, R19 ;  /* 0x000000ffff117224 */ /* 0x000fe200078e0013 */
[----:B------:R-:W-:Y:S01]  /*0f40*/  LOP3.LUT R16, R36, R13, RZ, 0x30, !PT ;  /* 0x0000000d24107212 */ /* 0x000fe200078e30ff */
[----:B------:R-:W-:Y:S01]  /*0f50*/  IMAD.MOV.U32 R18, RZ, RZ, R34 ;  /* 0x000000ffff127224 */ /* 0x000fe200078e0022 */
[----:B------:R-:W-:Y:S01]  /*0f60*/  SEL R34, RZ, 0x1, P4 ;  /* 0x00000001ff227807 */ /* 0x000fe20002000000 */
[----:B------:R-:W-:Y:S01]  /*0f70*/  IMAD.MOV.U32 R19, RZ, RZ, R35 ;  /* 0x000000ffff137224 */ /* 0x000fe200078e0023 */
[----:B------:R-:W-:Y:S01]  /*0f80*/  PRMT R16, R16, 0x9910, RZ ;  /* 0x0000991010107816 */ /* 0x000fe200000000ff */
[----:B------:R-:W-:Y:S01]  /*0f90*/  HADD2.F32 R35, -RZ, R22.H0_H0 ;  /* 0x20000016ff237230 */ /* 0x000fe20000004100 */
[----:B------:R-:W-:-:S02]  /*0fa0*/  ISETP.NE.AND P1, PT, R18, RZ, PT ;  /* 0x000000ff1200720c */ /* 0x000fc40003f25270 */
[----:B------:R-:W-:Y:S01]  /*0fb0*/  ISETP.NE.AND P2, PT, R19, RZ, PT ;  /* 0x000000ff1300720c */ /* 0x000fe20003f45270 */
[----:B------:R-:W-:Y:S01]  /*0fc0*/  IMAD.MOV.U32 R18, RZ, RZ, R16 ;  /* 0x000000ffff127224 */ /* 0x000fe200078e0010 */
[----:B------:R-:W-:Y:S01]  /*0fd0*/  ISETP.NE.AND P0, PT, R17, RZ, PT ;  /* 0x000000ff1100720c */ /* 0x000fe20003f05270 */
[----:B------:R-:W-:Y:S01]  /*0fe0*/  HADD2.F32 R17, -RZ, R21.H0_H0 ;  /* 0x20000015ff117230 */ /* 0x000fe20000004100 */
[----:B------:R-:W-:Y:S02]  /*0ff0*/  LOP3.LUT R19, R36, R24, RZ, 0x30, !PT ;  /* 0x0000001824137212 */ /* 0x000fe400078e30ff */
[----:B------:R-:W-:Y:S02]  /*1000*/  FSEL R16, RZ, 1, P4 ;  /* 0x3f800000ff107808 */ /* 0x000fe40002000000 */
[----:B------:R-:W-:Y:S01]  /*1010*/  ISETP.NE.AND P3, PT, R18, RZ, PT ;  /* 0x000000ff1200720c */ /* 0x000fe20003f65270 */
[----:B------:R-:W-:Y:S01]  /*1020*/  HADD2.F32 R18, -RZ, R15.H0_H0 ;  /* 0x2000000fff127230 */ /* 0x000fe20000004100 */
[----:B------:R-:W-:Y:S01]  /*1030*/  PRMT R37, R19, 0x9910, RZ ;  /* 0x0000991013257816 */ /* 0x000fe200000000ff */
[----:B------:R-:W-:Y:S01]  /*1040*/  FFMA.FTZ R16, R16, R17, RZ ;  /* 0x0000001110107223 */ /* 0x000fe200000100ff */
[----:B------:R-:W-:-:S02]  /*1050*/  FSEL R19, RZ, 1, P5 ;  /* 0x3f800000ff137808 */ /* 0x000fc40002800000 */
[----:B------:R-:W-:Y:S02]  /*1060*/  FSEL R17, RZ, 1, P0 ;  /* 0x3f800000ff117808 */ /* 0x000fe40000000000 */
[----:B------:R-:W-:Y:S01]  /*1070*/  ISETP.NE.AND P4, PT, R37, RZ, PT ;  /* 0x000000ff2500720c */ /* 0x000fe20003f85270 */
        /* <DEDUP_REMOVED lines=8> */
[----:B------:R-:W-:Y:S01]  /*1100*/  FSEL R19, RZ, 1, P2 ;  /* 0x3f800000ff137808 */ /* 0x000fe20001000000 */
[----:B------:R-:W-:Y:S01]  /*1110*/  FFMA.FTZ R16, R17, R18, R16 ;  /* 0x0000001211107223 */ /* 0x000fe20000010010 */
[----:B------:R-:W-:Y:S02]  /*1120*/  SEL R17, RZ, 0xffffffff, P5 ;  /* 0xffffffffff117807 */ /* 0x000fe40002800000 */
[----:B------:R-:W-:Y:S01]  /*1130*/  PRMT R40, R37, 0x9910, RZ ;  /* 0x0000991025287816 */ /* 0x000fe200000000ff */
[----:B------:R-:W-:Y:S01]  /*1140*/  FFMA.FTZ R19, R19, R35, R16 ;  /* 0x0000002313137223 */ /* 0x000fe20000010010 */
[----:B------:R-:W-:Y:S01]  /*1150*/  ISETP.NE.AND P5, PT, R38, RZ, PT ;  /* 0x000000ff2600720c */ /* 0x000fe20003fa5270 */
[----:B------:R-:W-:Y:S01]  /*1160*/  HADD2.F32 R35, -RZ, R13.H0_H0 ;  /* 0x2000000dff237230 */ /* 0x000fe20000004100 */
[C---:B------:R-:W-:Y:S01]  /*1170*/  LOP3.LUT R37, R36.reuse, R7, RZ, 0x30, !PT ;  /* 0x0000000724257212 */ /* 0x040fe200078e30ff */
[----:B------:R-:W-:Y:S01]  /*1180*/  IMAD.SHL.U32 R17, R17, 0x2, RZ ;  /* 0x0000000211117824 */ /* 0x000fe200078e00ff */
[----:B------:R-:W-:-:S02]  /*1190*/  LOP3.LUT R38, R36, R0, RZ, 0x30, !PT ;  /* 0x0000000024267212 */ /* 0x000fc400078e30ff */
[----:B------:R-:W-:Y:S02]  /*11a0*/  SEL R16, RZ, 0x4, P0 ;  /* 0x00000004ff107807 */ /* 0x000fe40000000000 */
[----:B------:R-:W-:Y:S02]  /*11b0*/  FSEL R18, RZ, 1, P3 ;  /* 0x3f800000ff127808 */ /* 0x000fe40001800000 */
[----:B------:R-:W-:Y:S02]  /*11c0*/  ISETP.NE.AND P0, PT, R40, RZ, PT ;  /* 0x000000ff2800720c */ /* 0x000fe40003f05270 */
[----:B------:R-:W-:Y:S01]  /*11d0*/  PRMT R40, R37, 0x9910, RZ ;  /* 0x0000991025287816 */ /* 0x000fe200000000ff */
[----:B------:R-:W-:Y:S01]  /*11e0*/  FFMA.FTZ R19, R18, R35, R19 ;  /* 0x0000002312137223 */ /* 0x000fe20000010013 */
[----:B------:R-:W-:Y:S01]  /*11f0*/  PRMT R38, R38, 0x9910, RZ ;  /* 0x0000991026267816 */ /* 0x000fe200000000ff */
[----:B------:R-:W-:Y:S01]  /*1200*/  HADD2.F32 R37, -RZ, R24.H0_H0 ;  /* 0x20000018ff257230 */ /* 0x000fe20000004100 */
[----:B------:R-:W-:Y:S01]  /*1210*/  SEL R35, RZ, 0x8, P1 ;  /* 0x00000008ff237807 */ /* 0x000fe20000800000 */
[----:B------:R-:W-:Y:S01]  /*1220*/  IMAD.MOV.U32 R18, RZ, RZ, R40 ;  /* 0x000000ffff127224 */ /* 0x000fe200078e0028 */
[----:B------:R-:W-:Y:S01]  /*1230*/  FSEL R42, RZ, 1, P0 ;  /* 0x3f800000ff2a7808 */ /* 0x000fe20000000000 */
[----:B------:R-:W-:Y:S01]  /*1240*/  IMAD.MOV.U32 R40, RZ, RZ, R38 ;  /* 0x000000ffff287224 */ /* 0x000fe200078e0026 */
[----:B------:R-:W-:-:S02]  /*1250*/  FSEL R38, RZ, 1, P4 ;  /* 0x3f800000ff267808 */ /* 0x000fc40002000000 */
[----:B------:R-:W-:Y:S02]  /*1260*/  ISETP.NE.AND P1, PT, R18, RZ, PT ;  /* 0x000000ff1200720c */ /* 0x000fe40003f25270 */
[----:B------:R-:W-:Y:S01]  /*1270*/  SEL R18, RZ, 0x10, P2 ;  /* 0x00000010ff127807 */ /* 0x000fe20001000000 */
[----:B------:R-:W-:Y:S01]  /*1280*/  FFMA.FTZ R19, R38, R37, R19 ;  /* 0x0000002526137223 */ /* 0x000fe20000010013 */
[----:B------:R-:W-:Y:S01]  /*1290*/  ISETP.NE.AND P2, PT, R40, RZ, PT ;  /* 0x000000ff2800720c */ /* 0x000fe20003f45270 */
[----:B------:R-:W-:Y:S01]  /*12a0*/  HADD2.F32 R40, -RZ, R5.H0_H0 ;  /* 0x20000005ff287230 */ /* 0x000fe20000004100 */
[----:B------:R-:W-:Y:S01]  /*12b0*/  FSEL R38, RZ, 1, P5 ;  /* 0x3f800000ff267808 */ /* 0x000fe20002800000 */
[----:B------:R-:W1:Y:S01]  /*12c0*/  LDS.U16 R37, [R25+0x6000] ;  /* 0x0060000019257984 */ /* 0x000e620000000400 */
[----:B------:R-:W-:Y:S02]  /*12d0*/  LOP3.LUT R44, R36, R8, RZ, 0x30, !PT ;  /* 0x00000008242c7212 */ /* 0x000fe400078e30ff */
[----:B------:R-:W-:Y:S01]  /*12e0*/  SEL R66, RZ, 0x40, P4 ;  /* 0x00000040ff427807 */ /* 0x000fe20002000000 */
[----:B------:R-:W-:Y:S01]  /*12f0*/  FFMA.FTZ R19, R38, R40, R19 ;  /* 0x0000002826137223 */ /* 0x000fe20000010013 */
[----:B------:R-:W-:Y:S01]  /*1300*/  HADD2.F32 R40, -RZ, R7.H0_H0 ;  /* 0x20000007ff287230 */ /* 0x000fe20000004100 */
[----:B------:R-:W-:-:S02]  /*1310*/  FSEL R38, RZ, 1, P1 ;  /* 0x3f800000ff267808 */ /* 0x000fc40000800000 */
[----:B------:R-:W-:Y:S01]  /*1320*/  FFMA.FTZ R19, R42, R43, R19 ;  /* 0x0000002b2a137223 */ /* 0x000fe20000010013 */
[----:B------:R-:W-:Y:S01]  /*1330*/  PRMT R45, R44, 0x9910, RZ ;  /* 0x000099102c2d7816 */ /* 0x000fe200000000ff */
[----:B------:R-:W-:Y:S01]  /*1340*/  HADD2.F32 R42, -RZ, R0.H0_H0 ;  /* 0x20000000ff2a7230 */ /* 0x000fe20000004100 */
[----:B------:R-:W-:Y:S01]  /*1350*/  FSEL R43, RZ, 1, P2 ;  /* 0x3f800000ff2b7808 */ /* 0x000fe20001000000 */
[----:B------:R-:W-:Y:S01]  /*1360*/  FFMA.FTZ R38, R38, R40, R19 ;  /* 0x0000002826267223 */ /* 0x000fe20000010013 */
[----:B------:R-:W-:Y:S01]  /*1370*/  SEL R19, RZ, 0x20, P3 ;  /* 0x00000020ff137807 */ /* 0x000fe20001800000 */
[----:B------:R-:W-:Y:S01]  /*1380*/  HADD2.F32 R40, -RZ, R8.H0_H0 ;  /* 0x20000008ff287230 */ /* 0x000fe20000004100 */
[----:B------:R-:W-:Y:S01]  /*1390*/  ISETP.NE.AND P3, PT, R45, RZ, PT ;  /* 0x000000ff2d00720c */ /* 0x000fe20003f65270 */
[----:B------:R-:W-:Y:S01]  /*13a0*/  FFMA.FTZ R38, R43, R42, R38 ;  /* 0x0000002a2b267223 */ /* 0x000fe20000010026 */
[----:B------:R-:W-:Y:S01]  /*13b0*/  LDS.U16 R45, [R25+0x6200] ;  /* 0x00620000192d7984 */ /* 0x000fe20000000400 */
[----:B------:R-:W-:-:S02]  /*13c0*/  LOP3.LUT R44, R36, R9, RZ, 0x30, !PT ;  /* 0x00000009242c7212 */ /* 0x000fc400078e30ff */
[----:B------:R-:W-:Y:S01]  /*13d0*/  LOP3.LUT R42, R36, R10, RZ, 0x30, !PT ;  /* 0x0000000a242a7212 */ /* 0x000fe200078e30ff */
[----:B------:R-:W2:Y:S01]  /*13e0*/  LDS.U16 R43, [R25+0x6400] ;  /* 0x00640000192b7984 */ /* 0x000ea20000000400 */
[----:B------:R-:W-:Y:S02]  /*13f0*/  PRMT R46, R44, 0x9910, RZ ;  /* 0x000099102c2e7816 */ /* 0x000fe400000000ff */
[----:B------:R-:W-:Y:S02]  /*1400*/  FSEL R47, RZ, 1, P3 ;  /* 0x3f800000ff2f7808 */ /* 0x000fe40001800000 */
[----:B------:R-:W-:Y:S02]  /*1410*/  ISETP.NE.AND P4, PT, R46, RZ, PT ;  /* 0x000000ff2e00720c */ /* 0x000fe40003f85270 */
[----:B------:R-:W-:Y:S01]  /*1420*/  LOP3.LUT R44, R36, R11, RZ, 0x30, !PT ;  /* 0x0000000b242c7212 */ /* 0x000fe200078e30ff */
[----:B------:R-:W-:Y:S01]  /*1430*/  FFMA.FTZ R38, R47, R40, R38 ;  /* 0x000000282f267223 */ /* 0x000fe20000010026 */
[----:B------:R-:W-:Y:S01]  /*1440*/  PRMT R42, R42, 0x9910, RZ ;  /* 0x000099102a2a7816 */ /* 0x000fe200000000ff */
[----:B------:R-:W-:Y:S01]  /*1450*/  HADD2.F32 R40, -RZ, R9.H0_H0 ;  /* 0x20000009ff287230 */ /* 0x000fe20000004100 */
[----:B------:R-:W-:-:S02]  /*1460*/  FSEL R47, RZ, 1, P4 ;  /* 0x3f800000ff2f7808 */ /* 0x000fc40002000000 */
[----:B------:R-:W-:Y:S02]  /*1470*/  SEL R65, RZ, 0x80, P5 ;  /* 0x00000080ff417807 */ /* 0x000fe40002800000 */
[----:B------:R-:W-:Y:S01]  /*1480*/  PRMT R44, R44, 0x9910, RZ ;  /* 0x000099102c2c7816 */ /* 0x000fe200000000ff */
[----:B------:R-:W-:Y:S01]  /*1490*/  FFMA.FTZ R38, R47, R40, R38 ;  /* 0x000000282f267223 */ /* 0x000fe20000010026 */
[----:B------:R-:W-:Y:S01]  /*14a0*/  ISETP.NE.AND P5, PT, R42, RZ, PT ;  /* 0x000000ff2a00720c */ /* 0x000fe20003fa5270 */
[----:B------:R-:W-:Y:S01]  /*14b0*/  HADD2.F32 R40, -RZ, R10.H0_H0 ;  /* 0x2000000aff287230 */ /* 0x000fe20000004100 */
[----:B------:R-:W-:Y:S01]  /*14c0*/  SEL R64, RZ, 0x100, P0 ;  /* 0x00000100ff407807 */ /* 0x000fe20000000000 */
[----:B------:R-:W3:Y:S01]  /*14d0*/  LDS.U16 R47, [R25+0x6800] ;  /* 0x00680000192f7984 */ /* 0x000ee20000000400 */
[----:B------:R-:W-:Y:S02]  /*14e0*/  LOP3.LUT R42, R36, R12, RZ, 0x30, !PT ;  /* 0x0000000c242a7212 */ /* 0x000fe400078e30ff */
[----:B------:R-:W-:-:S02]  /*14f0*/  ISETP.NE.AND P0, PT, R44, RZ, PT ;  /* 0x000000ff2c00720c */ /* 0x000fc40003f05270 */
[----:B------:R-:W-:Y:S02]  /*1500*/  FSEL R51, RZ, 1, P5 ;  /* 0x3f800000ff337808 */ /* 0x000fe40002800000 */
[----:B------:R-:W-:Y:S01]  /*1510*/  PRMT R46, R42, 0x9910, RZ ;  /* 0x000099102a2e7816 */ /* 0x000fe200000000ff */
[----:B------:R-:W-:Y:S01]  /*1520*/  HADD2.F32 R42, -RZ, R11.H0_H0 ;  /* 0x2000000bff2a7230 */ /* 0x000fe20000004100 */
[----:B------:R-:W-:Y:S01]  /*1530*/  FSEL R53, RZ, 1, P0 ;  /* 0x3f800000ff357808 */ /* 0x000fe20000000000 */
[----:B------:R-:W-:Y:S01]  /*1540*/  FFMA.FTZ R38, R51, R40, R38 ;  /* 0x0000002833267223 */ /* 0x000fe20000010026 */
[----:B-1----:R-:W-:Y:S01]  /*1550*/  LOP3.LUT R44, R36, R37, RZ, 0x30, !PT ;  /* 0x00000025242c7212 */ /* 0x002fe200078e30ff */
[----:B------:R-:W-:Y:S01]  /*1560*/  LDS.U16 R51, [R25+0x6c00] ;  /* 0x006c000019337984 */ /* 0x000fe20000000400 */
[----:B------:R-:W-:Y:S01]  /*1570*/  SEL R63, RZ, 0x200, P1 ;  /* 0x00000200ff3f7807 */ /* 0x000fe20000800000 */
[----:B------:R-:W-:Y:S01]  /*1580*/  FFMA.FTZ R38, R53, R42, R38 ;  /* 0x0000002a35267223 */ /* 0x000fe20000010026 */
[----:B------:R-:W-:Y:S01]  /*1590*/  PRMT R48, R44, 0x9910, RZ ;  /* 0x000099102c307816 */ /* 0x000fe200000000ff */
[----:B------:R-:W1:Y:S01]  /*15a0*/  LDS.U16 R53, [R25+0x6a00] ;  /* 0x006a000019357984 */ /* 0x000e620000000400 */
[----:B------:R-:W-:Y:S01]  /*15b0*/  IMAD.MOV.U32 R44, RZ, RZ, R46 ;  /* 0x000000ffff2c7224 */ /* 0x000fe200078e002e */
[----:B------:R-:W-:Y:S01]  /*15c0*/  SEL R62, RZ, 0x400, P2 ;  /* 0x00000400ff3e7807 */ /* 0x000fe20001000000 */
[----:B------:R-:W-:Y:S01]  /*15d0*/  HADD2.F32 R42, -RZ, R37.H0_H0 ;  /* 0x20000025ff2a7230 */ /* 0x000fe20000004100 */
[----:B------:R-:W-:Y:S01]  /*15e0*/  IMAD.MOV.U32 R40, RZ, RZ, R48 ;  /* 0x000000ffff287224 */ /* 0x000fe200078e0030 */
[----:B--2---:R-:W-:Y:S01]  /*15f0*/  LOP3.LUT R46, R36, R43, RZ, 0x30, !PT ;  /* 0x0000002b242e7212 */ /* 0x004fe200078e30ff */
[----:B------:R-:W-:Y:S01]  /*1600*/  HADD2.F32 R43, -RZ, R43.H0_H0 ;  /* 0x2000002bff2b7230 */ /* 0x000fe20000004100 */
[----:B------:R-:W-:-:S02]  /*1610*/  ISETP.NE.AND P1, PT, R44, RZ, PT ;  /* 0x000000ff2c00720c */ /* 0x000fc40003f25270 */
[----:B------:R-:W-:Y:S01]  /*1620*/  LOP3.LUT R44, R36, R45, RZ, 0x30, !PT ;  /* 0x0000002d242c7212 */ /* 0x000fe200078e30ff */
[----:B------:R-:W-:Y:S01]  /*1630*/  HADD2.F32 R45, -RZ, R45.H0_H0 ;  /* 0x2000002dff2d7230 */ /* 0x000fe20000004100 */
[----:B------:R-:W-:Y:S01]  /*1640*/  ISETP.NE.AND P2, PT, R40, RZ, PT ;  /* 0x000000ff2800720c */ /* 0x000fe20003f45270 */
        /* <DEDUP_REMOVED lines=14> */
[----:B------:R-:W-:Y:S02]  /*1730*/  ISETP.NE.AND P4, PT, R38, RZ, PT ;  /* 0x000000ff2600720c */ /* 0x000fe40003f85270 */
[----:B------:R-:W-:Y:S02]  /*1740*/  FSEL R38, RZ, 1, P3 ;  /* 0x3f800000ff267808 */ /* 0x000fe40001800000 */
[----:B------:R-:W-:Y:S02]  /*1750*/  PRMT R44, R40, 0x9910, RZ ;  /* 0x00009910282c7816 */ /* 0x000fe400000000ff */
[----:B---3--:R-:W-:Y:S01]  /*1760*/  LOP3.LUT R42, R36, R47, RZ, 0x30, !PT ;  /* 0x0000002f242a7212 */ /* 0x008fe200078e30ff */
[----:B------:R-:W-:Y:S01]  /*1770*/  FFMA.FTZ R37, R38, R45, R37 ;  /* 0x0000002d26257223 */ /* 0x000fe20000010025 */
        /* <DEDUP_REMOVED lines=8> */
[C---:B-1----:R-:W-:Y:S01]  /*1800*/  LOP3.LUT R43, R36.reuse, R53, RZ, 0x30, !PT ;  /* 0x00000035242b7212 */ /* 0x042fe200078e30ff */
[----:B------:R-:W1:Y:S01]  /*1810*/  LDS.U16 R38, [R25+0x7200] ;  /* 0x0072000019267984 */ /* 0x000e620000000400 */
[----:B------:R-:W-:Y:S01]  /*1820*/  LOP3.LUT R45, R36, R51, RZ, 0x30, !PT ;  /* 0x00000033242d7212 */ /* 0x000fe200078e30ff */
[----:B------:R-:W-:Y:S01]  /*1830*/  HADD2.F32 R53, -RZ, R53.H0_H0 ;  /* 0x20000035ff357230 */ /* 0x000fe20000004100 */
[----:B------:R-:W-:Y:S01]  /*1840*/  SEL R58, RZ, 0x4000, P0 ;  /* 0x00004000ff3a7807 */ /* 0x000fe20000000000 */
[----:B------:R-:W-:Y:S01]  /*1850*/  HADD2.F32 R51, -RZ, R51.H0_H0 ;  /* 0x20000033ff337230 */ /* 0x000fe20000004100 */
[----:B------:R-:W-:-:S02]  /*1860*/  FSEL R42, RZ, 1, P5 ;  /* 0x3f800000ff2a7808 */ /* 0x000fc40002800000 */
[----:B------:R-:W-:Y:S02]  /*1870*/  ISETP.NE.AND P0, PT, R40, RZ, PT ;  /* 0x000000ff2800720c */ /* 0x000fe40003f05270 */
[----:B------:R-:W-:Y:S01]  /*1880*/  PRMT R43, R43, 0x9910, RZ ;  /* 0x000099102b2b7816 */ /* 0x000fe200000000ff */
[----:B------:R-:W2:Y:S01]  /*1890*/  LDS.U16 R40, [R25+0x7400] ;  /* 0x0074000019287984 */ /* 0x000ea20000000400 */
        /* <DEDUP_REMOVED lines=9> */
[----:B------:R-:W3:Y:S01]  /*1930*/  LDS.U16 R47, [R25+0x7600] ;  /* 0x00760000192f7984 */ /* 0x000ee20000000400 */
[----:B------:R-:W-:-:S02]  /*1940*/  ISETP.NE.AND P2, PT, R43, RZ, PT ;  /* 0x000000ff2b00720c */ /* 0x000fc40003f45270 */
[C---:B------:R-:W-:Y:S01]  /*1950*/  LOP3.LUT R43, R36.reuse, R67, RZ, 0x30, !PT ;  /* 0x00000043242b7212 */ /* 0x040fe200078e30ff */
[----:B------:R-:W4:Y:S01]  /*1960*/  LDS.U16 R49, [R25+0x7800] ;  /* 0x0078000019317984 */ /* 0x000f220000000400 */
[----:B------:R-:W-:Y:S01]  /*1970*/  FSEL R42, RZ, 1, P1 ;  /* 0x3f800000ff2a7808 */ /* 0x000fe20000800000 */
[----:B------:R-:W-:Y:S01]  /*1980*/  HADD2.F32 R67, -RZ, R67.H0_H0 ;  /* 0x20000043ff437230 */ /* 0x000fe20000004100 */
        /* <DEDUP_REMOVED lines=9> */
[----:B------:R-:W5:Y:S01]  /*1a20*/  LDS.U16 R45, [R25+0x7a00] ;  /* 0x007a0000192d7984 */ /* 0x000f620000000400 */
[----:B------:R-:W-:Y:S01]  /*1a30*/  IMAD.MOV.U32 R43, RZ, RZ, R44 ;  /* 0x000000ffff2b7224 */ /* 0x000fe200078e002c */
[----:B------:R-:W-:-:S02]  /*1a40*/  SEL R55, RZ, 0x20000, P3 ;  /* 0x00020000ff377807 */ /* 0x000fc40001800000 */
[----:B------:R-:W-:Y:S02]  /*1a50*/  ISETP.NE.AND P3, PT, R37, RZ, PT ;  /* 0x000000ff2500720c */ /* 0x000fe40003f65270 */
[----:B------:R-:W-:Y:S01]  /*1a60*/  ISETP.NE.AND P4, PT, R43, RZ, PT ;  /* 0x000000ff2b00720c */ /* 0x000fe20003f85270 */
[----:B------:R-:W-:Y:S01]  /*1a70*/  LDS.U16 R37, [R25+0x7e00] ;  /* 0x007e000019257984 */ /* 0x000fe20000000400 */
[----:B------:R-:W-:Y:S02]  /*1a80*/  FSEL R51, RZ, 1, P3 ;  /* 0x3f800000ff337808 */ /* 0x000fe40001800000 */
[C---:B-1----:R-:W-:Y:S01]  /*1a90*/  LOP3.LUT R44, R36.reuse, R38, RZ, 0x30, !PT ;  /* 0x00000026242c7212 */ /* 0x042fe200078e30ff */
[----:B------:R-:W1:Y:S01]  /*1aa0*/  LDS.U16 R43, [R25+0x7c00] ;  /* 0x007c0000192b7984 */ /* 0x000e620000000400 */
[----:B------:R-:W-:Y:S01]  /*1ab0*/  FSEL R53, RZ, 1, P4 ;  /* 0x3f800000ff357808 */ /* 0x000fe20002000000 */
[----:B------:R-:W-:Y:S01]  /*1ac0*/  FFMA.FTZ R42, R51, R67, R42 ;  /* 0x00000043332a7223 */ /* 0x000fe2000001002a */
[----:B--2---:R-:W-:Y:S01]  /*1ad0*/  LOP3.LUT R46, R36, R40, RZ, 0x30, !PT ;  /* 0x00000028242e7212 */ /* 0x004fe200078e30ff */
[----:B------:R-:W-:Y:S01]  /*1ae0*/  HADD2.F32 R38, -RZ, R38.H0_H0 ;  /* 0x20000026ff267230 */ /* 0x000fe20000004100 */
[----:B------:R-:W-:Y:S01]  /*1af0*/  PRMT R44, R44, 0x9910, RZ ;  /* 0x000099102c2c7816 */ /* 0x000fe200000000ff */
[----:B------:R-:W-:Y:S01]  /*1b00*/  FFMA.FTZ R42, R53, R69, R42 ;  /* 0x00000045352a7223 */ /* 0x000fe2000001002a */
[----:B------:R-:W-:Y:S01]  /*1b10*/  SEL R53, RZ, 0x80000, P5 ;  /* 0x00080000ff357807 */ /* 0x000fe20002800000 */
[----:B------:R-:W-:Y:S01]  /*1b20*/  HADD2.F32 R40, -RZ, R40.H0_H0 ;  /* 0x20000028ff287230 */ /* 0x000fe20000004100 */
[----:B------:R-:W-:-:S02]  /*1b30*/  PRMT R46, R46, 0x9910, RZ ;  /* 0x000099102e2e7816 */ /* 0x000fc400000000ff */
[----:B------:R-:W-:Y:S02]  /*1b40*/  ISETP.NE.AND P5, PT, R44, RZ, PT ;  /* 0x000000ff2c00720c */ /* 0x000fe40003fa5270 */
[----:B------:R-:W-:Y:S02]  /*1b50*/  SEL R52, RZ, 0x100000, P0 ;  /* 0x00100000ff347807 */ /* 0x000fe40000000000 */
[----:B---3--:R-:W-:Y:S02]  /*1b60*/  LOP3.LUT R44, R36, R47, RZ, 0x30, !PT ;  /* 0x0000002f242c7212 */ /* 0x008fe400078e30ff */
[----:B------:R-:W-:Y:S02]  /*1b70*/  ISETP.NE.AND P0, PT, R46, RZ, PT ;  /* 0x000000ff2e00720c */ /* 0x000fe40003f05270 */
[----:B------:R-:W-:Y:S02]  /*1b80*/  FSEL R51, RZ, 1, P5 ;  /* 0x3f800000ff337808 */ /* 0x000fe40002800000 */
[----:B----4-:R-:W-:-:S02]  /*1b90*/  LOP3.LUT R46, R36, R49, RZ, 0x30, !PT ;  /* 0x00000031242e7212 */ /* 0x010fc400078e30ff */
        /* <DEDUP_REMOVED lines=11> */
[----:B-----5:R-:W-:-:S02]  /*1c50*/  LOP3.LUT R44, R36, R45, RZ, 0x30, !PT ;  /* 0x0000002d242c7212 */ /* 0x020fc400078e30ff */
[----:B------:R-:W-:Y:S01]  /*1c60*/  ISETP.NE.AND P2, PT, R40, RZ, PT ;  /* 0x000000ff2800720c */ /* 0x000fe20003f45270 */
[----:B------:R-:W-:Y:S01]  /*1c70*/  HADD2.F32 R40, -RZ, R47.H0_H0 ;  /* 0x2000002fff287230 */ /* 0x000fe20000004100 */
[----:B------:R-:W-:Y:S02]  /*1c80*/  FSEL R47, RZ, 1, P1 ;  /* 0x3f800000ff2f7808 */ /* 0x000fe40000800000 */
[----:B-1----:R-:W-:Y:S02]  /*1c90*/  LOP3.LUT R46, R36, R43, RZ, 0x30, !PT ;  /* 0x0000002b242e7212 */ /* 0x002fe400078e30ff */
[----:B------:R-:W-:Y:S01]  /*1ca0*/  FSEL R49, RZ, 1, P2 ;  /* 0x3f800000ff317808 */ /* 0x000fe20001000000 */
[----:B------:R-:W-:Y:S01]  /*1cb0*/  FFMA.FTZ R38, R47, R40, R38 ;  /* 0x000000282f267223 */ /* 0x000fe20000010026 */
[----:B------:R-:W-:Y:S02]  /*1cc0*/  PRMT R44, R44, 0x9910, RZ ;  /* 0x000099102c2c7816 */ /* 0x000fe400000000ff */
[----:B------:R-:W-:Y:S01]  /*1cd0*/  LOP3.LUT R40, R36, R37, RZ, 0x30, !PT ;  /* 0x0000002524287212 */ /* 0x000fe200078e30ff */
[----:B------:R-:W-:Y:S01]  /*1ce0*/  FFMA.FTZ R36, R49, R42, R38 ;  /* 0x0000002a31247223 */ /* 0x000fe20000010026 */
[----:B------:R-:W-:Y:S01]  /*1cf0*/  PRMT R46, R46, 0x9910, RZ ;  /* 0x000099102e2e7816 */ /* 0x000fe200000000ff */
[----:B------:R-:W-:Y:S01]  /*1d00*/  IMAD.MOV.U32 R38, RZ, RZ, R44 ;  /* 0x000000ffff267224 */ /* 0x000fe200078e002c */
[----:B------:R-:W-:-:S02]  /*1d10*/  PRMT R42, R40, 0x9910, RZ ;  /* 0x00009910282a7816 */ /* 0x000fc400000000ff */
[----:B------:R-:W-:Y:S01]  /*1d20*/  SEL R49, RZ, 0x800000, P3 ;  /* 0x00800000ff317807 */ /* 0x000fe20001800000 */
[----:B------:R-:W-:Y:S01]  /*1d30*/  IMAD.MOV.U32 R40, RZ, RZ, R46 ;  /* 0x000000ffff287224 */ /* 0x000fe200078e002e */
[----:B------:R-:W-:Y:S02]  /*1d40*/  SEL R48, RZ, 0x1000000, P4 ;  /* 0x01000000ff307807 */ /* 0x000fe40002000000 */
[----:B------:R-:W-:Y:S01]  /*1d50*/  ISETP.NE.AND P3, PT, R38, RZ, PT ;  /* 0x000000ff2600720c */ /* 0x000fe20003f65270 */
[----:B------:R-:W-:Y:S01]  /*1d60*/  HADD2.F32 R38, -RZ, R45.H0_H0 ;  /* 0x2000002dff267230 */ /* 0x000fe20000004100 */
[----:B------:R-:W-:Y:S01]  /*1d70*/  ISETP.NE.AND P4, PT, R40, RZ, PT ;  /* 0x000000ff2800720c */ /* 0x000fe20003f85270 */
[----:B------:R-:W-:Y:S01]  /*1d80*/  IMAD.MOV.U32 R40, RZ, RZ, R42 ;  /* 0x000000ffff287224 */ /* 0x000fe200078e002a */
[----:B------:R-:W-:Y:S02]  /*1d90*/  FSEL R45, RZ, 1, P3 ;  /* 0x3f800000ff2d7808 */ /* 0x000fe40001800000 */
        /* <DEDUP_REMOVED lines=8> */
[----:B------:R-:W-:Y:S02]  /*1e20*/  SEL R46, RZ, 0x4000000, P0 ;  /* 0x04000000ff2e7807 */ /* 0x000fe40000000000 */
[----:B------:R-:W-:Y:S01]  /*1e30*/  LOP3.LUT R34, R17, 0x2, R34, 0xe2, !PT ;  /* 0x0000000211227812 */ /* 0x000fe200078ee222 */
[----:B------:R-:W-:Y:S01]  /*1e40*/  FFMA.FTZ R37, R37, R38, R36 ;  /* 0x0000002625257223 */ /* 0x000fe20000010024 */
[----:B------:R-:W-:-:S02]  /*1e50*/  SEL R45, RZ, 0x8000000, P1 ;  /* 0x08000000ff2d7807 */ /* 0x000fc40000800000 */
[----:B------:R-:W-:Y:S02]  /*1e60*/  LOP3.LUT R16, R35, R16, R34, 0xfe, !PT ;  /* 0x0000001023107212 */ /* 0x000fe400078efe22 */
[----:B------:R-:W1:Y:S01]  /*1e70*/  SHFL.DOWN P0, R38, R37, 0x1, 0x1f ;  /* 0x08201f0025267f89 */ /* 0x000e620000000000 */
[----:B0-----:R-:W-:Y:S02]  /*1e80*/  ISETP.NE.AND P1, PT, R20, RZ, PT ;  /* 0x000000ff1400720c */ /* 0x001fe40003f25270 */
[----:B------:R-:W-:Y:S02]  /*1e90*/  LOP3.LUT R19, R19, R18, R16, 0xfe, !PT ;  /* 0x0000001213137212 */ /* 0x000fe400078efe10 */
[----:B------:R-:W-:Y:S02]  /*1ea0*/  SEL R42, RZ, 0x10000000, P2 ;  /* 0x10000000ff2a7807 */ /* 0x000fe40001000000 */
[----:B------:R-:W-:Y:S02]  /*1eb0*/  LOP3.LUT R66, R66, R19, RZ, 0xfc, !PT ;  /* 0x0000001342427212 */ /* 0x000fe400078efcff */
[----:B------:R-:W-:-:S02]  /*1ec0*/  SEL R19, RZ, 0x20000000, P3 ;  /* 0x20000000ff137807 */ /* 0x000fc40001800000 */
[----:B------:R-:W-:Y:S02]  /*1ed0*/  LOP3.LUT R65, R65, R66, RZ, 0xfc, !PT ;  /* 0x0000004241417212 */ /* 0x000fe400078efcff */
[----:B------:R-:W-:Y:S02]  /*1ee0*/  SEL R35, RZ, 0x40000000, P4 ;  /* 0x40000000ff237807 */ /* 0x000fe40002000000 */
[----:B------:R-:W-:Y:S02]  /*1ef0*/  LOP3.LUT R64, R64, R65, RZ, 0xfc, !PT ;  /* 0x0000004140407212 */ /* 0x000fe400078efcff */
[----:B------:R-:W-:Y:S02]  /*1f00*/  SEL R34, RZ, 0x80000000, P5 ;  /* 0x80000000ff227807 */ /* 0x000fe40002800000 */
[----:B------:R-:W-:-:S04]  /*1f10*/  LOP3.LUT R63, R63, R64, RZ, 0xfc, !PT ;  /* 0x000000403f3f7212 */ /* 0x000fc800078efcff */
[----:B------:R-:W-:Y:S01]  /*1f20*/  LOP3.LUT R62, R62, R63, RZ, 0xfc, !PT ;  /* 0x0000003f3e3e7212 */ /* 0x000fe200078efcff */
[----:B-1----:R-:W-:-:S03]  /*1f30*/  @P0 FADD R38, R37, R38 ;  /* 0x0000002625260221 */ /* 0x002fc60000000000 */
        /* <DEDUP_REMOVED lines=26> */
[----:B0-----:R-:W-:-:S05]  /*20e0*/  @P0 FADD R17, R16, R17 ;  /* 0x0000001110110221 */ /* 0x001fca0000000000 */
        /* <DEDUP_REMOVED lines=16> */
.L_x_224:
[----:B0-----:R-:W-:Y:S05]  /*21f0*/  BSYNC B0 ;  /* 0x0000000000007941 */ /* 0x001fea0003800000 */
.L_x_223:
[----:B------:R-:W-:Y:S01]  /*2200*/  @!P6 FADD.FTZ R38, R38, R27 ;  /* 0x0000001b2626e221 */ /* 0x000fe20000010000 */
[----:B------:R-:W0:Y:S01]  /*2210*/  POPC R17, R34 ;  /* 0x0000002200117309 */ /* 0x000e220000000000 */
[C---:B------:R-:W-:Y:S01]  /*2220*/  ISETP.GT.U32.AND P0, PT, R41.reuse, 0x1f, PT ;  /* 0x0000001f2900780c */ /* 0x040fe20003f04070 */
[----:B------:R-:W-:Y:S01]  /*2230*/  BSSY B0, `(.L_x_225) ;  /* 0x0000044000007945 */ /* 0x000fe20003800000 */
[----:B------:R-:W-:Y:S01]  /*2240*/  LEA.HI R16, R41, R41, RZ, 0x1d ;  /* 0x0000002929107211 */ /* 0x000fe200078fe8ff */
[----:B------:R1:W-:Y:S03]  /*2250*/  @!P6 STS [0x4], R38 ;  /* 0x00000426ff00e388 */ /* 0x0003e60000000800 */
[----:B------:R-:W-:Y:S01]  /*2260*/  LEA R44, R16, 0x10, 0x2 ;  /* 0x00000010102c7811 */ /* 0x000fe200078e10ff */
[----:B------:R-:W-:Y:S06]  /*2270*/  BAR.SYNC.DEFER_BLOCKING 0x0 ;  /* 0x0000000000007b1d */ /* 0x000fec0000010000 */
[----:B------:R-:W2:Y:S04]  /*2280*/  LDS R27, [0x4] ;  /* 0x00000400ff1b7984 */ /* 0x000ea80000000800 */
[----:B------:R-:W-:Y:S06]  /*2290*/  BAR.SYNC.DEFER_BLOCKING 0x0 ;  /* 0x0000000000007b1d */ /* 0x000fec0000010000 */
[----:B0-----:R1:W-:Y:S04]  /*22a0*/  STS [R16.X4+0x20], R17 ;  /* 0x0000201110007388 */ /* 0x0013e80000004800 */
[----:B------:R-:W-:Y:S06]  /*22b0*/  BAR.SYNC.DEFER_BLOCKING 0x0 ;  /* 0x0000000000007b1d */ /* 0x000fec0000010000 */
[----:B------:R-:W-:Y:S05]  /*22c0*/  @P0 BRA `(.L_x_226) ;  /* 0x000003a000000947 */ /* 0x000fea0003800000 */
[----:B-1----:R-:W0:Y:S02]  /*22d0*/  S2R R18, SR_TID.X ;  /* 0x0000000000127919 */ /* 0x002e240000002100 */
        /* <DEDUP_REMOVED lines=8> */
[----:B------:R-:W3:Y:S04]  /*2360*/  LDS R36, [R67+0x38] ;  /* 0x0000380043247984 */ /* 0x000ee80000000800 */
[----:B------:R-:W4:Y:S01]  /*2370*/  LDS R16, [R67+0x3c] ;  /* 0x00003c0043107984 */ /* 0x000f220000000800 */
[----:B0-----:R-:W-:Y:S01]  /*2380*/  IADD3 R19, R37, R19, R38 ;  /* 0x0000001325137210 */ /* 0x001fe20007ffe026 */
[----:B------:R-:W-:-:S04]  /*2390*/  IMAD.MOV.U32 R37, RZ, RZ, 0x24 ;  /* 0x00000024ff257424 */ /* 0x000fc800078e00ff */
[----:B------:R-:W-:Y:S01]  /*23a0*/  IMAD R18, R18, R37, 0x10 ;  /* 0x0000001012127424 */ /* 0x000fe200078e0225 */
[----:B-1----:R-:W-:-:S04]  /*23b0*/  IADD3 R19, R43, R19, R68 ;  /* 0x000000132b137210 */ /* 0x002fc80007ffe044 */
[----:B---3--:R-:W-:-:S05]  /*23c0*/  IADD3 R17, R36, R19, R17 ;  /* 0x0000001324117210 */ /* 0x008fca0007ffe011 */
[----:B----4-:R-:W-:Y:S01]  /*23d0*/  IMAD.IADD R36, R17, 0x1, R16 ;  /* 0x0000000111247824 */ /* 0x010fe200078e0210 */
[----:B------:R-:W-:Y:S05]  /*23e0*/  BRA.DIV ~URZ, `(.L_x_227) ;  /* 0x000017e27f007947 */ /* 0x000fea000b800000 */
[----:B------:R0:W1:Y:S02]  /*23f0*/  SHFL.UP P1, R19, R36, 0x1, RZ ;  /* 0x0420000024137989 */ /* 0x00006400000200ff */
.L_x_238:
        /* <DEDUP_REMOVED lines=14> */
.L_x_239:
[----:B------:R-:W3:Y:S01]  /*24e0*/  LDS R68, [R18+0x10] ;  /* 0x0000100012447984 */ /* 0x000ee20000000800 */
[----:B------:R-:W-:Y:S01]  /*24f0*/  SEL R36, R36, RZ, P0 ;  /* 0x000000ff24247207 */ /* 0x000fe20000000000 */
[----:B-1----:R-:W-:Y:S02]  /*2500*/  IMAD.IADD R26, R26, 0x1, R19 ;  /* 0x000000011a1a7824 */ /* 0x002fe400078e0213 */
[----:B------:R-:W1:Y:S02]  /*2510*/  LDS R67, [R18+0x14] ;  /* 0x0000140012437984 */ /* 0x000e640000000800 */
[----:B------:R-:W-:Y:S02]  /*2520*/  IMAD.IADD R69, R36, 0x1, R69 ;  /* 0x0000000124457824 */ /* 0x000fe400078e0245 */
[----:B0-----:R-:W0:Y:S04]  /*2530*/  LDS R43, [R18+0x18] ;  /* 0x00001800122b7984 */ /* 0x001e280000000800 */
[----:B------:R-:W4:Y:S04]  /*2540*/  LDS R16, [R18+0x1c] ;  /* 0x00001c0012107984 */ /* 0x000f280000000800 */
[----:B------:R-:W5:Y:S04]  /*2550*/  LDS R37, [R18+0x20] ;  /* 0x0000200012257984 */ /* 0x000f680000000800 */
[----:B------:R-:W2:Y:S04]  /*2560*/  LDS R17, [R18+0x24] ;  /* 0x0000240012117984 */ /* 0x000ea80000000800 */
[----:B------:R-:W2:Y:S04]  /*2570*/  LDS R38, [R18+0x28] ;  /* 0x0000280012267984 */ /* 0x000ea80000000800 */
[----:B------:R0:W-:Y:S01]  /*2580*/  STS [R18+0x10], R69 ;  /* 0x0000104512007388 */ /* 0x0001e20000000800 */
[----:B---3--:R-:W-:-:S04]  /*2590*/  IMAD.IADD R68, R69, 0x1, R68 ;  /* 0x0000000145447824 */ /* 0x008fc800078e0244 */
[----:B-1----:R-:W-:Y:S01]  /*25a0*/  IMAD.IADD R67, R68, 0x1, R67 ;  /* 0x0000000144437824 */ /* 0x002fe200078e0243 */
[----:B------:R1:W-:Y:S03]  /*25b0*/  STS [R18+0x14], R68 ;  /* 0x0000144412007388 */ /* 0x0003e60000000800 */
[----:B0-----:R-:W-:Y:S01]  /*25c0*/  IMAD.IADD R43, R67, 0x1, R43 ;  /* 0x00000001432b7824 */ /* 0x001fe200078e022b */
[----:B------:R1:W-:Y:S03]  /*25d0*/  STS [R18+0x18], R67 ;  /* 0x0000184312007388 */ /* 0x0003e60000000800 */
[----:B----4-:R-:W-:Y:S01]  /*25e0*/  IMAD.IADD R16, R43, 0x1, R16 ;  /* 0x000000012b107824 */ /* 0x010fe200078e0210 */
[----:B------:R1:W-:Y:S03]  /*25f0*/  STS [R18+0x1c], R43 ;  /* 0x00001c2b12007388 */ /* 0x0003e60000000800 */
[----:B-----5:R-:W-:Y:S01]  /*2600*/  IMAD.IADD R37, R16, 0x1, R37 ;  /* 0x0000000110257824 */ /* 0x020fe200078e0225 */
[----:B------:R1:W-:Y:S03]  /*2610*/  STS [R18+0x20], R16 ;  /* 0x0000201012007388 */ /* 0x0003e60000000800 */
[----:B--2---:R-:W-:Y:S01]  /*2620*/  IMAD.IADD R17, R37, 0x1, R17 ;  /* 0x0000000125117824 */ /* 0x004fe200078e0211 */
[----:B------:R1:W-:Y:S03]  /*2630*/  STS [R18+0x24], R37 ;  /* 0x0000242512007388 */ /* 0x0003e60000000800 */
[----:B------:R-:W-:Y:S01]  /*2640*/  IMAD.IADD R38, R17, 0x1, R38 ;  /* 0x0000000111267824 */ /* 0x000fe200078e0226 */
[----:B------:R1:W-:Y:S04]  /*2650*/  STS [R18+0x28], R17 ;  /* 0x0000281112007388 */ /* 0x0003e80000000800 */
[----:B------:R1:W-:Y:S02]  /*2660*/  STS [R18+0x2c], R38 ;  /* 0x00002c2612007388 */ /* 0x0003e40000000800 */
.L_x_226:
[----:B-1----:R-:W-:Y:S05]  /*2670*/  BSYNC B0 ;  /* 0x0000000000007941 */ /* 0x002fea0003800000 */
.L_x_225:
[----:B------:R-:W-:Y:S01]  /*2680*/  WARPSYNC 0xffffffff ;  /* 0xffffffff00007948 */ /* 0x000fe20003800000 */
[----:B------:R-:W-:Y:S01]  /*2690*/  BAR.SYNC.DEFER_BLOCKING 0x0 ;  /* 0x0000000000007b1d */ /* 0x000fe20000010000 */
[----:B------:R-:W-:Y:S01]  /*26a0*/  IMAD.MOV.U32 R16, RZ, RZ, c[0x0][0x1b4] ;  /* 0x00006d00ff107624 */ /* 0x000fe200078e00ff */
[----:B--2---:R-:W-:-:S03]  /*26b0*/  FSETP.GT.FTZ.AND P1, PT, R27, RZ, PT ;  /* 0x000000ff1b00720b */ /* 0x004fc60003f34000 */
        /* <DEDUP_REMOVED lines=14> */
.L_x_229:
        /* <DEDUP_REMOVED lines=111> */
[----:B0-----:R-:W-:Y:S01]  /*2e90*/  @!P1 IADD3 R44, R44, 0x1, RZ ;  /* 0x000000012c2c9810 */ /* 0x001fe20007ffe0ff */
[----:B------:R-:W-:-:S03]  /*2ea0*/  IMAD.MOV.U32 R36, RZ, RZ, R57 ;  /* 0x000000ffff247224 */ /* 0x000fc600078e0039 */
[----:B------:R-:W-:Y:S02]  /*2eb0*/  ISETP.GT.U32.OR P2, PT, R44, 0xbff, !P2 ;  /* 0x00000bff2c00780c */ /* 0x000fe40005744470 */
[----:B------:R-:W-:-:S11]  /*2ec0*/  ISETP.GT.AND P4, PT, R36, -0x1, PT ;  /* 0xffffffff2400780c */ /* 0x000fd60003f84270 */
        /* <DEDUP_REMOVED lines=127> */
.L_x_230:
        /* <DEDUP_REMOVED lines=20> */
.L_x_232:
        /* <DEDUP_REMOVED lines=12> */
.L_x_233:
[----:B------:R-:W-:Y:S01]  /*38c0*/  IADD3 R32, R32, -0x1, RZ ;  /* 0xffffffff20207810 */ /* 0x000fe20007ffe0ff */
[----:B0-----:R-:W-:Y:S05]  /*38d0*/  BRA `(.L_x_234) ;  /* 0xffffd4e000007947 */ /* 0x001fea000383ffff */
.L_x_231:
        /* <DEDUP_REMOVED lines=23> */
.L_x_236:
[----:B------:R-:W-:Y:S05]  /*3a50*/  BSYNC B0 ;  /* 0x0000000000007941 */ /* 0x000fea0003800000 */
.L_x_235:
[----:B------:R-:W-:Y:S05]  /*3a60*/  @P0 EXIT ;  /* 0x000000000000094d */ /* 0x000fea0003800000 */
.L_x_237:
        /* <DEDUP_REMOVED lines=13> */
.L_x_200:
        /* <DEDUP_REMOVED lines=9> */
.L_x_227:
[----:B------:R-:W-:Y:S01]  /*3bd0*/  IMAD.MOV.U32 R37, RZ, RZ, R36 ;  /* 0x000000ffff257224 */ /* 0x000fe200078e0024 */
[----:B------:R-:W-:Y:S01]  /*3be0*/  MOV R16, 0x3c30 ;  /* 0x00003c3000107802 */ /* 0x000fe20000000f00 */
[----:B------:R-:W-:-:S02]  /*3bf0*/  IMAD.MOV.U32 R68, RZ, RZ, 0x1 ;  /* 0x00000001ff447424 */ /* 0x000fc400078e00ff */
[----:B------:R-:W-:Y:S02]  /*3c00*/  IMAD.MOV.U32 R19, RZ, RZ, RZ ;  /* 0x000000ffff137224 */ /* 0x000fe400078e00ff */
[----:B------:R-:W-:Y:S02]  /*3c10*/  IMAD.MOV.U32 R43, RZ, RZ, -0x1 ;  /* 0xffffffffff2b7424 */ /* 0x000fe400078e00ff */
[----:B--2---:R-:W-:Y:S05]  /*3c20*/  CALL.REL.NOINC `($__internal_15_$__cuda_sm70_shflsync_up_p) ;  /* 0x0000034000007944 */ /* 0x004fea0003c00000 */
[----:B------:R-:W-:Y:S01]  /*3c30*/  ISETP.EQ.U32.AND P1, PT, R38, 0x1, PT ;  /* 0x000000012600780c */ /* 0x000fe20003f22070 */
[----:B------:R-:W-:Y:S08]  /*3c40*/  BRA `(.L_x_238) ;  /* 0xffffe7b000007947 */ /* 0x000ff0000383ffff */
.L_x_228:
[----:B------:R-:W-:Y:S01]  /*3c50*/  IMAD.MOV.U32 R68, RZ, RZ, 0x2 ;  /* 0x00000002ff447424 */ /* 0x000fe200078e00ff */
[----:B------:R-:W-:Y:S01]  /*3c60*/  MOV R16, 0x3ca0 ;  /* 0x00003ca000107802 */ /* 0x000fe20000000f00 */
[----:B------:R-:W-:Y:S02]  /*3c70*/  IMAD.MOV.U32 R19, RZ, RZ, RZ ;  /* 0x000000ffff137224 */ /* 0x000fe400078e00ff */
[----:B------:R-:W-:Y:S02]  /*3c80*/  IMAD.MOV.U32 R43, RZ, RZ, -0x1 ;  /* 0xffffffffff2b7424 */ /* 0x000fe400078e00ff */
[----:B0-2---:R-:W-:Y:S05]  /*3c90*/  CALL.REL.NOINC `($__internal_15_$__cuda_sm70_shflsync_up_p) ;  /* 0x000002d000007944 */ /* 0x005fea0003c00000 */
[----:B------:R-:W-:Y:S01]  /*3ca0*/  IMAD.IADD R16, R37, 0x1, R19 ;  /* 0x0000000125107824 */ /* 0x000fe200078e0213 */
[----:B------:R-:W-:Y:S01]  /*3cb0*/  ISETP.NE.U32.AND P1, PT, R38, 0x1, PT ;  /* 0x000000012600780c */ /* 0x000fe20003f25070 */
[----:B------:R-:W-:Y:S02]  /*3cc0*/  IMAD.MOV.U32 R68, RZ, RZ, 0x4 ;  /* 0x00000004ff447424 */ /* 0x000fe400078e00ff */
[----:B------:R-:W-:Y:S01]  /*3cd0*/  IMAD.MOV.U32 R43, RZ, RZ, -0x1 ;  /* 0xffffffffff2b7424 */ /* 0x000fe200078e00ff */
[----:B------:R-:W-:Y:S01]  /*3ce0*/  SEL R37, R16, R19, !P1 ;  /* 0x0000001310257207 */ /* 0x000fe20004800000 */
[----:B------:R-:W-:Y:S01]  /*3cf0*/  IMAD.MOV.U32 R19, RZ, RZ, RZ ;  /* 0x000000ffff137224 */ /* 0x000fe200078e00ff */
[----:B------:R-:W-:-:S02]  /*3d00*/  MOV R16, 0x3d20 ;  /* 0x00003d2000107802 */ /* 0x000fc40000000f00 */
[----:B------:R-:W-:Y:S05]  /*3d10*/  CALL.REL.NOINC `($__internal_15_$__cuda_sm70_shflsync_up_p) ;  /* 0x0000025000007944 */ /* 0x000fea0003c00000 */
[----:B------:R-:W-:Y:S01]  /*3d20*/  IMAD.IADD R16, R37, 0x1, R19 ;  /* 0x0000000125107824 */ /* 0x000fe200078e0213 */
[----:B------:R-:W-:Y:S01]  /*3d30*/  ISETP.NE.U32.AND P1, PT, R38, 0x1, PT ;  /* 0x000000012600780c */ /* 0x000fe20003f25070 */
[----:B------:R-:W-:-:S02]  /*3d40*/  IMAD.MOV.U32 R68, RZ, RZ, 0x8 ;  /* 0x00000008ff447424 */ /* 0x000fc400078e00ff */
[----:B------:R-:W-:Y:S01]  /*3d50*/  IMAD.MOV.U32 R43, RZ, RZ, -0x1 ;  /* 0xffffffffff2b7424 */ /* 0x000fe200078e00ff */
[----:B------:R-:W-:Y:S01]  /*3d60*/  SEL R37, R16, R19, !P1 ;  /* 0x0000001310257207 */ /* 0x000fe20004800000 */
[----:B------:R-:W-:Y:S01]  /*3d70*/  IMAD.MOV.U32 R19, RZ, RZ, RZ ;  /* 0x000000ffff137224 */ /* 0x000fe200078e00ff */
[----:B------:R-:W-:Y:S02]  /*3d80*/  MOV R16, 0x3da0 ;  /* 0x00003da000107802 */ /* 0x000fe40000000f00 */
[----:B------:R-:W-:Y:S05]  /*3d90*/  CALL.REL.NOINC `($__internal_15_$__cuda_sm70_shflsync_up_p) ;  /* 0x000001d000007944 */ /* 0x000fea0003c00000 */
        /* <DEDUP_REMOVED lines=11> */
[----:B------:R-:W-:Y:S01]  /*3e50*/  IMAD.MOV.U32 R38, RZ, RZ, 0x1f ;  /* 0x0000001fff267424 */ /* 0x000fe200078e00ff */
[----:B------:R-:W-:Y:S01]  /*3e60*/  SEL R37, R16, R19, !P1 ;  /* 0x0000001310257207 */ /* 0x000fe20004800000 */
[----:B------:R-:W-:Y:S01]  /*3e70*/  IMAD.MOV.U32 R68, RZ, RZ, -0x1 ;  /* 0xffffffffff447424 */ /* 0x000fe200078e00ff */
[----:B------:R-:W-:Y:S02]  /*3e80*/  MOV R16, 0x3ea0 ;  /* 0x00003ea000107802 */ /* 0x000fe40000000f00 */
[----:B------:R-:W-:Y:S05]  /*3e90*/  CALL.REL.NOINC `($__internal_14_$__cuda_sm70_shflsync_idx_p) ;  /* 0x0000009000007944 */ /* 0x000fea0003c00000 */
[----:B------:R-:W-:Y:S01]  /*3ea0*/  IMAD.IADD R36, R37, 0x1, -R36 ;  /* 0x0000000125247824 */ /* 0x000fe200078e0a24 */
[----:B------:R-:W-:Y:S01]  /*3eb0*/  MOV R16, 0x3f20 ;  /* 0x00003f2000107802 */ /* 0x000fe20000000f00 */
[----:B-1----:R-:W-:Y:S02]  /*3ec0*/  IMAD.MOV.U32 R19, RZ, RZ, R69 ;  /* 0x000000ffff137224 */ /* 0x002fe400078e0045 */
[----:B0-----:R-:W-:Y:S02]  /*3ed0*/  IMAD.MOV.U32 R37, RZ, RZ, R26 ;  /* 0x000000ffff257224 */ /* 0x001fe400078e001a */
[----:B------:R-:W-:Y:S02]  /*3ee0*/  IMAD.MOV.U32 R38, RZ, RZ, RZ ;  /* 0x000000ffff267224 */ /* 0x000fe400078e00ff */
[----:B------:R-:W-:-:S02]  /*3ef0*/  IMAD.MOV.U32 R69, RZ, RZ, 0x1f ;  /* 0x0000001fff457424 */ /* 0x000fc400078e00ff */
[----:B------:R-:W-:Y:S02]  /*3f00*/  IMAD.MOV.U32 R68, RZ, RZ, -0x1 ;  /* 0xffffffffff447424 */ /* 0x000fe400078e00ff */
[----:B------:R-:W-:Y:S05]  /*3f10*/  CALL.REL.NOINC `($__internal_14_$__cuda_sm70_shflsync_idx_p) ;  /* 0x0000001000007944 */ /* 0x000fea0003c00000 */
[----:B01----:R-:W-:Y:S05]  /*3f20*/  BRA `(.L_x_239) ;  /* 0xffffe5b000007947 */ /* 0x003fea000383ffff */
        .weak           $__internal_14_$__cuda_sm70_shflsync_idx_p
        .type           $__internal_14_$__cuda_sm70_shflsync_idx_p,@function
        .size           $__internal_14_$__cuda_sm70_shflsync_idx_p,($__internal_15_$__cuda_sm70_shflsync_up_p - $__internal_14_$__cuda_sm70_shflsync_idx_p)
$__internal_14_$__cuda_sm70_shflsync_idx_p:
[----:B------:R-:W-:Y:S01]  /*3f30*/  IMAD.MOV.U32 R17, RZ, RZ, 0x0 ;  /* 0x00000000ff117424 */ /* 0x000fe200078e00ff */
[----:B------:R-:W-:Y:S04]  /*3f40*/  WARPSYNC R68 ;  /* 0x0000004400007348 */ /* 0x000fe80003800000 */
[----:B------:R0:W1:Y:S01]  /*3f50*/  SHFL.IDX PT, R69, R37, R38, R69 ;  /* 0x0000002625457389 */ /* 0x00006200000e0045 */
[----:B------:R-:W-:Y:S05]  /*3f60*/  RET.REL.NODEC R16 `(_ZN17fastertransformer19segmented_topp_impl27segmented_top_p_single_passINS0_28Segmented_topk_kernel_paramsI6__halfiLi256ELi1EEELi32EEEvNS0_20TopKPerSegmentParamsE) ;  /* 0xffffc09010007950 */ /* 0x000fea0003c3ffff */
        .weak           $__internal_15_$__cuda_sm70_shflsync_up_p
        .type           $__internal_15_$__cuda_sm70_shflsync_up_p,@function
        .size           $__internal_15_$__cuda_sm70_shflsync_up_p,(.L_x_1826 - $__internal_15_$__cuda_sm70_shflsync_up_p)
$__internal_15_$__cuda_sm70_shflsync_up_p:
[----:B------:R-:W-:Y:S04]  /*3f70*/  WARPSYNC R43 ;  /* 0x0000002b00007348 */ /* 0x000fe80003800000 */
[----:B------:R-:W0:Y:S01]  /*3f80*/  SHFL.UP P1, R19, R37, R68, R19 ;  /* 0x0400004425137389 */ /* 0x000e220000020013 */
[----:B------:R-:W-:Y:S01]  /*3f90*/  IMAD.MOV.U32 R17, RZ, RZ, 0x0 ;  /* 0x00000000ff117424 */ /* 0x000fe200078e00ff */
[----:B0-----:R-:W-:-:S03]  /*3fa0*/  SEL R38, RZ, 0x1, !P1 ;  /* 0x00000001ff267807 */ /* 0x001fc60004800000 */
[----:B------:R-:W-:Y:S05]  /*3fb0*/  RET.REL.NODEC R16 `(_ZN17fastertransformer19segmented_topp_impl27segmented_top_p_single_passINS0_28Segmented_topk_kernel_paramsI6__halfiLi256ELi1EEELi32EEEvNS0_20TopKPerSegmentParamsE) ;  /* 0xffffc04010007950 */ /* 0x000fea0003c3ffff */
.L_x_240:
        /* <DEDUP_REMOVED lines=12> */
.L_x_1826:


//--------------------- .text._ZN17fastertransformer19segmented_topp_impl15blockSortKernelI6__halfLi1024ELi4EEEvPKT_PS3_PKiPiS8_iii --------------------------
	.section	.text._ZN17fastertransformer19segmented_topp_impl15blockSortKernelI6__halfLi1024ELi4EEEvPKT_PS3_PKiPiS8_iii,"ax",@progbits
	.sectioninfo	@"SHI_REGISTERS=53"
	.align	128
        .global         _ZN17fastertransformer19segmented_topp_impl15blockSortKernelI6__halfLi1024ELi4EEEvPKT_PS3_PKiPiS8_iii
        .type           _ZN17fastertransformer19segmented_topp_impl15blockSortKernelI6__halfLi1024ELi4EEEvPKT_PS3_PKiPiS8_iii,@function
        .size           _ZN17fastertransformer19segmented_topp_impl15blockSortKernelI6__halfLi1024ELi4EEEvPKT_PS3_PKiPiS8_iii,(.L_x_1909 - _ZN17fastertransformer19segmented_topp_impl15blockSortKernelI6__halfLi1024ELi4EEEvPKT_PS3_PKiPiS8_iii)
        .other          _ZN17fastertransformer19segmented_topp_impl15blockSortKernelI6__halfLi1024ELi4EEEvPKT_PS3_PKiPiS8_iii,@"STO_CUDA_ENTRY STV_DEFAULT"
_ZN17fastertransformer19segmented_topp_impl15blockSortKernelI6__halfLi1024ELi4EEEvPKT_PS3_PKiPiS8_iii:
.text._ZN17fastertransformer19segmented_topp_impl15blockSortKernelI6__halfLi1024ELi4EEEvPKT_PS3_PKiPiS8_iii:
[----:B------:R-:W-:Y:S02]  /*0000*/  IMAD.MOV.U32 R1, RZ, RZ, c[0x0][0x28] ;  /* 0x00000a00ff017624 */ /* 0x000fe400078e00ff */
[----:B------:R-:W0:Y:S02]  /*0010*/  S2R R5, SR_CTAID.X ;  /* 0x0000000000057919 */ /* 0x000e240000002500 */
[----:B0-----:R-:W-:-:S13]  /*0020*/  ISETP.GE.U32.AND P0, PT, R5, c[0x0][0x190], PT ;  /* 0x0000640005007a0c */ /* 0x001fda0003f06070 */
[----:B------:R-:W-:Y:S05]  /*0030*/  @P0 EXIT ;  /* 0x000000000000094d */ /* 0x000fea0003800000 */
[----:B------:R-:W-:Y:S01]  /*0040*/  IMAD.MOV.U32 R2, RZ, RZ, 0x4 ;  /* 0x00000004ff027424 */ /* 0x000fe200078e00ff */
[----:B------:R-:W-:-:S03]  /*0050*/  ULDC.64 UR6, c[0x0][0x118] ;  /* 0x0000460000067ab9 */ /* 0x000fc60000000a00 */
[----:B------:R-:W-:-:S06]  /*0060*/  IMAD.WIDE.U32 R2, R5, R2, c[0x0][0x180] ;  /* 0x0000600005027625 */ /* 0x000fcc00078e0002 */
[----:B------:R-:W2:Y:S02]  /*0070*/  LDG.E R3, [R2.64] ;  /* 0x0000000602037981 */ /* 0x000ea4000c1e1900 */
[----:B--2---:R-:W-:-:S13]  /*0080*/  ISETP.NE.AND P0, PT, R3, RZ, PT ;  /* 0x000000ff0300720c */ /* 0x004fda0003f05270 */
[----:B------:R-:W-:Y:S05]  /*0090*/  @!P0 EXIT ;  /* 0x000000000000894d */ /* 0x000fea0003800000 */
[----:B------:R-:W0:Y:S01]  /*00a0*/  S2R R28, SR_TID.X ;  /* 0x00000000001c7919 */ /* 0x000e220000002100 */
[----:B------:R-:W-:Y:S01]  /*00b0*/  IMAD R5, R5, c[0x0][0x18c], RZ ;  /* 0x0000630005057a24 */ /* 0x000fe200078e02ff */
[----:B0-----:R-:W-:-:S04]  /*00c0*/  SHF.R.S32.HI R4, RZ, 0x1f, R28 ;  /* 0x0000001fff047819 */ /* 0x001fc8000001141c */
[C---:B------:R-:W-:Y:S02]  /*00d0*/  IADD3 R6, P3, R5.reuse, R28, RZ ;  /* 0x0000001c05067210 */ /* 0x040fe40007f7e0ff */
[C---:B------:R-:W-:Y:S02]  /*00e0*/  IADD3 R2, R28.reuse, 0x800, RZ ;  /* 0x000008001c027810 */ /* 0x040fe40007ffe0ff */
[----:B------:R-:W-:Y:S02]  /*00f0*/  LEA.HI.X.SX32 R5, R5, R4, 0x1, P3 ;  /* 0x0000000405057211 */ /* 0x000fe400018f0eff */
[-C--:B------:R-:W-:Y:S02]  /*0100*/  ISETP.GE.AND P1, PT, R28, R3.reuse, PT ;  /* 0x000000031c00720c */ /* 0x080fe40003f26270 */
[----:B------:R-:W-:Y:S02]  /*0110*/  ISETP.GE.AND P2, PT, R2, R3, PT ;  /* 0x000000030200720c */ /* 0x000fe40003f46270 */
[----:B------:R-:W-:-:S02]  /*0120*/  LEA R48, P3, R6, c[0x0][0x168], 0x1 ;  /* 0x00005a0006307a11 */ /* 0x000fc400078608ff */
[C---:B------:R-:W-:Y:S02]  /*0130*/  IADD3 R0, R28.reuse, 0x400, RZ ;  /* 0x000004001c007810 */ /* 0x040fe40007ffe0ff */
[----:B------:R-:W-:Y:S02]  /*0140*/  IADD3 R2, R28, 0xc00, RZ ;  /* 0x00000c001c027810 */ /* 0x000fe40007ffe0ff */
[----:B------:R-:W-:Y:S02]  /*0150*/  LEA.HI.X R49, R6, c[0x0][0x16c], R5, 0x1, P3 ;  /* 0x00005b0006317a11 */ /* 0x000fe400018f0c05 */
[-C--:B------:R-:W-:Y:S02]  /*0160*/  ISETP.GE.AND P0, PT, R0, R3.reuse, PT ;  /* 0x000000030000720c */ /* 0x080fe40003f06270 */
[----:B------:R-:W-:Y:S02]  /*0170*/  ISETP.GE.AND P3, PT, R2, R3, PT ;  /* 0x000000030200720c */ /* 0x000fe40003f66270 */
[----:B------:R-:W-:-:S02]  /*0180*/  PRMT R0, RZ, 0x7610, R0 ;  /* 0x00007610ff007816 */ /* 0x000fc40000000000 */
[----:B------:R-:W-:Y:S02]  /*0190*/  PRMT R2, RZ, 0x7610, R2 ;  /* 0x00007610ff027816 */ /* 0x000fe40000000002 */
[----:B------:R-:W-:Y:S02]  /*01a0*/  PRMT R4, RZ, 0x7610, R4 ;  /* 0x00007610ff047816 */ /* 0x000fe40000000004 */
[----:B------:R-:W2:Y:S01]  /*01b0*/  @!P1 LDG.E.U16 R0, [R48.64] ;  /* 0x0000000630009981 */ /* 0x000ea2000c1e1500 */
[----:B------:R-:W-:-:S03]  /*01c0*/  PRMT R3, RZ, 0x7610, R3 ;  /* 0x00007610ff037816 */ /* 0x000fc60000000003 */
[----:B------:R-:W3:Y:S04]  /*01d0*/  @!P0 LDG.E.U16 R2, [R48.64+0x800] ;  /* 0x0008000630028981 */ /* 0x000ee8000c1e1500 */
[----:B------:R-:W4:Y:S04]  /*01e0*/  @!P3 LDG.E.U16 R4, [R48.64+0x1800] ;  /* 0x001800063004b981 */ /* 0x000f28000c1e1500 */
[----:B------:R-:W4:Y:S01]  /*01f0*/  @!P2 LDG.E.U16 R3, [R48.64+0x1000] ;  /* 0x001000063003a981 */ /* 0x000f22000c1e1500 */
[----:B------:R-:W-:Y:S01]  /*0200*/  LEA R46, P4, R6, c[0x0][0x178], 0x2 ;  /* 0x00005e00062e7a11 */ /* 0x000fe200078810ff */
[----:B------:R-:W-:-:S02]  /*0210*/  IMAD.MOV.U32 R20, RZ, RZ, -0x1 ;  /* 0xffffffffff147424 */ /* 0x000fc400078e00ff */
[----:B------:R-:W-:Y:S01]  /*0220*/  IMAD.MOV.U32 R21, RZ, RZ, -0x1 ;  /* 0xffffffffff157424 */ /* 0x000fe200078e00ff */
[----:B------:R-:W-:Y:S01]  /*0230*/  LEA.HI.X R47, R6, c[0x0][0x17c], R5, 0x2, P4 ;  /* 0x00005f00062f7a11 */ /* 0x000fe200020f1405 */
[----:B------:R-:W-:Y:S02]  /*0240*/  IMAD.MOV.U32 R22, RZ, RZ, -0x1 ;  /* 0xffffffffff167424 */ /* 0x000fe400078e00ff */
[----:B------:R-:W-:Y:S01]  /*0250*/  IMAD.MOV.U32 R23, RZ, RZ, -0x1 ;  /* 0xffffffffff177424 */ /* 0x000fe200078e00ff */
[----:B------:R-:W0:Y:S01]  /*0260*/  S2R R11, SR_LANEID ;  /* 0x00000000000b7919 */ /* 0x000e220000000000 */
[----:B------:R-:W-:-:S03]  /*0270*/  IMAD.MOV.U32 R9, RZ, RZ, 0xffff ;  /* 0x0000ffffff097424 */ /* 0x000fc600078e00ff */
[----:B------:R1:W5:Y:S04]  /*0280*/  @!P1 LDG.E R20, [R46.64] ;  /* 0x000000062e149981 */ /* 0x000368000c1e1900 */
[----:B------:R1:W5:Y:S04]  /*0290*/  @!P0 LDG.E R21, [R46.64+0x1000] ;  /* 0x001000062e158981 */ /* 0x000368000c1e1900 */
[----:B------:R1:W5:Y:S04]  /*02a0*/  @!P2 LDG.E R22, [R46.64+0x2000] ;  /* 0x002000062e16a981 */ /* 0x000368000c1e1900 */
[----:B------:R1:W5:Y:S01]  /*02b0*/  @!P3 LDG.E R23, [R46.64+0x3000] ;  /* 0x003000062e17b981 */ /* 0x000362000c1e1900 */
[----:B------:R-:W-:Y:S01]  /*02c0*/  IMAD.MOV.U32 R37, RZ, RZ, RZ ;  /* 0x000000ffff257224 */ /* 0x000fe200078e00ff */
[----:B------:R-:W-:Y:S01]  /*02d0*/  SHF.R.U32.HI R42, RZ, 0x5, R28 ;  /* 0x00000005ff2a7819 */ /* 0x000fe2000001161c */
[----:B------:R-:W-:-:S02]  /*02e0*/  IMAD.SHL.U32 R44, R28, 0x4, RZ ;  /* 0x000000041c2c7824 */ /* 0x000fc400078e00ff */
[----:B------:R-:W-:Y:S01]  /*02f0*/  IMAD R43, R28, 0x24, RZ ;  /* 0x000000241c2b7824 */ /* 0x000fe200078e02ff */
[----:B------:R-:W-:Y:S01]  /*0300*/  UMOV UR5, 0x10 ;  /* 0x0000001000057882 */ /* 0x000fe20000000000 */
[----:B------:R-:W-:Y:S01]  /*0310*/  BAR.SYNC.DEFER_BLOCKING 0x0 ;  /* 0x0000000000007b1d */ /* 0x000fe20000010000 */
[----:B--2---:R-:W-:-:S04]  /*0320*/  PRMT R5, R0, 0x9910, RZ ;  /* 0x0000991000057816 */ /* 0x004fc800000000ff */
[----:B------:R-:W-:Y:S02]  /*0330*/  ISETP.GE.AND P6, PT, R5, RZ, PT ;  /* 0x000000ff0500720c */ /* 0x000fe40003fc6270 */
[----:B---3--:R-:W-:Y:S02]  /*0340*/  PRMT R6, R2, 0x9910, RZ ;  /* 0x0000991002067816 */ /* 0x008fe400000000ff */
[----:B----4-:R-:W-:Y:S02]  /*0350*/  PRMT R5, R4, 0x9910, RZ ;  /* 0x0000991004057816 */ /* 0x010fe400000000ff */
[----:B------:R-:W-:Y:S02]  /*0360*/  ISETP.GE.AND P5, PT, R6, RZ, PT ;  /* 0x000000ff0600720c */ /* 0x000fe40003fa6270 */
[----:B------:R-:W-:Y:S01]  /*0370*/  PRMT R7, R3, 0x9910, RZ ;  /* 0x0000991003077816 */ /* 0x000fe200000000ff */
[----:B------:R-:W-:Y:S01]  /*0380*/  IMAD.MOV.U32 R6, RZ, RZ, R5 ;  /* 0x000000ffff067224 */ /* 0x000fe200078e0005 */
[----:B------:R-:W-:-:S02]  /*0390*/  SEL R5, R9, 0x8000, !P6 ;  /* 0x0000800009057807 */ /* 0x000fc40007000000 */
[----:B------:R-:W-:Y:S02]  /*03a0*/  ISETP.GE.AND P4, PT, R7, RZ, PT ;  /* 0x000000ff0700720c */ /* 0x000fe40003f86270 */
[----:B------:R-:W-:Y:S02]  /*03b0*/  ISETP.GE.AND P6, PT, R6, RZ, PT ;  /* 0x000000ff0600720c */ /* 0x000fe40003fc6270 */
[C---:B------:R-:W-:Y:S02]  /*03c0*/  SEL R7, R9.reuse, 0x8000, !P5 ;  /* 0x0000800009077807 */ /* 0x040fe40006800000 */
[C---:B------:R-:W-:Y:S02]  /*03d0*/  SEL R6, R9.reuse, 0x8000, !P4 ;  /* 0x0000800009067807 */ /* 0x040fe40006000000 */
[----:B------:R-:W-:Y:S02]  /*03e0*/  SEL R9, R9, 0x8000, !P6 ;  /* 0x0000800009097807 */ /* 0x000fe40007000000 */
[----:B------:R-:W-:-:S02]  /*03f0*/  LOP3.LUT R5, R5, R0, RZ, 0x3c, !PT ;  /* 0x0000000005057212 */ /* 0x000fc400078e3cff */
[----:B------:R-:W-:Y:S02]  /*0400*/  LOP3.LUT R7, R7, R2, RZ, 0x3c, !PT ;  /* 0x0000000207077212 */ /* 0x000fe400078e3cff */
[----:B------:R-:W-:Y:S02]  /*0410*/  LOP3.LUT R6, R6, R3, RZ, 0x3c, !PT ;  /* 0x0000000306067212 */ /* 0x000fe400078e3cff */
[----:B------:R-:W-:Y:S02]  /*0420*/  LOP3.LUT R9, R9, R4, RZ, 0x3c, !PT ;  /* 0x0000000409097212 */ /* 0x000fe400078e3cff */
[----:B------:R-:W-:Y:S02]  /*0430*/  PRMT R41, R5, 0x7610, R41 ;  /* 0x0000761005297816 */ /* 0x000fe40000000029 */
[----:B------:R-:W-:Y:S02]  /*0440*/  PRMT R40, R7, 0x7610, R40 ;  /* 0x0000761007287816 */ /* 0x000fe40000000028 */
[----:B------:R-:W-:-:S02]  /*0450*/  PRMT R39, R6, 0x7610, R39 ;  /* 0x0000761006277816 */ /* 0x000fc40000000027 */
[----:B01----:R-:W-:Y:S02]  /*0460*/  PRMT R38, R9, 0x7610, R38 ;  /* 0x0000761009267816 */ /* 0x003fe40000000026 */
.L_x_244:
[C---:B------:R-:W-:Y:S01]  /*0470*/  PRMT R0, R41.reuse, 0x9910, RZ ;  /* 0x0000991029007816 */ /* 0x040fe200000000ff */
[----:B------:R-:W-:Y:S01]  /*0480*/  UISETP.LT.AND UP0, UPT, UR5, 0x4, UPT ;  /* 0x000000040500788c */ /* 0x000fe2000bf01270 */
[----:B------:R-:W-:Y:S01]  /*0490*/  STS [R28.X4+0x1000], RZ ;  /* 0x001000ff1c007388 */ /* 0x000fe20000004800 */
[----:B------:R-:W-:Y:S01]  /*04a0*/  ISETP.NE.AND P6, PT, R42, 0x1f, PT ;  /* 0x0000001f2a00780c */ /* 0x000fe20003fc5270 */
[----:B------:R-:W-:Y:S01]  /*04b0*/  BSSY B0, `(.L_x_241) ;  /* 0x00000d9000007945 */ /* 0x000fe20003800000 */
[----:B------:R-:W-:Y:S01]  /*04c0*/  ISETP.NE.AND P4, PT, R0, 0x7fff, PT ;  /* 0x00007fff0000780c */ /* 0x000fe20003f85270 */
[----:B------:R-:W-:Y:S01]  /*04d0*/  USEL UR4, UR5, 0x4, UP0 ;  /* 0x0000000405047887 */ /* 0x000fe20008000000 */
[----:B------:R-:W-:Y:S02]  /*04e0*/  STS [R28.X4+0x2000], RZ ;  /* 0x002000ff1c007388 */ /* 0x000fe40000004800 */
[----:B------:R-:W-:Y:S01]  /*04f0*/  SEL R0, R41, 0x8000, P4 ;  /* 0x0000800029007807 */ /* 0x000fe20002000000 */
[----:B------:R-:W-:Y:S01]  /*0500*/  UBMSK UR4, URZ, UR4 ;  /* 0x000000043f04729b */ /* 0x000fe20008000000 */
[----:B------:R-:W-:Y:S02]  /*0510*/  STS [R28.X4+0x3000], RZ ;  /* 0x003000ff1c007388 */ /* 0x000fe40000004800 */
[----:B------:R-:W-:-:S02]  /*0520*/  LOP3.LUT R0, R0, 0xffff, RZ, 0xc0, !PT ;  /* 0x0000ffff00007812 */ /* 0x000fc400078ec0ff */
[----:B------:R-:W-:Y:S02]  /*0530*/  STS [R28.X4+0x4000], RZ ;  /* 0x004000ff1c007388 */ /* 0x000fe40000004800 */
[----:B------:R-:W-:Y:S02]  /*0540*/  SHF.R.U32.HI R0, RZ, R37, R0 ;  /* 0x00000025ff007219 */ /* 0x000fe40000011600 */
[----:B------:R-:W-:Y:S02]  /*0550*/  STS [R28.X4+0x5000], RZ ;  /* 0x005000ff1c007388 */ /* 0x000fe40000004800 */
[----:B------:R-:W-:Y:S02]  /*0560*/  LOP3.LUT R0, R0, UR4, RZ, 0xc0, !PT ;  /* 0x0000000400007c12 */ /* 0x000fe4000f8ec0ff */
[----:B------:R-:W-:Y:S02]  /*0570*/  STS [R28.X4+0x6000], RZ ;  /* 0x006000ff1c007388 */ /* 0x000fe40000004800 */
[C---:B------:R-:W-:Y:S01]  /*0580*/  LOP3.LUT R2, R0.reuse, 0xfff8, RZ, 0xc0, !PT ;  /* 0x0000fff800027812 */ /* 0x040fe200078ec0ff */
[----:B------:R-:W-:Y:S01]  /*0590*/  IMAD.SHL.U32 R0, R0, 0x1000, RZ ;  /* 0x0000100000007824 */ /* 0x000fe200078e00ff */
[----:B------:R-:W-:Y:S02]  /*05a0*/  STS [R28.X4+0x7000], RZ ;  /* 0x007000ff1c007388 */ /* 0x000fe40000004800 */
[----:B------:R-:W-:-:S02]  /*05b0*/  SHF.R.U32.HI R2, RZ, 0x3, R2 ;  /* 0x00000003ff027819 */ /* 0x000fc40000011602 */
[----:B------:R-:W-:Y:S01]  /*05c0*/  LOP3.LUT R3, R0, 0x7000, RZ, 0xc, !PT ;  /* 0x0000700000037812 */ /* 0x000fe200078e0cff */
[----:B------:R-:W-:Y:S01]  /*05d0*/  STS [R28.X4+0x8000], RZ ;  /* 0x008000ff1c007388 */ /* 0x000fe20000004800 */
[----:B------:R-:W-:Y:S02]  /*05e0*/  IADD3 R2, -R2, 0x1, RZ ;  /* 0x0000000102027810 */ /* 0x000fe40007ffe1ff */
[----:B------:R-:W-:Y:S01]  /*05f0*/  PRMT R0, R40, 0x9910, RZ ;  /* 0x0000991028007816 */ /* 0x000fe200000000ff */
[----:B------:R-:W-:Y:S01]  /*0600*/  IMAD.IADD R3, R44, 0x1, R3 ;  /* 0x000000012c037824 */ /* 0x000fe200078e0203 */
[----:B------:R-:W-:Y:S02]  /*0610*/  STS [R28.X4], RZ ;  /* 0x000000ff1c007388 */ /* 0x000fe40000004800 */
[----:B------:R-:W-:Y:S01]  /*0620*/  ISETP.NE.AND P4, PT, R0, 0x7fff, PT ;  /* 0x00007fff0000780c */ /* 0x000fe20003f85270 */
[----:B------:R-:W-:-:S03]  /*0630*/  IMAD R10, R2, 0x2, R3 ;  /* 0x00000002020a7824 */ /* 0x000fc600078e0203 */
[----:B------:R-:W-:Y:S02]  /*0640*/  SEL R0, R40, 0x8000, P4 ;  /* 0x0000800028007807 */ /* 0x000fe40002000000 */
[----:B0-----:R-:W0:Y:S02]  /*0650*/  LDS.U16 R9, [R10] ;  /* 0x000000000a097984 */ /* 0x001e240000000400 */
[----:B------:R-:W-:-:S04]  /*0660*/  LOP3.LUT R0, R0, 0xffff, RZ, 0xc0, !PT ;  /* 0x0000ffff00007812 */ /* 0x000fc800078ec0ff */
[----:B------:R-:W-:-:S04]  /*0670*/  SHF.R.U32.HI R0, RZ, R37, R0 ;  /* 0x00000025ff007219 */ /* 0x000fc80000011600 */
[----:B------:R-:W-:-:S04]  /*0680*/  LOP3.LUT R0, R0, UR4, RZ, 0xc0, !PT ;  /* 0x0000000400007c12 */ /* 0x000fc8000f8ec0ff */
[C---:B------:R-:W-:Y:S01]  /*0690*/  LOP3.LUT R2, R0.reuse, 0xfff8, RZ, 0xc0, !PT ;  /* 0x0000fff800027812 */ /* 0x040fe200078ec0ff */
[----:B------:R-:W-:-:S03]  /*06a0*/  IMAD.SHL.U32 R0, R0, 0x1000, RZ ;  /* 0x0000100000007824 */ /* 0x000fc600078e00ff */
[----:B------:R-:W-:Y:S02]  /*06b0*/  SHF.R.U32.HI R2, RZ, 0x3, R2 ;  /* 0x00000003ff027819 */ /* 0x000fe40000011602 */
[----:B------:R-:W-:Y:S02]  /*06c0*/  LOP3.LUT R3, R0, 0x7000, RZ, 0xc, !PT ;  /* 0x0000700000037812 */ /* 0x000fe400078e0cff */
[----:B------:R-:W-:Y:S02]  /*06d0*/  IADD3 R2, -R2, 0x1, RZ ;  /* 0x0000000102027810 */ /* 0x000fe40007ffe1ff */
[----:B------:R-:W-:Y:S01]  /*06e0*/  PRMT R0, R39, 0x9910, RZ ;  /* 0x0000991027007816 */ /* 0x000fe200000000ff */
[----:B------:R-:W-:-:S03]  /*06f0*/  IMAD.IADD R5, R44, 0x1, R3 ;  /* 0x000000012c057824 */ /* 0x000fc600078e0203 */
[----:B------:R-:W-:Y:S01]  /*0700*/  ISETP.NE.AND P4, PT, R0, 0x7fff, PT ;  /* 0x00007fff0000780c */ /* 0x000fe20003f85270 */
[----:B------:R-:W-:-:S03]  /*0710*/  IMAD R8, R2, 0x2, R5 ;  /* 0x0000000202087824 */ /* 0x000fc600078e0205 */
[----:B------:R-:W-:-:S04]  /*0720*/  SEL R0, R39, 0x8000, P4 ;  /* 0x0000800027007807 */ /* 0x000fc80002000000 */
[----:B------:R-:W-:Y:S02]  /*0730*/  LOP3.LUT R0, R0, 0xffff, RZ, 0xc0, !PT ;  /* 0x0000ffff00007812 */ /* 0x000fe400078ec0ff */
[----:B0-----:R-:W-:Y:S02]  /*0740*/  IADD3 R3, R9, 0x1, RZ ;  /* 0x0000000109037810 */ /* 0x001fe40007ffe0ff */
[----:B------:R-:W-:-:S03]  /*0750*/  SHF.R.U32.HI R0, RZ, R37, R0 ;  /* 0x00000025ff007219 */ /* 0x000fc60000011600 */
[----:B------:R0:W-:Y:S01]  /*0760*/  STS.U16 [R10], R3 ;  /* 0x000000030a007388 */ /* 0x0001e20000000400 */
[----:B------:R-:W-:-:S03]  /*0770*/  LOP3.LUT R0, R0, UR4, RZ, 0xc0, !PT ;  /* 0x0000000400007c12 */ /* 0x000fc6000f8ec0ff */
[----:B------:R-:W1:Y:S01]  /*0780*/  LDS.U16 R7, [R8] ;  /* 0x0000000008077984 */ /* 0x000e620000000400 */
[C---:B------:R-:W-:Y:S01]  /*0790*/  LOP3.LUT R2, R0.reuse, 0xfff8, RZ, 0xc0, !PT ;  /* 0x0000fff800027812 */ /* 0x040fe200078ec0ff */
[----:B------:R-:W-:-:S03]  /*07a0*/  IMAD.SHL.U32 R0, R0, 0x1000, RZ ;  /* 0x0000100000007824 */ /* 0x000fc600078e00ff */
[----:B------:R-:W-:Y:S02]  /*07b0*/  SHF.R.U32.HI R2, RZ, 0x3, R2 ;  /* 0x00000003ff027819 */ /* 0x000fe40000011602 */
[----:B0-----:R-:W-:Y:S02]  /*07c0*/  LOP3.LUT R3, R0, 0x7000, RZ, 0xc, !PT ;  /* 0x0000700000037812 */ /* 0x001fe400078e0cff */
[----:B------:R-:W-:Y:S02]  /*07d0*/  IADD3 R2, -R2, 0x1, RZ ;  /* 0x0000000102027810 */ /* 0x000fe40007ffe1ff */
[----:B------:R-:W-:Y:S01]  /*07e0*/  PRMT R0, R38, 0x9910, RZ ;  /* 0x0000991026007816 */ /* 0x000fe200000000ff */
[----:B------:R-:W-:-:S03]  /*07f0*/  IMAD.IADD R5, R44, 0x1, R3 ;  /* 0x000000012c057824 */ /* 0x000fc600078e0203 */
[----:B------:R-:W-:Y:S01]  /*0800*/  ISETP.NE.AND P4, PT, R0, 0x7fff, PT ;  /* 0x00007fff0000780c */ /* 0x000fe20003f85270 */
[----:B------:R-:W-:-:S03]  /*0810*/  IMAD R6, R2, 0x2, R5 ;  /* 0x0000000202067824 */ /* 0x000fc600078e0205 */
[----:B------:R-:W-:-:S04]  /*0820*/  SEL R0, R38, 0x8000, P4 ;  /* 0x0000800026007807 */ /* 0x000fc80002000000 */
[----:B------:R-:W-:-:S04]  /*0830*/  LOP3.LUT R0, R0, 0xffff, RZ, 0xc0, !PT ;  /* 0x0000ffff00007812 */ /* 0x000fc800078ec0ff */
[----:B------:R-:W-:-:S04]  /*0840*/  SHF.R.U32.HI R0, RZ, R37, R0 ;  /* 0x00000025ff007219 */ /* 0x000fc80000011600 */
[----:B------:R-:W-:-:S04]  /*0850*/  LOP3.LUT R0, R0, UR4, RZ, 0xc0, !PT ;  /* 0x0000000400007c12 */ /* 0x000fc8000f8ec0ff */
[C---:B------:R-:W-:Y:S01]  /*0860*/  LOP3.LUT R2, R0.reuse, 0xfff8, RZ, 0xc0, !PT ;  /* 0x0000fff800027812 */ /* 0x040fe200078ec0ff */
[----:B------:R-:W-:-:S03]  /*0870*/  IMAD.SHL.U32 R0, R0, 0x1000, RZ ;  /* 0x0000100000007824 */ /* 0x000fc600078e00ff */
[----:B------:R-:W-:Y:S02]  /*0880*/  SHF.R.U32.HI R2, RZ, 0x3, R2 ;  /* 0x00000003ff027819 */ /* 0x000fe40000011602 */
[----:B-1----:R-:W-:Y:S02]  /*0890*/  IADD3 R3, R7, 0x1, RZ ;  /* 0x0000000107037810 */ /* 0x002fe40007ffe0ff */
[----:B------:R-:W-:-:S03]  /*08a0*/  IADD3 R2, -R2, 0x1, RZ ;  /* 0x0000000102027810 */ /* 0x000fc60007ffe1ff */
[----:B------:R0:W-:Y:S04]  /*08b0*/  STS.U16 [R8], R3 ;  /* 0x0000000308007388 */ /* 0x0001e80000000400 */
[----:B------:R-:W1:Y:S01]  /*08c0*/  LDS.U16 R5, [R6] ;  /* 0x0000000006057984 */ /* 0x000e620000000400 */
[----:B0-----:R-:W-:-:S05]  /*08d0*/  LOP3.LUT R3, R0, 0x7000, RZ, 0xc, !PT ;  /* 0x0000700000037812 */ /* 0x001fca00078e0cff */
[----:B------:R-:W-:-:S04]  /*08e0*/  IMAD.IADD R3, R44, 0x1, R3 ;  /* 0x000000012c037824 */ /* 0x000fc800078e0203 */
[----:B------:R-:W-:Y:S01]  /*08f0*/  IMAD R4, R2, 0x2, R3 ;  /* 0x0000000202047824 */ /* 0x000fe200078e0203 */
[----:B-1----:R-:W-:-:S05]  /*0900*/  IADD3 R13, R5, 0x1, RZ ;  /* 0x00000001050d7810 */ /* 0x002fca0007ffe0ff */
[----:B------:R-:W-:Y:S04]  /*0910*/  STS.U16 [R6], R13 ;  /* 0x0000000d06007388 */ /* 0x000fe80000000400 */
[----:B------:R-:W0:Y:S02]  /*0920*/  LDS.U16 R2, [R4] ;  /* 0x0000000004027984 */ /* 0x000e240000000400 */
[----:B0-----:R-:W-:-:S05]  /*0930*/  IADD3 R15, R2, 0x1, RZ ;  /* 0x00000001020f7810 */ /* 0x001fca0007ffe0ff */
[----:B------:R-:W-:Y:S04]  /*0940*/  STS.U16 [R4], R15 ;  /* 0x0000000f04007388 */ /* 0x000fe80000000400 */
[----:B------:R-:W-:Y:S06]  /*0950*/  BAR.SYNC.DEFER_BLOCKING 0x0 ;  /* 0x0000000000007b1d */ /* 0x000fec0000010000 */
[----:B------:R-:W-:Y:S04]  /*0960*/  LDS R3, [R43+0x1c] ;  /* 0x00001c002b037984 */ /* 0x000fe80000000800 */
[----:B------:R-:W-:Y:S04]  /*0970*/  LDS R0, [R43+0x18] ;  /* 0x000018002b007984 */ /* 0x000fe80000000800 */
[----:B------:R-:W0:Y:S04]  /*0980*/  LDS R12, [R43+0x20] ;  /* 0x000020002b0c7984 */ /* 0x000e280000000800 */
[----:B------:R-:W-:Y:S04]  /*0990*/  LDS R36, [R43+0x4] ;  /* 0x000004002b247984 */ /* 0x000fe80000000800 */
[----:B------:R-:W-:Y:S04]  /*09a0*/  LDS R35, [R43] ;  /* 0x000000002b237984 */ /* 0x000fe80000000800 */
[----:B------:R-:W1:Y:S04]  /*09b0*/  LDS R34, [R43+0x8] ;  /* 0x000008002b227984 */ /* 0x000e680000000800 */
[----:B------:R-:W-:Y:S04]  /*09c0*/  LDS R29, [R43+0x10] ;  /* 0x000010002b1d7984 */ /* 0x000fe80000000800 */
[----:B------:R-:W-:Y:S04]  /*09d0*/  LDS R30, [R43+0xc] ;  /* 0x00000c002b1e7984 */ /* 0x000fe80000000800 */
[----:B------:R-:W2:Y:S01]  /*09e0*/  LDS R31, [R43+0x14] ;  /* 0x000014002b1f7984 */ /* 0x000ea20000000800 */
[----:B0-----:R-:W-:-:S02]  /*09f0*/  IADD3 R12, R12, R3, R0 ;  /* 0x000000030c0c7210 */ /* 0x001fc40007ffe000 */
[----:B-1----:R-:W-:Y:S02]  /*0a00*/  IADD3 R32, R34, R36, R35 ;  /* 0x0000002422207210 */ /* 0x002fe40007ffe023 */
[----:B--2---:R-:W-:-:S04]  /*0a10*/  IADD3 R13, R31, R29, R30 ;  /* 0x0000001d1f0d7210 */ /* 0x004fc80007ffe01e */
[----:B------:R-:W-:-:S05]  /*0a20*/  IADD3 R32, R12, R13, R32 ;  /* 0x0000000d0c207210 */ /* 0x000fca0007ffe020 */
[----:B------:R-:W0:Y:S02]  /*0a30*/  SHFL.UP P4, R13, R32, 0x1, RZ ;  /* 0x04200000200d7989 */ /* 0x000e2400000800ff */
[----:B0-----:R-:W-:-:S05]  /*0a40*/  @P4 IMAD.IADD R13, R32, 0x1, R13 ;  /* 0x00000001200d4824 */ /* 0x001fca00078e020d */
[----:B------:R-:W0:Y:S02]  /*0a50*/  SHFL.UP P4, R16, R13, 0x2, RZ ;  /* 0x044000000d107989 */ /* 0x000e2400000800ff */
[----:B0-----:R-:W-:-:S05]  /*0a60*/  @P4 IMAD.IADD R16, R13, 0x1, R16 ;  /* 0x000000010d104824 */ /* 0x001fca00078e0210 */
[----:B------:R-:W0:Y:S02]  /*0a70*/  SHFL.UP P4, R25, R16, 0x4, RZ ;  /* 0x0480000010197989 */ /* 0x000e2400000800ff */
[----:B0-----:R-:W-:-:S05]  /*0a80*/  @P4 IMAD.IADD R25, R16, 0x1, R25 ;  /* 0x0000000110194824 */ /* 0x001fca00078e0219 */
[----:B------:R-:W0:Y:S02]  /*0a90*/  SHFL.UP P4, R24, R25, 0x8, RZ ;  /* 0x0500000019187989 */ /* 0x000e2400000800ff */
[----:B0-----:R-:W-:Y:S01]  /*0aa0*/  @P4 IMAD.IADD R24, R25, 0x1, R24 ;  /* 0x0000000119184824 */ /* 0x001fe200078e0218 */
[----:B------:R-:W-:-:S04]  /*0ab0*/  ISETP.NE.AND P4, PT, R11, 0x1f, PT ;  /* 0x0000001f0b00780c */ /* 0x000fc80003f85270 */
[----:B------:R-:W0:Y:S02]  /*0ac0*/  SHFL.UP P5, R33, R24, 0x10, RZ ;  /* 0x0600000018217989 */ /* 0x000e2400000a00ff */
[----:B0-----:R-:W-:Y:S01]  /*0ad0*/  @P5 IMAD.IADD R33, R24, 0x1, R33 ;  /* 0x0000000118215824 */ /* 0x001fe200078e0221 */
[----:B------:R-:W-:-:S03]  /*0ae0*/  ISETP.NE.AND P5, PT, R42, 0x1e, PT ;  /* 0x0000001e2a00780c */ /* 0x000fc60003fa5270 */
[----:B------:R-:W-:-:S03]  /*0af0*/  IMAD.IADD R32, R33, 0x1, -R32 ;  /* 0x0000000121207824 */ /* 0x000fc600078e0a20 */
[----:B------:R-:W-:Y:S04]  /*0b00*/  @!P4 STS [R42.X4+0x9000], R33 ;  /* 0x009000212a00c388 */ /* 0x000fe80000004800 */
[----:B------:R-:W-:Y:S01]  /*0b10*/  BAR.SYNC.DEFER_BLOCKING 0x0 ;  /* 0x0000000000007b1d */ /* 0x000fe20000010000 */
[----:B------:R-:W-:-:S05]  /*0b20*/  ISETP.NE.AND P4, PT, R42, 0x2, PT ;  /* 0x000000022a00780c */ /* 0x000fca0003f85270 */
[----:B------:R-:W0:Y:S04]  /*0b30*/  LDS.128 R12, [0x9000] ;  /* 0x00900000ff0c7984 */ /* 0x000e280000000c00 */
[----:B------:R-:W1:Y:S04]  /*0b40*/  LDS R50, [0x9008] ;  /* 0x00900800ff327984 */ /* 0x000e680000000800 */
[----:B------:R-:W2:Y:S04]  /*0b50*/  LDS R45, [0x9010] ;  /* 0x00901000ff2d7984 */ /* 0x000ea80000000800 */
[----:B------:R-:W3:Y:S04]  /*0b60*/  LDS.128 R16, [0x9010] ;  /* 0x00901000ff107984 */ /* 0x000ee80000000c00 */
[----:B------:R-:W4:Y:S01]  /*0b70*/  LDS.128 R24, [0x9020] ;  /* 0x00902000ff187984 */ /* 0x000f220000000c00 */
[----:B0-----:R-:W-:-:S04]  /*0b80*/  IMAD.IADD R13, R12, 0x1, R13 ;  /* 0x000000010c0d7824 */ /* 0x001fc800078e020d */
[C---:B-1----:R-:W-:Y:S01]  /*0b90*/  IMAD.IADD R50, R13.reuse, 0x1, R50 ;  /* 0x000000010d327824 */ /* 0x042fe200078e0232 */
[----:B------:R-:W-:Y:S02]  /*0ba0*/  SEL R12, R13, R12, !P4 ;  /* 0x0000000c0d0c7207 */ /* 0x000fe40006000000 */
[----:B------:R-:W-:Y:S01]  /*0bb0*/  ISETP.NE.AND P4, PT, R42, 0x3, PT ;  /* 0x000000032a00780c */ /* 0x000fe20003f85270 */
[----:B------:R-:W-:-:S03]  /*0bc0*/  IMAD.IADD R15, R15, 0x1, R50 ;  /* 0x000000010f0f7824 */ /* 0x000fc600078e0232 */
[----:B------:R-:W-:Y:S01]  /*0bd0*/  SEL R12, R50, R12, !P4 ;  /* 0x0000000c320c7207 */ /* 0x000fe20006000000 */
[----:B--2---:R-:W-:Y:S01]  /*0be0*/  IMAD.IADD R45, R15, 0x1, R45 ;  /* 0x000000010f2d7824 */ /* 0x004fe200078e022d */
[----:B------:R-:W-:-:S03]  /*0bf0*/  ISETP.NE.AND P4, PT, R42, 0x4, PT ;  /* 0x000000042a00780c */ /* 0x000fc60003f85270 */
[----:B---3--:R-:W-:Y:S01]  /*0c00*/  IMAD.IADD R17, R45, 0x1, R17 ;  /* 0x000000012d117824 */ /* 0x008fe200078e0211 */
[----:B------:R-:W-:Y:S02]  /*0c10*/  SEL R12, R15, R12, !P4 ;  /* 0x0000000c0f0c7207 */ /* 0x000fe40006000000 */
[----:B------:R-:W-:Y:S01]  /*0c20*/  ISETP.NE.AND P4, PT, R42, 0x5, PT ;  /* 0x000000052a00780c */ /* 0x000fe20003f85270 */
[----:B------:R-:W-:-:S03]  /*0c30*/  IMAD.IADD R18, R18, 0x1, R17 ;  /* 0x0000000112127824 */ /* 0x000fc600078e0211 */
[----:B------:R-:W-:Y:S01]  /*0c40*/  SEL R50, R45, R12, !P4 ;  /* 0x0000000c2d327207 */ /* 0x000fe20006000000 */
[----:B------:R-:W-:Y:S01]  /*0c50*/  IMAD.IADD R19, R19, 0x1, R18 ;  /* 0x0000000113137824 */ /* 0x000fe200078e0212 */
[----:B------:R-:W0:Y:S01]  /*0c60*/  LDS.128 R12, [0x9030] ;  /* 0x00903000ff0c7984 */ /* 0x000e220000000c00 */
[C---:B------:R-:W-:Y:S02]  /*0c70*/  ISETP.NE.AND P4, PT, R42.reuse, 0x6, PT ;  /* 0x000000062a00780c */ /* 0x040fe40003f85270 */
[----:B----4-:R-:W-:Y:S01]  /*0c80*/  IMAD.IADD R24, R19, 0x1, R24 ;  /* 0x0000000113187824 */ /* 0x010fe200078e0218 */
[----:B------:R-:W1:Y:S01]  /*0c90*/  LDS R45, [0x9038] ;  /* 0x00903800ff2d7984 */ /* 0x000e620000000800 */
[----:B------:R-:W-:Y:S02]  /*0ca0*/  SEL R50, R17, R50, !P4 ;  /* 0x0000003211327207 */ /* 0x000fe40006000000 */
[----:B------:R-:W-:Y:S01]  /*0cb0*/  ISETP.NE.AND P4, PT, R42, 0x7, PT ;  /* 0x000000072a00780c */ /* 0x000fe20003f85270 */
[----:B------:R-:W-:-:S03]  /*0cc0*/  IMAD.IADD R25, R24, 0x1, R25 ;  /* 0x0000000118197824 */ /* 0x000fc600078e0219 */
[----:B------:R-:W-:Y:S01]  /*0cd0*/  SEL R50, R18, R50, !P4 ;  /* 0x0000003212327207 */ /* 0x000fe20006000000 */
[----:B------:R-:W-:Y:S01]  /*0ce0*/  IMAD.IADD R26, R25, 0x1, R26 ;  /* 0x00000001191a7824 */ /* 0x000fe200078e021a */
[----:B------:R-:W-:-:S03]  /*0cf0*/  ISETP.NE.AND P4, PT, R42, 0x8, PT ;  /* 0x000000082a00780c */ /* 0x000fc60003f85270 */
[----:B------:R-:W-:Y:S01]  /*0d00*/  IMAD.IADD R27, R27, 0x1, R26 ;  /* 0x000000011b1b7824 */ /* 0x000fe200078e021a */
[----:B------:R-:W-:Y:S02]  /*0d10*/  SEL R50, R19, R50, !P4 ;  /* 0x0000003213327207 */ /* 0x000fe40006000000 */
[----:B------:R-:W-:-:S04]  /*0d20*/  ISETP.NE.AND P4, PT, R42, 0x9, PT ;  /* 0x000000092a00780c */ /* 0x000fc80003f85270 */
[----:B------:R-:W-:Y:S02]  /*0d30*/  SEL R16, R24, R50, !P4 ;  /* 0x0000003218107207 */ /* 0x000fe40006000000 */
[C---:B------:R-:W-:Y:S01]  /*0d40*/  ISETP.NE.AND P4, PT, R42.reuse, 0xa, PT ;  /* 0x0000000a2a00780c */ /* 0x040fe20003f85270 */
[----:B------:R-:W2:Y:S03]  /*0d50*/  LDS R50, [0x9040] ;  /* 0x00904000ff327984 */ /* 0x000ea60000000800 */
[----:B------:R-:W-:Y:S02]  /*0d60*/  SEL R24, R25, R16, !P4 ;  /* 0x0000001019187207 */ /* 0x000fe40006000000 */
[----:B------:R-:W3:Y:S01]  /*0d70*/  LDS.128 R16, [0x9040] ;  /* 0x00904000ff107984 */ /* 0x000ee20000000c00 */
[----:B------:R-:W-:-:S04]  /*0d80*/  ISETP.NE.AND P4, PT, R42, 0xb, PT ;  /* 0x0000000b2a00780c */ /* 0x000fc80003f85270 */
[----:B------:R-:W-:Y:S02]  /*0d90*/  SEL R24, R26, R24, !P4 ;  /* 0x000000181a187207 */ /* 0x000fe40006000000 */
[----:B------:R-:W-:Y:S01]  /*0da0*/  ISETP.NE.AND P4, PT, R42, 0xc, PT ;  /* 0x0000000c2a00780c */ /* 0x000fe20003f85270 */
[----:B0-----:R-:W-:-:S03]  /*0db0*/  IMAD.IADD R12, R27, 0x1, R12 ;  /* 0x000000011b0c7824 */ /* 0x001fc600078e020c */
[----:B------:R-:W-:Y:S02]  /*0dc0*/  SEL R24, R27, R24, !P4 ;  /* 0x000000181b187207 */ /* 0x000fe40006000000 */
[----:B------:R-:W-:Y:S01]  /*0dd0*/  ISETP.NE.AND P4, PT, R42, 0xd, PT ;  /* 0x0000000d2a00780c */ /* 0x000fe20003f85270 */
[----:B------:R-:W-:-:S03]  /*0de0*/  IMAD.IADD R13, R13, 0x1, R12 ;  /* 0x000000010d0d7824 */ /* 0x000fc600078e020c */
[----:B------:R-:W-:Y:S01]  /*0df0*/  SEL R14, R12, R24, !P4 ;  /* 0x000000180c0e7207 */ /* 0x000fe20006000000 */
[----:B-1----:R-:W-:Y:S01]  /*0e00*/  IMAD.IADD R45, R13, 0x1, R45 ;  /* 0x000000010d2d7824 */ /* 0x002fe200078e022d */
[----:B------:R-:W0:Y:S01]  /*0e10*/  LDS.128 R24, [0x9050] ;  /* 0x00905000ff187984 */ /* 0x000e220000000c00 */
[C---:B------:R-:W-:Y:S02]  /*0e20*/  ISETP.NE.AND P4, PT, R42.reuse, 0xe, PT ;  /* 0x0000000e2a00780c */ /* 0x040fe40003f85270 */
[----:B------:R-:W-:Y:S02]  /*0e30*/  IMAD.IADD R15, R15, 0x1, R45 ;  /* 0x000000010f0f7824 */ /* 0x000fe400078e022d */
[----:B------:R-:W-:Y:S02]  /*0e40*/  SEL R14, R13, R14, !P4 ;  /* 0x0000000e0d0e7207 */ /* 0x000fe40006000000 */
[----:B------:R-:W-:-:S04]  /*0e50*/  ISETP.NE.AND P4, PT, R42, 0xf, PT ;  /* 0x0000000f2a00780c */ /* 0x000fc80003f85270 */
[----:B------:R-:W-:Y:S02]  /*0e60*/  SEL R14, R45, R14, !P4 ;  /* 0x0000000e2d0e7207 */ /* 0x000fe40006000000 */
[C---:B------:R-:W-:Y:S01]  /*0e70*/  ISETP.NE.AND P4, PT, R42.reuse, 0x10, PT ;  /* 0x000000102a00780c */ /* 0x040fe20003f85270 */
[----:B------:R-:W-:Y:S01]  /*0e80*/  LDS R45, [0x9068] ;  /* 0x00906800ff2d7984 */ /* 0x000fe20000000800 */
[C---:B--2---:R-:W-:Y:S02]  /*0e90*/  IMAD.IADD R50, R15.reuse, 0x1, R50 ;  /* 0x000000010f327824 */ /* 0x044fe400078e0232 */
[----:B------:R-:W-:Y:S02]  /*0ea0*/  SEL R14, R15, R14, !P4 ;  /* 0x0000000e0f0e7207 */ /* 0x000fe40006000000 */
[----:B------:R-:W-:Y:S01]  /*0eb0*/  ISETP.NE.AND P4, PT, R42, 0x11, PT ;  /* 0x000000112a00780c */ /* 0x000fe20003f85270 */
[----:B---3--:R-:W-:-:S03]  /*0ec0*/  IMAD.IADD R17, R50, 0x1, R17 ;  /* 0x0000000132117824 */ /* 0x008fc600078e0211 */
[----:B------:R-:W-:Y:S02]  /*0ed0*/  SEL R16, R50, R14, !P4 ;  /* 0x0000000e32107207 */ /* 0x000fe40006000000 */
[----:B------:R-:W-:Y:S01]  /*0ee0*/  ISETP.NE.AND P4, PT, R42, 0x12, PT ;  /* 0x000000122a00780c */ /* 0x000fe20003f85270 */
[----:B------:R-:W1:Y:S01]  /*0ef0*/  LDS.128 R12, [0x9060] ;  /* 0x00906000ff0c7984 */ /* 0x000e620000000c00 */
[----:B------:R-:W-:Y:S02]  /*0f00*/  IMAD.IADD R18, R18, 0x1, R17 ;  /* 0x0000000112127824 */ /* 0x000fe400078e0211 */
[----:B------:R-:W-:Y:S02]  /*0f10*/  SEL R16, R17, R16, !P4 ;  /* 0x0000001011107207 */ /* 0x000fe40006000000 */
[----:B------:R-:W-:Y:S01]  /*0f20*/  ISETP.NE.AND P4, PT, R42, 0x13, PT ;  /* 0x000000132a00780c */ /* 0x000fe20003f85270 */
[----:B------:R-:W-:-:S03]  /*0f30*/  IMAD.IADD R19, R19, 0x1, R18 ;  /* 0x0000000113137824 */ /* 0x000fc600078e0212 */
[----:B------:R-:W-:Y:S02]  /*0f40*/  SEL R16, R18, R16, !P4 ;  /* 0x0000001012107207 */ /* 0x000fe40006000000 */
[----:B------:R-:W-:Y:S01]  /*0f50*/  ISETP.NE.AND P4, PT, R42, 0x14, PT ;  /* 0x000000142a00780c */ /* 0x000fe20003f85270 */
[----:B0-----:R-:W-:-:S03]  /*0f60*/  IMAD.IADD R24, R19, 0x1, R24 ;  /* 0x0000000113187824 */ /* 0x001fc600078e0218 */
[----:B------:R-:W-:Y:S02]  /*0f70*/  SEL R16, R19, R16, !P4 ;  /* 0x0000001013107207 */ /* 0x000fe40006000000 */
[----:B------:R-:W-:Y:S01]  /*0f80*/  ISETP.NE.AND P4, PT, R42, 0x15, PT ;  /* 0x000000152a00780c */ /* 0x000fe20003f85270 */
[----:B------:R-:W-:-:S03]  /*0f90*/  IMAD.IADD R25, R24, 0x1, R25 ;  /* 0x0000000118197824 */ /* 0x000fc600078e0219 */
[----:B------:R-:W-:Y:S01]  /*0fa0*/  SEL R16, R24, R16, !P4 ;  /* 0x0000001018107207 */ /* 0x000fe20006000000 */
[----:B------:R-:W-:Y:S01]  /*0fb0*/  IMAD.IADD R26, R25, 0x1, R26 ;  /* 0x00000001191a7824 */ /* 0x000fe200078e021a */
[C---:B------:R-:W-:Y:S01]  /*0fc0*/  ISETP.NE.AND P4, PT, R42.reuse, 0x16, PT ;  /* 0x000000162a00780c */ /* 0x040fe20003f85270 */
[----:B------:R-:W0:Y:S02]  /*0fd0*/  LDS R24, [0x9070] ;  /* 0x00907000ff187984 */ /* 0x000e240000000800 */
[----:B------:R-:W-:Y:S01]  /*0fe0*/  IMAD.IADD R27, R27, 0x1, R26 ;  /* 0x000000011b1b7824 */ /* 0x000fe200078e021a */
[----:B------:R-:W-:Y:S02]  /*0ff0*/  SEL R50, R25, R16, !P4 ;  /* 0x0000001019327207 */ /* 0x000fe40006000000 */
[----:B------:R-:W2:Y:S01]  /*1000*/  LDS.128 R16, [0x9070] ;  /* 0x00907000ff107984 */ /* 0x000ea20000000c00 */
[----:B------:R-:W-:-:S04]  /*1010*/  ISETP.NE.AND P4, PT, R42, 0x17, PT ;  /* 0x000000172a00780c */ /* 0x000fc80003f85270 */
[----:B------:R-:W-:Y:S02]  /*1020*/  SEL R50, R26, R50, !P4 ;  /* 0x000000321a327207 */ /* 0x000fe40006000000 */
[----:B------:R-:W-:-:S04]  /*1030*/  ISETP.NE.AND P4, PT, R42, 0x18, PT ;  /* 0x000000182a00780c */ /* 0x000fc80003f85270 */
[C---:B------:R-:W-:Y:S01]  /*1040*/  SEL R50, R27.reuse, R50, !P4 ;  /* 0x000000321b327207 */ /* 0x040fe20006000000 */
[----:B-1----:R-:W-:Y:S01]  /*1050*/  IMAD.IADD R12, R27, 0x1, R12 ;  /* 0x000000011b0c7824 */ /* 0x002fe200078e020c */
[----:B------:R-:W-:-:S03]  /*1060*/  ISETP.NE.AND P4, PT, R42, 0x19, PT ;  /* 0x000000192a00780c */ /* 0x000fc60003f85270 */
[----:B------:R-:W-:Y:S01]  /*1070*/  IMAD.IADD R13, R13, 0x1, R12 ;  /* 0x000000010d0d7824 */ /* 0x000fe200078e020c */
[----:B------:R-:W-:Y:S02]  /*1080*/  SEL R50, R12, R50, !P4 ;  /* 0x000000320c327207 */ /* 0x000fe40006000000 */
[----:B------:R-:W-:Y:S01]  /*1090*/  ISETP.NE.AND P4, PT, R42, 0x1a, PT ;  /* 0x0000001a2a00780c */ /* 0x000fe20003f85270 */
[----:B------:R-:W-:-:S03]  /*10a0*/  IMAD.IADD R45, R13, 0x1, R45 ;  /* 0x000000010d2d7824 */ /* 0x000fc600078e022d */
[----:B------:R-:W-:Y:S01]  /*10b0*/  SEL R50, R13, R50, !P4 ;  /* 0x000000320d327207 */ /* 0x000fe20006000000 */
[----:B------:R-:W-:Y:S01]  /*10c0*/  IMAD.IADD R15, R15, 0x1, R45 ;  /* 0x000000010f0f7824 */ /* 0x000fe200078e022d */
[----:B------:R-:W-:-:S04]  /*10d0*/  ISETP.NE.AND P4, PT, R42, 0x1b, PT ;  /* 0x0000001b2a00780c */ /* 0x000fc80003f85270 */
[----:B------:R-:W-:Y:S02]  /*10e0*/  SEL R50, R45, R50, !P4 ;  /* 0x000000322d327207 */ /* 0x000fe40006000000 */
[----:B------:R-:W-:-:S04]  /*10f0*/  ISETP.NE.AND P4, PT, R42, 0x1c, PT ;  /* 0x0000001c2a00780c */ /* 0x000fc80003f85270 */
[C---:B------:R-:W-:Y:S01]  /*1100*/  SEL R50, R15.reuse, R50, !P4 ;  /* 0x000000320f327207 */ /* 0x040fe20006000000 */
[----:B0-----:R-:W-:Y:S01]  /*1110*/  IMAD.IADD R24, R15, 0x1, R24 ;  /* 0x000000010f187824 */ /* 0x001fe200078e0218 */
[----:B------:R-:W-:-:S03]  /*1120*/  ISETP.NE.AND P4, PT, R42, 0x1d, PT ;  /* 0x0000001d2a00780c */ /* 0x000fc60003f85270 */
[C---:B--2---:R-:W-:Y:S01]  /*1130*/  IMAD.IADD R17, R24.reuse, 0x1, R17 ;  /* 0x0000000118117824 */ /* 0x044fe200078e0211 */
[----:B------:R-:W-:Y:S02]  /*1140*/  SEL R50, R24, R50, !P4 ;  /* 0x0000003218327207 */ /* 0x000fe40006000000 */
[----:B------:R-:W-:Y:S01]  /*1150*/  ISETP.NE.AND P4, PT, R11, RZ, PT ;  /* 0x000000ff0b00720c */ /* 0x000fe20003f85270 */
[----:B------:R-:W-:Y:S01]  /*1160*/  IMAD.IADD R18, R18, 0x1, R17 ;  /* 0x0000000112127824 */ /* 0x000fe200078e0211 */
[----:B------:R-:W-:Y:S02]  /*1170*/  SEL R50, R17, R50, !P5 ;  /* 0x0000003211327207 */ /* 0x000fe40006800000 */
[----:B------:R-:W-:Y:S01]  /*1180*/  ISETP.NE.AND P5, PT, R42, RZ, PT ;  /* 0x000000ff2a00720c */ /* 0x000fe20003fa5270 */
[----:B------:R-:W-:Y:S01]  /*1190*/  IMAD.IADD R19, R19, 0x1, R18 ;  /* 0x0000000113137824 */ /* 0x000fe200078e0212 */
[----:B------:R-:W-:Y:S02]  /*11a0*/  SEL R50, R18, R50, !P6 ;  /* 0x0000003212327207 */ /* 0x000fe40007000000 */
[----:B------:R-:W-:-:S02]  /*11b0*/  SEL R13, R32, RZ, P4 ;  /* 0x000000ff200d7207 */ /* 0x000fc40002000000 */
[----:B------:R-:W-:-:S03]  /*11c0*/  ISETP.NE.AND P6, PT, R28, RZ, PT ;  /* 0x000000ff1c00720c */ /* 0x000fc60003fc5270 */
[----:B------:R-:W-:-:S04]  /*11d0*/  IMAD.IADD R50, R50, 0x1, R13 ;  /* 0x0000000132327824 */ /* 0x000fc800078e020d */
[----:B------:R-:W-:Y:S05]  /*11e0*/  @P5 BRA `(.L_x_242) ;  /* 0x0000005000005947 */ /* 0x000fea0003800000 */
[----:B------:R-:W-:Y:S01]  /*11f0*/  ISETP.NE.AND P4, PT, R11, RZ, PT ;  /* 0x000000ff0b00720c */ /* 0x000fe20003f85270 */
[----:B------:R-:W-:Y:S02]  /*1200*/  IMAD.U32 R19, R19, 0x10000, RZ ;  /* 0x0001000013137824 */ /* 0x000fe400078e00ff */
[----:B------:R-:W-:-:S10]  /*1210*/  IMAD.MOV.U32 R50, RZ, RZ, R32 ;  /* 0x000000ffff327224 */ /* 0x000fd400078e0020 */
[----:B------:R0:W-:Y:S01]  /*1220*/  @!P4 STS [0x90a0], R19 ;  /* 0x0090a013ff00c388 */ /* 0x0001e20000000800 */
[----:B------:R-:W-:-:S03]  /*1230*/  @!P4 IMAD.MOV.U32 R50, RZ, RZ, R19 ;  /* 0x000000ffff32c224 */ /* 0x000fc600078e0013 */
.L_x_242:
[----:B------:R-:W-:Y:S05]  /*1240*/  BSYNC B0 ;  /* 0x0000000000007941 */ /* 0x000fea0003800000 */
.L_x_241:
[----:B------:R-:W-:Y:S01]  /*1250*/  BAR.SYNC.DEFER_BLOCKING 0x0 ;  /* 0x0000000000007b1d */ /* 0x000fe20000010000 */
[----:B------:R-:W-:-:S04]  /*1260*/  IADD3 R37, R37, 0x4, RZ ;  /* 0x0000000425257810 */ /* 0x000fc80007ffe0ff */
[----:B------:R-:W-:Y:S01]  /*1270*/  ISETP.GE.U32.AND P4, PT, R37, 0x10, PT ;  /* 0x000000102500780c */ /* 0x000fe20003f86070 */
[----:B------:R-:W1:Y:S02]  /*1280*/  @P6 LDS R13, [0x90a0] ;  /* 0x0090a000ff0d6984 */ /* 0x000e640000000800 */
[----:B-1----:R-:W-:-:S04]  /*1290*/  @P6 IMAD.IADD R50, R50, 0x1, R13 ;  /* 0x0000000132326824 */ /* 0x002fc800078e020d */
[----:B------:R-:W-:Y:S01]  /*12a0*/  IMAD.IADD R35, R35, 0x1, R50 ;  /* 0x0000000123237824 */ /* 0x000fe200078e0232 */
[----:B------:R-:W-:Y:S03]  /*12b0*/  STS [R43], R50 ;  /* 0x000000322b007388 */ /* 0x000fe60000000800 */
[----:B------:R-:W-:Y:S01]  /*12c0*/  IMAD.IADD R36, R36, 0x1, R35 ;  /* 0x0000000124247824 */ /* 0x000fe200078e0223 */
[----:B------:R-:W-:Y:S03]  /*12d0*/  STS [R43+0x4], R35 ;  /* 0x000004232b007388 */ /* 0x000fe60000000800 */
        /* <DEDUP_REMOVED lines=11> */
[----:B------:R-:W-:Y:S04]  /*1390*/  STS [R43+0x1c], R0 ;  /* 0x00001c002b007388 */ /* 0x000fe80000000800 */
[----:B------:R-:W-:Y:S04]  /*13a0*/  STS [R43+0x20], R14 ;  /* 0x0000200e2b007388 */ /* 0x000fe80000000800 */
[----:B------:R-:W-:Y:S06]  /*13b0*/  BAR.SYNC.DEFER_BLOCKING 0x0 ;  /* 0x0000000000007b1d */ /* 0x000fec0000010000 */
[----:B------:R-:W1:Y:S04]  /*13c0*/  LDS.U16 R10, [R10] ;  /* 0x000000000a0a7984 */ /* 0x000e680000000400 */
[----:B------:R-:W2:Y:S04]  /*13d0*/  LDS.U16 R8, [R8] ;  /* 0x0000000008087984 */ /* 0x000ea80000000400 */
[----:B------:R-:W3:Y:S04]  /*13e0*/  LDS.U16 R6, [R6] ;  /* 0x0000000006067984 */ /* 0x000ee80000000400 */
[----:B------:R-:W4:Y:S01]  /*13f0*/  LDS.U16 R3, [R4] ;  /* 0x0000000004037984 */ /* 0x000f220000000400 */
[----:B-1----:R-:W-:-:S02]  /*1400*/  IMAD.IADD R9, R9, 0x1, R10 ;  /* 0x0000000109097824 */ /* 0x002fc400078e020a */
[----:B--2---:R-:W-:Y:S02]  /*1410*/  IMAD.IADD R7, R7, 0x1, R8 ;  /* 0x0000000107077824 */ /* 0x004fe400078e0208 */
[----:B------:R-:W-:Y:S01]  /*1420*/  IMAD.SHL.U32 R0, R9, 0x2, RZ ;  /* 0x0000000209007824 */ /* 0x000fe200078e00ff */
[----:B------:R-:W-:Y:S01]  /*1430*/  BAR.SYNC.DEFER_BLOCKING 0x0 ;  /* 0x0000000000007b1d */ /* 0x000fe20000010000 */
[----:B---3--:R-:W-:Y:S02]  /*1440*/  IMAD.IADD R5, R5, 0x1, R6 ;  /* 0x0000000105057824 */ /* 0x008fe400078e0206 */
[----:B------:R-:W-:Y:S02]  /*1450*/  IMAD.SHL.U32 R13, R7, 0x2, RZ ;  /* 0x00000002070d7824 */ /* 0x000fe400078e00ff */
[----:B----4-:R-:W-:Y:S02]  /*1460*/  IMAD.IADD R3, R2, 0x1, R3 ;  /* 0x0000000102037824 */ /* 0x010fe400078e0203 */
[----:B------:R-:W-:-:S02]  /*1470*/  IMAD.SHL.U32 R2, R5, 0x2, RZ ;  /* 0x0000000205027824 */ /* 0x000fc400078e00ff */
[----:B------:R-:W-:Y:S02]  /*1480*/  IMAD.SHL.U32 R15, R3, 0x2, RZ ;  /* 0x00000002030f7824 */ /* 0x000fe400078e00ff */
[----:B------:R-:W-:Y:S02]  /*1490*/  IMAD.SHL.U32 R17, R9, 0x4, RZ ;  /* 0x0000000409117824 */ /* 0x000fe400078e00ff */
[----:B------:R-:W-:Y:S02]  /*14a0*/  IMAD.SHL.U32 R6, R7, 0x4, RZ ;  /* 0x0000000407067824 */ /* 0x000fe400078e00ff */
[----:B0-----:R-:W-:Y:S02]  /*14b0*/  IMAD.SHL.U32 R19, R5, 0x4, RZ ;  /* 0x0000000405137824 */ /* 0x001fe400078e00ff */
[----:B------:R-:W-:Y:S01]  /*14c0*/  IMAD.SHL.U32 R8, R3, 0x4, RZ ;  /* 0x0000000403087824 */ /* 0x000fe200078e00ff */
[----:B------:R0:W-:Y:S04]  /*14d0*/  STS.U16 [R0], R41 ;  /* 0x0000002900007388 */ /* 0x0001e80000000400 */
[----:B------:R0:W-:Y:S04]  /*14e0*/  STS.U16 [R13], R40 ;  /* 0x000000280d007388 */ /* 0x0001e80000000400 */
[----:B------:R0:W-:Y:S04]  /*14f0*/  STS.U16 [R2], R39 ;  /* 0x0000002702007388 */ /* 0x0001e80000000400 */
[----:B------:R0:W-:Y:S01]  /*1500*/  STS.U16 [R15], R38 ;  /* 0x000000260f007388 */ /* 0x0001e20000000400 */
[----:B------:R-:W-:Y:S05]  /*1510*/  @P4 BRA `(.L_x_243) ;  /* 0x0000010000004947 */ /* 0x000fea0003800000 */
[----:B------:R-:W-:Y:S01]  /*1520*/  BAR.SYNC.DEFER_BLOCKING 0x0 ;  /* 0x0000000000007b1d */ /* 0x000fe20000010000 */
[----:B------:R-:W-:-:S05]  /*1530*/  UIADD3 UR5, UR5, -0x4, URZ ;  /* 0xfffffffc05057890 */ /* 0x000fca000fffe03f */
[----:B0-----:R-:W0:Y:S04]  /*1540*/  LDS.64 R2, [R28.X8] ;  /* 0x000000001c027984 */ /* 0x001e280000008a00 */
[----:B------:R-:W-:Y:S06]  /*1550*/  BAR.SYNC.DEFER_BLOCKING 0x0 ;  /* 0x0000000000007b1d */ /* 0x000fec0000010000 */
[----:B-----5:R1:W-:Y:S04]  /*1560*/  STS [R17], R20 ;  /* 0x0000001411007388 */ /* 0x0203e80000000800 */
[----:B------:R1:W-:Y:S04]  /*1570*/  STS [R6], R21 ;  /* 0x0000001506007388 */ /* 0x0003e80000000800 */
[----:B------:R1:W-:Y:S04]  /*1580*/  STS [R19], R22 ;  /* 0x0000001613007388 */ /* 0x0003e80000000800 */
[----:B------:R1:W-:Y:S01]  /*1590*/  STS [R8], R23 ;  /* 0x0000001708007388 */ /* 0x0003e20000000800 */
[----:B0-----:R-:W-:-:S02]  /*15a0*/  PRMT R41, R2, 0x7610, R41 ;  /* 0x0000761002297816 */ /* 0x001fc40000000029 */
[----:B------:R-:W-:Y:S01]  /*15b0*/  PRMT R40, R2, 0x7632, R40 ;  /* 0x0000763202287816 */ /* 0x000fe20000000028 */
[----:B------:R-:W-:Y:S01]  /*15c0*/  BAR.SYNC.DEFER_BLOCKING 0x0 ;  /* 0x0000000000007b1d */ /* 0x000fe20000010000 */
[C---:B------:R-:W-:Y:S02]  /*15d0*/  PRMT R39, R3.reuse, 0x7610, R39 ;  /* 0x0000761003277816 */ /* 0x040fe40000000027 */
[----:B------:R-:W-:-:S03]  /*15e0*/  PRMT R38, R3, 0x7632, R38 ;  /* 0x0000763203267816 */ /* 0x000fc60000000026 */
[----:B------:R1:W0:Y:S04]  /*15f0*/  LDS.128 R20, [R28.X16] ;  /* 0x000000001c147984 */ /* 0x000228000000cc00 */
[----:B------:R-:W-:Y:S06]  /*1600*/  BAR.SYNC.DEFER_BLOCKING 0x0 ;  /* 0x0000000000007b1d */ /* 0x000fec0000010000 */
[----:B-1----:R-:W-:Y:S05]  /*1610*/  BRA `(.L_x_244) ;  /* 0xffffee5000007947 */ /* 0x002fea000383ffff */
.L_x_243:
[----:B------:R-:W-:Y:S01]  /*1620*/  BAR.SYNC.DEFER_BLOCKING 0x0 ;  /* 0x0000000000007b1d */ /* 0x000fe20000010000 */
[----:B0-----:R-:W-:-:S02]  /*1630*/  IMAD.SHL.U32 R0, R28, 0x2, RZ ;  /* 0x000000021c007824 */ /* 0x001fc400078e00ff */
[----:B------:R-:W-:Y:S02]  /*1640*/  @!P1 IMAD.MOV.U32 R13, RZ, RZ, 0xffff ;  /* 0x0000ffffff0d9424 */ /* 0x000fe400078e00ff */
[----:B------:R-:W-:Y:S01]  /*1650*/  @!P2 IMAD.MOV.U32 R15, RZ, RZ, 0xffff ;  /* 0x0000ffffff0fa424 */ /* 0x000fe200078e00ff */
[----:B------:R-:W0:Y:S04]  /*1660*/  LDS.U16 R2, [R0] ;  /* 0x0000000000027984 */ /* 0x000e280000000400 */
[----:B------:R-:W1:Y:S04]  /*1670*/  LDS.U16 R3, [R0+0x800] ;  /* 0x0008000000037984 */ /* 0x000e680000000400 */
[----:B------:R-:W2:Y:S04]  /*1680*/  LDS.U16 R4, [R0+0x1000] ;  /* 0x0010000000047984 */ /* 0x000ea80000000400 */
[----:B------:R0:W3:Y:S04]  /*1690*/  LDS.U16 R5, [R0+0x1800] ;  /* 0x0018000000057984 */ /* 0x0000e80000000400 */
[----:B------:R-:W-:Y:S06]  /*16a0*/  BAR.SYNC.DEFER_BLOCKING 0x0 ;  /* 0x0000000000007b1d */ /* 0x000fec0000010000 */
[----:B-----5:R-:W-:Y:S01]  /*16b0*/  STS [R17], R20 ;  /* 0x0000001411007388 */ /* 0x020fe20000000800 */
[----:B0-----:R-:W-:-:S03]  /*16c0*/  @!P1 PRMT R0, R2, 0x9910, RZ ;  /* 0x0000991002009816 */ /* 0x001fc600000000ff */
[----:B------:R0:W-:Y:S01]  /*16d0*/  STS [R6], R21 ;  /* 0x0000001506007388 */ /* 0x0001e20000000800 */
[----:B-1----:R-:W-:Y:S02]  /*16e0*/  @!P0 PRMT R10, R3, 0x9910, RZ ;  /* 0x00009910030a8816 */ /* 0x002fe400000000ff */
[----:B------:R-:W-:Y:S01]  /*16f0*/  @!P1 ISETP.GE.AND P6, PT, R0, RZ, PT ;  /* 0x000000ff0000920c */ /* 0x000fe20003fc6270 */
[----:B------:R-:W-:Y:S01]  /*1700*/  STS [R19], R22 ;  /* 0x0000001613007388 */ /* 0x000fe20000000800 */
[----:B--2---:R-:W-:Y:S01]  /*1710*/  @!P2 PRMT R12, R4, 0x9910, RZ ;  /* 0x00009910040ca816 */ /* 0x004fe200000000ff */
[----:B------:R-:W-:Y:S01]  /*1720*/  @!P0 IMAD.MOV.U32 R0, RZ, RZ, R10 ;  /* 0x000000ffff008224 */ /* 0x000fe200078e000a */
[----:B------:R-:W-:Y:S01]  /*1730*/  @!P1 SEL R13, R13, 0x8000, P6 ;  /* 0x000080000d0d9807 */ /* 0x000fe20003000000 */
[----:B------:R1:W-:Y:S01]  /*1740*/  STS [R8], R23 ;  /* 0x0000001708007388 */ /* 0x0003e20000000800 */
[----:B---3--:R-:W-:Y:S01]  /*1750*/  @!P3 PRMT R14, R5, 0x9910, RZ ;  /* 0x00009910050eb816 */ /* 0x008fe200000000ff */
[----:B0-----:R-:W-:-:S02]  /*1760*/  @!P2 IMAD.MOV.U32 R6, RZ, RZ, R12 ;  /* 0x000000ffff06a224 */ /* 0x001fc400078e000c */
[----:B------:R-:W-:Y:S01]  /*1770*/  BAR.SYNC.DEFER_BLOCKING 0x0 ;  /* 0x0000000000007b1d */ /* 0x000fe20000010000 */
[----:B------:R-:W-:Y:S01]  /*1780*/  @!P0 ISETP.GE.AND P5, PT, R0, RZ, PT ;  /* 0x000000ff0000820c */ /* 0x000fe20003fa6270 */
[----:B------:R-:W-:Y:S01]  /*1790*/  @!P0 IMAD.MOV.U32 R0, RZ, RZ, 0xffff ;  /* 0x0000ffffff008424 */ /* 0x000fe200078e00ff */
[----:B------:R-:W-:Y:S01]  /*17a0*/  @!P2 ISETP.GE.AND P4, PT, R6, RZ, PT ;  /* 0x000000ff0600a20c */ /* 0x000fe20003f86270 */
[----:B------:R-:W-:Y:S01]  /*17b0*/  @!P3 IMAD.MOV.U32 R6, RZ, RZ, 0xffff ;  /* 0x0000ffffff06b424 */ /* 0x000fe200078e00ff */
[----:B------:R-:W-:Y:S01]  /*17c0*/  @!P1 LOP3.LUT R13, R13, R2, RZ, 0x3c, !PT ;  /* 0x000000020d0d9212 */ /* 0x000fe200078e3cff */
[----:B-1----:R-:W-:Y:S01]  /*17d0*/  @!P3 IMAD.MOV.U32 R8, RZ, RZ, R14 ;  /* 0x000000ffff08b224 */ /* 0x002fe200078e000e */
[----:B------:R-:W-:Y:S02]  /*17e0*/  @!P0 SEL R0, R0, 0x8000, P5 ;  /* 0x0000800000008807 */ /* 0x000fe40002800000 */
[----:B------:R-:W-:Y:S02]  /*17f0*/  @!P2 SEL R15, R15, 0x8000, P4 ;  /* 0x000080000f0fa807 */ /* 0x000fe40002000000 */
[----:B------:R-:W-:-:S02]  /*1800*/  @!P3 ISETP.GE.AND P6, PT, R8, RZ, PT ;  /* 0x000000ff0800b20c */ /* 0x000fc40003fc6270 */
[----:B------:R-:W-:Y:S02]  /*1810*/  @!P0 LOP3.LUT R3, R0, R3, RZ, 0x3c, !PT ;  /* 0x0000000300038212 */ /* 0x000fe400078e3cff */
[----:B------:R-:W-:Y:S02]  /*1820*/  @!P3 SEL R6, R6, 0x8000, P6 ;  /* 0x000080000606b807 */ /* 0x000fe40003000000 */
[----:B------:R-:W-:Y:S02]  /*1830*/  @!P2 LOP3.LUT R15, R15, R4, RZ, 0x3c, !PT ;  /* 0x000000040f0fa212 */ /* 0x000fe400078e3cff */
[----:B------:R-:W-:Y:S01]  /*1840*/  @!P3 LOP3.LUT R5, R6, R5, RZ, 0x3c, !PT ;  /* 0x000000050605b212 */ /* 0x000fe200078e3cff */
[----:B------:R-:W0:Y:S04]  /*1850*/  LDS R7, [R28.X4] ;  /* 0x000000001c077984 */ /* 0x000e280000004800 */
[----:B------:R-:W1:Y:S04]  /*1860*/  LDS R9, [R28.X4+0x1000] ;  /* 0x001000001c097984 */ /* 0x000e680000004800 */
[----:B------:R-:W2:Y:S04]  /*1870*/  LDS R11, [R28.X4+0x2000] ;  /* 0x002000001c0b7984 */ /* 0x000ea80000004800 */
[----:B------:R3:W-:Y:S04]  /*1880*/  @!P1 STG.E.U16 [R48.64], R13 ;  /* 0x0000000d30009986 */ /* 0x0007e8000c101506 */
[----:B------:R3:W-:Y:S04]  /*1890*/  @!P0 STG.E.U16 [R48.64+0x800], R3 ;  /* 0x0008000330008986 */ /* 0x0007e8000c101506 */
[----:B------:R3:W-:Y:S04]  /*18a0*/  @!P2 STG.E.U16 [R48.64+0x1000], R15 ;  /* 0x0010000f3000a986 */ /* 0x0007e8000c101506 */
[----:B------:R3:W-:Y:S04]  /*18b0*/  @!P3 STG.E.U16 [R48.64+0x1800], R5 ;  /* 0x001800053000b986 */ /* 0x0007e8000c101506 */
[----:B0-----:R3:W-:Y:S04]  /*18c0*/  @!P1 STG.E [R46.64], R7 ;  /* 0x000000072e009986 */ /* 0x0017e8000c101906 */
[----:B-1----:R3:W-:Y:S04]  /*18d0*/  @!P0 STG.E [R46.64+0x1000], R9 ;  /* 0x001000092e008986 */ /* 0x0027e8000c101906 */
[----:B--2---:R3:W-:Y:S01]  /*18e0*/  @!P2 STG.E [R46.64+0x2000], R11 ;  /* 0x0020000b2e00a986 */ /* 0x0047e2000c101906 */
[----:B------:R-:W-:Y:S05]  /*18f0*/  @P3 EXIT ;  /* 0x000000000000394d */ /* 0x000fea0003800000 */
[----:B---3--:R-:W0:Y:S04]  /*1900*/  LDS R3, [R28.X4+0x3000] ;  /* 0x003000001c037984 */ /* 0x008e280000004800 */
[----:B0-----:R-:W-:Y:S01]  /*1910*/  STG.E [R46.64+0x3000], R3 ;  /* 0x003000032e007986 */ /* 0x001fe2000c101906 */
[----:B------:R-:W-:Y:S05]  /*1920*/  EXIT ;  /* 0x000000000000794d */ /* 0x000fea0003800000 */
.L_x_245:
        /* <DEDUP_REMOVED lines=13> */
.L_x_1909:


//--------------------- .text._ZN17fastertransformer19segmented_topp_impl15blockSortKernelI6__halfLi1024ELi2EEEvPKT_PS3_PKiPiS8_iii --------------------------
	.section	.text._ZN17fastertransformer19segmented_topp_impl15blockSortKernelI6__halfLi1024ELi2EEEvPKT_PS3_PKiPiS8_iii,"ax",@progbits
	.sectioninfo	@"SHI_REGISTERS=45"
	.align	128
        .global         _ZN17fastertransformer19segmented_topp_impl15blockSortKernelI6__halfLi1024ELi2EEEvPKT_PS3_PKiPiS8_iii
        .type           _ZN17fastertransformer19segmented_topp_impl15blockSortKernelI6__halfLi1024ELi2EEEvPKT_PS3_PKiPiS8_iii,@function
        .size           _ZN17fastertransformer19segmented_topp_impl15blockSortKernelI6__halfLi1024ELi2EEEvPKT_PS3_PKiPiS8_iii,(.L_x_1910 - _ZN17fastertransformer19segmented_topp_impl15blockSortKernelI6__halfLi1024ELi2EEEvPKT_PS3_PKiPiS8_iii)
        .other          _ZN17fastertransformer19segmented_topp_impl15blockSortKernelI6__halfLi1024ELi2EEEvPKT_PS3_PKiPiS8_iii,@"STO_CUDA_ENTRY STV_DEFAULT"
_ZN17fastertransformer19segmented_topp_impl15blockSortKernelI6__halfLi1024ELi2EEEvPKT_PS3_PKiPiS8_iii:
.text._ZN17fastertransformer19segmented_topp_impl15blockSortKernelI6__halfLi1024ELi2EEEvPKT_PS3_PKiPiS8_iii:
        /* <DEDUP_REMOVED lines=12> */
[C---:B0-----:R-:W-:Y:S02]  /*00c0*/  IADD3 R0, R10.reuse, 0x400, RZ ;  /* 0x000004000a007810 */ /* 0x041fe40007ffe0ff */
[----:B------:R-:W-:Y:S02]  /*00d0*/  SHF.R.S32.HI R2, RZ, 0x1f, R10 ;  /* 0x0000001fff027819 */ /* 0x000fe4000001140a */
[----:B------:R-:W-:Y:S02]  /*00e0*/  IADD3 R4, P2, R5, R10, RZ ;  /* 0x0000000a05047210 */ /* 0x000fe40007f5e0ff */
[-C--:B------:R-:W-:Y:S02]  /*00f0*/  ISETP.GE.AND P0, PT, R10, R3.reuse, PT ;  /* 0x000000030a00720c */ /* 0x080fe40003f06270 */
[----:B------:R-:W-:-:S02]  /*0100*/  ISETP.GE.AND P1, PT, R0, R3, PT ;  /* 0x000000030000720c */ /* 0x000fc40003f26270 */
[----:B------:R-:W-:Y:S02]  /*0110*/  LEA.HI.X.SX32 R5, R5, R2, 0x1, P2 ;  /* 0x0000000205057211 */ /* 0x000fe400010f0eff */
[C---:B------:R-:W-:Y:S02]  /*0120*/  LEA R40, P2, R4.reuse, c[0x0][0x168], 0x1 ;  /* 0x00005a0004287a11 */ /* 0x040fe400078408ff */
[----:B------:R-:W-:Y:S02]  /*0130*/  PRMT R0, RZ, 0x7610, R0 ;  /* 0x00007610ff007816 */ /* 0x000fe40000000000 */
[----:B------:R-:W-:Y:S02]  /*0140*/  LEA.HI.X R41, R4, c[0x0][0x16c], R5, 0x1, P2 ;  /* 0x00005b0004297a11 */ /* 0x000fe400010f0c05 */
[----:B------:R-:W-:-:S03]  /*0150*/  PRMT R2, RZ, 0x7610, R2 ;  /* 0x00007610ff027816 */ /* 0x000fc60000000002 */
[----:B------:R-:W2:Y:S04]  /*0160*/  @!P0 LDG.E.U16 R0, [R40.64] ;  /* 0x0000000628008981 */ /* 0x000ea8000c1e1500 */
[----:B------:R-:W3:Y:S01]  /*0170*/  @!P1 LDG.E.U16 R2, [R40.64+0x800] ;  /* 0x0008000628029981 */ /* 0x000ee2000c1e1500 */
[C---:B------:R-:W-:Y:S01]  /*0180*/  LEA R38, P2, R4.reuse, c[0x0][0x178], 0x2 ;  /* 0x00005e0004267a11 */ /* 0x040fe200078410ff */
[----:B------:R-:W-:Y:S02]  /*0190*/  IMAD.MOV.U32 R8, RZ, RZ, -0x1 ;  /* 0xffffffffff087424 */ /* 0x000fe400078e00ff */
[----:B------:R-:W-:Y:S01]  /*01a0*/  IMAD.MOV.U32 R9, RZ, RZ, -0x1 ;  /* 0xffffffffff097424 */ /* 0x000fe200078e00ff */
[----:B------:R-:W-:Y:S01]  /*01b0*/  LEA.HI.X R39, R4, c[0x0][0x17c], R5, 0x2, P2 ;  /* 0x00005f0004277a11 */ /* 0x000fe200010f1405 */
[----:B------:R-:W0:Y:S04]  /*01c0*/  S2R R7, SR_LANEID ;  /* 0x0000000000077919 */ /* 0x000e280000000000 */
[----:B------:R1:W5:Y:S04]  /*01d0*/  @!P0 LDG.E R8, [R38.64] ;  /* 0x0000000626088981 */ /* 0x000368000c1e1900 */
[----:B------:R1:W5:Y:S01]  /*01e0*/  @!P1 LDG.E R9, [R38.64+0x1000] ;  /* 0x0010000626099981 */ /* 0x000362000c1e1900 */
[----:B------:R-:W-:Y:S01]  /*01f0*/  IMAD.MOV.U32 R5, RZ, RZ, 0xffff ;  /* 0x0000ffffff057424 */ /* 0x000fe200078e00ff */
[----:B------:R-:W-:Y:S01]  /*0200*/  SHF.R.U32.HI R34, RZ, 0x5, R10 ;  /* 0x00000005ff227819 */ /* 0x000fe2000001160a */
[----:B------:R-:W-:Y:S01]  /*0210*/  IMAD.MOV.U32 R31, RZ, RZ, RZ ;  /* 0x000000ffff1f7224 */ /* 0x000fe200078e00ff */
[----:B------:R-:W-:Y:S01]  /*0220*/  UMOV UR5, 0x10 ;  /* 0x0000001000057882 */ /* 0x000fe20000000000 */
[----:B------:R-:W-:-:S02]  /*0230*/  IMAD.SHL.U32 R36, R10, 0x4, RZ ;  /* 0x000000040a247824 */ /* 0x000fc400078e00ff */
[----:B------:R-:W-:Y:S01]  /*0240*/  IMAD R35, R10, 0x24, RZ ;  /* 0x000000240a237824 */ /* 0x000fe200078e02ff */
[----:B------:R-:W-:Y:S01]  /*0250*/  BAR.SYNC.DEFER_BLOCKING 0x0 ;  /* 0x0000000000007b1d */ /* 0x000fe20000010000 */
[----:B--2---:R-:W-:Y:S02]  /*0260*/  PRMT R3, R0, 0x9910, RZ ;  /* 0x0000991000037816 */ /* 0x004fe400000000ff */
[----:B---3--:R-:W-:Y:S02]  /*0270*/  PRMT R4, R2, 0x9910, RZ ;  /* 0x0000991002047816 */ /* 0x008fe400000000ff */
[----:B------:R-:W-:Y:S02]  /*0280*/  ISETP.GE.AND P2, PT, R3, RZ, PT ;  /* 0x000000ff0300720c */ /* 0x000fe40003f46270 */
[----:B------:R-:W-:Y:S02]  /*0290*/  ISETP.GE.AND P3, PT, R4, RZ, PT ;  /* 0x000000ff0400720c */ /* 0x000fe40003f66270 */
[----:B------:R-:W-:-:S02]  /*02a0*/  SEL R3, R5, 0x8000, !P2 ;  /* 0x0000800005037807 */ /* 0x000fc40005000000 */
[----:B------:R-:W-:Y:S02]  /*02b0*/  SEL R5, R5, 0x8000, !P3 ;  /* 0x0000800005057807 */ /* 0x000fe40005800000 */
[----:B------:R-:W-:Y:S02]  /*02c0*/  LOP3.LUT R3, R3, R0, RZ, 0x3c, !PT ;  /* 0x0000000003037212 */ /* 0x000fe400078e3cff */
[----:B------:R-:W-:Y:S02]  /*02d0*/  LOP3.LUT R5, R5, R2, RZ, 0x3c, !PT ;  /* 0x0000000205057212 */ /* 0x000fe400078e3cff */
[----:B------:R-:W-:Y:S02]  /*02e0*/  PRMT R33, R3, 0x7610, R33 ;  /* 0x0000761003217816 */ /* 0x000fe40000000021 */
[----:B01----:R-:W-:Y:S02]  /*02f0*/  PRMT R32, R5, 0x7610, R32 ;  /* 0x0000761005207816 */ /* 0x003fe40000000020 */
.L_x_249:
[----:B------:R-:W-:Y:S01]  /*0300*/  PRMT R0, R33, 0x9910, RZ ;  /* 0x0000991021007816 */ /* 0x000fe200000000ff */
[----:B------:R-:W-:Y:S01]  /*0310*/  UISETP.LT.AND UP0, UPT, UR5, 0x4, UPT ;  /* 0x000000040500788c */ /* 0x000fe2000bf01270 */
[----:B------:R-:W-:Y:S01]  /*0320*/  STS [R10.X4+0x1000], RZ ;  /* 0x001000ff0a007388 */ /* 0x000fe20000004800 */
[----:B------:R-:W-:Y:S01]  /*0330*/  ISETP.NE.AND P5, PT, R34, RZ, PT ;  /* 0x000000ff2200720c */ /* 0x000fe20003fa5270 */
[----:B------:R-:W-:Y:S01]  /*0340*/  BSSY B0, `(.L_x_246) ;  /* 0x00000b9000007945 */ /* 0x000fe20003800000 */
[----:B------:R-:W-:Y:S01]  /*0350*/  ISETP.NE.AND P2, PT, R0, 0x7fff, PT ;  /* 0x00007fff0000780c */ /* 0x000fe20003f45270 */
[----:B------:R-:W-:Y:S01]  /*0360*/  USEL UR4, UR5, 0x4, UP0 ;  /* 0x0000000405047887 */ /* 0x000fe20008000000 */
[----:B------:R-:W-:Y:S01]  /*0370*/  STS [R10.X4+0x2000], RZ ;  /* 0x002000ff0a007388 */ /* 0x000fe20000004800 */
[----:B------:R-:W-:-:S02]  /*0380*/  ISETP.NE.AND P4, PT, R7, RZ, PT ;  /* 0x000000ff0700720c */ /* 0x000fc40003f85270 */
[----:B------:R-:W-:Y:S01]  /*0390*/  SEL R0, R33, 0x8000, P2 ;  /* 0x0000800021007807 */ /* 0x000fe20001000000 */
[----:B------:R-:W-:Y:S01]  /*03a0*/  UBMSK UR4, URZ, UR4 ;  /* 0x000000043f04729b */ /* 0x000fe20008000000 */
[----:B------:R-:W-:Y:S02]  /*03b0*/  STS [R10.X4+0x3000], RZ ;  /* 0x003000ff0a007388 */ /* 0x000fe40000004800 */
[----:B------:R-:W-:Y:S02]  /*03c0*/  LOP3.LUT R0, R0, 0xffff, RZ, 0xc0, !PT ;  /* 0x0000ffff00007812 */ /* 0x000fe400078ec0ff */
[----:B------:R-:W-:Y:S02]  /*03d0*/  STS [R10.X4+0x4000], RZ ;  /* 0x004000ff0a007388 */ /* 0x000fe40000004800 */
[----:B------:R-:W-:Y:S02]  /*03e0*/  SHF.R.U32.HI R0, RZ, R31, R0 ;  /* 0x0000001fff007219 */ /* 0x000fe40000011600 */
[----:B------:R-:W-:Y:S02]  /*03f0*/  STS [R10.X4+0x5000], RZ ;  /* 0x005000ff0a007388 */ /* 0x000fe40000004800 */
[----:B------:R-:W-:-:S02]  /*0400*/  LOP3.LUT R0, R0, UR4, RZ, 0xc0, !PT ;  /* 0x0000000400007c12 */ /* 0x000fc4000f8ec0ff */
[----:B------:R-:W-:Y:S02]  /*0410*/  STS [R10.X4+0x6000], RZ ;  /* 0x006000ff0a007388 */ /* 0x000fe40000004800 */
[C---:B------:R-:W-:Y:S01]  /*0420*/  LOP3.LUT R2, R0.reuse, 0xfff8, RZ, 0xc0, !PT ;  /* 0x0000fff800027812 */ /* 0x040fe200078ec0ff */
[----:B------:R-:W-:Y:S01]  /*0430*/  IMAD.SHL.U32 R0, R0, 0x1000, RZ ;  /* 0x0000100000007824 */ /* 0x000fe200078e00ff */
[----:B------:R-:W-:Y:S02]  /*0440*/  STS [R10.X4+0x7000], RZ ;  /* 0x007000ff0a007388 */ /* 0x000fe40000004800 */
[----:B------:R-:W-:Y:S02]  /*0450*/  SHF.R.U32.HI R2, RZ, 0x3, R2 ;  /* 0x00000003ff027819 */ /* 0x000fe40000011602 */
[----:B------:R-:W-:Y:S01]  /*0460*/  LOP3.LUT R3, R0, 0x7000, RZ, 0xc, !PT ;  /* 0x0000700000037812 */ /* 0x000fe200078e0cff */
[----:B------:R-:W-:Y:S01]  /*0470*/  STS [R10.X4+0x8000], RZ ;  /* 0x008000ff0a007388 */ /* 0x000fe20000004800 */
[----:B------:R-:W-:-:S02]  /*0480*/  IADD3 R2, -R2, 0x1, RZ ;  /* 0x0000000102027810 */ /* 0x000fc40007ffe1ff */
        /* <DEDUP_REMOVED lines=14> */
[----:B------:R-:W-:-:S03]  /*0570*/  IADD3 R2, -R2, 0x1, RZ ;  /* 0x0000000102027810 */ /* 0x000fc60007ffe1ff */
[----:B------:R-:W-:-:S04]  /*0580*/  IMAD.IADD R3, R36, 0x1, R3 ;  /* 0x0000000124037824 */ /* 0x000fc800078e0203 */
[----:B------:R-:W-:Y:S01]  /*0590*/  IMAD R4, R2, 0x2, R3 ;  /* 0x0000000202047824 */ /* 0x000fe200078e0203 */
[----:B0-----:R-:W-:-:S05]  /*05a0*/  IADD3 R11, R5, 0x1, RZ ;  /* 0x00000001050b7810 */ /* 0x001fca0007ffe0ff */
        /* <DEDUP_REMOVED lines=10> */
[----:B-1----:R-:W1:Y:S04]  /*0650*/  LDS R28, [R35+0x8] ;  /* 0x00000800231c7984 */ /* 0x002e680000000800 */
        /* <DEDUP_REMOVED lines=59> */
[----:B------:R-:W-:Y:S01]  /*0a10*/  ISETP.NE.AND P2, PT, R34, 0xb, PT ;  /* 0x0000000b2200780c */ /* 0x000fe20003f45270 */
[----:B------:R-:W3:Y:S03]  /*0a20*/  LDS.128 R16, [0x9040] ;  /* 0x00904000ff107984 */ /* 0x000ee60000000c00 */
[----:B------:R-:W-:-:S02]  /*0a30*/  SEL R20, R22, R20, !P2 ;  /* 0x0000001416147207 */ /* 0x000fc40005000000 */
        /* <DEDUP_REMOVED lines=13> */
[----:B------:R-:W-:-:S04]  /*0b10*/  ISETP.NE.AND P2, PT, R34, 0x10, PT ;  /* 0x000000102200780c */ /* 0x000fc80003f45270 */
[C---:B------:R-:W-:Y:S01]  /*0b20*/  SEL R14, R15.reuse, R14, !P2 ;  /* 0x0000000e0f0e7207 */ /* 0x040fe20005000000 */
[----:B--2---:R-:W-:Y:S01]  /*0b30*/  IMAD.IADD R42, R15, 0x1, R42 ;  /* 0x000000010f2a7824 */ /* 0x004fe200078e022a */
[----:B------:R-:W-:-:S04]  /*0b40*/  ISETP.NE.AND P2, PT, R34, 0x11, PT ;  /* 0x000000112200780c */ /* 0x000fc80003f45270 */
[C---:B------:R-:W-:Y:S01]  /*0b50*/  SEL R37, R42.reuse, R14, !P2 ;  /* 0x0000000e2a257207 */ /* 0x040fe20005000000 */
[----:B---3--:R-:W-:Y:S01]  /*0b60*/  IMAD.IADD R17, R42, 0x1, R17 ;  /* 0x000000012a117824 */ /* 0x008fe200078e0211 */
[----:B------:R-:W-:Y:S01]  /*0b70*/  ISETP.NE.AND P2, PT, R34, 0x12, PT ;  /* 0x000000122200780c */ /* 0x000fe20003f45270 */
[----:B------:R-:W1:Y:S02]  /*0b80*/  LDS.128 R12, [0x9060] ;  /* 0x00906000ff0c7984 */ /* 0x000e640000000c00 */
[----:B------:R-:W-:Y:S01]  /*0b90*/  IMAD.IADD R18, R18, 0x1, R17 ;  /* 0x0000000112127824 */ /* 0x000fe200078e0211 */
[----:B------:R-:W-:Y:S02]  /*0ba0*/  SEL R37, R17, R37, !P2 ;  /* 0x0000002511257207 */ /* 0x000fe40005000000 */
[----:B------:R-:W-:Y:S01]  /*0bb0*/  ISETP.NE.AND P2, PT, R34, 0x13, PT ;  /* 0x000000132200780c */ /* 0x000fe20003f45270 */
[----:B------:R-:W-:-:S03]  /*0bc0*/  IMAD.IADD R19, R19, 0x1, R18 ;  /* 0x0000000113137824 */ /* 0x000fc600078e0212 */
[----:B------:R-:W-:Y:S02]  /*0bd0*/  SEL R16, R18, R37, !P2 ;  /* 0x0000002512107207 */ /* 0x000fe40005000000 */
[C---:B------:R-:W-:Y:S01]  /*0be0*/  ISETP.NE.AND P2, PT, R34.reuse, 0x14, PT ;  /* 0x000000142200780c */ /* 0x040fe20003f45270 */
[----:B------:R-:W2:Y:S01]  /*0bf0*/  LDS R37, [0x9068] ;  /* 0x00906800ff257984 */ /* 0x000ea20000000800 */
[C---:B0-----:R-:W-:Y:S02]  /*0c00*/  IMAD.IADD R20, R19.reuse, 0x1, R20 ;  /* 0x0000000113147824 */ /* 0x041fe400078e0214 */
        /* <DEDUP_REMOVED lines=9> */
[----:B------:R-:W3:Y:S01]  /*0ca0*/  LDS.128 R16, [0x9070] ;  /* 0x00907000ff107984 */ /* 0x000ee20000000c00 */
        /* <DEDUP_REMOVED lines=8> */
[----:B------:R-:W-:-:S04]  /*0d30*/  ISETP.NE.AND P2, PT, R34, 0x1a, PT ;  /* 0x0000001a2200780c */ /* 0x000fc80003f45270 */
[C---:B------:R-:W-:Y:S01]  /*0d40*/  SEL R42, R13.reuse, R42, !P2 ;  /* 0x0000002a0d2a7207 */ /* 0x040fe20005000000 */
[----:B--2---:R-:W-:Y:S01]  /*0d50*/  IMAD.IADD R37, R13, 0x1, R37 ;  /* 0x000000010d257824 */ /* 0x004fe200078e0225 */
[----:B------:R-:W-:Y:S02]  /*0d60*/  ISETP.NE.AND P2, PT, R34, 0x1b, PT ;  /* 0x0000001b2200780c */ /* 0x000fe40003f45270 */
[----:B------:R-:W-:Y:S01]  /*0d70*/  SEL R13, R24, RZ, P4 ;  /* 0x000000ff180d7207 */ /* 0x000fe20002000000 */
[----:B------:R-:W-:Y:S01]  /*0d80*/  IMAD.IADD R15, R15, 0x1, R37 ;  /* 0x000000010f0f7824 */ /* 0x000fe200078e0225 */
[----:B------:R-:W-:Y:S02]  /*0d90*/  SEL R42, R37, R42, !P2 ;  /* 0x0000002a252a7207 */ /* 0x000fe40005000000 */
[----:B------:R-:W-:-:S04]  /*0da0*/  ISETP.NE.AND P2, PT, R34, 0x1c, PT ;  /* 0x0000001c2200780c */ /* 0x000fc80003f45270 */
[C---:B------:R-:W-:Y:S01]  /*0db0*/  SEL R42, R15.reuse, R42, !P2 ;  /* 0x0000002a0f2a7207 */ /* 0x040fe20005000000 */
[----:B0-----:R-:W-:Y:S01]  /*0dc0*/  IMAD.IADD R20, R15, 0x1, R20 ;  /* 0x000000010f147824 */ /* 0x001fe200078e0214 */
[----:B------:R-:W-:-:S03]  /*0dd0*/  ISETP.NE.AND P2, PT, R34, 0x1d, PT ;  /* 0x0000001d2200780c */ /* 0x000fc60003f45270 */
[C---:B---3--:R-:W-:Y:S01]  /*0de0*/  IMAD.IADD R17, R20.reuse, 0x1, R17 ;  /* 0x0000000114117824 */ /* 0x048fe200078e0211 */
[----:B------:R-:W-:Y:S02]  /*0df0*/  SEL R42, R20, R42, !P2 ;  /* 0x0000002a142a7207 */ /* 0x000fe40005000000 */
[----:B------:R-:W-:Y:S01]  /*0e00*/  ISETP.NE.AND P2, PT, R10, RZ, PT ;  /* 0x000000ff0a00720c */ /* 0x000fe20003f45270 */
[----:B------:R-:W-:Y:S01]  /*0e10*/  IMAD.IADD R18, R18, 0x1, R17 ;  /* 0x0000000112127824 */ /* 0x000fe200078e0211 */
[----:B------:R-:W-:Y:S02]  /*0e20*/  SEL R42, R17, R42, !P3 ;  /* 0x0000002a112a7207 */ /* 0x000fe40005800000 */
[----:B------:R-:W-:Y:S01]  /*0e30*/  ISETP.NE.AND P3, PT, R34, 0x1f, PT ;  /* 0x0000001f2200780c */ /* 0x000fe20003f65270 */
[----:B------:R-:W-:-:S03]  /*0e40*/  IMAD.IADD R19, R19, 0x1, R18 ;  /* 0x0000000113137824 */ /* 0x000fc600078e0212 */
[----:B------:R-:W-:-:S05]  /*0e50*/  SEL R42, R18, R42, !P3 ;  /* 0x0000002a122a7207 */ /* 0x000fca0005800000 */
[----:B------:R-:W-:Y:S01]  /*0e60*/  IMAD.IADD R42, R42, 0x1, R13 ;  /* 0x000000012a2a7824 */ /* 0x000fe200078e020d */
[----:B------:R-:W-:Y:S05]  /*0e70*/  @P5 BRA `(.L_x_247) ;  /* 0x0000005000005947 */ /* 0x000fea0003800000 */
[----:B------:R-:W-:Y:S01]  /*0e80*/  ISETP.NE.AND P3, PT, R7, RZ, PT ;  /* 0x000000ff0700720c */ /* 0x000fe20003f65270 */
[----:B------:R-:W-:Y:S02]  /*0e90*/  IMAD.U32 R19, R19, 0x10000, RZ ;  /* 0x0001000013137824 */ /* 0x000fe400078e00ff */
[----:B------:R-:W-:-:S10]  /*0ea0*/  IMAD.MOV.U32 R42, RZ, RZ, R24 ;  /* 0x000000ffff2a7224 */ /* 0x000fd400078e0018 */
[----:B------:R0:W-:Y:S01]  /*0eb0*/  @!P3 STS [0x90a0], R19 ;  /* 0x0090a013ff00b388 */ /* 0x0001e20000000800 */
[----:B------:R-:W-:-:S03]  /*0ec0*/  @!P3 IMAD.MOV.U32 R42, RZ, RZ, R19 ;  /* 0x000000ffff2ab224 */ /* 0x000fc600078e0013 */
.L_x_247:
[----:B------:R-:W-:Y:S05]  /*0ed0*/  BSYNC B0 ;  /* 0x0000000000007941 */ /* 0x000fea0003800000 */
.L_x_246:
[----:B------:R-:W-:Y:S01]  /*0ee0*/  BAR.SYNC.DEFER_BLOCKING 0x0 ;  /* 0x0000000000007b1d */ /* 0x000fe20000010000 */
[----:B------:R-:W-:-:S05]  /*0ef0*/  IADD3 R31, R31, 0x4, RZ ;  /* 0x000000041f1f7810 */ /* 0x000fca0007ffe0ff */
[----:B------:R-:W1:Y:S02]  /*0f00*/  @P2 LDS R13, [0x90a0] ;  /* 0x0090a000ff0d2984 */ /* 0x000e640000000800 */
[----:B-1----:R-:W-:Y:S01]  /*0f10*/  @P2 IMAD.IADD R42, R42, 0x1, R13 ;  /* 0x000000012a2a2824 */ /* 0x002fe200078e020d */
[----:B------:R-:W-:-:S03]  /*0f20*/  ISETP.GE.U32.AND P2, PT, R31, 0x10, PT ;  /* 0x000000101f00780c */ /* 0x000fc60003f46070 */
        /* <DEDUP_REMOVED lines=19> */
[----:B------:R-:W2:Y:S01]  /*1060*/  LDS.U16 R3, [R4] ;  /* 0x0000000004037984 */ /* 0x000ea20000000400 */
[----:B-1----:R-:W-:-:S02]  /*1070*/  IMAD.IADD R5, R5, 0x1, R6 ;  /* 0x0000000105057824 */ /* 0x002fc400078e0206 */
[----:B--2---:R-:W-:Y:S02]  /*1080*/  IMAD.IADD R3, R2, 0x1, R3 ;  /* 0x0000000102037824 */ /* 0x004fe400078e0203 */
[----:B------:R-:W-:Y:S01]  /*1090*/  IMAD.SHL.U32 R2, R5, 0x2, RZ ;  /* 0x0000000205027824 */ /* 0x000fe200078e00ff */
[----:B------:R-:W-:Y:S01]  /*10a0*/  BAR.SYNC.DEFER_BLOCKING 0x0 ;  /* 0x0000000000007b1d */ /* 0x000fe20000010000 */
[----:B------:R-:W-:Y:S02]  /*10b0*/  IMAD.SHL.U32 R13, R3, 0x2, RZ ;  /* 0x00000002030d7824 */ /* 0x000fe400078e00ff */
[----:B------:R-:W-:Y:S02]  /*10c0*/  IMAD.SHL.U32 R11, R5, 0x4, RZ ;  /* 0x00000004050b7824 */ /* 0x000fe400078e00ff */
[----:B------:R-:W-:Y:S01]  /*10d0*/  IMAD.SHL.U32 R12, R3, 0x4, RZ ;  /* 0x00000004030c7824 */ /* 0x000fe200078e00ff */
[----:B------:R1:W-:Y:S04]  /*10e0*/  STS.U16 [R2], R33 ;  /* 0x0000002102007388 */ /* 0x0003e80000000400 */
[----:B------:R1:W-:Y:S01]  /*10f0*/  STS.U16 [R13], R32 ;  /* 0x000000200d007388 */ /* 0x0003e20000000400 */
[----:B------:R-:W-:Y:S05]  /*1100*/  @P2 BRA `(.L_x_248) ;  /* 0x000000c000002947 */ /* 0x000fea0003800000 */
[----:B------:R-:W-:Y:S01]  /*1110*/  BAR.SYNC.DEFER_BLOCKING 0x0 ;  /* 0x0000000000007b1d */ /* 0x000fe20000010000 */
[----:B------:R-:W-:-:S05]  /*1120*/  UIADD3 UR5, UR5, -0x4, URZ ;  /* 0xfffffffc05057890 */ /* 0x000fca000fffe03f */
[----:B-1----:R-:W1:Y:S04]  /*1130*/  LDS R32, [R10.X4] ;  /* 0x000000000a207984 */ /* 0x002e680000004800 */
[----:B------:R-:W-:Y:S06]  /*1140*/  BAR.SYNC.DEFER_BLOCKING 0x0 ;  /* 0x0000000000007b1d */ /* 0x000fec0000010000 */
[----:B-----5:R2:W-:Y:S04]  /*1150*/  STS [R11], R8 ;  /* 0x000000080b007388 */ /* 0x0205e80000000800 */
[----:B------:R2:W-:Y:S04]  /*1160*/  STS [R12], R9 ;  /* 0x000000090c007388 */ /* 0x0005e80000000800 */
[----:B------:R-:W-:Y:S01]  /*1170*/  BAR.SYNC.DEFER_BLOCKING 0x0 ;  /* 0x0000000000007b1d */ /* 0x000fe20000010000 */
[----:B-1----:R-:W-:-:S02]  /*1180*/  PRMT R33, R32, 0x7610, R33 ;  /* 0x0000761020217816 */ /* 0x002fc40000000021 */
[----:B------:R-:W-:-:S03]  /*1190*/  PRMT R32, R32, 0x7632, R32 ;  /* 0x0000763220207816 */ /* 0x000fc60000000020 */
[----:B------:R2:W1:Y:S04]  /*11a0*/  LDS.64 R8, [R10.X8] ;  /* 0x000000000a087984 */ /* 0x0004680000008a00 */
[----:B------:R-:W-:Y:S06]  /*11b0*/  BAR.SYNC.DEFER_BLOCKING 0x0 ;  /* 0x0000000000007b1d */ /* 0x000fec0000010000 */
[----:B--2---:R-:W-:Y:S05]  /*11c0*/  BRA `(.L_x_249) ;  /* 0xfffff13000007947 */ /* 0x004fea000383ffff */
.L_x_248:
[----:B------:R-:W-:Y:S01]  /*11d0*/  BAR.SYNC.DEFER_BLOCKING 0x0 ;  /* 0x0000000000007b1d */ /* 0x000fe20000010000 */
[----:B------:R-:W-:-:S02]  /*11e0*/  IMAD.SHL.U32 R0, R10, 0x2, RZ ;  /* 0x000000020a007824 */ /* 0x000fc400078e00ff */
[----:B------:R-:W-:-:S03]  /*11f0*/  @!P0 IMAD.MOV.U32 R7, RZ, RZ, 0xffff ;  /* 0x0000ffffff078424 */ /* 0x000fc600078e00ff */
[----:B-1----:R-:W1:Y:S04]  /*1200*/  LDS.U16 R2, [R0] ;  /* 0x0000000000027984 */ /* 0x002e680000000400 */
[----:B------:R2:W3:Y:S04]  /*1210*/  LDS.U16 R3, [R0+0x800] ;  /* 0x0008000000037984 */ /* 0x0004e80000000400 */
[----:B------:R-:W-:Y:S01]  /*1220*/  BAR.SYNC.DEFER_BLOCKING 0x0 ;  /* 0x0000000000007b1d */ /* 0x000fe20000010000 */
[----:B--2---:R-:W-:-:S05]  /*1230*/  @!P1 IMAD.MOV.U32 R0, RZ, RZ, 0xffff ;  /* 0x0000ffffff009424 */ /* 0x004fca00078e00ff */
[----:B-----5:R-:W-:Y:S04]  /*1240*/  STS [R11], R8 ;  /* 0x000000080b007388 */ /* 0x020fe80000000800 */
[----:B------:R-:W-:Y:S04]  /*1250*/  STS [R12], R9 ;  /* 0x000000090c007388 */ /* 0x000fe80000000800 */
[----:B------:R-:W-:Y:S01]  /*1260*/  BAR.SYNC.DEFER_BLOCKING 0x0 ;  /* 0x0000000000007b1d */ /* 0x000fe20000010000 */
[----:B-1----:R-:W-:Y:S02]  /*1270*/  @!P0 PRMT R4, R2, 0x9910, RZ ;  /* 0x0000991002048816 */ /* 0x002fe400000000ff */
[----:B---3--:R-:W-:-:S02]  /*1280*/  @!P1 PRMT R6, R3, 0x9910, RZ ;  /* 0x0000991003069816 */ /* 0x008fc400000000ff */
[----:B------:R-:W-:Y:S02]  /*1290*/  @!P0 ISETP.GE.AND P2, PT, R4, RZ, PT ;  /* 0x000000ff0400820c */ /* 0x000fe40003f46270 */
[----:B------:R-:W-:Y:S02]  /*12a0*/  @!P1 ISETP.GE.AND P3, PT, R6, RZ, PT ;  /* 0x000000ff0600920c */ /* 0x000fe40003f66270 */
[----:B------:R-:W-:Y:S02]  /*12b0*/  @!P0 SEL R7, R7, 0x8000, P2 ;  /* 0x0000800007078807 */ /* 0x000fe40001000000 */
[----:B------:R-:W-:Y:S02]  /*12c0*/  @!P1 SEL R0, R0, 0x8000, P3 ;  /* 0x0000800000009807 */ /* 0x000fe40001800000 */
[----:B------:R-:W-:Y:S02]  /*12d0*/  @!P0 LOP3.LUT R7, R7, R2, RZ, 0x3c, !PT ;  /* 0x0000000207078212 */ /* 0x000fe400078e3cff */
[----:B------:R-:W-:Y:S01]  /*12e0*/  @!P1 LOP3.LUT R3, R0, R3, RZ, 0x3c, !PT ;  /* 0x0000000300039212 */ /* 0x000fe200078e3cff */
[----:B------:R-:W1:Y:S04]  /*12f0*/  LDS R5, [R10.X4] ;  /* 0x000000000a057984 */ /* 0x000e680000004800 */
[----:B------:R2:W-:Y:S04]  /*1300*/  @!P0 STG.E.U16 [R40.64], R7 ;  /* 0x0000000728008986 */ /* 0x0005e8000c101506 */
[----:B------:R2:W-:Y:S04]  /*1310*/  @!P1 STG.E.U16 [R40.64+0x800], R3 ;  /* 0x0008000328009986 */ /* 0x0005e8000c101506 */
[----:B-1----:R2:W-:Y:S01]  /*1320*/  @!P0 STG.E [R38.64], R5 ;  /* 0x0000000526008986 */ /* 0x0025e2000c101906 */
[----:B------:R-:W-:Y:S05]  /*1330*/  @P1 EXIT ;  /* 0x000000000000194d */ /* 0x000fea0003800000 */
[----:B--2---:R-:W1:Y:S04]  /*1340*/  LDS R3, [R10.X4+0x1000] ;  /* 0x001000000a037984 */ /* 0x004e680000004800 */
[----:B-1----:R-:W-:Y:S01]  /*1350*/  STG.E [R38.64+0x1000], R3 ;  /* 0x0010000326007986 */ /* 0x002fe2000c101906 */
[----:B------:R-:W-:Y:S05]  /*1360*/  EXIT ;  /* 0x000000000000794d */ /* 0x000fea0003800000 */
.L_x_250:
        /* <DEDUP_REMOVED lines=9> */
.L_x_1910:


//--------------------- .text._ZN17fastertransformer19segmented_topp_impl15blockSortKernelI6__halfLi1024ELi1EEEvPKT_PS3_PKiPiS8_iii --------------------------
	.section	.text._ZN17fastertransformer19segmented_topp_impl15blockSortKernelI6__halfLi1024ELi1EEEvPKT_PS3_PKiPiS8_iii,"ax",@progbits
	.sectioninfo	@"SHI_REGISTERS=40"
	.align	128
        .global         _ZN17fastertransformer19segmented_topp_impl15blockSortKernelI6__halfLi1024ELi1EEEvPKT_PS3_PKiPiS8_iii
        .type           _ZN17fastertransformer19segmented_topp_impl15blockSortKernelI6__halfLi1024ELi1EEEvPKT_PS3_PKiPiS8_iii,@function
        .size           _ZN17fastertransformer19segmented_topp_impl15blockSortKernelI6__halfLi1024ELi1EEEvPKT_PS3_PKiPiS8_iii,(.L_x_1911 - _ZN17fastertransformer19segmented_topp_impl15blockSortKernelI6__halfLi1024ELi1EEEvPKT_PS3_PKiPiS8_iii)
        .other          _ZN17fastertransformer19segmented_topp_impl15blockSortKernelI6__halfLi1024ELi1EEEvPKT_PS3_PKiPiS8_iii,@"STO_CUDA_ENTRY STV_DEFAULT"
_ZN17fastertransformer19segmented_topp_impl15blockSortKernelI6__halfLi1024ELi1EEEvPKT_PS3_PKiPiS8_iii:
.text._ZN17fastertransformer19segmented_topp_impl15blockSortKernelI6__halfLi1024ELi1EEEvPKT_PS3_PKiPiS8_iii:
        /* <DEDUP_REMOVED lines=14> */
[----:B------:R-:W-:Y:S02]  /*00e0*/  ISETP.GE.AND P0, PT, R0, R3, PT ;  /* 0x000000030000720c */ /* 0x000fe40003f06270 */
[----:B------:R-:W-:Y:S02]  /*00f0*/  LEA.HI.X.SX32 R5, R5, R2, 0x1, P1 ;  /* 0x0000000205057211 */ /* 0x000fe400008f0eff */
[C---:B------:R-:W-:Y:S02]  /*0100*/  LEA R32, P1, R4.reuse, c[0x0][0x168], 0x1 ;  /* 0x00005a0004207a11 */ /* 0x040fe400078208ff */
[----:B------:R-:W-:Y:S02]  /*0110*/  PRMT R3, RZ, 0x7610, R3 ;  /* 0x00007610ff037816 */ /* 0x000fe40000000003 */
[----:B------:R-:W-:-:S05]  /*0120*/  LEA.HI.X R33, R4, c[0x0][0x16c], R5, 0x1, P1 ;  /* 0x00005b0004217a11 */ /* 0x000fca00008f0c05 */
[----:B------:R-:W2:Y:S01]  /*0130*/  @!P0 LDG.E.U16 R3, [R32.64] ;  /* 0x0000000620038981 */ /* 0x000ea2000c1e1500 */
[----:B------:R-:W-:Y:S01]  /*0140*/  LEA R30, P1, R4, c[0x0][0x178], 0x2 ;  /* 0x00005e00041e7a11 */ /* 0x000fe200078210ff */
[----:B------:R-:W-:-:S03]  /*0150*/  IMAD.MOV.U32 R29, RZ, RZ, -0x1 ;  /* 0xffffffffff1d7424 */ /* 0x000fc600078e00ff */
[----:B------:R-:W-:Y:S01]  /*0160*/  LEA.HI.X R31, R4, c[0x0][0x17c], R5, 0x2, P1 ;  /* 0x00005f00041f7a11 */ /* 0x000fe200008f1405 */
[----:B------:R-:W0:Y:S04]  /*0170*/  S2R R2, SR_LANEID ;  /* 0x0000000000027919 */ /* 0x000e280000000000 */
[----:B------:R1:W5:Y:S01]  /*0180*/  @!P0 LDG.E R29, [R30.64] ;  /* 0x000000061e1d8981 */ /* 0x000362000c1e1900 */
[C---:B------:R-:W-:Y:S01]  /*0190*/  IMAD.SHL.U32 R28, R0.reuse, 0x2, RZ ;  /* 0x00000002001c7824 */ /* 0x040fe200078e00ff */
[----:B------:R-:W-:Y:S01]  /*01a0*/  SHF.R.U32.HI R26, RZ, 0x5, R0 ;  /* 0x00000005ff1a7819 */ /* 0x000fe20000011600 */
[----:B------:R-:W-:Y:S01]  /*01b0*/  IMAD.MOV.U32 R23, RZ, RZ, RZ ;  /* 0x000000ffff177224 */ /* 0x000fe200078e00ff */
[----:B------:R-:W-:Y:S01]  /*01c0*/  UMOV UR5, 0x10 ;  /* 0x0000001000057882 */ /* 0x000fe20000000000 */
[----:B------:R-:W-:-:S02]  /*01d0*/  IMAD R25, R0, 0x24, RZ ;  /* 0x0000002400197824 */ /* 0x000fc400078e02ff */
[----:B------:R-:W-:Y:S01]  /*01e0*/  IMAD.IADD R27, R28, 0x1, R28 ;  /* 0x000000011c1b7824 */ /* 0x000fe200078e021c */
[----:B------:R-:W-:Y:S01]  /*01f0*/  BAR.SYNC.DEFER_BLOCKING 0x0 ;  /* 0x0000000000007b1d */ /* 0x000fe20000010000 */
[----:B--2---:R-:W-:-:S04]  /*0200*/  PRMT R4, R3, 0x9910, RZ ;  /* 0x0000991003047816 */ /* 0x004fc800000000ff */
[----:B------:R-:W-:Y:S01]  /*0210*/  ISETP.GE.AND P1, PT, R4, RZ, PT ;  /* 0x000000ff0400720c */ /* 0x000fe20003f26270 */
[----:B------:R-:W-:-:S05]  /*0220*/  IMAD.MOV.U32 R4, RZ, RZ, 0xffff ;  /* 0x0000ffffff047424 */ /* 0x000fca00078e00ff */
[----:B------:R-:W-:-:S04]  /*0230*/  SEL R4, R4, 0x8000, !P1 ;  /* 0x0000800004047807 */ /* 0x000fc80004800000 */
[----:B------:R-:W-:-:S04]  /*0240*/  LOP3.LUT R4, R4, R3, RZ, 0x3c, !PT ;  /* 0x0000000304047212 */ /* 0x000fc800078e3cff */
[----:B01----:R-:W-:-:S04]  /*0250*/  PRMT R24, R4, 0x7610, R24 ;  /* 0x0000761004187816 */ /* 0x003fc80000000018 */
.L_x_254:
[----:B------:R-:W-:Y:S01]  /*0260*/  PRMT R3, R24, 0x9910, RZ ;  /* 0x0000991018037816 */ /* 0x000fe200000000ff */
[----:B------:R-:W-:Y:S01]  /*0270*/  UISETP.LT.AND UP0, UPT, UR5, 0x4, UPT ;  /* 0x000000040500788c */ /* 0x000fe2000bf01270 */
[----:B------:R-:W-:Y:S01]  /*0280*/  STS [R27+0x1000], RZ ;  /* 0x001000ff1b007388 */ /* 0x000fe20000000800 */
[----:B------:R-:W-:Y:S01]  /*0290*/  ISETP.NE.AND P4, PT, R26, RZ, PT ;  /* 0x000000ff1a00720c */ /* 0x000fe20003f85270 */
[----:B------:R-:W-:Y:S01]  /*02a0*/  BSSY B0, `(.L_x_251) ;  /* 0x00000a9000007945 */ /* 0x000fe20003800000 */
[----:B------:R-:W-:Y:S01]  /*02b0*/  ISETP.NE.AND P1, PT, R3, 0x7fff, PT ;  /* 0x00007fff0300780c */ /* 0x000fe20003f25270 */
[----:B------:R-:W-:Y:S01]  /*02c0*/  USEL UR4, UR5, 0x4, UP0 ;  /* 0x0000000405047887 */ /* 0x000fe20008000000 */
[----:B------:R-:W-:Y:S01]  /*02d0*/  STS [R27+0x2000], RZ ;  /* 0x002000ff1b007388 */ /* 0x000fe20000000800 */
[----:B------:R-:W-:Y:S02]  /*02e0*/  ISETP.NE.AND P3, PT, R2, RZ, PT ;  /* 0x000000ff0200720c */ /* 0x000fe40003f65270 */
[----:B------:R-:W-:Y:S01]  /*02f0*/  SEL R3, R24, 0x8000, P1 ;  /* 0x0000800018037807 */ /* 0x000fe20000800000 */
[----:B------:R-:W-:Y:S01]  /*0300*/  UBMSK UR4, URZ, UR4 ;  /* 0x000000043f04729b */ /* 0x000fe20008000000 */
[----:B------:R-:W-:Y:S02]  /*0310*/  STS [R27+0x3000], RZ ;  /* 0x003000ff1b007388 */ /* 0x000fe40000000800 */
[----:B------:R-:W-:-:S02]  /*0320*/  LOP3.LUT R4, R3, 0xffff, RZ, 0xc0, !PT ;  /* 0x0000ffff03047812 */ /* 0x000fc400078ec0ff */
[----:B------:R-:W-:Y:S02]  /*0330*/  STS [R27+0x4000], RZ ;  /* 0x004000ff1b007388 */ /* 0x000fe40000000800 */
[----:B------:R-:W-:Y:S02]  /*0340*/  SHF.R.U32.HI R4, RZ, R23, R4 ;  /* 0x00000017ff047219 */ /* 0x000fe40000011604 */
[----:B------:R-:W-:Y:S02]  /*0350*/  STS [R27+0x5000], RZ ;  /* 0x005000ff1b007388 */ /* 0x000fe40000000800 */
[----:B------:R-:W-:Y:S02]  /*0360*/  LOP3.LUT R4, R4, UR4, RZ, 0xc0, !PT ;  /* 0x0000000404047c12 */ /* 0x000fe4000f8ec0ff */
[----:B------:R-:W-:Y:S02]  /*0370*/  STS [R27+0x6000], RZ ;  /* 0x006000ff1b007388 */ /* 0x000fe40000000800 */
[C---:B------:R-:W-:Y:S01]  /*0380*/  LOP3.LUT R3, R4.reuse, 0xfff8, RZ, 0xc0, !PT ;  /* 0x0000fff804037812 */ /* 0x040fe200078ec0ff */
[----:B------:R-:W-:Y:S01]  /*0390*/  IMAD.SHL.U32 R4, R4, 0x1000, RZ ;  /* 0x0000100004047824 */ /* 0x000fe200078e00ff */
[----:B------:R-:W-:Y:S02]  /*03a0*/  STS [R27+0x7000], RZ ;  /* 0x007000ff1b007388 */ /* 0x000fe40000000800 */
[----:B------:R-:W-:-:S02]  /*03b0*/  SHF.R.U32.HI R3, RZ, 0x3, R3 ;  /* 0x00000003ff037819 */ /* 0x000fc40000011603 */
[----:B------:R-:W-:Y:S01]  /*03c0*/  LOP3.LUT R5, R4, 0x7000, RZ, 0xc, !PT ;  /* 0x0000700004057812 */ /* 0x000fe200078e0cff */
[----:B------:R-:W-:Y:S01]  /*03d0*/  STS [R27+0x8000], RZ ;  /* 0x008000ff1b007388 */ /* 0x000fe20000000800 */
[----:B------:R-:W-:-:S03]  /*03e0*/  IADD3 R3, -R3, 0x1, RZ ;  /* 0x0000000103037810 */ /* 0x000fc60007ffe1ff */
[----:B------:R-:W-:Y:S01]  /*03f0*/  IMAD R4, R0, 0x4, R5 ;  /* 0x0000000400047824 */ /* 0x000fe200078e0205 */
[----:B------:R-:W-:Y:S03]  /*0400*/  STS [R27], RZ ;  /* 0x000000ff1b007388 */ /* 0x000fe60000000800 */
[----:B------:R-:W-:-:S05]  /*0410*/  IMAD R3, R3, 0x2, R4 ;  /* 0x0000000203037824 */ /* 0x000fca00078e0204 */
[----:B0-----:R-:W0:Y:S02]  /*0420*/  LDS.U16 R4, [R3] ;  /* 0x0000000003047984 */ /* 0x001e240000000400 */
        /* <DEDUP_REMOVED lines=27> */
[----:B------:R-:W-:-:S06]  /*05e0*/  ISETP.NE.AND P2, PT, R26, 0x1e, PT ;  /* 0x0000001e1a00780c */ /* 0x000fcc0003f45270 */
[----:B------:R0:W-:Y:S04]  /*05f0*/  @!P1 STS [R26.X4+0x9000], R5 ;  /* 0x009000051a009388 */ /* 0x0001e80000004800 */
[----:B------:R-:W-:Y:S01]  /*0600*/  BAR.SYNC.DEFER_BLOCKING 0x0 ;  /* 0x0000000000007b1d */ /* 0x000fe20000010000 */
[----:B------:R-:W-:Y:S01]  /*0610*/  ISETP.NE.AND P1, PT, R26, 0x2, PT ;  /* 0x000000021a00780c */ /* 0x000fe20003f25270 */
[----:B0-----:R-:W-:-:S04]  /*0620*/  IMAD.IADD R5, R5, 0x1, -R6 ;  /* 0x0000000105057824 */ /* 0x001fc800078e0a06 */
[----:B------:R-:W0:Y:S04]  /*0630*/  LDS.128 R12, [0x9000] ;  /* 0x00900000ff0c7984 */ /* 0x000e280000000c00 */
[----:B------:R-:W1:Y:S04]  /*0640*/  LDS R37, [0x9008] ;  /* 0x00900800ff257984 */ /* 0x000e680000000800 */
[----:B------:R-:W2:Y:S04]  /*0650*/  LDS R34, [0x9010] ;  /* 0x00901000ff227984 */ /* 0x000ea80000000800 */
[----:B---3--:R-:W3:Y:S01]  /*0660*/  LDS.128 R8, [0x9010] ;  /* 0x00901000ff087984 */ /* 0x008ee20000000c00 */
        /* <DEDUP_REMOVED lines=10> */
[----:B------:R-:W0:Y:S01]  /*0710*/  LDS.128 R12, [0x9020] ;  /* 0x00902000ff0c7984 */ /* 0x000e220000000c00 */
[----:B------:R-:W-:Y:S01]  /*0720*/  ISETP.NE.AND P1, PT, R26, 0x5, PT ;  /* 0x000000051a00780c */ /* 0x000fe20003f25270 */
[----:B------:R-:W-:-:S03]  /*0730*/  IMAD.IADD R10, R10, 0x1, R9 ;  /* 0x000000010a0a7824 */ /* 0x000fc600078e0209 */
[----:B------:R-:W-:Y:S01]  /*0740*/  SEL R35, R34, R35, !P1 ;  /* 0x0000002322237207 */ /* 0x000fe20004800000 */
[----:B------:R-:W-:Y:S01]  /*0750*/  IMAD.IADD R11, R11, 0x1, R10 ;  /* 0x000000010b0b7824 */ /* 0x000fe200078e020a */
[C---:B------:R-:W-:Y:S01]  /*0760*/  ISETP.NE.AND P1, PT, R26.reuse, 0x6, PT ;  /* 0x000000061a00780c */ /* 0x040fe20003f25270 */
[----:B------:R-:W-:Y:S03]  /*0770*/  LDS R34, [0x9038] ;  /* 0x00903800ff227984 */ /* 0x000fe60000000800 */
[----:B------:R-:W-:Y:S02]  /*0780*/  SEL R35, R9, R35, !P1 ;  /* 0x0000002309237207 */ /* 0x000fe40004800000 */
[----:B------:R-:W-:-:S04]  /*0790*/  ISETP.NE.AND P1, PT, R26, 0x7, PT ;  /* 0x000000071a00780c */ /* 0x000fc80003f25270 */
[----:B------:R-:W-:Y:S02]  /*07a0*/  SEL R35, R10, R35, !P1 ;  /* 0x000000230a237207 */ /* 0x000fe40004800000 */
[----:B------:R-:W-:-:S04]  /*07b0*/  ISETP.NE.AND P1, PT, R26, 0x8, PT ;  /* 0x000000081a00780c */ /* 0x000fc80003f25270 */
[C---:B------:R-:W-:Y:S02]  /*07c0*/  SEL R35, R11.reuse, R35, !P1 ;  /* 0x000000230b237207 */ /* 0x040fe40004800000 */
[----:B------:R-:W-:Y:S01]  /*07d0*/  ISETP.NE.AND P1, PT, R26, 0x9, PT ;  /* 0x000000091a00780c */ /* 0x000fe20003f25270 */
[----:B0-----:R-:W-:Y:S02]  /*07e0*/  IMAD.IADD R12, R11, 0x1, R12 ;  /* 0x000000010b0c7824 */ /* 0x001fe400078e020c */
[----:B------:R-:W0:Y:S02]  /*07f0*/  LDS.128 R8, [0x9030] ;  /* 0x00903000ff087984 */ /* 0x000e240000000c00 */
[C---:B------:R-:W-:Y:S01]  /*0800*/  IMAD.IADD R13, R12.reuse, 0x1, R13 ;  /* 0x000000010c0d7824 */ /* 0x040fe200078e020d */
[----:B------:R-:W-:Y:S02]  /*0810*/  SEL R35, R12, R35, !P1 ;  /* 0x000000230c237207 */ /* 0x000fe40004800000 */
[----:B------:R-:W-:Y:S01]  /*0820*/  ISETP.NE.AND P1, PT, R26, 0xa, PT ;  /* 0x0000000a1a00780c */ /* 0x000fe20003f25270 */
[----:B------:R-:W-:-:S03]  /*0830*/  IMAD.IADD R14, R13, 0x1, R14 ;  /* 0x000000010d0e7824 */ /* 0x000fc600078e020e */
[----:B------:R-:W-:Y:S01]  /*0840*/  SEL R12, R13, R35, !P1 ;  /* 0x000000230d0c7207 */ /* 0x000fe20004800000 */
[----:B------:R-:W-:Y:S01]  /*0850*/  IMAD.IADD R15, R15, 0x1, R14 ;  /* 0x000000010f0f7824 */ /* 0x000fe200078e020e */
[----:B------:R-:W1:Y:S01]  /*0860*/  LDS R35, [0x9040] ;  /* 0x00904000ff237984 */ /* 0x000e620000000800 */
[----:B------:R-:W-:-:S04]  /*0870*/  ISETP.NE.AND P1, PT, R26, 0xb, PT ;  /* 0x0000000b1a00780c */ /* 0x000fc80003f25270 */
[----:B------:R-:W-:Y:S02]  /*0880*/  SEL R12, R14, R12, !P1 ;  /* 0x0000000c0e0c7207 */ /* 0x000fe40004800000 */
[----:B------:R-:W-:-:S04]  /*0890*/  ISETP.NE.AND P1, PT, R26, 0xc, PT ;  /* 0x0000000c1a00780c */ /* 0x000fc80003f25270 */
[C---:B------:R-:W-:Y:S02]  /*08a0*/  SEL R12, R15.reuse, R12, !P1 ;  /* 0x0000000c0f0c7207 */ /* 0x040fe40004800000 */
[----:B------:R-:W-:Y:S01]  /*08b0*/  ISETP.NE.AND P1, PT, R26, 0xd, PT ;  /* 0x0000000d1a00780c */ /* 0x000fe20003f25270 */
[----:B0-----:R-:W-:-:S04]  /*08c0*/  IMAD.IADD R8, R15, 0x1, R8 ;  /* 0x000000010f087824 */ /* 0x001fc800078e0208 */
[----:B------:R-:W-:Y:S01]  /*08d0*/  IMAD.IADD R9, R9, 0x1, R8 ;  /* 0x0000000109097824 */ /* 0x000fe200078e0208 */
[----:B------:R-:W-:Y:S02]  /*08e0*/  SEL R10, R8, R12, !P1 ;  /* 0x0000000c080a7207 */ /* 0x000fe40004800000 */
[----:B------:R-:W0:Y:S01]  /*08f0*/  LDS.128 R12, [0x9040] ;  /* 0x00904000ff0c7984 */ /* 0x000e220000000c00 */
[----:B------:R-:W-:Y:S01]  /*0900*/  ISETP.NE.AND P1, PT, R26, 0xe, PT ;  /* 0x0000000e1a00780c */ /* 0x000fe20003f25270 */
[----:B------:R-:W-:-:S03]  /*0910*/  IMAD.IADD R34, R9, 0x1, R34 ;  /* 0x0000000109227824 */ /* 0x000fc600078e0222 */
[----:B------:R-:W-:Y:S01]  /*0920*/  SEL R10, R9, R10, !P1 ;  /* 0x0000000a090a7207 */ /* 0x000fe20004800000 */
[----:B------:R-:W-:Y:S01]  /*0930*/  IMAD.IADD R11, R11, 0x1, R34 ;  /* 0x000000010b0b7824 */ /* 0x000fe200078e0222 */
[----:B------:R-:W-:-:S03]  /*0940*/  ISETP.NE.AND P1, PT, R26, 0xf, PT ;  /* 0x0000000f1a00780c */ /* 0x000fc60003f25270 */
[----:B-1----:R-:W-:Y:S01]  /*0950*/  IMAD.IADD R35, R11, 0x1, R35 ;  /* 0x000000010b237824 */ /* 0x002fe200078e0223 */
[----:B------:R-:W-:Y:S02]  /*0960*/  SEL R10, R34, R10, !P1 ;  /* 0x0000000a220a7207 */ /* 0x000fe40004800000 */
[----:B------:R-:W-:-:S04]  /*0970*/  ISETP.NE.AND P1, PT, R26, 0x10, PT ;  /* 0x000000101a00780c */ /* 0x000fc80003f25270 */
[----:B------:R-:W-:Y:S02]  /*0980*/  SEL R34, R11, R10, !P1 ;  /* 0x0000000a0b227207 */ /* 0x000fe40004800000 */
[----:B------:R-:W1:Y:S01]  /*0990*/  LDS.128 R8, [0x9050] ;  /* 0x00905000ff087984 */ /* 0x000e620000000c00 */
[----:B------:R-:W-:-:S04]  /*09a0*/  ISETP.NE.AND P1, PT, R26, 0x11, PT ;  /* 0x000000111a00780c */ /* 0x000fc80003f25270 */
[C---:B------:R-:W-:Y:S02]  /*09b0*/  SEL R34, R35.reuse, R34, !P1 ;  /* 0x0000002223227207 */ /* 0x040fe40004800000 */
[----:B------:R-:W-:Y:S01]  /*09c0*/  ISETP.NE.AND P1, PT, R26, 0x12, PT ;  /* 0x000000121a00780c */ /* 0x000fe20003f25270 */
[----:B0-----:R-:W-:-:S04]  /*09d0*/  IMAD.IADD R13, R35, 0x1, R13 ;  /* 0x00000001230d7824 */ /* 0x001fc800078e020d */
[----:B------:R-:W-:Y:S01]  /*09e0*/  IMAD.IADD R14, R14, 0x1, R13 ;  /* 0x000000010e0e7824 */ /* 0x000fe200078e020d */
[----:B------:R-:W-:Y:S02]  /*09f0*/  SEL R34, R13, R34, !P1 ;  /* 0x000000220d227207 */ /* 0x000fe40004800000 */
[----:B------:R-:W-:Y:S01]  /*0a00*/  ISETP.NE.AND P1, PT, R26, 0x13, PT ;  /* 0x000000131a00780c */ /* 0x000fe20003f25270 */
[----:B------:R-:W-:-:S03]  /*0a10*/  IMAD.IADD R15, R15, 0x1, R14 ;  /* 0x000000010f0f7824 */ /* 0x000fc600078e020e */
[----:B------:R-:W-:Y:S02]  /*0a20*/  SEL R34, R14, R34, !P1 ;  /* 0x000000220e227207 */ /* 0x000fe40004800000 */
[----:B------:R-:W-:-:S04]  /*0a30*/  ISETP.NE.AND P1, PT, R26, 0x14, PT ;  /* 0x000000141a00780c */ /* 0x000fc80003f25270 */
[C---:B------:R-:W-:Y:S01]  /*0a40*/  SEL R34, R15.reuse, R34, !P1 ;  /* 0x000000220f227207 */ /* 0x040fe20004800000 */
[----:B-1----:R-:W-:Y:S01]  /*0a50*/  IMAD.IADD R8, R15, 0x1, R8 ;  /* 0x000000010f087824 */ /* 0x002fe200078e0208 */
[----:B------:R-:W-:Y:S01]  /*0a60*/  ISETP.NE.AND P1, PT, R26, 0x15, PT ;  /* 0x000000151a00780c */ /* 0x000fe20003f25270 */
[----:B------:R-:W0:Y:S02]  /*0a70*/  LDS.128 R12, [0x9060] ;  /* 0x00906000ff0c7984 */ /* 0x000e240000000c00 */
[C---:B------:R-:W-:Y:S01]  /*0a80*/  IMAD.IADD R9, R8.reuse, 0x1, R9 ;  /* 0x0000000108097824 */ /* 0x040fe200078e0209 */
[----:B------:R-:W-:Y:S02]  /*0a90*/  SEL R34, R8, R34, !P1 ;  /* 0x0000002208227207 */ /* 0x000fe40004800000 */
[----:B------:R-:W-:Y:S01]  /*0aa0*/  ISETP.NE.AND P1, PT, R26, 0x16, PT ;  /* 0x000000161a00780c */ /* 0x000fe20003f25270 */
[----:B------:R-:W-:-:S03]  /*0ab0*/  IMAD.IADD R10, R9, 0x1, R10 ;  /* 0x00000001090a7824 */ /* 0x000fc600078e020a */
[----:B------:R-:W-:Y:S01]  /*0ac0*/  SEL R8, R9, R34, !P1 ;  /* 0x0000002209087207 */ /* 0x000fe20004800000 */
[----:B------:R-:W-:Y:S01]  /*0ad0*/  IMAD.IADD R11, R11, 0x1, R10 ;  /* 0x000000010b0b7824 */ /* 0x000fe200078e020a */
[----:B------:R-:W-:Y:S01]  /*0ae0*/  ISETP.NE.AND P1, PT, R26, 0x17, PT ;  /* 0x000000171a00780c */ /* 0x000fe20003f25270 */
[----:B------:R-:W1:Y:S03]  /*0af0*/  LDS R34, [0x9068] ;  /* 0x00906800ff227984 */ /* 0x000e660000000800 */
[----:B------:R-:W-:Y:S02]  /*0b00*/  SEL R8, R10, R8, !P1 ;  /* 0x000000080a087207 */ /* 0x000fe40004800000 */
[----:B------:R-:W-:-:S04]  /*0b10*/  ISETP.NE.AND P1, PT, R26, 0x18, PT ;  /* 0x000000181a00780c */ /* 0x000fc80003f25270 */
[C---:B------:R-:W-:Y:S02]  /*0b20*/  SEL R8, R11.reuse, R8, !P1 ;  /* 0x000000080b087207 */ /* 0x040fe40004800000 */
[C---:B------:R-:W-:Y:S01]  /*0b30*/  ISETP.NE.AND P1, PT, R26.reuse, 0x19, PT ;  /* 0x000000191a00780c */ /* 0x040fe20003f25270 */
[----:B0-----:R-:W-:Y:S02]  /*0b40*/  IMAD.IADD R11, R11, 0x1, R12 ;  /* 0x000000010b0b7824 */ /* 0x001fe400078e020c */
[----:B------:R-:W0:Y:S02]  /*0b50*/  LDS R12, [0x9070] ;  /* 0x00907000ff0c7984 */ /* 0x000e240000000800 */
[----:B------:R-:W-:Y:S01]  /*0b60*/  IMAD.IADD R13, R13, 0x1, R11 ;  /* 0x000000010d0d7824 */ /* 0x000fe200078e020b */
[----:B------:R-:W-:Y:S02]  /*0b70*/  SEL R14, R11, R8, !P1 ;  /* 0x000000080b0e7207 */ /* 0x000fe40004800000 */
[----:B------:R-:W2:Y:S01]  /*0b80*/  LDS.128 R8, [0x9070] ;  /* 0x00907000ff087984 */ /* 0x000ea20000000c00 */
[----:B------:R-:W-:-:S04]  /*0b90*/  ISETP.NE.AND P1, PT, R26, 0x1a, PT ;  /* 0x0000001a1a00780c */ /* 0x000fc80003f25270 */
[C---:B------:R-:W-:Y:S01]  /*0ba0*/  SEL R14, R13.reuse, R14, !P1 ;  /* 0x0000000e0d0e7207 */ /* 0x040fe20004800000 */
[----:B-1----:R-:W-:Y:S01]  /*0bb0*/  IMAD.IADD R34, R13, 0x1, R34 ;  /* 0x000000010d227824 */ /* 0x002fe200078e0222 */
[----:B------:R-:W-:-:S03]  /*0bc0*/  ISETP.NE.AND P1, PT, R26, 0x1b, PT ;  /* 0x0000001b1a00780c */ /* 0x000fc60003f25270 */
[----:B------:R-:W-:Y:S01]  /*0bd0*/  IMAD.IADD R15, R15, 0x1, R34 ;  /* 0x000000010f0f7824 */ /* 0x000fe200078e0222 */
[----:B------:R-:W-:Y:S02]  /*0be0*/  SEL R14, R34, R14, !P1 ;  /* 0x0000000e220e7207 */ /* 0x000fe40004800000 */
[----:B------:R-:W-:-:S04]  /*0bf0*/  ISETP.NE.AND P1, PT, R26, 0x1c, PT ;  /* 0x0000001c1a00780c */ /* 0x000fc80003f25270 */
[C---:B------:R-:W-:Y:S02]  /*0c00*/  SEL R14, R15.reuse, R14, !P1 ;  /* 0x0000000e0f0e7207 */ /* 0x040fe40004800000 */
[----:B------:R-:W-:Y:S01]  /*0c10*/  ISETP.NE.AND P1, PT, R26, 0x1d, PT ;  /* 0x0000001d1a00780c */ /* 0x000fe20003f25270 */
[----:B0-----:R-:W-:-:S04]  /*0c20*/  IMAD.IADD R12, R15, 0x1, R12 ;  /* 0x000000010f0c7824 */ /* 0x001fc800078e020c */
[C---:B--2---:R-:W-:Y:S01]  /*0c30*/  IMAD.IADD R9, R12.reuse, 0x1, R9 ;  /* 0x000000010c097824 */ /* 0x044fe200078e0209 */
[----:B------:R-:W-:Y:S02]  /*0c40*/  SEL R14, R12, R14, !P1 ;  /* 0x0000000e0c0e7207 */ /* 0x000fe40004800000 */
[----:B------:R-:W-:Y:S01]  /*0c50*/  ISETP.NE.AND P1, PT, R0, RZ, PT ;  /* 0x000000ff0000720c */ /* 0x000fe20003f25270 */
[----:B------:R-:W-:Y:S01]  /*0c60*/  IMAD.IADD R10, R10, 0x1, R9 ;  /* 0x000000010a0a7824 */ /* 0x000fe200078e0209 */
[----:B------:R-:W-:Y:S02]  /*0c70*/  SEL R14, R9, R14, !P2 ;  /* 0x0000000e090e7207 */ /* 0x000fe40005000000 */
[----:B------:R-:W-:Y:S01]  /*0c80*/  ISETP.NE.AND P2, PT, R26, 0x1f, PT ;  /* 0x0000001f1a00780c */ /* 0x000fe20003f45270 */
[----:B------:R-:W-:Y:S01]  /*0c90*/  IMAD.IADD R11, R11, 0x1, R10 ;  /* 0x000000010b0b7824 */ /* 0x000fe200078e020a */
[----:B------:R-:W-:Y:S02]  /*0ca0*/  SEL R9, R5, RZ, P3 ;  /* 0x000000ff05097207 */ /* 0x000fe40001800000 */
        /* <DEDUP_REMOVED lines=8> */
.L_x_252:
[----:B------:R-:W-:Y:S05]  /*0d30*/  BSYNC B0 ;  /* 0x0000000000007941 */ /* 0x000fea0003800000 */
.L_x_251:
        /* <DEDUP_REMOVED lines=23> */
[----:B------:R-:W1:Y:S02]  /*0eb0*/  LDS.U16 R3, [R3] ;  /* 0x0000000003037984 */ /* 0x000e640000000400 */
[----:B-1----:R-:W-:-:S04]  /*0ec0*/  IMAD.IADD R4, R4, 0x1, R3 ;  /* 0x0000000104047824 */ /* 0x002fc800078e0203 */
[C---:B------:R-:W-:Y:S01]  /*0ed0*/  IMAD.SHL.U32 R5, R4.reuse, 0x2, RZ ;  /* 0x0000000204057824 */ /* 0x040fe200078e00ff */
[----:B------:R-:W-:Y:S01]  /*0ee0*/  BAR.SYNC.DEFER_BLOCKING 0x0 ;  /* 0x0000000000007b1d */ /* 0x000fe20000010000 */
[----:B------:R-:W-:-:S05]  /*0ef0*/  IMAD.SHL.U32 R4, R4, 0x4, RZ ;  /* 0x0000000404047824 */ /* 0x000fca00078e00ff */
[----:B------:R1:W-:Y:S01]  /*0f00*/  STS.U16 [R5], R24 ;  /* 0x0000001805007388 */ /* 0x0003e20000000400 */
[----:B------:R-:W-:Y:S05]  /*0f10*/  @P1 BRA `(.L_x_253) ;  /* 0x0000009000001947 */ /* 0x000fea0003800000 */
[----:B------:R-:W-:Y:S01]  /*0f20*/  BAR.SYNC.DEFER_BLOCKING 0x0 ;  /* 0x0000000000007b1d */ /* 0x000fe20000010000 */
[----:B------:R-:W-:-:S05]  /*0f30*/  UIADD3 UR5, UR5, -0x4, URZ ;  /* 0xfffffffc05057890 */ /* 0x000fca000fffe03f */
[----:B-1----:R1:W2:Y:S04]  /*0f40*/  LDS.U16 R24, [R28] ;  /* 0x000000001c187984 */ /* 0x0022a80000000400 */
[----:B------:R-:W-:Y:S06]  /*0f50*/  BAR.SYNC.DEFER_BLOCKING 0x0 ;  /* 0x0000000000007b1d */ /* 0x000fec0000010000 */
[----:B-----5:R1:W-:Y:S04]  /*0f60*/  STS [R4], R29 ;  /* 0x0000001d04007388 */ /* 0x0203e80000000800 */
[----:B------:R-:W-:Y:S06]  /*0f70*/  BAR.SYNC.DEFER_BLOCKING 0x0 ;  /* 0x0000000000007b1d */ /* 0x000fec0000010000 */
[----:B------:R1:W3:Y:S04]  /*0f80*/  LDS R29, [R27] ;  /* 0x000000001b1d7984 */ /* 0x0002e80000000800 */
[----:B------:R-:W-:Y:S06]  /*0f90*/  BAR.SYNC.DEFER_BLOCKING 0x0 ;  /* 0x0000000000007b1d */ /* 0x000fec0000010000 */
[----:B-12---:R-:W-:Y:S05]  /*0fa0*/  BRA `(.L_x_254) ;  /* 0xfffff2b000007947 */ /* 0x006fea000383ffff */
.L_x_253:
[----:B------:R-:W-:Y:S06]  /*0fb0*/  BAR.SYNC.DEFER_BLOCKING 0x0 ;  /* 0x0000000000007b1d */ /* 0x000fec0000010000 */
[----:B------:R-:W2:Y:S04]  /*0fc0*/  LDS.U16 R28, [R28] ;  /* 0x000000001c1c7984 */ /* 0x000ea80000000400 */
[----:B------:R-:W-:Y:S06]  /*0fd0*/  BAR.SYNC.DEFER_BLOCKING 0x0 ;  /* 0x0000000000007b1d */ /* 0x000fec0000010000 */
[----:B-----5:R3:W-:Y:S04]  /*0fe0*/  STS [R4], R29 ;  /* 0x0000001d04007388 */ /* 0x0207e80000000800 */
[----:B------:R-:W-:Y:S06]  /*0ff0*/  BAR.SYNC.DEFER_BLOCKING 0x0 ;  /* 0x0000000000007b1d */ /* 0x000fec0000010000 */
[----:B------:R-:W-:Y:S05]  /*1000*/  @P0 EXIT ;  /* 0x000000000000094d */ /* 0x000fea0003800000 */
[----:B--23--:R-:W2:Y:S01]  /*1010*/  LDS R27, [R27] ;  /* 0x000000001b1b7984 */ /* 0x00cea20000000800 */
[----:B------:R-:W-:Y:S01]  /*1020*/  PRMT R0, R28, 0x9910, RZ ;  /* 0x000099101c007816 */ /* 0x000fe200000000ff */
[----:B------:R-:W-:-:S03]  /*1030*/  IMAD.MOV.U32 R3, RZ, RZ, 0xffff ;  /* 0x0000ffffff037424 */ /* 0x000fc600078e00ff */
[----:B------:R-:W-:-:S04]  /*1040*/  ISETP.GE.AND P0, PT, R0, RZ, PT ;  /* 0x000000ff0000720c */ /* 0x000fc80003f06270 */
[----:B------:R-:W-:-:S04]  /*1050*/  SEL R3, R3, 0x8000, P0 ;  /* 0x0000800003037807 */ /* 0x000fc80000000000 */
[----:B------:R-:W-:-:S05]  /*1060*/  LOP3.LUT R3, R3, R28, RZ, 0x3c, !PT ;  /* 0x0000001c03037212 */ /* 0x000fca00078e3cff */
[----:B------:R-:W-:Y:S04]  /*1070*/  STG.E.U16 [R32.64], R3 ;  /* 0x0000000320007986 */ /* 0x000fe8000c101506 */
[----:B--2---:R-:W-:Y:S01]  /*1080*/  STG.E [R30.64], R27 ;  /* 0x0000001b1e007986 */ /* 0x004fe2000c101906 */
[----:B------:R-:W-:Y:S05]  /*1090*/  EXIT ;  /* 0x000000000000794d */ /* 0x000fea0003800000 */
.L_x_255:
        /* <DEDUP_REMOVED lines=14> */
.L_x_1911:


//--------------------- .text._ZN17fastertransformer19segmented_topp_impl15blockSortKernelI6__halfLi896ELi1EEEvPKT_PS3_PKiPiS8_iii --------------------------
	.section	.text._ZN17fastertransformer19segmented_topp_impl15blockSortKernelI6__halfLi896ELi1EEEvPKT_PS3_PKiPiS8_iii,"ax",@progbits
	.sectioninfo	@"SHI_REGISTERS=40"
	.align	128
        .global         _ZN17fastertransformer19segmented_topp_impl15blockSortKernelI6__halfLi896ELi1EEEvPKT_PS3_PKiPiS8_iii
        .type           _ZN17fastertransformer19segmented_topp_impl15blockSortKernelI6__halfLi896ELi1EEEvPKT_PS3_PKiPiS8_iii,@function
        .size           _ZN17fastertransformer19segmented_topp_impl15blockSortKernelI6__halfLi896ELi1EEEvPKT_PS3_PKiPiS8_iii,(.L_x_1912 - _ZN17fastertransformer19segmented_topp_impl15blockSortKernelI6__halfLi896ELi1EEEvPKT_PS3_PKiPiS8_iii)
        .other          _ZN17fastertransformer19segmented_topp_impl15blockSortKernelI6__halfLi896ELi1EEEvPKT_PS3_PKiPiS8_iii,@"STO_CUDA_ENTRY STV_DEFAULT"
_ZN17fastertransformer19segmented_topp_impl15blockSortKernelI6__halfLi896ELi1EEEvPKT_PS3_PKiPiS8_iii:
.text._ZN17fastertransformer19segmented_topp_impl15blockSortKernelI6__halfLi896ELi1EEEvPKT_PS3_PKiPiS8_iii:
        /* <DEDUP_REMOVED lines=22> */
[----:B------:R-:W-:Y:S02]  /*0160*/  LEA.HI.X R31, R2, c[0x0][0x17c], R5, 0x2, P1 ;  /* 0x00005f00021f7a11 */ /* 0x000fe400008f1405 */
[----:B------:R-:W0:Y:S04]  /*0170*/  S2R R5, SR_LANEID ;  /* 0x0000000000057919 */ /* 0x000e280000000000 */
[----:B------:R1:W5:Y:S01]  /*0180*/  @!P0 LDG.E R29, [R30.64] ;  /* 0x000000061e1d8981 */ /* 0x000362000c1e1900 */
[----:B------:R-:W-:Y:S01]  /*0190*/  IMAD.MOV.U32 R3, RZ, RZ, 0xffff ;  /* 0x0000ffffff037424 */ /* 0x000fe200078e00ff */
[----:B------:R-:W-:Y:S01]  /*01a0*/  SHF.R.U32.HI R26, RZ, 0x5, R6 ;  /* 0x00000005ff1a7819 */ /* 0x000fe20000011606 */
[----:B------:R-:W-:Y:S01]  /*01b0*/  IMAD.SHL.U32 R28, R6, 0x2, RZ ;  /* 0x00000002061c7824 */ /* 0x000fe200078e00ff */
[----:B------:R-:W-:Y:S01]  /*01c0*/  UMOV UR5, 0x10 ;  /* 0x0000001000057882 */ /* 0x000fe20000000000 */
[----:B------:R-:W-:-:S02]  /*01d0*/  IMAD.MOV.U32 R23, RZ, RZ, RZ ;  /* 0x000000ffff177224 */ /* 0x000fc400078e00ff */
[----:B------:R-:W-:Y:S02]  /*01e0*/  IMAD R25, R6, 0x24, RZ ;  /* 0x0000002406197824 */ /* 0x000fe400078e02ff */
[----:B------:R-:W-:Y:S01]  /*01f0*/  IMAD.IADD R27, R28, 0x1, R28 ;  /* 0x000000011c1b7824 */ /* 0x000fe200078e021c */
[----:B------:R-:W-:Y:S01]  /*0200*/  BAR.SYNC.DEFER_BLOCKING 0x0 ;  /* 0x0000000000007b1d */ /* 0x000fe20000010000 */
[----:B--2---:R-:W-:-:S04]  /*0210*/  PRMT R2, R0, 0x9910, RZ ;  /* 0x0000991000027816 */ /* 0x004fc800000000ff */
[----:B------:R-:W-:-:S04]  /*0220*/  ISETP.GE.AND P1, PT, R2, RZ, PT ;  /* 0x000000ff0200720c */ /* 0x000fc80003f26270 */
[----:B------:R-:W-:-:S04]  /*0230*/  SEL R3, R3, 0x8000, !P1 ;  /* 0x0000800003037807 */ /* 0x000fc80004800000 */
[----:B------:R-:W-:-:S04]  /*0240*/  LOP3.LUT R3, R3, R0, RZ, 0x3c, !PT ;  /* 0x0000000003037212 */ /* 0x000fc800078e3cff */
[----:B01----:R-:W-:-:S04]  /*0250*/  PRMT R24, R3, 0x7610, R24 ;  /* 0x0000761003187816 */ /* 0x003fc80000000018 */
.L_x_259:
        /* <DEDUP_REMOVED lines=18> */
[----:B------:R-:W-:-:S02]  /*0380*/  LOP3.LUT R2, R0, 0xfff8, RZ, 0xc0, !PT ;  /* 0x0000fff800027812 */ /* 0x000fc400078ec0ff */
[----:B------:R-:W-:Y:S01]  /*0390*/  LOP3.LUT R3, R0, 0x7, RZ, 0xc, !PT ;  /* 0x0000000700037812 */ /* 0x000fe200078e0cff */
[----:B------:R-:W-:Y:S01]  /*03a0*/  STS [R27+0x6200], RZ ;  /* 0x006200ff1b007388 */ /* 0x000fe20000000800 */
[----:B------:R-:W-:-:S03]  /*03b0*/  SHF.R.U32.HI R2, RZ, 0x3, R2 ;  /* 0x00000003ff027819 */ /* 0x000fc60000011602 */
[----:B------:R-:W-:Y:S01]  /*03c0*/  IMAD R3, R3, 0x380, R6 ;  /* 0x0000038003037824 */ /* 0x000fe200078e0206 */
[----:B------:R-:W-:Y:S01]  /*03d0*/  IADD3 R2, -R2, 0x1, RZ ;  /* 0x0000000102027810 */ /* 0x000fe20007ffe1ff */
[----:B------:R-:W-:Y:S04]  /*03e0*/  STS [R27+0x7000], RZ ;  /* 0x007000ff1b007388 */ /* 0x000fe80000000800 */
[----:B------:R-:W-:Y:S01]  /*03f0*/  IMAD R2, R3, 0x2, R2 ;  /* 0x0000000203027824 */ /* 0x000fe200078e0202 */
[----:B------:R-:W-:Y:S03]  /*0400*/  STS [R27], RZ ;  /* 0x000000ff1b007388 */ /* 0x000fe60000000800 */
[----:B------:R-:W-:-:S05]  /*0410*/  IMAD.SHL.U32 R4, R2, 0x2, RZ ;  /* 0x0000000202047824 */ /* 0x000fca00078e00ff */
        /* <DEDUP_REMOVED lines=100> */
[C---:B------:R-:W-:Y:S01]  /*0a60*/  ISETP.NE.AND P1, PT, R26.reuse, 0x15, PT ;  /* 0x000000151a00780c */ /* 0x040fe20003f25270 */
[----:B------:R-:W0:Y:S02]  /*0a70*/  LDS.128 R12, [0x7e60] ;  /* 0x007e6000ff0c7984 */ /* 0x000e240000000c00 */
[C---:B------:R-:W-:Y:S01]  /*0a80*/  IMAD.IADD R9, R35.reuse, 0x1, R9 ;  /* 0x0000000123097824 */ /* 0x040fe200078e0209 */
[----:B------:R-:W-:Y:S01]  /*0a90*/  SEL R34, R35, R34, !P1 ;  /* 0x0000002223227207 */ /* 0x000fe20004800000 */
[----:B------:R-:W1:Y:S01]  /*0aa0*/  LDS R8, [0x7e68] ;  /* 0x007e6800ff087984 */ /* 0x000e620000000800 */
[----:B------:R-:W-:Y:S01]  /*0ab0*/  ISETP.NE.AND P1, PT, R26, 0x16, PT ;  /* 0x000000161a00780c */ /* 0x000fe20003f25270 */
[----:B------:R-:W-:-:S03]  /*0ac0*/  IMAD.IADD R10, R9, 0x1, R10 ;  /* 0x00000001090a7824 */ /* 0x000fc600078e020a */
[----:B------:R-:W-:Y:S01]  /*0ad0*/  SEL R34, R9, R34, !P1 ;  /* 0x0000002209227207 */ /* 0x000fe20004800000 */
[----:B------:R-:W-:Y:S01]  /*0ae0*/  IMAD.IADD R11, R11, 0x1, R10 ;  /* 0x000000010b0b7824 */ /* 0x000fe200078e020a */
[----:B------:R-:W-:Y:S02]  /*0af0*/  ISETP.NE.AND P1, PT, R26, 0x17, PT ;  /* 0x000000171a00780c */ /* 0x000fe40003f25270 */
[----:B------:R-:W-:Y:S02]  /*0b00*/  SEL R9, R16, RZ, P3 ;  /* 0x000000ff10097207 */ /* 0x000fe40001800000 */
[----:B------:R-:W-:Y:S02]  /*0b10*/  SEL R34, R10, R34, !P1 ;  /* 0x000000220a227207 */ /* 0x000fe40004800000 */
[----:B------:R-:W-:-:S04]  /*0b20*/  ISETP.NE.AND P1, PT, R26, 0x18, PT ;  /* 0x000000181a00780c */ /* 0x000fc80003f25270 */
[C---:B------:R-:W-:Y:S02]  /*0b30*/  SEL R34, R11.reuse, R34, !P1 ;  /* 0x000000220b227207 */ /* 0x040fe40004800000 */
[----:B------:R-:W-:Y:S01]  /*0b40*/  ISETP.NE.AND P1, PT, R26, 0x19, PT ;  /* 0x000000191a00780c */ /* 0x000fe20003f25270 */
[----:B0-----:R-:W-:-:S04]  /*0b50*/  IMAD.IADD R12, R11, 0x1, R12 ;  /* 0x000000010b0c7824 */ /* 0x001fc800078e020c */
[----:B------:R-:W-:Y:S01]  /*0b60*/  IMAD.IADD R13, R13, 0x1, R12 ;  /* 0x000000010d0d7824 */ /* 0x000fe200078e020c */
[----:B------:R-:W-:Y:S02]  /*0b70*/  SEL R34, R12, R34, !P1 ;  /* 0x000000220c227207 */ /* 0x000fe40004800000 */
[----:B------:R-:W-:Y:S01]  /*0b80*/  ISETP.NE.AND P1, PT, R26, 0x1a, PT ;  /* 0x0000001a1a00780c */ /* 0x000fe20003f25270 */
[----:B-1----:R-:W-:-:S03]  /*0b90*/  IMAD.IADD R8, R13, 0x1, R8 ;  /* 0x000000010d087824 */ /* 0x002fc600078e0208 */
[----:B------:R-:W-:Y:S01]  /*0ba0*/  SEL R34, R13, R34, !P1 ;  /* 0x000000220d227207 */ /* 0x000fe20004800000 */
[----:B------:R-:W-:Y:S01]  /*0bb0*/  IMAD.IADD R15, R15, 0x1, R8 ;  /* 0x000000010f0f7824 */ /* 0x000fe200078e0208 */
[----:B------:R-:W-:Y:S02]  /*0bc0*/  ISETP.NE.AND P1, PT, R6, RZ, PT ;  /* 0x000000ff0600720c */ /* 0x000fe40003f25270 */
        /* <DEDUP_REMOVED lines=8> */
.L_x_257:
[----:B------:R-:W-:Y:S05]  /*0c50*/  BSYNC B0 ;  /* 0x0000000000007941 */ /* 0x000fea0003800000 */
.L_x_256:
        /* <DEDUP_REMOVED lines=39> */
.L_x_258:
        /* <DEDUP_REMOVED lines=15> */
.L_x_260:
        /* <DEDUP_REMOVED lines=12> */
.L_x_1912:


//--------------------- .text._ZN17fastertransformer19segmented_topp_impl15blockSortKernelI6__halfLi768ELi1EEEvPKT_PS3_PKiPiS8_iii --------------------------
	.section	.text._ZN17fastertransformer19segmented_topp_impl15blockSortKernelI6__halfLi768ELi1EEEvPKT_PS3_PKiPiS8_iii,"ax",@progbits
	.sectioninfo	@"SHI_REGISTERS=40"
	.align	128
        .global         _ZN17fastertransformer19segmented_topp_impl15blockSortKernelI6__halfLi768ELi1EEEvPKT_PS3_PKiPiS8_iii
        .type           _ZN17fastertransformer19segmented_topp_impl15blockSortKernelI6__halfLi768ELi1EEEvPKT_PS3_PKiPiS8_iii,@function
        .size           _ZN17fastertransformer19segmented_topp_impl15blockSortKernelI6__halfLi768ELi1EEEvPKT_PS3_PKiPiS8_iii,(.L_x_1913 - _ZN17fastertransformer19segmented_topp_impl15blockSortKernelI6__halfLi768ELi1EEEvPKT_PS3_PKiPiS8_iii)
        .other          _ZN17fastertransformer19segmented_topp_impl15blockSortKernelI6__halfLi768ELi1EEEvPKT_PS3_PKiPiS8_iii,@"STO_CUDA_ENTRY STV_DEFAULT"
_ZN17fastertransformer19segmented_topp_impl15blockSortKernelI6__halfLi768ELi1EEEvPKT_PS3_PKiPiS8_iii:
.text._ZN17fastertransformer19segmented_topp_impl15blockSortKernelI6__halfLi768ELi1EEEvPKT_PS3_PKiPiS8_iii:
        /* <DEDUP_REMOVED lines=38> */
.L_x_264:
        /* <DEDUP_REMOVED lines=105> */
[C---:B------:R-:W-:Y:S01]  /*08f0*/  ISETP.NE.AND P1, PT, R26.reuse, 0xe, PT ;  /* 0x0000000e1a00780c */ /* 0x040fe20003f25270 */
[----:B------:R-:W0:Y:S01]  /*0900*/  LDS.128 R8, [0x6c40] ;  /* 0x006c4000ff087984 */ /* 0x000e220000000c00 */
[C---:B------:R-:W-:Y:S02]  /*0910*/  IMAD.IADD R34, R13.reuse, 0x1, R34 ;  /* 0x000000010d227824 */ /* 0x040fe400078e0222 */
[----:B------:R-:W-:Y:S02]  /*0920*/  SEL R14, R13, R14, !P1 ;  /* 0x0000000e0d0e7207 */ /* 0x000fe40004800000 */
[----:B------:R-:W-:Y:S01]  /*0930*/  ISETP.NE.AND P1, PT, R26, 0xf, PT ;  /* 0x0000000f1a00780c */ /* 0x000fe20003f25270 */
[----:B------:R-:W-:-:S03]  /*0940*/  IMAD.IADD R15, R15, 0x1, R34 ;  /* 0x000000010f0f7824 */ /* 0x000fc600078e0222 */
[----:B------:R-:W-:Y:S01]  /*0950*/  SEL R14, R34, R14, !P1 ;  /* 0x0000000e220e7207 */ /* 0x000fe20004800000 */
[----:B-1----:R-:W-:Y:S01]  /*0960*/  IMAD.IADD R35, R15, 0x1, R35 ;  /* 0x000000010f237824 */ /* 0x002fe200078e0223 */
        /* <DEDUP_REMOVED lines=10> */
[----:B------:R-:W-:Y:S01]  /*0a10*/  IMAD.IADD R11, R11, 0x1, R10 ;  /* 0x000000010b0b7824 */ /* 0x000fe200078e020a */
[----:B------:R-:W-:Y:S02]  /*0a20*/  SEL R9, R20, RZ, P3 ;  /* 0x000000ff14097207 */ /* 0x000fe40001800000 */
[----:B------:R-:W-:Y:S02]  /*0a30*/  SEL R34, R10, R34, !P1 ;  /* 0x000000220a227207 */ /* 0x000fe40004800000 */
[----:B------:R-:W-:Y:S01]  /*0a40*/  ISETP.NE.AND P1, PT, R26, 0x14, PT ;  /* 0x000000141a00780c */ /* 0x000fe20003f25270 */
[----:B-1----:R-:W-:-:S03]  /*0a50*/  IMAD.IADD R12, R11, 0x1, R12 ;  /* 0x000000010b0c7824 */ /* 0x002fc600078e020c */
[----:B------:R-:W-:Y:S02]  /*0a60*/  SEL R34, R11, R34, !P1 ;  /* 0x000000220b227207 */ /* 0x000fe40004800000 */
[----:B------:R-:W-:Y:S01]  /*0a70*/  ISETP.NE.AND P1, PT, R26, 0x16, PT ;  /* 0x000000161a00780c */ /* 0x000fe20003f25270 */
[C---:B------:R-:W-:Y:S01]  /*0a80*/  IMAD.IADD R13, R12.reuse, 0x1, R13 ;  /* 0x000000010c0d7824 */ /* 0x040fe200078e020d */
[----:B------:R-:W-:Y:S02]  /*0a90*/  SEL R34, R12, R34, !P2 ;  /* 0x000000220c227207 */ /* 0x000fe40005000000 */
[----:B------:R-:W-:Y:S01]  /*0aa0*/  ISETP.NE.AND P2, PT, R26, 0x17, PT ;  /* 0x000000171a00780c */ /* 0x000fe20003f45270 */
[C---:B------:R-:W-:Y:S01]  /*0ab0*/  IMAD.IADD R14, R13.reuse, 0x1, R14 ;  /* 0x000000010d0e7824 */ /* 0x040fe200078e020e */
[----:B------:R-:W-:Y:S02]  /*0ac0*/  SEL R34, R13, R34, !P1 ;  /* 0x000000220d227207 */ /* 0x000fe40004800000 */
[----:B------:R-:W-:Y:S01]  /*0ad0*/  ISETP.NE.AND P1, PT, R6, RZ, PT ;  /* 0x000000ff0600720c */ /* 0x000fe20003f25270 */
[----:B------:R-:W-:Y:S01]  /*0ae0*/  IMAD.IADD R15, R15, 0x1, R14 ;  /* 0x000000010f0f7824 */ /* 0x000fe200078e020e */
        /* <DEDUP_REMOVED lines=8> */
.L_x_262:
[----:B------:R-:W-:Y:S05]  /*0b70*/  BSYNC B0 ;  /* 0x0000000000007941 */ /* 0x000fea0003800000 */
.L_x_261:
        /* <DEDUP_REMOVED lines=39> */
.L_x_263:
        /* <DEDUP_REMOVED lines=15> */
.L_x_265:
        /* <DEDUP_REMOVED lines=10> */
.L_x_1913:


//--------------------- .text._ZN17fastertransformer19segmented_topp_impl15blockSortKernelI6__halfLi640ELi1EEEvPKT_PS3_PKiPiS8_iii --------------------------
	.section	.text._ZN17fastertransformer19segmented_topp_impl15blockSortKernelI6__halfLi640ELi1EEEvPKT_PS3_PKiPiS8_iii,"ax",@progbits
	.sectioninfo	@"SHI_REGISTERS=40"
	.align	128
        .global         _ZN17fastertransformer19segmented_topp_impl15blockSortKernelI6__halfLi640ELi1EEEvPKT_PS3_PKiPiS8_iii
        .type           _ZN17fastertransformer19segmented_topp_impl15blockSortKernelI6__halfLi640ELi1EEEvPKT_PS3_PKiPiS8_iii,@function
        .size           _ZN17fastertransformer19segmented_topp_impl15blockSortKernelI6__halfLi640ELi1EEEvPKT_PS3_PKiPiS8_iii,(.L_x_1914 - _ZN17fastertransformer19segmented_topp_impl15blockSortKernelI6__halfLi640ELi1EEEvPKT_PS3_PKiPiS8_iii)
        .other          _ZN17fastertransformer19segmented_topp_impl15blockSortKernelI6__halfLi640ELi1EEEvPKT_PS3_PKiPiS8_iii,@"STO_CUDA_ENTRY STV_DEFAULT"
_ZN17fastertransformer19segmented_topp_impl15blockSortKernelI6__halfLi640ELi1EEEvPKT_PS3_PKiPiS8_iii:
.text._ZN17fastertransformer19segmented_topp_impl15blockSortKernelI6__halfLi640ELi1EEEvPKT_PS3_PKiPiS8_iii:
        /* <DEDUP_REMOVED lines=25> */
[----:B------:R-:W-:Y:S01]  /*0190*/  IMAD.MOV.U32 R5, RZ, RZ, 0xffff ;  /* 0x0000ffffff057424 */ /* 0x000fe200078e00ff */
[----:B------:R-:W-:Y:S01]  /*01a0*/  UMOV UR5, 0x10 ;  /* 0x0000001000057882 */ /* 0x000fe20000000000 */
[C---:B------:R-:W-:Y:S02]  /*01b0*/  IMAD.SHL.U32 R28, R3.reuse, 0x2, RZ ;  /* 0x00000002031c7824 */ /* 0x040fe400078e00ff */
[----:B------:R-:W-:-:S02]  /*01c0*/  IMAD R26, R3, 0x24, RZ ;  /* 0x00000024031a7824 */ /* 0x000fc400078e02ff */
[----:B------:R-:W-:Y:S01]  /*01d0*/  IMAD.IADD R27, R28, 0x1, R28 ;  /* 0x000000011c1b7824 */ /* 0x000fe200078e021c */
[----:B------:R-:W-:Y:S01]  /*01e0*/  BAR.SYNC.DEFER_BLOCKING 0x0 ;  /* 0x0000000000007b1d */ /* 0x000fe20000010000 */
[----:B--2---:R-:W-:-:S04]  /*01f0*/  PRMT R4, R0, 0x9910, RZ ;  /* 0x0000991000047816 */ /* 0x004fc800000000ff */
[----:B------:R-:W-:Y:S02]  /*0200*/  ISETP.GE.AND P1, PT, R4, RZ, PT ;  /* 0x000000ff0400720c */ /* 0x000fe40003f26270 */
[----:B------:R-:W-:Y:S02]  /*0210*/  SHF.R.U32.HI R4, RZ, 0x5, R3 ;  /* 0x00000005ff047819 */ /* 0x000fe40000011603 */
[----:B------:R-:W-:-:S04]  /*0220*/  SEL R5, R5, 0x8000, !P1 ;  /* 0x0000800005057807 */ /* 0x000fc80004800000 */
[----:B------:R-:W-:Y:S01]  /*0230*/  LOP3.LUT R5, R5, R0, RZ, 0x3c, !PT ;  /* 0x0000000005057212 */ /* 0x000fe200078e3cff */
[----:B01----:R-:W-:-:S03]  /*0240*/  IMAD.MOV.U32 R0, RZ, RZ, RZ ;  /* 0x000000ffff007224 */ /* 0x003fc600078e00ff */
.L_x_269:
[C---:B------:R-:W-:Y:S01]  /*0250*/  PRMT R6, R5.reuse, 0x9910, RZ ;  /* 0x0000991005067816 */ /* 0x040fe200000000ff */
        /* <DEDUP_REMOVED lines=39> */
[----:B--2---:R-:W2:Y:S01]  /*04d0*/  LDS R23, [R26+0x14] ;  /* 0x000014001a177984 */ /* 0x004ea20000000800 */
        /* <DEDUP_REMOVED lines=23> */
[----:B------:R-:W3:Y:S01]  /*0650*/  LDS.128 R12, [0x5a10] ;  /* 0x005a1000ff0c7984 */ /* 0x000ee20000000c00 */
        /* <DEDUP_REMOVED lines=34> */
[C---:B------:R-:W-:Y:S02]  /*0880*/  SEL R35, R11.reuse, R35, !P1 ;  /* 0x000000230b237207 */ /* 0x040fe40004800000 */
[----:B------:R-:W-:Y:S01]  /*0890*/  ISETP.NE.AND P1, PT, R4, 0xd, PT ;  /* 0x0000000d0400780c */ /* 0x000fe20003f25270 */
[----:B0-----:R-:W-:Y:S02]  /*08a0*/  IMAD.IADD R8, R11, 0x1, R12 ;  /* 0x000000010b087824 */ /* 0x001fe400078e020c */
[----:B------:R-:W0:Y:S02]  /*08b0*/  LDS R12, [0x5a40] ;  /* 0x005a4000ff0c7984 */ /* 0x000e240000000800 */
[----:B------:R-:W-:Y:S01]  /*08c0*/  IMAD.IADD R13, R13, 0x1, R8 ;  /* 0x000000010d0d7824 */ /* 0x000fe200078e0208 */
[----:B------:R-:W-:Y:S02]  /*08d0*/  SEL R35, R8, R35, !P1 ;  /* 0x0000002308237207 */ /* 0x000fe40004800000 */
[----:B------:R-:W1:Y:S01]  /*08e0*/  LDS.128 R8, [0x5a40] ;  /* 0x005a4000ff087984 */ /* 0x000e620000000c00 */
        /* <DEDUP_REMOVED lines=9> */
[----:B0-----:R-:W-:-:S04]  /*0980*/  IMAD.IADD R12, R15, 0x1, R12 ;  /* 0x000000010f0c7824 */ /* 0x001fc800078e020c */
[C---:B-1----:R-:W-:Y:S01]  /*0990*/  IMAD.IADD R9, R12.reuse, 0x1, R9 ;  /* 0x000000010c097824 */ /* 0x042fe200078e0209 */
[----:B------:R-:W-:Y:S02]  /*09a0*/  SEL R35, R12, R35, !P1 ;  /* 0x000000230c237207 */ /* 0x000fe40004800000 */
[----:B------:R-:W-:Y:S01]  /*09b0*/  SEL R8, R24, RZ, P3 ;  /* 0x000000ff18087207 */ /* 0x000fe20001800000 */
[----:B------:R-:W-:Y:S01]  /*09c0*/  IMAD.IADD R10, R10, 0x1, R9 ;  /* 0x000000010a0a7824 */ /* 0x000fe200078e0209 */
[----:B------:R-:W-:Y:S02]  /*09d0*/  SEL R35, R9, R35, !P2 ;  /* 0x0000002309237207 */ /* 0x000fe40005000000 */
[----:B------:R-:W-:Y:S01]  /*09e0*/  ISETP.NE.AND P2, PT, R4, 0x13, PT ;  /* 0x000000130400780c */ /* 0x000fe20003f45270 */
        /* <DEDUP_REMOVED lines=10> */
.L_x_267:
[----:B------:R-:W-:Y:S05]  /*0a90*/  BSYNC B0 ;  /* 0x0000000000007941 */ /* 0x000fea0003800000 */
.L_x_266:
        /* <DEDUP_REMOVED lines=9> */
[----:B0-----:R-:W-:Y:S01]  /*0b30*/  IMAD.IADD R11, R20, 0x1, R9 ;  /* 0x00000001140b7824 */ /* 0x001fe200078e0209 */
        /* <DEDUP_REMOVED lines=13> */
[----:B------:R-:W0:Y:S02]  /*0c10*/  LDS.U16 R6, [R6] ;  /* 0x0000000006067984 */ /* 0x000e240000000400 */
[----:B0-----:R-:W-:-:S04]  /*0c20*/  IMAD.IADD R7, R7, 0x1, R6 ;  /* 0x0000000107077824 */ /* 0x001fc800078e0206 */
[C---:B------:R-:W-:Y:S01]  /*0c30*/  IMAD.SHL.U32 R8, R7.reuse, 0x2, RZ ;  /* 0x0000000207087824 */ /* 0x040fe200078e00ff */
[----:B------:R-:W-:Y:S01]  /*0c40*/  BAR.SYNC.DEFER_BLOCKING 0x0 ;  /* 0x0000000000007b1d */ /* 0x000fe20000010000 */
[----:B------:R-:W-:-:S05]  /*0c50*/  IMAD.SHL.U32 R10, R7, 0x4, RZ ;  /* 0x00000004070a7824 */ /* 0x000fca00078e00ff */
[----:B------:R0:W-:Y:S01]  /*0c60*/  STS.U16 [R8], R5 ;  /* 0x0000000508007388 */ /* 0x0001e20000000400 */
[----:B------:R-:W-:Y:S05]  /*0c70*/  @P1 BRA `(.L_x_268) ;  /* 0x0000009000001947 */ /* 0x000fea0003800000 */
[----:B------:R-:W-:Y:S01]  /*0c80*/  BAR.SYNC.DEFER_BLOCKING 0x0 ;  /* 0x0000000000007b1d */ /* 0x000fe20000010000 */
[----:B------:R-:W-:-:S05]  /*0c90*/  UIADD3 UR5, UR5, -0x4, URZ ;  /* 0xfffffffc05057890 */ /* 0x000fca000fffe03f */
[----:B0-----:R0:W1:Y:S04]  /*0ca0*/  LDS.U16 R5, [R28] ;  /* 0x000000001c057984 */ /* 0x0010680000000400 */
[----:B------:R-:W-:Y:S06]  /*0cb0*/  BAR.SYNC.DEFER_BLOCKING 0x0 ;  /* 0x0000000000007b1d */ /* 0x000fec0000010000 */
[----:B-----5:R0:W-:Y:S04]  /*0cc0*/  STS [R10], R29 ;  /* 0x0000001d0a007388 */ /* 0x0201e80000000800 */
[----:B------:R-:W-:Y:S06]  /*0cd0*/  BAR.SYNC.DEFER_BLOCKING 0x0 ;  /* 0x0000000000007b1d */ /* 0x000fec0000010000 */
[----:B------:R0:W2:Y:S04]  /*0ce0*/  LDS R29, [R27] ;  /* 0x000000001b1d7984 */ /* 0x0000a80000000800 */
[----:B------:R-:W-:Y:S06]  /*0cf0*/  BAR.SYNC.DEFER_BLOCKING 0x0 ;  /* 0x0000000000007b1d */ /* 0x000fec0000010000 */
[----:B01----:R-:W-:Y:S05]  /*0d00*/  BRA `(.L_x_269) ;  /* 0xfffff54000007947 */ /* 0x003fea000383ffff */
.L_x_268:
[----:B------:R-:W-:Y:S06]  /*0d10*/  BAR.SYNC.DEFER_BLOCKING 0x0 ;  /* 0x0000000000007b1d */ /* 0x000fec0000010000 */
[----:B------:R-:W1:Y:S04]  /*0d20*/  LDS.U16 R28, [R28] ;  /* 0x000000001c1c7984 */ /* 0x000e680000000400 */
[----:B------:R-:W-:Y:S06]  /*0d30*/  BAR.SYNC.DEFER_BLOCKING 0x0 ;  /* 0x0000000000007b1d */ /* 0x000fec0000010000 */
[----:B-----5:R2:W-:Y:S04]  /*0d40*/  STS [R10], R29 ;  /* 0x0000001d0a007388 */ /* 0x0205e80000000800 */
[----:B------:R-:W-:Y:S06]  /*0d50*/  BAR.SYNC.DEFER_BLOCKING 0x0 ;  /* 0x0000000000007b1d */ /* 0x000fec0000010000 */
[----:B------:R-:W-:Y:S05]  /*0d60*/  @P0 EXIT ;  /* 0x000000000000094d */ /* 0x000fea0003800000 */
[----:B-12---:R-:W1:Y:S01]  /*0d70*/  LDS R27, [R27] ;  /* 0x000000001b1b7984 */ /* 0x006e620000000800 */
[----:B------:R-:W-:Y:S01]  /*0d80*/  PRMT R0, R28, 0x9910, RZ ;  /* 0x000099101c007816 */ /* 0x000fe200000000ff */
[----:B------:R-:W-:-:S03]  /*0d90*/  IMAD.MOV.U32 R3, RZ, RZ, 0xffff ;  /* 0x0000ffffff037424 */ /* 0x000fc600078e00ff */
[----:B------:R-:W-:-:S04]  /*0da0*/  ISETP.GE.AND P0, PT, R0, RZ, PT ;  /* 0x000000ff0000720c */ /* 0x000fc80003f06270 */
[----:B------:R-:W-:-:S04]  /*0db0*/  SEL R3, R3, 0x8000, P0 ;  /* 0x0000800003037807 */ /* 0x000fc80000000000 */
[----:B------:R-:W-:-:S05]  /*0dc0*/  LOP3.LUT R3, R3, R28, RZ, 0x3c, !PT ;  /* 0x0000001c03037212 */ /* 0x000fca00078e3cff */
[----:B------:R-:W-:Y:S04]  /*0dd0*/  STG.E.U16 [R32.64], R3 ;  /* 0x0000000320007986 */ /* 0x000fe8000c101506 */
[----:B-1----:R-:W-:Y:S01]  /*0de0*/  STG.E [R30.64], R27 ;  /* 0x0000001b1e007986 */ /* 0x002fe2000c101906 */
[----:B------:R-:W-:Y:S05]  /*0df0*/  EXIT ;  /* 0x000000000000794d */ /* 0x000fea0003800000 */
.L_x_270:
        /* <DEDUP_REMOVED lines=16> */
.L_x_1914:


//--------------------- .text._ZN17fastertransformer19segmented_topp_impl15blockSortKernelI6__halfLi512ELi1EEEvPKT_PS3_PKiPiS8_iii --------------------------
	.section	.text._ZN17fastertransformer19segmented_topp_impl15blockSortKernelI6__halfLi512ELi1EEEvPKT_PS3_PKiPiS8_iii,"ax",@progbits
	.sectioninfo	@"SHI_REGISTERS=40"
	.align	128
        .global         _ZN17fastertransformer19segmented_topp_impl15blockSortKernelI6__halfLi512ELi1EEEvPKT_PS3_PKiPiS8_iii
        .type           _ZN17fastertransformer19segmented_topp_impl15blockSortKernelI6__halfLi512ELi1EEEvPKT_PS3_PKiPiS8_iii,@function
        .size           _ZN17fastertransformer19segmented_topp_impl15blockSortKernelI6__halfLi512ELi1EEEvPKT_PS3_PKiPiS8_iii,(.L_x_1915 - _ZN17fastertransformer19segmented_topp_impl15blockSortKernelI6__halfLi512ELi1EEEvPKT_PS3_PKiPiS8_iii)
        .other          _ZN17fastertransformer19segmented_topp_impl15blockSortKernelI6__halfLi512ELi1EEEvPKT_PS3_PKiPiS8_iii,@"STO_CUDA_ENTRY STV_DEFAULT"
_ZN17fastertransformer19segmented_topp_impl15blockSortKernelI6__halfLi512ELi1EEEvPKT_PS3_PKiPiS8_iii:
.text._ZN17fastertransformer19segmented_topp_impl15blockSortKernelI6__halfLi512ELi1EEEvPKT_PS3_PKiPiS8_iii:
        /* <DEDUP_REMOVED lines=12> */
[----:B------:R-:W-:Y:S02]  /*00c0*/  PRMT R4, RZ, 0x7610, R4 ;  /* 0x00007610ff047816 */ /* 0x000fe40000000004 */
[----:B0-----:R-:W-:Y:S02]  /*00d0*/  SHF.R.S32.HI R2, RZ, 0x1f, R0 ;  /* 0x0000001fff027819 */ /* 0x001fe40000011400 */
[C---:B------:R-:W-:Y:S02]  /*00e0*/  IADD3 R6, P1, R5.reuse, R0, RZ ;  /* 0x0000000005067210 */ /* 0x040fe40007f3e0ff */
[----:B------:R-:W-:Y:S02]  /*00f0*/  ISETP.GE.AND P0, PT, R0, R3, PT ;  /* 0x000000030000720c */ /* 0x000fe40003f06270 */
[----:B------:R-:W-:-:S02]  /*0100*/  LEA.HI.X.SX32 R5, R5, R2, 0x1, P1 ;  /* 0x0000000205057211 */ /* 0x000fc400008f0eff */
[----:B------:R-:W-:-:S04]  /*0110*/  LEA R32, P1, R6, c[0x0][0x168], 0x1 ;  /* 0x00005a0006207a11 */ /* 0x000fc800078208ff */
[----:B------:R-:W-:-:S05]  /*0120*/  LEA.HI.X R33, R6, c[0x0][0x16c], R5, 0x1, P1 ;  /* 0x00005b0006217a11 */ /* 0x000fca00008f0c05 */
[----:B------:R-:W2:Y:S01]  /*0130*/  @!P0 LDG.E.U16 R4, [R32.64] ;  /* 0x0000000620048981 */ /* 0x000ea2000c1e1500 */
[----:B------:R-:W-:Y:S01]  /*0140*/  LEA R30, P1, R6, c[0x0][0x178], 0x2 ;  /* 0x00005e00061e7a11 */ /* 0x000fe200078210ff */
[----:B------:R-:W-:-:S03]  /*0150*/  IMAD.MOV.U32 R2, RZ, RZ, -0x1 ;  /* 0xffffffffff027424 */ /* 0x000fc600078e00ff */
[----:B------:R-:W-:Y:S01]  /*0160*/  LEA.HI.X R31, R6, c[0x0][0x17c], R5, 0x2, P1 ;  /* 0x00005f00061f7a11 */ /* 0x000fe200008f1405 */
[----:B------:R-:W0:Y:S04]  /*0170*/  S2R R3, SR_LANEID ;  /* 0x0000000000037919 */ /* 0x000e280000000000 */
[----:B------:R1:W5:Y:S01]  /*0180*/  @!P0 LDG.E R2, [R30.64] ;  /* 0x000000061e028981 */ /* 0x000362000c1e1900 */
[----:B------:R-:W-:Y:S01]  /*0190*/  IMAD R6, R0, 0x24, RZ ;  /* 0x0000002400067824 */ /* 0x000fe200078e02ff */
[----:B------:R-:W-:Y:S01]  /*01a0*/  SHF.R.U32.HI R7, RZ, 0x5, R0 ;  /* 0x00000005ff077819 */ /* 0x000fe20000011600 */
[----:B------:R-:W-:Y:S01]  /*01b0*/  UMOV UR5, 0x10 ;  /* 0x0000001000057882 */ /* 0x000fe20000000000 */
[----:B------:R-:W-:Y:S01]  /*01c0*/  BAR.SYNC.DEFER_BLOCKING 0x0 ;  /* 0x0000000000007b1d */ /* 0x000fe20000010000 */
[----:B--2---:R-:W-:-:S04]  /*01d0*/  PRMT R5, R4, 0x9910, RZ ;  /* 0x0000991004057816 */ /* 0x004fc800000000ff */
[----:B------:R-:W-:Y:S01]  /*01e0*/  ISETP.GE.AND P1, PT, R5, RZ, PT ;  /* 0x000000ff0500720c */ /* 0x000fe20003f26270 */
[----:B------:R-:W-:-:S05]  /*01f0*/  IMAD.MOV.U32 R5, RZ, RZ, 0xffff ;  /* 0x0000ffffff057424 */ /* 0x000fca00078e00ff */
[----:B------:R-:W-:-:S04]  /*0200*/  SEL R5, R5, 0x8000, !P1 ;  /* 0x0000800005057807 */ /* 0x000fc80004800000 */
[----:B------:R-:W-:Y:S01]  /*0210*/  LOP3.LUT R17, R5, R4, RZ, 0x3c, !PT ;  /* 0x0000000405117212 */ /* 0x000fe200078e3cff */
[----:B------:R-:W-:Y:S02]  /*0220*/  IMAD.SHL.U32 R4, R0, 0x2, RZ ;  /* 0x0000000200047824 */ /* 0x000fe400078e00ff */
[----:B------:R-:W-:Y:S02]  /*0230*/  IMAD.MOV.U32 R5, RZ, RZ, RZ ;  /* 0x000000ffff057224 */ /* 0x000fe400078e00ff */
[----:B01----:R-:W-:-:S03]  /*0240*/  IMAD.IADD R16, R4, 0x1, R4 ;  /* 0x0000000104107824 */ /* 0x003fc600078e0204 */
.L_x_274:
        /* <DEDUP_REMOVED lines=8> */
[----:B------:R-:W-:-:S02]  /*02d0*/  ISETP.NE.AND P3, PT, R3, RZ, PT ;  /* 0x000000ff0300720c */ /* 0x000fc40003f65270 */
[----:B------:R-:W-:Y:S01]  /*02e0*/  SEL R8, R17, 0x8000, P1 ;  /* 0x0000800011087807 */ /* 0x000fe20000800000 */
[----:B------:R-:W-:Y:S01]  /*02f0*/  UBMSK UR4, URZ, UR4 ;  /* 0x000000043f04729b */ /* 0x000fe20008000000 */
[----:B------:R-:W-:Y:S02]  /*0300*/  STS [R16+0x1800], RZ ;  /* 0x001800ff10007388 */ /* 0x000fe40000000800 */
[----:B------:R-:W-:Y:S02]  /*0310*/  LOP3.LUT R8, R8, 0xffff, RZ, 0xc0, !PT ;  /* 0x0000ffff08087812 */ /* 0x000fe400078ec0ff */
[----:B------:R-:W-:Y:S02]  /*0320*/  STS [R16+0x2000], RZ ;  /* 0x002000ff10007388 */ /* 0x000fe40000000800 */
[----:B------:R-:W-:Y:S02]  /*0330*/  SHF.R.U32.HI R8, RZ, R5, R8 ;  /* 0x00000005ff087219 */ /* 0x000fe40000011608 */
[----:B------:R-:W-:Y:S02]  /*0340*/  STS [R16+0x2800], RZ ;  /* 0x002800ff10007388 */ /* 0x000fe40000000800 */
[----:B------:R-:W-:-:S02]  /*0350*/  LOP3.LUT R8, R8, UR4, RZ, 0xc0, !PT ;  /* 0x0000000408087c12 */ /* 0x000fc4000f8ec0ff */
[----:B------:R-:W-:Y:S02]  /*0360*/  STS [R16+0x3000], RZ ;  /* 0x003000ff10007388 */ /* 0x000fe40000000800 */
[C---:B------:R-:W-:Y:S01]  /*0370*/  LOP3.LUT R9, R8.reuse, 0xfff8, RZ, 0xc0, !PT ;  /* 0x0000fff808097812 */ /* 0x040fe200078ec0ff */
[----:B------:R-:W-:Y:S01]  /*0380*/  IMAD.SHL.U32 R8, R8, 0x800, RZ ;  /* 0x0000080008087824 */ /* 0x000fe200078e00ff */
[----:B------:R-:W-:Y:S02]  /*0390*/  STS [R16+0x3800], RZ ;  /* 0x003800ff10007388 */ /* 0x000fe40000000800 */
[----:B------:R-:W-:Y:S02]  /*03a0*/  SHF.R.U32.HI R9, RZ, 0x3, R9 ;  /* 0x00000003ff097819 */ /* 0x000fe40000011609 */
[----:B------:R-:W-:Y:S01]  /*03b0*/  LOP3.LUT R11, R8, 0x3800, RZ, 0xc, !PT ;  /* 0x00003800080b7812 */ /* 0x000fe200078e0cff */
[----:B------:R-:W-:Y:S01]  /*03c0*/  STS [R16+0x4000], RZ ;  /* 0x004000ff10007388 */ /* 0x000fe20000000800 */
[----:B------:R-:W-:-:S03]  /*03d0*/  IADD3 R9, -R9, 0x1, RZ ;  /* 0x0000000109097810 */ /* 0x000fc60007ffe1ff */
[----:B------:R-:W-:Y:S01]  /*03e0*/  IMAD R18, R0, 0x4, R11 ;  /* 0x0000000400127824 */ /* 0x000fe200078e020b */
[----:B------:R-:W-:Y:S03]  /*03f0*/  STS [R16], RZ ;  /* 0x000000ff10007388 */ /* 0x000fe60000000800 */
[----:B------:R-:W-:-:S05]  /*0400*/  IMAD R18, R9, 0x2, R18 ;  /* 0x0000000209127824 */ /* 0x000fca00078e0212 */
        /* <DEDUP_REMOVED lines=52> */
[----:B------:R-:W-:-:S04]  /*0750*/  ISETP.NE.AND P1, PT, R7, 0x6, PT ;  /* 0x000000060700780c */ /* 0x000fc80003f25270 */
[----:B------:R-:W-:Y:S02]  /*0760*/  SEL R35, R9, R35, !P1 ;  /* 0x0000002309237207 */ /* 0x000fe40004800000 */
[----:B------:R-:W-:-:S04]  /*0770*/  ISETP.NE.AND P1, PT, R7, 0x7, PT ;  /* 0x000000070700780c */ /* 0x000fc80003f25270 */
[----:B------:R-:W-:Y:S02]  /*0780*/  SEL R35, R10, R35, !P1 ;  /* 0x000000230a237207 */ /* 0x000fe40004800000 */
[----:B------:R-:W-:-:S04]  /*0790*/  ISETP.NE.AND P1, PT, R7, 0x8, PT ;  /* 0x000000080700780c */ /* 0x000fc80003f25270 */
[----:B------:R-:W-:Y:S02]  /*07a0*/  SEL R35, R11, R35, !P1 ;  /* 0x000000230b237207 */ /* 0x000fe40004800000 */
[----:B------:R-:W-:Y:S01]  /*07b0*/  ISETP.NE.AND P1, PT, R7, 0x9, PT ;  /* 0x000000090700780c */ /* 0x000fe20003f25270 */
[----:B0-----:R-:W-:Y:S02]  /*07c0*/  IMAD.IADD R34, R11, 0x1, R12 ;  /* 0x000000010b227824 */ /* 0x001fe400078e020c */
        /* <DEDUP_REMOVED lines=12> */
[----:B------:R-:W-:Y:S01]  /*0890*/  ISETP.NE.AND P1, PT, R7, 0xd, PT ;  /* 0x0000000d0700780c */ /* 0x000fe20003f25270 */
[----:B0-----:R-:W-:-:S04]  /*08a0*/  IMAD.IADD R8, R15, 0x1, R8 ;  /* 0x000000010f087824 */ /* 0x001fc800078e0208 */
[----:B------:R-:W-:Y:S01]  /*08b0*/  IMAD.IADD R9, R9, 0x1, R8 ;  /* 0x0000000109097824 */ /* 0x000fe200078e0208 */
[----:B------:R-:W-:Y:S02]  /*08c0*/  SEL R35, R8, R35, !P1 ;  /* 0x0000002308237207 */ /* 0x000fe40004800000 */
[----:B------:R-:W-:Y:S01]  /*08d0*/  ISETP.NE.AND P1, PT, R7, 0xe, PT ;  /* 0x0000000e0700780c */ /* 0x000fe20003f25270 */
[C---:B-1----:R-:W-:Y:S01]  /*08e0*/  IMAD.IADD R12, R9.reuse, 0x1, R12 ;  /* 0x00000001090c7824 */ /* 0x042fe200078e020c */
[----:B------:R-:W-:Y:S02]  /*08f0*/  SEL R8, R28, RZ, P3 ;  /* 0x000000ff1c087207 */ /* 0x000fe40001800000 */
        /* <DEDUP_REMOVED lines=11> */
.L_x_272:
[----:B------:R-:W-:Y:S05]  /*09b0*/  BSYNC B0 ;  /* 0x0000000000007941 */ /* 0x000fea0003800000 */
.L_x_271:
        /* <DEDUP_REMOVED lines=39> */
.L_x_273:
        /* <DEDUP_REMOVED lines=15> */
.L_x_275:
        /* <DEDUP_REMOVED lines=14> */
.L_x_1915:


//--------------------- .text._ZN17fastertransformer19segmented_topp_impl15blockSortKernelI6__halfLi384ELi1EEEvPKT_PS3_PKiPiS8_iii --------------------------
	.section	.text._ZN17fastertransformer19segmented_topp_impl15blockSortKernelI6__halfLi384ELi1EEEvPKT_PS3_PKiPiS8_iii,"ax",@progbits
	.sectioninfo	@"SHI_REGISTERS=40"
	.align	128
        .global         _ZN17fastertransformer19segmented_topp_impl15blockSortKernelI6__halfLi384ELi1EEEvPKT_PS3_PKiPiS8_iii
        .type           _ZN17fastertransformer19segmented_topp_impl15blockSortKernelI6__halfLi384ELi1EEEvPKT_PS3_PKiPiS8_iii,@function
        .size           _ZN17fastertransformer19segmented_topp_impl15blockSortKernelI6__halfLi384ELi1EEEvPKT_PS3_PKiPiS8_iii,(.L_x_1916 - _ZN17fastertransformer19segmented_topp_impl15blockSortKernelI6__halfLi384ELi1EEEvPKT_PS3_PKiPiS8_iii)
        .other          _ZN17fastertransformer19segmented_topp_impl15blockSortKernelI6__halfLi384ELi1EEEvPKT_PS3_PKiPiS8_iii,@"STO_CUDA_ENTRY STV_DEFAULT"
_ZN17fastertransformer19segmented_topp_impl15blockSortKernelI6__halfLi384ELi1EEEvPKT_PS3_PKiPiS8_iii:
.text._ZN17fastertransformer19segmented_topp_impl15blockSortKernelI6__halfLi384ELi1EEEvPKT_PS3_PKiPiS8_iii:
        /* <DEDUP_REMOVED lines=38> */
.L_x_279:
        /* <DEDUP_REMOVED lines=72> */
[----:B------:R-:W-:Y:S02]  /*06e0*/  ISETP.NE.AND P1, PT, R19, 0x4, PT ;  /* 0x000000041300780c */ /* 0x000fe40003f25270 */
[----:B---3--:R-:W-:Y:S01]  /*06f0*/  SEL R4, R32, RZ, P3 ;  /* 0x000000ff20047207 */ /* 0x008fe20001800000 */
[----:B------:R-:W-:Y:S01]  /*0700*/  IMAD.IADD R5, R34, 0x1, R5 ;  /* 0x0000000122057824 */ /* 0x000fe200078e0205 */
        /* <DEDUP_REMOVED lines=13> */
[----:B0-----:R-:W-:-:S04]  /*07e0*/  IMAD.IADD R8, R7, 0x1, R8 ;  /* 0x0000000107087824 */ /* 0x001fc800078e0208 */
        /* <DEDUP_REMOVED lines=15> */
.L_x_277:
[----:B------:R-:W-:Y:S05]  /*08e0*/  BSYNC B0 ;  /* 0x0000000000007941 */ /* 0x000fea0003800000 */
.L_x_276:
        /* <DEDUP_REMOVED lines=39> */
.L_x_278:
        /* <DEDUP_REMOVED lines=15> */
.L_x_280:
        /* <DEDUP_REMOVED lines=11> */
.L_x_1916:


//--------------------- .text._ZN17fastertransformer19segmented_topp_impl15blockSortKernelI6__halfLi256ELi1EEEvPKT_PS3_PKiPiS8_iii --------------------------
	.section	.text._ZN17fastertransformer19segmented_topp_impl15blockSortKernelI6__halfLi256ELi1EEEvPKT_PS3_PKiPiS8_iii,"ax",@progbits
	.sectioninfo	@"SHI_REGISTERS=40"
	.align	128
        .global         _ZN17fastertransformer19segmented_topp_impl15blockSortKernelI6__halfLi256ELi1EEEvPKT_PS3_PKiPiS8_iii
        .type           _ZN17fastertransformer19segmented_topp_impl15blockSortKernelI6__halfLi256ELi1EEEvPKT_PS3_PKiPiS8_iii,@function
        .size           _ZN17fastertransformer19segmented_topp_impl15blockSortKernelI6__halfLi256ELi1EEEvPKT_PS3_PKiPiS8_iii,(.L_x_1917 - _ZN17fastertransformer19segmented_topp_impl15blockSortKernelI6__halfLi256ELi1EEEvPKT_PS3_PKiPiS8_iii)
        .other          _ZN17fastertransformer19segmented_topp_impl15blockSortKernelI6__halfLi256ELi1EEEvPKT_PS3_PKiPiS8_iii,@"STO_CUDA_ENTRY STV_DEFAULT"
_ZN17fastertransformer19segmented_topp_impl15blockSortKernelI6__halfLi256ELi1EEEvPKT_PS3_PKiPiS8_iii:
.text._ZN17fastertransformer19segmented_topp_impl15blockSortKernelI6__halfLi256ELi1EEEvPKT_PS3_PKiPiS8_iii:
        /* <DEDUP_REMOVED lines=38> */
.L_x_284:
        /* <DEDUP_REMOVED lines=69> */
[----:B------:R-:W-:Y:S01]  /*06b0*/  IMAD.IADD R7, R7, 0x1, R37 ;  /* 0x0000000107077824 */ /* 0x000fe200078e0225 */
[----:B------:R-:W-:Y:S02]  /*06c0*/  SEL R5, R32, RZ, P3 ;  /* 0x000000ff20057207 */ /* 0x000fe40001800000 */
        /* <DEDUP_REMOVED lines=9> */
[----:B------:R-:W-:Y:S02]  /*0760*/  ISETP.NE.AND P1, PT, R0, RZ, PT ;  /* 0x000000ff0000720c */ /* 0x000fe40003f25270 */
[----:B------:R-:W-:Y:S02]  /*0770*/  SEL R4, R9, R4, !P2 ;  /* 0x0000000409047207 */ /* 0x000fe40005000000 */
[----:B------:R-:W-:-:S04]  /*0780*/  ISETP.NE.AND P2, PT, R19, 0x7, PT ;  /* 0x000000071300780c */ /* 0x000fc80003f45270 */
        /* <DEDUP_REMOVED lines=8> */
.L_x_282:
[----:B------:R-:W-:Y:S05]  /*0810*/  BSYNC B0 ;  /* 0x0000000000007941 */ /* 0x000fea0003800000 */
.L_x_281:
        /* <DEDUP_REMOVED lines=39> */
.L_x_283:
        /* <DEDUP_REMOVED lines=15> */
.L_x_285:
        /* <DEDUP_REMOVED lines=16> */
.L_x_1917:


//--------------------- .text._ZN17fastertransformer19segmented_topp_impl15blockSortKernelI6__halfLi128ELi1EEEvPKT_PS3_PKiPiS8_iii --------------------------
	.section	.text._ZN17fastertransformer19segmented_topp_impl15blockSortKernelI6__halfLi128ELi1EEEvPKT_PS3_PKiPiS8_iii,"ax",@progbits
	.sectioninfo	@"SHI_REGISTERS=32"
	.align	128
        .global         _ZN17fastertransformer19segmented_topp_impl15blockSortKernelI6__halfLi128ELi1EEEvPKT_PS3_PKiPiS8_iii
        .type           _ZN17fastertransformer19segmented_topp_impl15blockSortKernelI6__halfLi128ELi1EEEvPKT_PS3_PKiPiS8_iii,@function
        .size           _ZN17fastertransformer19segmented_topp_impl15blockSortKernelI6__halfLi128ELi1EEEvPKT_PS3_PKiPiS8_iii,(.L_x_1918 - _ZN17fastertransformer19segmented_topp_impl15blockSortKernelI6__halfLi128ELi1EEEvPKT_PS3_PKiPiS8_iii)
        .other          _ZN17fastertransformer19segmented_topp_impl15blockSortKernelI6__halfLi128ELi1EEEvPKT_PS3_PKiPiS8_iii,@"STO_CUDA_ENTRY STV_DEFAULT"
_ZN17fastertransformer19segmented_topp_impl15blockSortKernelI6__halfLi128ELi1EEEvPKT_PS3_PKiPiS8_iii:
.text._ZN17fastertransformer19segmented_topp_impl15blockSortKernelI6__halfLi128ELi1EEEvPKT_PS3_PKiPiS8_iii:
        /* <DEDUP_REMOVED lines=38> */
.L_x_289:
        /* <DEDUP_REMOVED lines=62> */
[----:B------:R-:W1:Y:S01]  /*0640*/  LDS R6, [0x1208] ;  /* 0x00120800ff067984 */ /* 0x000e620000000800 */
[----:B0-----:R-:W-:-:S04]  /*0650*/  IMAD.IADD R5, R4, 0x1, R5 ;  /* 0x0000000104057824 */ /* 0x001fc800078e0205 */
[C---:B-1----:R-:W-:Y:S01]  /*0660*/  IMAD.IADD R6, R5.reuse, 0x1, R6 ;  /* 0x0000000105067824 */ /* 0x042fe200078e0206 */
[----:B------:R-:W-:Y:S02]  /*0670*/  SEL R4, R5, R4, !P1 ;  /* 0x0000000405047207 */ /* 0x000fe40004800000 */
[----:B------:R-:W-:Y:S01]  /*0680*/  SEL R5, R29, RZ, P3 ;  /* 0x000000ff1d057207 */ /* 0x000fe20001800000 */
[----:B------:R-:W-:Y:S01]  /*0690*/  IMAD.IADD R7, R7, 0x1, R6 ;  /* 0x0000000107077824 */ /* 0x000fe200078e0206 */
[----:B------:R-:W-:Y:S02]  /*06a0*/  SEL R4, R6, R4, !P2 ;  /* 0x0000000406047207 */ /* 0x000fe40005000000 */
[----:B------:R-:W-:-:S03]  /*06b0*/  ISETP.NE.AND P1, PT, R0, RZ, PT ;  /* 0x000000ff0000720c */ /* 0x000fc60003f25270 */
[----:B------:R-:W-:Y:S01]  /*06c0*/  IMAD.IADD R5, R4, 0x1, R5 ;  /* 0x0000000104057824 */ /* 0x000fe200078e0205 */
[----:B------:R-:W-:Y:S05]  /*06d0*/  @P4 BRA `(.L_x_287) ;  /* 0x0000005000004947 */ /* 0x000fea0003800000 */
[----:B------:R-:W-:Y:S01]  /*06e0*/  ISETP.NE.AND P2, PT, R11, RZ, PT ;  /* 0x000000ff0b00720c */ /* 0x000fe20003f45270 */
[----:B------:R-:W-:Y:S02]  /*06f0*/  IMAD.U32 R7, R7, 0x10000, RZ ;  /* 0x0001000007077824 */ /* 0x000fe400078e00ff */
[----:B------:R-:W-:-:S10]  /*0700*/  IMAD.MOV.U32 R5, RZ, RZ, R29 ;  /* 0x000000ffff057224 */ /* 0x000fd400078e001d */
[----:B------:R0:W-:Y:S01]  /*0710*/  @!P2 STS [0x1214], R7 ;  /* 0x00121407ff00a388 */ /* 0x0001e20000000800 */
[----:B------:R-:W-:-:S03]  /*0720*/  @!P2 IMAD.MOV.U32 R5, RZ, RZ, R7 ;  /* 0x000000ffff05a224 */ /* 0x000fc600078e0007 */
.L_x_287:
[----:B------:R-:W-:Y:S05]  /*0730*/  BSYNC B0 ;  /* 0x0000000000007941 */ /* 0x000fea0003800000 */
.L_x_286:
[----:B------:R-:W-:Y:S01]  /*0740*/  BAR.SYNC.DEFER_BLOCKING 0x0 ;  /* 0x0000000000007b1d */ /* 0x000fe20000010000 */
[----:B------:R-:W-:-:S05]  /*0750*/  IADD3 R13, R13, 0x4, RZ ;  /* 0x000000040d0d7810 */ /* 0x000fca0007ffe0ff */
[----:B------:R-:W1:Y:S02]  /*0760*/  @P1 LDS R4, [0x1214] ;  /* 0x00121400ff041984 */ /* 0x000e640000000800 */
[----:B-1----:R-:W-:Y:S01]  /*0770*/  @P1 IMAD.IADD R5, R5, 0x1, R4 ;  /* 0x0000000105051824 */ /* 0x002fe200078e0204 */
[----:B------:R-:W-:-:S03]  /*0780*/  ISETP.GE.U32.AND P1, PT, R13, 0x10, PT ;  /* 0x000000100d00780c */ /* 0x000fc60003f26070 */
[----:B------:R-:W-:Y:S01]  /*0790*/  IMAD.IADD R23, R23, 0x1, R5 ;  /* 0x0000000117177824 */ /* 0x000fe200078e0205 */
[----:B------:R-:W-:Y:S03]  /*07a0*/  STS [R14], R5 ;  /* 0x000000050e007388 */ /* 0x000fe60000000800 */
        /* <DEDUP_REMOVED lines=32> */
.L_x_288:
        /* <DEDUP_REMOVED lines=15> */
.L_x_290:
        /* <DEDUP_REMOVED lines=14> */
.L_x_1918:


//--------------------- .text._ZN17fastertransformer19segmented_topp_impl27segmented_top_p_single_passINS0_28Segmented_topk_kernel_paramsI6__halfiLi256ELi4EEELi256EEEvNS0_20TopKPerSegmentParamsE --------------------------
	.section	.text._ZN17fastertransformer19segmented_topp_impl27segmented_top_p_single_passINS0_28Segmented_topk_kernel_paramsI6__halfiLi256ELi4EEELi256EEEvNS0_20TopKPerSegmentParamsE,"ax",@progbits
	.sectioninfo	@"SHI_REGISTERS=255"
	.align	128
        .global         _ZN17fastertransformer19segmented_topp_impl27segmented_top_p_single_passINS0_28Segmented_topk_kernel_paramsI6__halfiLi256ELi4EEELi256EEEvNS0_20TopKPerSegmentParamsE
        .type           _ZN17fastertransformer19segmented_topp_impl27segmented_top_p_single_passINS0_28Segmented_topk_kernel_paramsI6__halfiLi256ELi4EEELi256EEEvNS0_20TopKPerSegmentParamsE,@function
        .size           _ZN17fastertransformer19segmented_topp_impl27segmented_top_p_single_passINS0_28Segmented_topk_kernel_paramsI6__halfiLi256ELi4EEELi256EEEvNS0_20TopKPerSegmentParamsE,(.L_x_1828 - _ZN17fastertransformer19segmented_topp_impl27segmented_top_p_single_passINS0_28Segmented_topk_kernel_paramsI6__halfiLi256ELi4EEELi256EEEvNS0_20TopKPerSegmentParamsE)
        .other          _ZN17fastertransformer19segmented_topp_impl27segmented_top_p_single_passINS0_28Segmented_topk_kernel_paramsI6__halfiLi256ELi4EEELi256EEEvNS0_20TopKPerSegmentParamsE,@"STO_CUDA_ENTRY STV_DEFAULT"
_ZN17fastertransformer19segmented_topp_impl27segmented_top_p_single_passINS0_28Segmented_topk_kernel_paramsI6__halfiLi256ELi4EEELi256EEEvNS0_20TopKPerSegmentParamsE:
.text._ZN17fastertransformer19segmented_topp_impl27segmented_top_p_single_passINS0_28Segmented_topk_kernel_paramsI6__halfiLi256ELi4EEELi256EEEvNS0_20TopKPerSegmentParamsE:
        /* <DEDUP_REMOVED lines=19> */
[----:B------:R-:W-:-:S06]  /*0130*/  ULOP3.LUT UR4, UR4, UR5, URZ, 0x3c, !UPT ;  /* 0x0000000504047292 */ /* 0x000fcc000f8e3c3f */
[----:B------:R-:W-:Y:S01]  /*0140*/  ISETP.LE.AND P2, PT, RZ, UR4, PT ;  /* 0x00000004ff007c0c */ /* 0x000fe2000bf43270 */
[----:B-1----:R-:W1:Y:S01]  /*0150*/  MUFU.RCP R0, R0 ;  /* 0x0000000000007308 */ /* 0x002e620000001000 */
[----:B0-----:R-:W-:-:S05]  /*0160*/  IMAD.SHL.U32 R11, R139, 0x100, RZ ;  /* 0x000001008b0b7824 */ /* 0x001fca00078e00ff */
[----:B------:R-:W-:Y:S02]  /*0170*/  SHF.R.S32.HI R13, RZ, 0x1f, R11 ;  /* 0x0000001fff0d7819 */ /* 0x000fe4000001140b */
[----:B-1----:R-:W-:-:S04]  /*0180*/  IADD3 R2, R0, 0xffffffe, RZ ;  /* 0x0ffffffe00027810 */ /* 0x002fc80007ffe0ff */
[----:B------:R0:W1:Y:S02]  /*0190*/  F2I.FTZ.U32.TRUNC.NTZ R3, R2 ;  /* 0x0000000200037305 */ /* 0x000064000021f000 */
[----:B0-----:R-:W-:Y:S02]  /*01a0*/  IMAD.MOV.U32 R2, RZ, RZ, RZ ;  /* 0x000000ffff027224 */ /* 0x001fe400078e00ff */
[----:B-1----:R-:W-:-:S04]  /*01b0*/  IMAD.MOV R4, RZ, RZ, -R3 ;  /* 0x000000ffff047224 */ /* 0x002fc800078e0a03 */
[----:B------:R-:W-:Y:S01]  /*01c0*/  IMAD R7, R4, R5, RZ ;  /* 0x0000000504077224 */ /* 0x000fe200078e02ff */
[----:B------:R-:W-:-:S03]  /*01d0*/  IABS R4, c[0x0][0x1a8] ;  /* 0x00006a0000047a13 */ /* 0x000fc60000000000 */
[----:B------:R-:W-:-:S06]  /*01e0*/  IMAD.HI.U32 R3, R3, R7, R2 ;  /* 0x0000000703037227 */ /* 0x000fcc00078e0002 */
        /* <DEDUP_REMOVED lines=20> */
[----:B------:R-:W-:Y:S01]  /*0330*/  IADD3 R9, R11, 0x7b, RZ ;  /* 0x0000007b0b097810 */ /* 0x000fe20007ffe0ff */
[----:B------:R-:W-:Y:S01]  /*0340*/  IMAD.X R3, R13, 0x1, R144, P1 ;  /* 0x000000010d037824 */ /* 0x000fe200008e0690 */
[C---:B------:R-:W-:Y:S02]  /*0350*/  LEA R48, P1, R2.reuse, c[0x0][0x160], 0x1 ;  /* 0x0000580002307a11 */ /* 0x040fe400078208ff */
[CC--:B------:R-:W-:Y:S02]  /*0360*/  @!P4 IADD3 R0, P3, R11.reuse, R142.reuse, RZ ;  /* 0x0000008e0b00c210 */ /* 0x0c0fe40007f7e0ff */
[----:B------:R-:W-:Y:S02]  /*0370*/  LEA.HI.X R49, R2, c[0x0][0x164], R3, 0x1, P1 ;  /* 0x0000590002317a11 */ /* 0x000fe400008f0c03 */
[C---:B------:R-:W-:Y:S02]  /*0380*/  @!P0 IADD3 R2, P5, R11.reuse, R142, RZ ;  /* 0x0000008e0b028210 */ /* 0x040fe40007fbe0ff */
[----:B------:R-:W-:-:S02]  /*0390*/  IADD3 R3, R11, 0x79, RZ ;  /* 0x000000790b037810 */ /* 0x000fc40007ffe0ff */
[-C--:B------:R-:W-:Y:S02]  /*03a0*/  @!P4 LEA.HI.X.SX32 R5, R142, R13.reuse, 0x1, P3 ;  /* 0x0000000d8e05c211 */ /* 0x080fe400018f0eff */
[----:B------:R-:W-:Y:S02]  /*03b0*/  @!P4 LEA R4, P1, R0, c[0x0][0x160], 0x1 ;  /* 0x000058000004ca11 */ /* 0x000fe400078208ff */
[----:B------:R-:W-:Y:S02]  /*03c0*/  @!P0 LEA.HI.X.SX32 R7, R142, R13, 0x1, P5 ;  /* 0x0000000d8e078211 */ /* 0x000fe400028f0eff */
[----:B------:R-:W-:Y:S02]  /*03d0*/  ISETP.GE.AND P3, PT, R3, R140, PT ;  /* 0x0000008c0300720c */ /* 0x000fe40003f66270 */
[----:B------:R-:W-:Y:S02]  /*03e0*/  @!P4 LEA.HI.X R5, R0, c[0x0][0x164], R5, 0x1, P1 ;  /* 0x000059000005ca11 */ /* 0x000fe400008f0c05 */
[----:B------:R-:W-:-:S02]  /*03f0*/  @!P0 LEA R6, P5, R2, c[0x0][0x160], 0x1 ;  /* 0x0000580002068a11 */ /* 0x000fc400078a08ff */
[C---:B------:R-:W-:Y:S02]  /*0400*/  @!P2 IADD3 R0, P1, R11.reuse, R142, RZ ;  /* 0x0000008e0b00a210 */ /* 0x040fe40007f3e0ff */
[----:B------:R-:W-:Y:S02]  /*0410*/  IADD3 R3, R11, 0x7a, RZ ;  /* 0x0000007a0b037810 */ /* 0x000fe40007ffe0ff */
[----:B------:R-:W-:Y:S01]  /*0420*/  @!P0 LEA.HI.X R7, R2, c[0x0][0x164], R7, 0x1, P5 ;  /* 0x0000590002078a11 */ /* 0x000fe200028f0c07 */
[----:B------:R-:W-:Y:S01]  /*0430*/  IMAD.MOV.U32 R2, RZ, RZ, RZ ;  /* 0x000000ffff027224 */ /* 0x000fe200078e00ff */
[----:B------:R-:W-:Y:S02]  /*0440*/  @!P2 LEA.HI.X.SX32 R15, R142, R13, 0x1, P1 ;  /* 0x0000000d8e0fa211 */ /* 0x000fe400008f0eff */
[----:B------:R-:W-:Y:S01]  /*0450*/  ISETP.GE.AND P1, PT, R3, R140, PT ;  /* 0x0000008c0300720c */ /* 0x000fe20003f26270 */
[----:B------:R0:W2:Y:S01]  /*0460*/  @!P0 LDG.E.U16 R8, [R6.64+0xee] ;  /* 0x0000ee0606088981 */ /* 0x0000a2000c1e1500 */
[----:B------:R-:W-:-:S02]  /*0470*/  @!P2 LEA R14, P6, R0, c[0x0][0x160], 0x1 ;  /* 0x00005800000eaa11 */ /* 0x000fc400078c08ff */
[----:B------:R-:W-:Y:S01]  /*0480*/  ISETP.GE.AND P5, PT, R9, R140, PT ;  /* 0x0000008c0900720c */ /* 0x000fe20003fa6270 */
[----:B------:R1:W3:Y:S01]  /*0490*/  @!P4 LDG.E.U16 R2, [R4.64+0xec] ;  /* 0x0000ec060402c981 */ /* 0x0002e2000c1e1500 */
[----:B------:R-:W-:Y:S02]  /*04a0*/  @!P2 LEA.HI.X R15, R0, c[0x0][0x164], R15, 0x1, P6 ;  /* 0x00005900000faa11 */ /* 0x000fe400030f0c0f */
[C---:B------:R-:W-:Y:S02]  /*04b0*/  @!P3 IADD3 R0, P4, R11.reuse, R142, RZ ;  /* 0x0000008e0b00b210 */ /* 0x040fe40007f9e0ff */
[----:B------:R-:W-:Y:S02]  /*04c0*/  IADD3 R3, R11, 0x7c, RZ ;  /* 0x0000007c0b037810 */ /* 0x000fe40007ffe0ff */
[----:B------:R-:W-:Y:S02]  /*04d0*/  @!P3 LEA.HI.X.SX32 R9, R142, R13, 0x1, P4 ;  /* 0x0000000d8e09b211 */ /* 0x000fe400020f0eff */
[----:B------:R-:W-:-:S02]  /*04e0*/  @!P3 LEA R16, P4, R0, c[0x0][0x160], 0x1 ;  /* 0x000058000010ba11 */ /* 0x000fc400078808ff */
[----:B------:R-:W-:Y:S02]  /*04f0*/  @!P1 IADD3 R10, P6, R11, R142, RZ ;  /* 0x0000008e0b0a9210 */ /* 0x000fe40007fde0ff */
[----:B------:R-:W-:Y:S02]  /*0500*/  ISETP.GE.AND P0, PT, R3, R140, PT ;  /* 0x0000008c0300720c */ /* 0x000fe40003f06270 */
[----:B------:R-:W-:Y:S02]  /*0510*/  @!P3 LEA.HI.X R17, R0, c[0x0][0x164], R9, 0x1, P4 ;  /* 0x000059000011ba11 */ /* 0x000fe400020f0c09 */
[----:B------:R-:W-:Y:S02]  /*0520*/  @!P1 LEA.HI.X.SX32 R9, R142, R13, 0x1, P6 ;  /* 0x0000000d8e099211 */ /* 0x000fe400030f0eff */
[----:B------:R-:W-:Y:S02]  /*0530*/  @!P1 LEA R18, P4, R10, c[0x0][0x160], 0x1 ;  /* 0x000058000a129a11 */ /* 0x000fe400078808ff */
[----:B------:R-:W-:-:S02]  /*0540*/  @!P5 IADD3 R0, P6, R11, R142, RZ ;  /* 0x0000008e0b00d210 */ /* 0x000fc40007fde0ff */
[----:B------:R-:W-:Y:S02]  /*0550*/  IADD3 R3, R11, 0x7d, RZ ;  /* 0x0000007d0b037810 */ /* 0x000fe40007ffe0ff */
[----:B-1----:R-:W-:Y:S02]  /*0560*/  PRMT R4, RZ, 0x7610, R4 ;  /* 0x00007610ff047816 */ /* 0x002fe40000000004 */
[----:B------:R-:W-:Y:S02]  /*0570*/  @!P1 LEA.HI.X R19, R10, c[0x0][0x164], R9, 0x1, P4 ;  /* 0x000059000a139a11 */ /* 0x000fe400020f0c09 */
[----:B------:R-:W-:Y:S02]  /*0580*/  @!P5 LEA.HI.X.SX32 R5, R142, R13, 0x1, P6 ;  /* 0x0000000d8e05d211 */ /* 0x000fe400030f0eff */
[----:B0-----:R-:W-:Y:S01]  /*0590*/  @!P5 LEA R6, P6, R0, c[0x0][0x160], 0x1 ;  /* 0x000058000006da11 */ /* 0x001fe200078c08ff */
[----:B------:R0:W4:Y:S01]  /*05a0*/  @!P2 LDG.E.U16 R4, [R14.64+0xf0] ;  /* 0x0000f0060e04a981 */ /* 0x000122000c1e1500 */
[----:B------:R-:W-:-:S02]  /*05b0*/  ISETP.GE.AND P4, PT, R3, R140, PT ;  /* 0x0000008c0300720c */ /* 0x000fc40003f86270 */
[----:B------:R-:W-:Y:S02]  /*05c0*/  @!P5 LEA.HI.X R7, R0, c[0x0][0x164], R5, 0x1, P6 ;  /* 0x000059000007da11 */ /* 0x000fe400030f0c05 */
[----:B------:R-:W-:Y:S02]  /*05d0*/  PRMT R12, RZ, 0x7610, R12 ;  /* 0x00007610ff0c7816 */ /* 0x000fe4000000000c */
[C---:B------:R-:W-:Y:S02]  /*05e0*/  @!P0 IADD3 R0, P2, R11.reuse, R142, RZ ;  /* 0x0000008e0b008210 */ /* 0x040fe40007f5e0ff */
[----:B------:R-:W-:Y:S02]  /*05f0*/  IADD3 R3, R11, 0x7e, RZ ;  /* 0x0000007e0b037810 */ /* 0x000fe40007ffe0ff */
[----:B------:R-:W-:Y:S01]  /*0600*/  @!P0 LEA.HI.X.SX32 R5, R142, R13, 0x1, P2 ;  /* 0x0000000d8e058211 */ /* 0x000fe200010f0eff */
[----:B------:R1:W5:Y:S01]  /*0610*/  @!P3 LDG.E.U16 R12, [R16.64+0xf2] ;  /* 0x0000f206100cb981 */ /* 0x000362000c1e1500 */
[----:B------:R-:W-:-:S02]  /*0620*/  ISETP.GE.AND P2, PT, R3, R140, PT ;  /* 0x0000008c0300720c */ /* 0x000fc40003f46270 */
[C---:B------:R-:W-:Y:S02]  /*0630*/  @!P0 LEA R24, P3, R0.reuse, c[0x0][0x160], 0x1 ;  /* 0x0000580000188a11 */ /* 0x040fe400078608ff */
[C---:B------:R-:W-:Y:S02]  /*0640*/  @!P4 IADD3 R9, P6, R11.reuse, R142, RZ ;  /* 0x0000008e0b09c210 */ /* 0x040fe40007fde0ff */
[----:B------:R-:W-:Y:S02]  /*0650*/  @!P0 LEA.HI.X R25, R0, c[0x0][0x164], R5, 0x1, P3 ;  /* 0x0000590000198a11 */ /* 0x000fe400018f0c05 */
[----:B------:R-:W-:Y:S02]  /*0660*/  IADD3 R3, R11, 0x7f, RZ ;  /* 0x0000007f0b037810 */ /* 0x000fe40007ffe0ff */
[----:B0-----:R-:W-:Y:S02]  /*0670*/  PRMT R14, RZ, 0x7610, R14 ;  /* 0x00007610ff0e7816 */ /* 0x001fe4000000000e */
[----:B------:R-:W-:-:S02]  /*0680*/  @!P4 LEA.HI.X.SX32 R0, R142, R13, 0x1, P6 ;  /* 0x0000000d8e00c211 */ /* 0x000fc400030f0eff */
[----:B------:R-:W-:Y:S02]  /*0690*/  @!P4 LEA R26, P6, R9, c[0x0][0x160], 0x1 ;  /* 0x00005800091aca11 */ /* 0x000fe400078c08ff */
[----:B------:R-:W-:Y:S01]  /*06a0*/  ISETP.GE.AND P3, PT, R3, R140, PT ;  /* 0x0000008c0300720c */ /* 0x000fe20003f66270 */
[----:B------:R0:W2:Y:S01]  /*06b0*/  @!P1 LDG.E.U16 R14, [R18.64+0xf4] ;  /* 0x0000f406120e9981 */ /* 0x0000a2000c1e1500 */
[----:B------:R-:W-:Y:S02]  /*06c0*/  @!P4 LEA.HI.X R27, R9, c[0x0][0x164], R0, 0x1, P6 ;  /* 0x00005900091bca11 */ /* 0x000fe400030f0c00 */
[C---:B------:R-:W-:Y:S02]  /*06d0*/  @!P2 IADD3 R0, P1, R11.reuse, R142, RZ ;  /* 0x0000008e0b00a210 */ /* 0x040fe40007f3e0ff */
[----:B------:R-:W-:Y:S02]  /*06e0*/  IADD3 R5, R11, 0x75, RZ ;  /* 0x000000750b057810 */ /* 0x000fe40007ffe0ff */
[----:B-1----:R-:W-:-:S02]  /*06f0*/  PRMT R16, RZ, 0x7610, R16 ;  /* 0x00007610ff107816 */ /* 0x002fc40000000010 */
[----:B------:R-:W-:Y:S02]  /*0700*/  PRMT R22, RZ, 0x7610, R22 ;  /* 0x00007610ff167816 */ /* 0x000fe40000000016 */
[----:B------:R-:W-:Y:S02]  /*0710*/  @!P2 LEA.HI.X.SX32 R9, R142, R13, 0x1, P1 ;  /* 0x0000000d8e09a211 */ /* 0x000fe400008f0eff */
[----:B------:R-:W-:Y:S01]  /*0720*/  IADD3 R3, R11, 0x1, RZ ;  /* 0x000000010b037810 */ /* 0x000fe20007ffe0ff */
[----:B------:R1:W2:Y:S01]  /*0730*/  @!P5 LDG.E.U16 R16, [R6.64+0xf6] ;  /* 0x0000f6060610d981 */ /* 0x0002a2000c1e1500 */
[----:B------:R-:W-:Y:S02]  /*0740*/  @!P2 LEA R28, P6, R0, c[0x0][0x160], 0x1 ;  /* 0x00005800001caa11 */ /* 0x000fe400078c08ff */
[----:B------:R-:W-:Y:S01]  /*0750*/  ISETP.GE.AND P1, PT, R5, R140, PT ;  /* 0x0000008c0500720c */ /* 0x000fe20003f26270 */
[----:B------:R0:W2:Y:S01]  /*0760*/  @!P0 LDG.E.U16 R22, [R24.64+0xf8] ;  /* 0x0000f80618168981 */ /* 0x0000a2000c1e1500 */
[----:B------:R-:W-:-:S02]  /*0770*/  PRMT R20, RZ, 0x7610, R20 ;  /* 0x00007610ff147816 */ /* 0x000fc40000000014 */
[----:B------:R-:W-:Y:S02]  /*0780*/  ISETP.GE.AND P5, PT, R3, R140, PT ;  /* 0x0000008c0300720c */ /* 0x000fe40003fa6270 */
[----:B------:R-:W-:Y:S02]  /*0790*/  @!P2 LEA.HI.X R29, R0, c[0x0][0x164], R9, 0x1, P6 ;  /* 0x00005900001daa11 */ /* 0x000fe400030f0c09 */
[C---:B------:R-:W-:Y:S01]  /*07a0*/  @!P3 IADD3 R0, P0, R11.reuse, R142, RZ ;  /* 0x0000008e0b00b210 */ /* 0x040fe20007f1e0ff */
[----:B------:R-:W-:Y:S01]  /*07b0*/  IMAD.MOV.U32 R50, RZ, RZ, RZ ;  /* 0x000000ffff327224 */ /* 0x000fe200078e00ff */
[----:B------:R-:W-:Y:S01]  /*07c0*/  IADD3 R3, R11, 0x2, RZ ;  /* 0x000000020b037810 */ /* 0x000fe20007ffe0ff */
[----:B------:R1:W2:Y:S01]  /*07d0*/  @!P4 LDG.E.U16 R20, [R26.64+0xfa] ;  /* 0x0000fa061a14c981 */ /* 0x0002a2000c1e1500 */
[----:B------:R-:W-:Y:S02]  /*07e0*/  @!P3 LEA.HI.X.SX32 R13, R142, R13, 0x1, P0 ;  /* 0x0000000d8e0db211 */ /* 0x000fe400000f0eff */
[----:B------:R-:W-:Y:S01]  /*07f0*/  @!P3 LEA R32, P4, R0, c[0x0][0x160], 0x1 ;  /* 0x000058000020ba11 */ /* 0x000fe200078808ff */
[----:B------:R-:W2:Y:S01]  /*0800*/  @!P1 LDG.E.U16 R50, [R48.64+0xea] ;  /* 0x0000ea0630329981 */ /* 0x000ea2000c1e1500 */
[----:B------:R-:W-:-:S02]  /*0810*/  ISETP.GE.AND P6, PT, R3, R140, PT ;  /* 0x0000008c0300720c */ /* 0x000fc40003fc6270 */
[----:B0-----:R-:W-:Y:S02]  /*0820*/  PRMT R18, RZ, 0x7610, R18 ;  /* 0x00007610ff127816 */ /* 0x001fe40000000012 */
[----:B------:R-:W-:Y:S02]  /*0830*/  IADD3 R3, R11, 0x4, RZ ;  /* 0x000000040b037810 */ /* 0x000fe40007ffe0ff */
[----:B-1----:R-:W-:Y:S02]  /*0840*/  PRMT R6, RZ, 0x7610, R6 ;  /* 0x00007610ff067816 */ /* 0x002fe40000000006 */
[----:B------:R-:W-:Y:S01]  /*0850*/  @!P3 LEA.HI.X R33, R0, c[0x0][0x164], R13, 0x1, P4 ;  /* 0x000059000021ba11 */ /* 0x000fe200020f0c0d */
[----:B------:R0:W2:Y:S01]  /*0860*/  @!P2 LDG.E.U16 R18, [R28.64+0xfc] ;  /* 0x0000fc061c12a981 */ /* 0x0000a2000c1e1500 */
[----:B------:R-:W-:Y:S02]  /*0870*/  ISETP.GE.AND P1, PT, R3, R140, PT ;  /* 0x0000008c0300720c */ /* 0x000fe40003f26270 */
[C---:B------:R-:W-:Y:S01]  /*0880*/  IADD3 R3, R11.reuse, 0x6, RZ ;  /* 0x000000060b037810 */ /* 0x040fe20007ffe0ff */
[----:B------:R1:W2:Y:S01]  /*0890*/  @!P3 LDG.E.U16 R6, [R32.64+0xfe] ;  /* 0x0000fe062006b981 */ /* 0x0002a2000c1e1500 */
[----:B------:R-:W-:-:S02]  /*08a0*/  IADD3 R5, R11, 0x3, RZ ;  /* 0x000000030b057810 */ /* 0x000fc40007ffe0ff */
[-C--:B------:R-:W-:Y:S01]  /*08b0*/  ISETP.GE.AND P4, PT, R11, R140.reuse, PT ;  /* 0x0000008c0b00720c */ /* 0x080fe20003f86270 */
[----:B0-----:R-:W-:Y:S01]  /*08c0*/  IMAD.MOV.U32 R28, RZ, RZ, RZ ;  /* 0x000000ffff1c7224 */ /* 0x001fe200078e00ff */
[-C--:B------:R-:W-:Y:S02]  /*08d0*/  ISETP.GE.AND P3, PT, R3, R140.reuse, PT ;  /* 0x0000008c0300720c */ /* 0x080fe40003f66270 */
[-C--:B------:R-:W-:Y:S02]  /*08e0*/  ISETP.GE.AND P0, PT, R5, R140.reuse, PT ;  /* 0x0000008c0500720c */ /* 0x080fe40003f06270 */
[C---:B------:R-:W-:Y:S01]  /*08f0*/  IADD3 R3, R11.reuse, 0x8, RZ ;  /* 0x000000080b037810 */ /* 0x040fe20007ffe0ff */
[----:B------:R-:W-:Y:S01]  /*0900*/  IMAD.MOV.U32 R34, RZ, RZ, RZ ;  /* 0x000000ffff227224 */ /* 0x000fe200078e00ff */
[----:B------:R-:W-:Y:S01]  /*0910*/  IADD3 R5, R11, 0x5, RZ ;  /* 0x000000050b057810 */ /* 0x000fe20007ffe0ff */
[----:B------:R-:W-:Y:S01]  /*0920*/  IMAD.MOV.U32 R30, RZ, RZ, RZ ;  /* 0x000000ffff1e7224 */ /* 0x000fe200078e00ff */
[----:B------:R-:W2:Y:S01]  /*0930*/  @!P5 LDG.E.U16 R28, [R48.64+0x2] ;  /* 0x00000206301cd981 */ /* 0x000ea2000c1e1500 */
[----:B------:R-:W-:-:S02]  /*0940*/  ISETP.GE.AND P5, PT, R3, R140, PT ;  /* 0x0000008c0300720c */ /* 0x000fc40003fa6270 */
[-C--:B------:R-:W-:Y:S01]  /*0950*/  ISETP.GE.AND P2, PT, R5, R140.reuse, PT ;  /* 0x0000008c0500720c */ /* 0x080fe20003f46270 */
[----:B------:R-:W-:Y:S01]  /*0960*/  CS2R R38, SRZ ;  /* 0x0000000000267805 */ /* 0x000fe2000001ff00 */
[C---:B------:R-:W-:Y:S01]  /*0970*/  IADD3 R3, R11.reuse, 0x9, RZ ;  /* 0x000000090b037810 */ /* 0x040fe20007ffe0ff */
[----:B------:R-:W2:Y:S01]  /*0980*/  @!P6 LDG.E.U16 R34, [R48.64+0x4] ;  /* 0x000004063022e981 */ /* 0x000ea2000c1e1500 */
[----:B------:R-:W-:Y:S02]  /*0990*/  IADD3 R5, R11, 0x7, RZ ;  /* 0x000000070b057810 */ /* 0x000fe40007ffe0ff */
[-C--:B------:R-:W-:Y:S01]  /*09a0*/  ISETP.GE.AND P6, PT, R3, R140.reuse, PT ;  /* 0x0000008c0300720c */ /* 0x080fe20003fc6270 */
[----:B------:R0:W2:Y:S01]  /*09b0*/  @!P4 LDG.E.U16 R30, [R48.64] ;  /* 0x00000006301ec981 */ /* 0x0000a2000c1e1500 */
[-C--:B------:R-:W-:Y:S02]  /*09c0*/  ISETP.GE.AND P4, PT, R5, R140.reuse, PT ;  /* 0x0000008c0500720c */ /* 0x080fe40003f86270 */
[----:B------:R-:W-:Y:S01]  /*09d0*/  IADD3 R3, R11, 0xb, RZ ;  /* 0x0000000b0b037810 */ /* 0x000fe20007ffe0ff */
[----:B------:R-:W-:Y:S01]  /*09e0*/  IMAD.MOV.U32 R36, RZ, RZ, RZ ;  /* 0x000000ffff247224 */ /* 0x000fe200078e00ff */
[----:B------:R0:W2:Y:S01]  /*09f0*/  @!P1 LDG.E.U16 R38, [R48.64+0x8] ;  /* 0x0000080630269981 */ /* 0x0000a2000c1e1500 */
[----:B-1----:R-:W-:Y:S01]  /*0a00*/  IMAD.MOV.U32 R32, RZ, RZ, RZ ;  /* 0x000000ffff207224 */ /* 0x002fe200078e00ff */
[----:B------:R-:W-:-:S02]  /*0a10*/  ISETP.GE.AND P1, PT, R3, R140, PT ;  /* 0x0000008c0300720c */ /* 0x000fc40003f26270 */
[C---:B------:R-:W-:Y:S01]  /*0a20*/  IADD3 R3, R11.reuse, 0xc, RZ ;  /* 0x0000000c0b037810 */ /* 0x040fe20007ffe0ff */
[----:B------:R-:W-:Y:S01]  /*0a30*/  CS2R R40, SRZ ;  /* 0x0000000000287805 */ /* 0x000fe2000001ff00 */
[----:B------:R-:W-:Y:S01]  /*0a40*/  IADD3 R5, R11, 0xa, RZ ;  /* 0x0000000a0b057810 */ /* 0x000fe20007ffe0ff */
[----:B------:R0:W2:Y:S01]  /*0a50*/  @!P2 LDG.E.U16 R36, [R48.64+0xa] ;  /* 0x00000a063024a981 */ /* 0x0000a2000c1e1500 */
[-C--:B------:R-:W-:Y:S02]  /*0a60*/  ISETP.GE.AND P2, PT, R3, R140.reuse, PT ;  /* 0x0000008c0300720c */ /* 0x080fe40003f46270 */
[----:B------:R-:W-:Y:S01]  /*0a70*/  IADD3 R3, R11, 0xe, RZ ;  /* 0x0000000e0b037810 */ /* 0x000fe20007ffe0ff */
[----:B------:R0:W2:Y:S01]  /*0a80*/  @!P0 LDG.E.U16 R32, [R48.64+0x6] ;  /* 0x0000060630208981 */ /* 0x0000a2000c1e1500 */
[-C--:B------:R-:W-:Y:S01]  /*0a90*/  ISETP.GE.AND P0, PT, R5, R140.reuse, PT ;  /* 0x0000008c0500720c */ /* 0x080fe20003f06270 */
[----:B------:R-:W-:Y:S01]  /*0aa0*/  IMAD.MOV.U32 R46, RZ, RZ, RZ ;  /* 0x000000ffff2e7224 */ /* 0x000fe200078e00ff */
[----:B------:R-:W-:Y:S01]  /*0ab0*/  CS2R R42, SRZ ;  /* 0x00000000002a7805 */ /* 0x000fe2000001ff00 */
[----:B------:R0:W2:Y:S01]  /*0ac0*/  @!P4 LDG.E.U16 R40, [R48.64+0xe] ;  /* 0x00000e063028c981 */ /* 0x0000a2000c1e1500 */
[----:B------:R-:W-:-:S02]  /*0ad0*/  ISETP.GE.AND P4, PT, R3, R140, PT ;  /* 0x0000008c0300720c */ /* 0x000fc40003f86270 */
[C---:B------:R-:W-:Y:S01]  /*0ae0*/  IADD3 R3, R11.reuse, 0xf, RZ ;  /* 0x0000000f0b037810 */ /* 0x040fe20007ffe0ff */
[----:B------:R-:W-:Y:S01]  /*0af0*/  IMAD.MOV.U32 R64, RZ, RZ, RZ ;  /* 0x000000ffff407224 */ /* 0x000fe200078e00ff */
[----:B------:R-:W-:Y:S01]  /*0b00*/  IADD3 R5, R11, 0xd, RZ ;  /* 0x0000000d0b057810 */ /* 0x000fe20007ffe0ff */
[----:B------:R0:W2:Y:S01]  /*0b10*/  @!P5 LDG.E.U16 R46, [R48.64+0x10] ;  /* 0x00001006302ed981 */ /* 0x0000a2000c1e1500 */
[-C--:B------:R-:W-:Y:S02]  /*0b20*/  ISETP.GE.AND P5, PT, R3, R140.reuse, PT ;  /* 0x0000008c0300720c */ /* 0x080fe40003fa6270 */
[----:B------:R-:W-:Y:S01]  /*0b30*/  IADD3 R3, R11, 0x11, RZ ;  /* 0x000000110b037810 */ /* 0x000fe20007ffe0ff */
[----:B------:R-:W2:Y:S01]  /*0b40*/  @!P3 LDG.E.U16 R42, [R48.64+0xc] ;  /* 0x00000c06302ab981 */ /* 0x000ea2000c1e1500 */
[-C--:B------:R-:W-:Y:S01]  /*0b50*/  ISETP.GE.AND P3, PT, R5, R140.reuse, PT ;  /* 0x0000008c0500720c */ /* 0x080fe20003f66270 */
[----:B------:R-:W-:Y:S02]  /*0b60*/  IMAD.MOV.U32 R62, RZ, RZ, RZ ;  /* 0x000000ffff3e7224 */ /* 0x000fe400078e00ff */
[----:B------:R-:W-:Y:S01]  /*0b70*/  IMAD.MOV.U32 R44, RZ, RZ, RZ ;  /* 0x000000ffff2c7224 */ /* 0x000fe200078e00ff */
[----:B------:R-:W2:Y:S01]  /*0b80*/  @!P0 LDG.E.U16 R64, [R48.64+0x14] ;  /* 0x0000140630408981 */ /* 0x000ea2000c1e1500 */
[----:B------:R-:W-:-:S02]  /*0b90*/  ISETP.GE.AND P0, PT, R3, R140, PT ;  /* 0x0000008c0300720c */ /* 0x000fc40003f06270 */
[C---:B------:R-:W-:Y:S01]  /*0ba0*/  IADD3 R3, R11.reuse, 0x12, RZ ;  /* 0x000000120b037810 */ /* 0x040fe20007ffe0ff */
[----:B------:R-:W-:Y:S01]  /*0bb0*/  IMAD.MOV.U32 R66, RZ, RZ, RZ ;  /* 0x000000ffff427224 */ /* 0x000fe200078e00ff */
[----:B------:R-:W-:Y:S01]  /*0bc0*/  IADD3 R5, R11, 0x10, RZ ;  /* 0x000000100b057810 */ /* 0x000fe20007ffe0ff */
[----:B------:R-:W2:Y:S01]  /*0bd0*/  @!P1 LDG.E.U16 R62, [R48.64+0x16] ;  /* 0x00001606303e9981 */ /* 0x000ea2000c1e1500 */
        /* <DEDUP_REMOVED lines=18> */
[----:B------:R0:W2:Y:S01]  /*0d00*/  @!P6 LDG.E.U16 R76, [R48.64+0x20] ;  /* 0x00002006304ce981 */ /* 0x0000a2000c1e1500 */
        /* <DEDUP_REMOVED lines=43> */
[----:B------:R0:W2:Y:S01]  /*0fc0*/  @!P0 LDG.E.U16 R92, [R48.64+0x30] ;  /* 0x00003006305c8981 */ /* 0x0000a2000c1e1500 */
        /* <DEDUP_REMOVED lines=61> */
[----:B------:R-:W-:Y:S01]  /*13a0*/  CS2R R132, SRZ ;  /* 0x0000000000847805 */ /* 0x000fe2000001ff00 */
[----:B------:R-:W-:Y:S01]  /*13b0*/  CS2R R128, SRZ ;  /* 0x0000000000807805 */ /* 0x000fe2000001ff00 */
[----:B------:R0:W2:Y:S01]  /*13c0*/  @!P5 LDG.E.U16 R126, [R48.64+0x56] ;  /* 0x00005606307ed981 */ /* 0x0000a2000c1e1500 */
[----:B------:R-:W-:-:S02]  /*13d0*/  ISETP.GE.AND P5, PT, R3, R140, PT ;  /* 0x0000008c0300720c */ /* 0x000fc40003fa6270 */
[C---:B------:R-:W-:Y:S01]  /*13e0*/  IADD3 R3, R11.reuse, 0x33, RZ ;  /* 0x000000330b037810 */ /* 0x040fe20007ffe0ff */
[----:B------:R-:W-:Y:S01]  /*13f0*/  CS2R R136, SRZ ;  /* 0x0000000000887805 */ /* 0x000fe2000001ff00 */
[----:B------:R-:W-:Y:S01]  /*1400*/  IADD3 R5, R11, 0x31, RZ ;  /* 0x000000310b057810 */ /* 0x000fe20007ffe0ff */
[----:B------:R-:W2:Y:S01]  /*1410*/  @!P6 LDG.E.U16 R132, [R48.64+0x58] ;  /* 0x000058063084e981 */ /* 0x000ea2000c1e1500 */
[-C--:B------:R-:W-:Y:S02]  /*1420*/  ISETP.GE.AND P6, PT, R3, R140.reuse, PT ;  /* 0x0000008c0300720c */ /* 0x080fe40003fc6270 */
[----:B------:R-:W-:Y:S01]  /*1430*/  IADD3 R3, R11, 0x35, RZ ;  /* 0x000000350b037810 */ /* 0x000fe20007ffe0ff */
[----:B------:R-:W2:Y:S01]  /*1440*/  @!P4 LDG.E.U16 R128, [R48.64+0x54] ;  /* 0x000054063080c981 */ /* 0x000ea2000c1e1500 */
[-C--:B------:R-:W-:Y:S01]  /*1450*/  ISETP.GE.AND P4, PT, R5, R140.reuse, PT ;  /* 0x0000008c0500720c */ /* 0x080fe20003f86270 */
[----:B------:R-:W-:Y:S01]  /*1460*/  CS2R R134, SRZ ;  /* 0x0000000000867805 */ /* 0x000fe2000001ff00 */
[----:B------:R-:W-:Y:S01]  /*1470*/  CS2R R130, SRZ ;  /* 0x0000000000827805 */ /* 0x000fe2000001ff00 */
        /* <DEDUP_REMOVED lines=113> */
[----:B------:R-:W3:Y:S01]  /*1b90*/  @!P1 LDG.E.U16 R198, [R48.64+0x94] ;  /* 0x0000940630c69981 */ /* 0x000ee2000c1e1500 */
[-C--:B------:R-:W-:Y:S02]  /*1ba0*/  ISETP.GE.AND P1, PT, R3, R140.reuse, PT ;  /* 0x0000008c0300720c */ /* 0x080fe40003f26270 */
[----:B------:R-:W-:Y:S01]  /*1bb0*/  IADD3 R3, R11, 0x53, RZ ;  /* 0x000000530b037810 */ /* 0x000fe20007ffe0ff */
[----:B------:R-:W3:Y:S01]  /*1bc0*/  @!P6 LDG.E.U16 R194, [R48.64+0x90] ;  /* 0x0000900630c2e981 */ /* 0x000ee2000c1e1500 */
[-C--:B------:R-:W-:Y:S01]  /*1bd0*/  ISETP.GE.AND P6, PT, R5, R140.reuse, PT ;  /* 0x0000008c0500720c */ /* 0x080fe20003fc6270 */
[----:B------:R-:W-:Y:S02]  /*1be0*/  IMAD.MOV.U32 R200, RZ, RZ, RZ ;  /* 0x000000ffffc87224 */ /* 0x000fe400078e00ff */
[----:B------:R-:W-:Y:S01]  /*1bf0*/  IMAD.MOV.U32 R196, RZ, RZ, RZ ;  /* 0x000000ffffc47224 */ /* 0x000fe200078e00ff */
[----:B------:R-:W3:Y:S01]  /*1c00*/  @!P3 LDG.E.U16 R202, [R48.64+0x98] ;  /* 0x0000980630cab981 */ /* 0x000ee2000c1e1500 */
        /* <DEDUP_REMOVED lines=106> */
[----:B------:R-:W3:Y:S01]  /*22b0*/  @!P2 LDG.E.U16 R252, [R48.64+0xce] ;  /* 0x0000ce0630fca981 */ /* 0x000ee2000c1e1500 */
[----:B------:R-:W-:-:S02]  /*22c0*/  ISETP.GE.AND P2, PT, R3, R140, PT ;  /* 0x0000008c0300720c */ /* 0x000fc40003f46270 */
[C---:B------:R-:W-:Y:S01]  /*22d0*/  IADD3 R3, R11.reuse, 0x6f, RZ ;  /* 0x0000006f0b037810 */ /* 0x040fe20007ffe0ff */
[----:B------:R-:W3:Y:S01]  /*22e0*/  @!P3 LDG.E.U16 R7, [R48.64+0xd0] ;  /* 0x0000d0063007b981 */ /* 0x000ee2000c1e1500 */
[----:B------:R-:W-:Y:S02]  /*22f0*/  IADD3 R5, R11, 0x6d, RZ ;  /* 0x0000006d0b057810 */ /* 0x000fe40007ffe0ff */
[-C--:B------:R-:W-:Y:S01]  /*2300*/  ISETP.GE.AND P3, PT, R3, R140.reuse, PT ;  /* 0x0000008c0300720c */ /* 0x080fe20003f66270 */
[----:B------:R-:W3:Y:S01]  /*2310*/  @!P1 LDG.E.U16 R39, [R48.64+0xcc] ;  /* 0x0000cc0630279981 */ /* 0x000ee2000c1e1500 */
[----:B------:R-:W-:Y:S02]  /*2320*/  ISETP.GE.AND P1, PT, R5, R140, PT ;  /* 0x0000008c0500720c */ /* 0x000fe40003f26270 */
[C---:B------:R-:W-:Y:S01]  /*2330*/  IADD3 R3, R11.reuse, 0x71, RZ ;  /* 0x000000710b037810 */ /* 0x040fe20007ffe0ff */
[----:B------:R-:W-:Y:S01]  /*2340*/  IMAD.MOV.U32 R5, RZ, RZ, RZ ;  /* 0x000000ffff057224 */ /* 0x000fe200078e00ff */
[----:B------:R-:W3:Y:S01]  /*2350*/  @!P5 LDG.E.U16 R41, [R48.64+0xd4] ;  /* 0x0000d4063029d981 */ /* 0x000ee2000c1e1500 */
[----:B------:R-:W-:-:S02]  /*2360*/  IADD3 R9, R11, 0x70, RZ ;  /* 0x000000700b097810 */ /* 0x000fc40007ffe0ff */
[----:B------:R-:W-:Y:S01]  /*2370*/  ISETP.GE.AND P5, PT, R3, R140, PT ;  /* 0x0000008c0300720c */ /* 0x000fe20003fa6270 */
[----:B------:R-:W3:Y:S01]  /*2380*/  @!P6 LDG.E.U16 R127, [R48.64+0xd6] ;  /* 0x0000d606307fe981 */ /* 0x000ee2000c1e1500 */
[----:B------:R-:W-:-:S03]  /*2390*/  IADD3 R3, R11, 0x72, RZ ;  /* 0x000000720b037810 */ /* 0x000fc60007ffe0ff */
[----:B------:R-:W3:Y:S01]  /*23a0*/  @!P4 LDG.E.U16 R5, [R48.64+0xd2] ;  /* 0x0000d2063005c981 */ /* 0x000ee2000c1e1500 */
[-C--:B------:R-:W-:Y:S02]  /*23b0*/  ISETP.GE.AND P4, PT, R9, R140.reuse, PT ;  /* 0x0000008c0900720c */ /* 0x080fe40003f86270 */
[-C--:B------:R-:W-:Y:S01]  /*23c0*/  ISETP.GE.AND P6, PT, R3, R140.reuse, PT ;  /* 0x0000008c0300720c */ /* 0x080fe20003fc6270 */
[----:B------:R-:W3:Y:S01]  /*23d0*/  @!P0 LDG.E.U16 R43, [R48.64+0xd8] ;  /* 0x0000d806302b8981 */ /* 0x000ee2000c1e1500 */
[C---:B------:R-:W-:Y:S02]  /*23e0*/  IADD3 R9, R11.reuse, 0x73, RZ ;  /* 0x000000730b097810 */ /* 0x040fe40007ffe0ff */
[----:B------:R-:W-:Y:S01]  /*23f0*/  IADD3 R3, R11, 0x74, RZ ;  /* 0x000000740b037810 */ /* 0x000fe20007ffe0ff */
[----:B------:R-:W3:Y:S01]  /*2400*/  @!P1 LDG.E.U16 R137, [R48.64+0xda] ;  /* 0x0000da0630899981 */ /* 0x000ee2000c1e1500 */
[-C--:B------:R-:W-:Y:S02]  /*2410*/  ISETP.GE.AND P0, PT, R9, R140.reuse, PT ;  /* 0x0000008c0900720c */ /* 0x080fe40003f06270 */
[----:B------:R-:W-:Y:S01]  /*2420*/  ISETP.GE.AND P1, PT, R3, R140, PT ;  /* 0x0000008c0300720c */ /* 0x000fe20003f26270 */
[----:B------:R-:W-:Y:S01]  /*2430*/  IMAD.MOV.U32 R141, RZ, RZ, RZ ;  /* 0x000000ffff8d7224 */ /* 0x000fe200078e00ff */
[----:B------:R-:W3:Y:S01]  /*2440*/  @!P2 LDG.E.U16 R131, [R48.64+0xdc] ;  /* 0x0000dc063083a981 */ /* 0x000ee2000c1e1500 */
[----:B------:R-:W-:-:S02]  /*2450*/  IMAD.MOV.U32 R24, RZ, RZ, RZ ;  /* 0x000000ffff187224 */ /* 0x000fc400078e00ff */
[----:B------:R-:W-:Y:S01]  /*2460*/  IMAD.MOV.U32 R26, RZ, RZ, RZ ;  /* 0x000000ffff1a7224 */ /* 0x000fe200078e00ff */
[----:B------:R-:W3:Y:S04]  /*2470*/  @!P3 LDG.E.U16 R129, [R48.64+0xde] ;  /* 0x0000de063081b981 */ /* 0x000ee8000c1e1500 */
[----:B------:R-:W3:Y:S04]  /*2480*/  @!P4 LDG.E.U16 R135, [R48.64+0xe0] ;  /* 0x0000e0063087c981 */ /* 0x000ee8000c1e1500 */
[----:B------:R-:W3:Y:S04]  /*2490*/  @!P5 LDG.E.U16 R133, [R48.64+0xe2] ;  /* 0x0000e2063085d981 */ /* 0x000ee8000c1e1500 */
[----:B------:R-:W3:Y:S04]  /*24a0*/  @!P6 LDG.E.U16 R141, [R48.64+0xe4] ;  /* 0x0000e406308de981 */ /* 0x000ee8000c1e1500 */
[----:B------:R-:W3:Y:S04]  /*24b0*/  @!P0 LDG.E.U16 R24, [R48.64+0xe6] ;  /* 0x0000e60630188981 */ /* 0x000ee8000c1e1500 */
[----:B------:R-:W3:Y:S04]  /*24c0*/  @!P1 LDG.E.U16 R26, [R48.64+0xe8] ;  /* 0x0000e806301a9981 */ /* 0x000ee8000c1e1500 */
[----:B------:R-:W-:Y:S04]  /*24d0*/  STL.64 [R1+0x8], RZ ;  /* 0x000008ff01007387 */ /* 0x000fe80000100a00 */
        /* <DEDUP_REMOVED lines=22> */
[----:B--2---:R-:W-:Y:S04]  /*2640*/  STL.U16 [R1+0xee], R8 ;  /* 0x0000ee0801007387 */ /* 0x004fe80000100400 */
[----:B----4-:R-:W-:Y:S04]  /*2650*/  STL.U16 [R1+0xf0], R4 ;  /* 0x0000f00401007387 */ /* 0x010fe80000100400 */
[----:B-----5:R-:W-:Y:S04]  /*2660*/  STL.U16 [R1+0xf2], R12 ;  /* 0x0000f20c01007387 */ /* 0x020fe80000100400 */
        /* <DEDUP_REMOVED lines=33> */
[----:B---3--:R-:W-:Y:S04]  /*2880*/  STL.U16 [R1+0x90], R194 ;  /* 0x000090c201007387 */ /* 0x008fe80000100400 */
        /* <DEDUP_REMOVED lines=43> */
[----:B------:R-:W-:Y:S01]  /*2b40*/  STL.U16 [R1+0xe8], R26 ;  /* 0x0000e81a01007387 */ /* 0x000fe20000100400 */
[----:B------:R-:W-:Y:S01]  /*2b50*/  ISETP.GT.U32.AND P0, PT, R139, 0x1fff, PT ;  /* 0x00001fff8b00780c */ /* 0x000fe20003f04070 */
[----:B------:R-:W-:Y:S01]  /*2b60*/  BSSY B0, `(.L_x_292) ;  /* 0x0000110000007945 */ /* 0x000fe20003800000 */
[----:B------:R-:W-:Y:S01]  /*2b70*/  PRMT R56, R64, 0x7610, R56 ;  /* 0x0000761040387816 */ /* 0x000fe20000000038 */
[----:B------:R-:W-:Y:S01]  /*2b80*/  STL.64 [R1+0x10], RZ ;  /* 0x000010ff01007387 */ /* 0x000fe20000100a00 */
[----:B------:R-:W-:-:S02]  /*2b90*/  PRMT R57, R62, 0x7610, R57 ;  /* 0x000076103e397816 */ /* 0x000fc40000000039 */
[----:B------:R-:W-:Y:S01]  /*2ba0*/  PRMT R59, R66, 0x7610, R59 ;  /* 0x00007610423b7816 */ /* 0x000fe2000000003b */
[----:B------:R-:W-:Y:S01]  /*2bb0*/  STL.64 [R1+0x18], RZ ;  /* 0x000018ff01007387 */ /* 0x000fe20000100a00 */
[----:B------:R-:W-:Y:S02]  /*2bc0*/  PRMT R10, R50, 0x7610, R10 ;  /* 0x00007610320a7816 */ /* 0x000fe4000000000a */
[----:B------:R-:W-:Y:S01]  /*2bd0*/  PRMT R9, R2, 0x7610, R9 ;  /* 0x0000761002097816 */ /* 0x000fe20000000009 */
[----:B------:R-:W-:Y:S01]  /*2be0*/  STL.64 [R1+0x20], RZ ;  /* 0x000020ff01007387 */ /* 0x000fe20000100a00 */
[----:B------:R-:W-:Y:S02]  /*2bf0*/  PRMT R55, R44, 0x7610, R55 ;  /* 0x000076102c377816 */ /* 0x000fe40000000037 */
[----:B------:R-:W-:Y:S01]  /*2c00*/  PRMT R58, R68, 0x7610, R58 ;  /* 0x00007610443a7816 */ /* 0x000fe2000000003a */
[----:B------:R-:W-:Y:S01]  /*2c10*/  STL.64 [R1+0x28], RZ ;  /* 0x000028ff01007387 */ /* 0x000fe20000100a00 */
[----:B------:R-:W-:-:S02]  /*2c20*/  PRMT R60, R72, 0x7610, R60 ;  /* 0x00007610483c7816 */ /* 0x000fc4000000003c */
[----:B------:R-:W-:Y:S01]  /*2c30*/  PRMT R61, R70, 0x7610, R61 ;  /* 0x00007610463d7816 */ /* 0x000fe2000000003d */
[----:B------:R-:W-:Y:S01]  /*2c40*/  STL.64 [R1+0x30], RZ ;  /* 0x000030ff01007387 */ /* 0x000fe20000100a00 */
[----:B------:R-:W-:Y:S02]  /*2c50*/  PRMT R63, R74, 0x7610, R63 ;  /* 0x000076104a3f7816 */ /* 0x000fe4000000003f */
[----:B------:R-:W-:Y:S01]  /*2c60*/  PRMT R65, R78, 0x7610, R65 ;  /* 0x000076104e417816 */ /* 0x000fe20000000041 */
[----:B------:R1:W-:Y:S01]  /*2c70*/  STL.U16 [R1+0x14], R64 ;  /* 0x0000144001007387 */ /* 0x0003e20000100400 */
[----:B------:R-:W-:Y:S02]  /*2c80*/  PRMT R67, R82, 0x7610, R67 ;  /* 0x0000761052437816 */ /* 0x000fe40000000043 */
[----:B------:R-:W-:Y:S01]  /*2c90*/  PRMT R69, R86, 0x7610, R69 ;  /* 0x0000761056457816 */ /* 0x000fe20000000045 */
[----:B------:R2:W-:Y:S01]  /*2ca0*/  STL.U16 [R1+0x16], R62 ;  /* 0x0000163e01007387 */ /* 0x0005e20000100400 */
[----:B------:R-:W-:-:S03]  /*2cb0*/  PRMT R73, R94, 0x7610, R73 ;  /* 0x000076105e497816 */ /* 0x000fc60000000049 */
[----:B------:R3:W-:Y:S01]  /*2cc0*/  STL.U16 [R1+0x1a], R66 ;  /* 0x00001a4201007387 */ /* 0x0007e20000100400 */
[----:B------:R-:W-:Y:S02]  /*2cd0*/  PRMT R3, R28, 0x7610, R3 ;  /* 0x000076101c037816 */ /* 0x000fe40000000003 */
[----:B-1----:R-:W-:Y:S01]  /*2ce0*/  PRMT R64, R80, 0x7610, R64 ;  /* 0x0000761050407816 */ /* 0x002fe20000000040 */
[----:B------:R-:W-:Y:S01]  /*2cf0*/  STL.64 [R1], RZ ;  /* 0x000000ff01007387 */ /* 0x000fe20000100a00 */
[----:B0-----:R-:W-:Y:S02]  /*2d00*/  PRMT R48, R34, 0x7610, R48 ;  /* 0x0000761022307816 */ /* 0x001fe40000000030 */
[----:B--2---:R-:W-:Y:S01]  /*2d10*/  PRMT R62, R76, 0x7610, R62 ;  /* 0x000076104c3e7816 */ /* 0x004fe2000000003e */
[----:B------:R-:W-:Y:S01]  /*2d20*/  STL.64 [R1+0x38], RZ ;  /* 0x000038ff01007387 */ /* 0x000fe20000100a00 */
[----:B------:R-:W-:Y:S02]  /*2d30*/  PRMT R49, R32, 0x7610, R49 ;  /* 0x0000761020317816 */ /* 0x000fe40000000031 */
[----:B---3--:R-:W-:Y:S01]  /*2d40*/  PRMT R66, R84, 0x7610, R66 ;  /* 0x0000761054427816 */ /* 0x008fe20000000042 */
[----:B------:R-:W-:Y:S01]  /*2d50*/  STL.64 [R1+0x40], RZ ;  /* 0x000040ff01007387 */ /* 0x000fe20000100a00 */
[----:B------:R-:W-:Y:S01]  /*2d60*/  PRMT R51, R36, 0x7610, R51 ;  /* 0x0000761024337816 */ /* 0x000fe20000000033 */
[----:B------:R-:W-:Y:S01]  /*2d70*/  IMAD.MOV.U32 R0, RZ, RZ, R1 ;  /* 0x000000ffff007224 */ /* 0x000fe200078e0001 */
[----:B------:R-:W-:Y:S01]  /*2d80*/  PRMT R53, R40, 0x7610, R53 ;  /* 0x0000761028357816 */ /* 0x000fe20000000035 */
[----:B------:R-:W-:Y:S01]  /*2d90*/  STL.64 [R1+0x48], RZ ;  /* 0x000048ff01007387 */ /* 0x000fe20000100a00 */
[----:B------:R-:W-:-:S02]  /*2da0*/  PRMT R54, R46, 0x7610, R54 ;  /* 0x000076102e367816 */ /* 0x000fc40000000036 */
[----:B------:R-:W-:Y:S01]  /*2db0*/  PRMT R71, R90, 0x7610, R71 ;  /* 0x000076105a477816 */ /* 0x000fe20000000047 */
[----:B------:R0:W-:Y:S01]  /*2dc0*/  STL.U16 [R1+0xea], R50 ;  /* 0x0000ea3201007387 */ /* 0x0001e20000100400 */
[----:B------:R-:W-:Y:S02]  /*2dd0*/  PRMT R75, R98, 0x7610, R75 ;  /* 0x00007610624b7816 */ /* 0x000fe4000000004b */
[----:B------:R-:W-:Y:S01]  /*2de0*/  PRMT R77, R102, 0x7610, R77 ;  /* 0x00007610664d7816 */ /* 0x000fe2000000004d */
[----:B------:R1:W-:Y:S01]  /*2df0*/  STL.U16 [R1+0xec], R2 ;  /* 0x0000ec0201007387 */ /* 0x0003e20000100400 */
[----:B------:R-:W-:Y:S02]  /*2e00*/  PRMT R79, R106, 0x7610, R79 ;  /* 0x000076106a4f7816 */ /* 0x000fe4000000004f */
[----:B------:R-:W-:Y:S01]  /*2e10*/  PRMT R81, R110, 0x7610, R81 ;  /* 0x000076106e517816 */ /* 0x000fe20000000051 */
[----:B------:R2:W-:Y:S01]  /*2e20*/  STL.U16 [R1+0x12], R44 ;  /* 0x0000122c01007387 */ /* 0x0005e20000100400 */
[----:B------:R-:W-:-:S02]  /*2e30*/  PRMT R83, R114, 0x7610, R83 ;  /* 0x0000761072537816 */ /* 0x000fc40000000053 */
[----:B0-----:R-:W-:Y:S01]  /*2e40*/  PRMT R50, R38, 0x7610, R50 ;  /* 0x0000761026327816 */ /* 0x001fe20000000032 */
[----:B------:R0:W-:Y:S01]  /*2e50*/  STL.U16 [R1+0x18], R68 ;  /* 0x0000184401007387 */ /* 0x0001e20000100400 */
[----:B------:R-:W-:Y:S02]  /*2e60*/  PRMT R85, R118, 0x7610, R85 ;  /* 0x0000761076557816 */ /* 0x000fe40000000055 */
[----:B-1----:R-:W-:Y:S01]  /*2e70*/  PRMT R2, R30, 0x7610, R2 ;  /* 0x000076101e027816 */ /* 0x002fe20000000002 */
[----:B------:R1:W-:Y:S01]  /*2e80*/  STL.U16 [R1+0x1c], R72 ;  /* 0x00001c4801007387 */ /* 0x0003e20000100400 */
[----:B------:R-:W-:Y:S02]  /*2e90*/  PRMT R87, R126, 0x7610, R87 ;  /* 0x000076107e577816 */ /* 0x000fe40000000057 */
[----:B--2---:R-:W-:Y:S01]  /*2ea0*/  PRMT R44, R124, 0x7610, R44 ;  /* 0x000076107c2c7816 */ /* 0x004fe2000000002c */
        /* <DEDUP_REMOVED lines=27> */
[----:B------:R-:W-:Y:S01]  /*3060*/  STL.U16 [R1], R30 ;  /* 0x0000001e01007387 */ /* 0x000fe20000100400 */
[----:B------:R-:W-:-:S02]  /*3070*/  PRMT R97, R160, 0x7610, R97 ;  /* 0x00007610a0617816 */ /* 0x000fc40000000061 */
[----:B0-----:R-:W-:Y:S01]  /*3080*/  PRMT R86, R122, 0x7610, R86 ;  /* 0x000076107a567816 */ /* 0x001fe20000000056 */
[----:B------:R0:W-:Y:S01]  /*3090*/  STL.U16 [R1+0x2], R28 ;  /* 0x0000021c01007387 */ /* 0x0001e20000100400 */
[----:B------:R-:W-:Y:S02]  /*30a0*/  PRMT R17, R166, 0x7610, R17 ;  /* 0x00007610a6117816 */ /* 0x000fe40000000011 */
[----:B-1----:R-:W-:Y:S01]  /*30b0*/  PRMT R94, R152, 0x7610, R94 ;  /* 0x00007610985e7816 */ /* 0x002fe2000000005e */
        /* <DEDUP_REMOVED lines=15> */
[----:B------:R1:W-:Y:S01]  /*31b0*/  STL.U16 [R1+0x10], R46 ;  /* 0x0000102e01007387 */ /* 0x0003e20000100400 */
[----:B------:R-:W-:Y:S02]  /*31c0*/  PRMT R111, R202, 0x7610, R111 ;  /* 0x00007610ca6f7816 */ /* 0x000fe4000000006f */
[----:B------:R-:W-:Y:S01]  /*31d0*/  PRMT R27, R206, 0x7610, R27 ;  /* 0x00007610ce1b7816 */ /* 0x000fe2000000001b */
[----:B------:R2:W-:Y:S01]  /*31e0*/  STL.U16 [R1+0x2c], R88 ;  /* 0x00002c5801007387 */ /* 0x0005e20000100400 */
[----:B------:R-:W-:Y:S02]  /*31f0*/  PRMT R113, R204, 0x7610, R113 ;  /* 0x00007610cc717816 */ /* 0x000fe40000000071 */
[----:B0-----:R-:W-:Y:S01]  /*3200*/  PRMT R28, R210, 0x7610, R28 ;  /* 0x00007610d21c7816 */ /* 0x001fe2000000001c */
[----:B------:R0:W-:Y:S01]  /*3210*/  STL.U16 [R1+0x30], R92 ;  /* 0x0000305c01007387 */ /* 0x0001e20000100400 */
[----:B------:R-:W-:-:S02]  /*3220*/  PRMT R29, R214, 0x7610, R29 ;  /* 0x00007610d61d7816 */ /* 0x000fc4000000001d */
[----:B-1----:R-:W-:Y:S01]  /*3230*/  PRMT R46, R132, 0x7610, R46 ;  /* 0x00007610842e7816 */ /* 0x002fe2000000002e */
[----:B------:R1:W-:Y:S01]  /*3240*/  STL.U16 [R1+0x32], R90 ;  /* 0x0000325a01007387 */ /* 0x0003e20000100400 */
[----:B------:R-:W-:Y:S02]  /*3250*/  PRMT R115, R212, 0x7610, R115 ;  /* 0x00007610d4737816 */ /* 0x000fe40000000073 */
[----:B--2---:R-:W-:Y:S01]  /*3260*/  PRMT R88, R130, 0x7610, R88 ;  /* 0x0000761082587816 */ /* 0x004fe20000000058 */
        /* <DEDUP_REMOVED lines=55> */
[----:B0-----:R-:W-:Y:S02]  /*35e0*/  PRMT R136, R43, 0x7610, R136 ;  /* 0x000076102b887816 */ /* 0x001fe40000000088 */
[----:B-1----:R-:W-:Y:S02]  /*35f0*/  PRMT R150, R129, 0x7610, R150 ;  /* 0x0000761081967816 */ /* 0x002fe40000000096 */
[----:B--2---:R-:W-:Y:S01]  /*3600*/  PRMT R152, R133, 0x7610, R152 ;  /* 0x0000761085987816 */ /* 0x004fe20000000098 */
[----:B------:R-:W-:Y:S05]  /*3610*/  @P0 BRA `(.L_x_293) ;  /* 0x0000064000000947 */ /* 0x000fea0003800000 */
[--C-:B------:R-:W-:Y:S01]  /*3620*/  SHF.R.U32.HI R5, RZ, 0x5, R139.reuse ;  /* 0x00000005ff057819 */ /* 0x100fe2000001168b */
[----:B------:R-:W-:Y:S01]  /*3630*/  BSSY B1, `(.L_x_294) ;  /* 0x0000027000017945 */ /* 0x000fe20003800000 */
[----:B------:R-:W-:-:S02]  /*3640*/  SHF.R.U32.HI R43, RZ, 0x5, R139 ;  /* 0x00000005ff2b7819 */ /* 0x000fc4000001168b */
[----:B------:R-:W-:Y:S02]  /*3650*/  IADD3 R7, R5, 0x8, RZ ;  /* 0x0000000805077810 */ /* 0x000fe40007ffe0ff */
[----:B------:R-:W-:Y:S02]  /*3660*/  LOP3.LUT R42, RZ, R5, RZ, 0x33, !PT ;  /* 0x00000005ff2a7212 */ /* 0x000fe400078e33ff */
[----:B------:R-:W-:Y:S02]  /*3670*/  IMNMX.U32 R7, R7, 0x100, !PT ;  /* 0x0000010007077817 */ /* 0x000fe40007800000 */
[----:B------:R-:W-:Y:S02]  /*3680*/  IADD3 R128, R43, 0x8, RZ ;  /* 0x000000082b807810 */ /* 0x000fe40007ffe0ff */
[----:B------:R-:W-:Y:S01]  /*3690*/  LOP3.LUT R43, RZ, R43, RZ, 0x33, !PT ;  /* 0x0000002bff2b7212 */ /* 0x000fe200078e33ff */
[----:B------:R-:W-:Y:S01]  /*36a0*/  IMAD.IADD R7, R7, 0x1, R42 ;  /* 0x0000000107077824 */ /* 0x000fe200078e022a */
[----:B------:R-:W-:-:S04]  /*36b0*/  IMNMX.U32 R128, R128, 0x100, !PT ;  /* 0x0000010080807817 */ /* 0x000fc80007800000 */
[----:B------:R-:W-:Y:S01]  /*36c0*/  LEA.HI R7, R7, 0x1, RZ, 0x1d ;  /* 0x0000000107077811 */ /* 0x000fe200078fe8ff */
[----:B------:R-:W-:-:S03]  /*36d0*/  IMAD.IADD R43, R128, 0x1, R43 ;  /* 0x00000001802b7824 */ /* 0x000fc600078e022b */
[----:B------:R-:W-:Y:S02]  /*36e0*/  LOP3.LUT P0, R7, R7, 0x3, RZ, 0xc0, !PT ;  /* 0x0000000307077812 */ /* 0x000fe4000780c0ff */
[----:B------:R-:W-:-:S11]  /*36f0*/  ISETP.GE.U32.AND P1, PT, R43, 0x18, PT ;  /* 0x000000182b00780c */ /* 0x000fd60003f26070 */
[----:B------:R-:W-:Y:S05]  /*3700*/  @!P0 BRA `(.L_x_295) ;  /* 0x0000019000008947 */ /* 0x000fea0003800000 */
.L_x_296:
[----:B------:R-:W-:-:S05]  /*3710*/  IMAD.SHL.U32 R42, R139, 0x4, RZ ;  /* 0x000000048b2a7824 */ /* 0x000fca00078e00ff */
[----:B------:R-:W-:-:S05]  /*3720*/  LOP3.LUT R42, R42, 0x7c, RZ, 0xc0, !PT ;  /* 0x0000007c2a2a7812 */ /* 0x000fca00078ec0ff */
[----:B------:R-:W-:-:S05]  /*3730*/  IMAD R42, R5, 0x100, R42 ;  /* 0x00000100052a7824 */ /* 0x000fca00078e022a */
[----:B0-----:R-:W-:-:S04]  /*3740*/  IADD3 R129, R42, 0x80, RZ ;  /* 0x000000802a817810 */ /* 0x001fc80007ffe0ff */
[----:B------:R-:W-:-:S13]  /*3750*/  ISETP.GE.AND P0, PT, R129, R140, PT ;  /* 0x0000008c8100720c */ /* 0x000fda0003f06270 */
[----:B------:R-:W-:-:S04]  /*3760*/  @!P0 IADD3 R43, P2, R142, R129, RZ ;  /* 0x000000818e2b8210 */ /* 0x000fc80007f5e0ff */
[----:B------:R-:W-:Y:S02]  /*3770*/  @!P0 LEA.HI.X.SX32 R128, R129, R144, 0x1, P2 ;  /* 0x0000009081808211 */ /* 0x000fe400010f0eff */
[----:B------:R-:W-:-:S04]  /*3780*/  @!P0 LEA R42, P2, R43, c[0x0][0x160], 0x1 ;  /* 0x000058002b2a8a11 */ /* 0x000fc800078408ff */
[----:B------:R-:W-:Y:S02]  /*3790*/  @!P0 LEA.HI.X R43, R43, c[0x0][0x164], R128, 0x1, P2 ;  /* 0x000059002b2b8a11 */ /* 0x000fe400010f0c80 */
[----:B------:R-:W-:-:S06]  /*37a0*/  CS2R R128, SRZ ;  /* 0x0000000000807805 */ /* 0x000fcc000001ff00 */
[----:B------:R-:W2:Y:S01]  /*37b0*/  @!P0 LDG.E.64 R128, [R42.64] ;  /* 0x000000062a808981 */ /* 0x000ea2000c1e1b00 */
[----:B------:R-:W-:Y:S01]  /*37c0*/  IMAD.SHL.U32 R130, R139, 0x400, RZ ;  /* 0x000004008b827824 */ /* 0x000fe200078e00ff */
[----:B------:R-:W-:-:S04]  /*37d0*/  IADD3 R7, R7, -0x1, RZ ;  /* 0xffffffff07077810 */ /* 0x000fc80007ffe0ff */
[----:B------:R-:W-:Y:S02]  /*37e0*/  LOP3.LUT R130, R130, 0x7c00, RZ, 0xc0, !PT ;  /* 0x00007c0082827812 */ /* 0x000fe400078ec0ff */
[----:B------:R-:W-:-:S03]  /*37f0*/  ISETP.NE.AND P0, PT, R7, RZ, PT ;  /* 0x000000ff0700720c */ /* 0x000fc60003f05270 */
[----:B------:R-:W-:Y:S01]  /*3800*/  IMAD.IADD R130, R130, 0x1, R5 ;  /* 0x0000000182827824 */ /* 0x000fe200078e0205 */
[----:B------:R-:W-:-:S03]  /*3810*/  IADD3 R5, R5, 0x8, RZ ;  /* 0x0000000805057810 */ /* 0x000fc60007ffe0ff */
[----:B------:R-:W-:Y:S01]  /*3820*/  IMAD.SHL.U32 R130, R130, 0x2, RZ ;  /* 0x0000000282827824 */ /* 0x000fe200078e00ff */
[----:B--2---:R-:W-:-:S04]  /*3830*/  PRMT R43, R128, 0x7632, R43 ;  /* 0x00007632802b7816 */ /* 0x004fc8000000002b */
[----:B------:R0:W-:Y:S01]  /*3840*/  STS.U16 [R130+0x64b0], R128 ;  /* 0x0064b08082007388 */ /* 0x0001e20000000400 */
[----:B------:R-:W-:-:S03]  /*3850*/  PRMT R131, R129, 0x7632, R131 ;  /* 0x0000763281837816 */ /* 0x000fc60000000083 */
[----:B------:R0:W-:Y:S04]  /*3860*/  STS.U16 [R130+0x68b0], R129 ;  /* 0x0068b08182007388 */ /* 0x0001e80000000400 */
[----:B------:R0:W-:Y:S04]  /*3870*/  STS.U16 [R130+0x66b0], R43 ;  /* 0x0066b02b82007388 */ /* 0x0001e80000000400 */
[----:B------:R0:W-:Y:S01]  /*3880*/  STS.U16 [R130+0x6ab0], R131 ;  /* 0x006ab08382007388 */ /* 0x0001e20000000400 */
[----:B------:R-:W-:Y:S05]  /*3890*/  @P0 BRA `(.L_x_296) ;  /* 0xfffffe7000000947 */ /* 0x000fea000383ffff */
.L_x_295:
[----:B------:R-:W-:Y:S05]  /*38a0*/  BSYNC B1 ;  /* 0x0000000000017941 */ /* 0x000fea0003800000 */
.L_x_294:
[----:B------:R-:W-:Y:S05]  /*38b0*/  @!P1 BRA `(.L_x_293) ;  /* 0x000003a000009947 */ /* 0x000fea0003800000 */
[----:B------:R-:W-:-:S05]  /*38c0*/  IMAD.SHL.U32 R7, R139, 0x4, RZ ;  /* 0x000000048b077824 */ /* 0x000fca00078e00ff */
[----:B------:R-:W-:-:S05]  /*38d0*/  LOP3.LUT R141, R7, 0x7c, RZ, 0xc0, !PT ;  /* 0x0000007c078d7812 */ /* 0x000fca00078ec0ff */
.L_x_297:
[C-C-:B0-----:R-:W-:Y:S01]  /*38e0*/  IMAD R7, R5.reuse, 0x100, R141.reuse ;  /* 0x0000010005077824 */ /* 0x141fe200078e028d */
[C---:B------:R-:W-:Y:S02]  /*38f0*/  LEA R42, R5.reuse, 0x800, 0x8 ;  /* 0x00000800052a7811 */ /* 0x040fe400078e40ff */
[----:B0-----:R-:W-:Y:S02]  /*3900*/  LEA R130, R5, 0x1800, 0x8 ;  /* 0x0000180005827811 */ /* 0x001fe400078e40ff */
[----:B------:R-:W-:Y:S02]  /*3910*/  IADD3 R7, R7, 0x80, RZ ;  /* 0x0000008007077810 */ /* 0x000fe40007ffe0ff */
[----:B------:R-:W-:Y:S02]  /*3920*/  IADD3 R43, R42, 0x80, R141 ;  /* 0x000000802a2b7810 */ /* 0x000fe40007ffe08d */
[----:B------:R-:W-:Y:S02]  /*3930*/  IADD3 R128, P1, R142, R7, RZ ;  /* 0x000000078e807210 */ /* 0x000fe40007f3e0ff */
[----:B------:R-:W-:-:S02]  /*3940*/  ISETP.GE.AND P0, PT, R7, R140, PT ;  /* 0x0000008c0700720c */ /* 0x000fc40003f06270 */
[----:B------:R-:W-:Y:S02]  /*3950*/  LEA.HI.X.SX32 R129, R7, R144, 0x1, P1 ;  /* 0x0000009007817211 */ /* 0x000fe400008f0eff */
[----:B------:R-:W-:Y:S02]  /*3960*/  LEA R7, R5, 0x1000, 0x8 ;  /* 0x0000100005077811 */ /* 0x000fe400078e40ff */
[C---:B------:R-:W-:Y:S02]  /*3970*/  LEA R42, P2, R128.reuse, c[0x0][0x160], 0x1 ;  /* 0x00005800802a7a11 */ /* 0x040fe400078408ff */
[----:B------:R-:W-:Y:S02]  /*3980*/  ISETP.GE.AND P1, PT, R43, R140, PT ;  /* 0x0000008c2b00720c */ /* 0x000fe40003f26270 */
[----:B------:R-:W-:Y:S02]  /*3990*/  IADD3 R7, R7, 0x80, R141 ;  /* 0x0000008007077810 */ /* 0x000fe40007ffe08d */
[----:B------:R-:W-:-:S02]  /*39a0*/  LEA.HI.X R43, R128, c[0x0][0x164], R129, 0x1, P2 ;  /* 0x00005900802b7a11 */ /* 0x000fc400010f0c81 */
[----:B------:R-:W-:Y:S01]  /*39b0*/  CS2R R128, SRZ ;  /* 0x0000000000807805 */ /* 0x000fe2000001ff00 */
[----:B------:R-:W-:Y:S02]  /*39c0*/  ISETP.GE.AND P2, PT, R7, R140, PT ;  /* 0x0000008c0700720c */ /* 0x000fe40003f46270 */
[----:B------:R-:W-:-:S03]  /*39d0*/  IADD3 R7, R130, 0x80, R141 ;  /* 0x0000008082077810 */ /* 0x000fc60007ffe08d */
[----:B------:R-:W2:Y:S01]  /*39e0*/  @!P0 LDG.E.64 R128, [R42.64] ;  /* 0x000000062a808981 */ /* 0x000ea2000c1e1b00 */
[----:B------:R-:W-:Y:S01]  /*39f0*/  ISETP.GE.AND P0, PT, R7, R140, PT ;  /* 0x0000008c0700720c */ /* 0x000fe20003f06270 */
[----:B------:R-:W-:Y:S01]  /*3a00*/  CS2R R130, SRZ ;  /* 0x0000000000827805 */ /* 0x000fe2000001ff00 */
[----:B------:R-:W-:Y:S01]  /*3a10*/  CS2R R132, SRZ ;  /* 0x0000000000847805 */ /* 0x000fe2000001ff00 */
[----:B------:R-:W-:-:S04]  /*3a20*/  CS2R R134, SRZ ;  /* 0x0000000000867805 */ /* 0x000fc8000001ff00 */
[----:B------:R2:W3:Y:S04]  /*3a30*/  @!P1 LDG.E.64 R130, [R42.64+0x1000] ;  /* 0x001000062a829981 */ /* 0x0004e8000c1e1b00 */
[----:B------:R2:W4:Y:S04]  /*3a40*/  @!P2 LDG.E.64 R132, [R42.64+0x2000] ;  /* 0x002000062a84a981 */ /* 0x000528000c1e1b00 */
[----:B------:R2:W5:Y:S01]  /*3a50*/  @!P0 LDG.E.64 R134, [R42.64+0x3000] ;  /* 0x003000062a868981 */ /* 0x000562000c1e1b00 */
[----:B------:R-:W-:-:S05]  /*3a60*/  IMAD.SHL.U32 R7, R139, 0x400, RZ ;  /* 0x000004008b077824 */ /* 0x000fca00078e00ff */
[----:B------:R-:W-:-:S05]  /*3a70*/  LOP3.LUT R138, R7, 0x7c00, RZ, 0xc0, !PT ;  /* 0x00007c00078a7812 */ /* 0x000fca00078ec0ff */
[----:B------:R-:W-:Y:S01]  /*3a80*/  IMAD.IADD R7, R138, 0x1, R5 ;  /* 0x000000018a077824 */ /* 0x000fe200078e0205 */
[----:B------:R-:W-:-:S03]  /*3a90*/  IADD3 R5, R5, 0x20, RZ ;  /* 0x0000002005057810 */ /* 0x000fc60007ffe0ff */
[C---:B------:R-:W-:Y:S01]  /*3aa0*/  IMAD.SHL.U32 R138, R7.reuse, 0x2, RZ ;  /* 0x00000002078a7824 */ /* 0x040fe200078e00ff */
[----:B------:R-:W-:Y:S02]  /*3ab0*/  LEA R7, R7, 0x4b0, 0x1 ;  /* 0x000004b007077811 */ /* 0x000fe400078e08ff */
[----:B------:R-:W-:Y:S02]  /*3ac0*/  ISETP.GE.U32.AND P0, PT, R5, 0x100, PT ;  /* 0x000001000500780c */ /* 0x000fe40003f06070 */
[----:B--2---:R-:W-:Y:S01]  /*3ad0*/  PRMT R43, R128, 0x7632, R43 ;  /* 0x00007632802b7816 */ /* 0x004fe2000000002b */
[----:B------:R4:W-:Y:S01]  /*3ae0*/  STS.U16 [R138+0x64b0], R128 ;  /* 0x0064b0808a007388 */ /* 0x0009e20000000400 */
[----:B------:R-:W-:-:S03]  /*3af0*/  PRMT R143, R129, 0x7632, R143 ;  /* 0x00007632818f7816 */ /* 0x000fc6000000008f */
[----:B------:R0:W-:Y:S01]  /*3b00*/  STS.U16 [R138+0x68b0], R129 ;  /* 0x0068b0818a007388 */ /* 0x0001e20000000400 */
[----:B---3--:R-:W-:-:S03]  /*3b10*/  PRMT R42, R130, 0x7632, R42 ;  /* 0x00007632822a7816 */ /* 0x008fc6000000002a */
[----:B------:R5:W-:Y:S01]  /*3b20*/  STS.U16 [R138+0x66b0], R43 ;  /* 0x0066b02b8a007388 */ /* 0x000be20000000400 */
[----:B------:R-:W-:Y:S02]  /*3b30*/  PRMT R145, R131, 0x7632, R145 ;  /* 0x0000763283917816 */ /* 0x000fe40000000091 */
[----:B----4-:R-:W-:Y:S01]  /*3b40*/  PRMT R128, R132, 0x7632, R128 ;  /* 0x0000763284807816 */ /* 0x010fe20000000080 */
[----:B------:R1:W-:Y:S01]  /*3b50*/  STS.U16 [R138+0x6ab0], R143 ;  /* 0x006ab08f8a007388 */ /* 0x0003e20000000400 */
[----:B0-----:R-:W-:-:S03]  /*3b60*/  PRMT R129, R133, 0x7632, R129 ;  /* 0x0000763285817816 */ /* 0x001fc60000000081 */
[----:B------:R0:W-:Y:S01]  /*3b70*/  STS.U16 [R7+0x6010], R130 ;  /* 0x0060108207007388 */ /* 0x0001e20000000400 */
[----:B-----5:R-:W-:-:S03]  /*3b80*/  PRMT R43, R134, 0x7632, R43 ;  /* 0x00007632862b7816 */ /* 0x020fc6000000002b */
[----:B------:R0:W-:Y:S01]  /*3b90*/  STS.U16 [R7+0x6410], R131 ;  /* 0x0064108307007388 */ /* 0x0001e20000000400 */
[----:B-1----:R-:W-:-:S03]  /*3ba0*/  PRMT R138, R135, 0x7632, R138 ;  /* 0x00007632878a7816 */ /* 0x002fc6000000008a */
        /* <DEDUP_REMOVED lines=11> */
.L_x_293:
[----:B------:R-:W-:Y:S05]  /*3c60*/  BSYNC B0 ;  /* 0x0000000000007941 */ /* 0x000fea0003800000 */
.L_x_292:
[----:B------:R-:W-:Y:S01]  /*3c70*/  ISETP.NE.AND P6, PT, R139, RZ, PT ;  /* 0x000000ff8b00720c */ /* 0x000fe20003fc5270 */
[----:B0-----:R-:W0:Y:S01]  /*3c80*/  S2R R128, SR_TID.X ;  /* 0x0000000000807919 */ /* 0x001e220000002100 */
[----:B------:R-:W-:Y:S01]  /*3c90*/  IMAD.MOV.U32 R146, RZ, RZ, c[0x0][0x1b4] ;  /* 0x00006d00ff927624 */ /* 0x000fe200078e00ff */
[----:B------:R-:W-:Y:S01]  /*3ca0*/  IADD3 R129, R11, 0x80, RZ ;  /* 0x000000800b817810 */ /* 0x000fe20007ffe0ff */
[----:B------:R-:W-:Y:S01]  /*3cb0*/  IMAD.MOV.U32 R141, RZ, RZ, 0x24 ;  /* 0x00000024ff8d7424 */ /* 0x000fe200078e00ff */
[----:B------:R-:W1:Y:S01]  /*3cc0*/  S2R R154, SR_LANEID ;  /* 0x00000000009a7919 */ /* 0x000e620000000000 */
[----:B------:R-:W-:Y:S01]  /*3cd0*/  IMAD.MOV.U32 R143, RZ, RZ, 0xd ;  /* 0x0000000dff8f7424 */ /* 0x000fe200078e00ff */
[----:B------:R-:W-:Y:S01]  /*3ce0*/  CS2R R130, SRZ ;  /* 0x0000000000827805 */ /* 0x000fe2000001ff00 */
[----:B------:R-:W-:Y:S01]  /*3cf0*/  PRMT R132, RZ, 0x7610, R132 ;  /* 0x00007610ff847816 */ /* 0x000fe20000000084 */
[----:B------:R-:W-:Y:S01]  /*3d00*/  CS2R R134, SRZ ;  /* 0x0000000000867805 */ /* 0x000fe2000001ff00 */
[----:B------:R-:W-:Y:S01]  /*3d10*/  PRMT R133, RZ, 0x7610, R133 ;  /* 0x00007610ff857816 */ /* 0x000fe20000000085 */
[----:B------:R-:W-:Y:S01]  /*3d20*/  FADD.FTZ R146, R146, 0.0099999997764825820923 ;  /* 0x3c23d70a92927421 */ /* 0x000fe20000010000 */
[----:B------:R-:W-:Y:S01]  /*3d30*/  IADD3 R138, R1, 0x100, RZ ;  /* 0x00000100018a7810 */ /* 0x000fe20007ffe0ff */
[----:B------:R-:W-:Y:S01]  /*3d40*/  @!P6 STS [RZ], RZ ;  /* 0x000000ffff00e388 */ /* 0x000fe20000000800 */
[----:B0-----:R-:W-:Y:S01]  /*3d50*/  SHF.R.S32.HI R5, RZ, 0x1f, R128 ;  /* 0x0000001fff057819 */ /* 0x001fe20000011480 */
[C---:B------:R-:W-:Y:S01]  /*3d60*/  IMAD R141, R128.reuse, R141, 0x10 ;  /* 0x00000010808d7424 */ /* 0x040fe200078e028d */
[----:B------:R-:W-:-:S02]  /*3d70*/  LEA.HI R145, R128, R128, RZ, 0x1d ;  /* 0x0000008080917211 */ /* 0x000fc400078fe8ff */
[----:B------:R-:W-:Y:S02]  /*3d80*/  LEA.HI R5, R5, R128, RZ, 0x5 ;  /* 0x0000008005057211 */ /* 0x000fe400078f28ff */
[----:B------:R-:W-:Y:S02]  /*3d90*/  LEA R147, R128, 0x4b0, 0x1 ;  /* 0x000004b080937811 */ /* 0x000fe400078e08ff */
[----:B-1----:R-:W-:Y:S02]  /*3da0*/  SHF.R.S32.HI R148, RZ, 0x5, R5 ;  /* 0x00000005ff947819 */ /* 0x002fe40000011405 */
.L_x_311:
        /* <DEDUP_REMOVED lines=10> */
[----:B------:R-:W-:Y:S01]  /*3e50*/  LOP3.LUT R5, R43, R48, RZ, 0x30, !PT ;  /* 0x000000302b057212 */ /* 0x000fe200078e30ff */
[----:B------:R-:W-:Y:S01]  /*3e60*/  IMAD.MOV.U32 R7, RZ, RZ, R11 ;  /* 0x000000ffff077224 */ /* 0x000fe200078e000b */
[----:B------:R-:W-:Y:S01]  /*3e70*/  HADD2.F32 R48, -RZ, R48.H0_H0 ;  /* 0x20000030ff307230 */ /* 0x000fe20000004100 */
[----:B------:R-:W-:Y:S01]  /*3e80*/  IMAD.MOV.U32 R11, RZ, RZ, R42 ;  /* 0x000000ffff0b7224 */ /* 0x000fe200078e002a */
[----:B------:R-:W-:Y:S01]  /*3e90*/  PRMT R42, R5, 0x9910, RZ ;  /* 0x00009910052a7816 */ /* 0x000fe200000000ff */
[----:B------:R-:W-:Y:S01]  /*3ea0*/  LDS.U16 R166, [R147+0xce00] ;  /* 0x00ce000093a67984 */ /* 0x000fe20000000400 */
[----:B------:R-:W-:Y:S01]  /*3eb0*/  LOP3.LUT R5, R43, R49, RZ, 0x30, !PT ;  /* 0x000000312b057212 */ /* 0x000fe200078e30ff */
[----:B------:R-:W-:Y:S01]  /*3ec0*/  HADD2.F32 R49, -RZ, R49.H0_H0 ;  /* 0x20000031ff317230 */ /* 0x000fe20000004100 */
[----:B------:R-:W-:Y:S01]  /*3ed0*/  ISETP.NE.AND P1, PT, R11, RZ, PT ;  /* 0x000000ff0b00720c */ /* 0x000fe20003f25270 */
[----:B------:R-:W-:Y:S01]  /*3ee0*/  IMAD.MOV.U32 R11, RZ, RZ, R42 ;  /* 0x000000ffff0b7224 */ /* 0x000fe200078e002a */
[----:B------:R-:W-:Y:S01]  /*3ef0*/  PRMT R42, R5, 0x9910, RZ ;  /* 0x00009910052a7816 */ /* 0x000fe200000000ff */
[----:B------:R-:W-:Y:S01]  /*3f00*/  LDS.U16 R168, [R147+0xe600] ;  /* 0x00e6000093a87984 */ /* 0x000fe20000000400 */
[----:B------:R-:W-:-:S02]  /*3f10*/  ISETP.NE.AND P0, PT, R7, RZ, PT ;  /* 0x000000ff0700720c */ /* 0x000fc40003f05270 */
[C---:B------:R-:W-:Y:S01]  /*3f20*/  LOP3.LUT R5, R43.reuse, R50, RZ, 0x30, !PT ;  /* 0x000000322b057212 */ /* 0x040fe200078e30ff */
[----:B------:R-:W-:Y:S01]  /*3f30*/  HADD2.F32 R50, -RZ, R50.H0_H0 ;  /* 0x20000032ff327230 */ /* 0x000fe20000004100 */
[----:B------:R-:W-:Y:S01]  /*3f40*/  LOP3.LUT R7, R43, R51, RZ, 0x30, !PT ;  /* 0x000000332b077212 */ /* 0x000fe200078e30ff */
[----:B------:R-:W-:Y:S01]  /*3f50*/  HADD2.F32 R51, -RZ, R51.H0_H0 ;  /* 0x20000033ff337230 */ /* 0x000fe20000004100 */
[----:B------:R-:W-:Y:S01]  /*3f60*/  ISETP.NE.AND P2, PT, R11, RZ, PT ;  /* 0x000000ff0b00720c */ /* 0x000fe20003f45270 */
[----:B------:R-:W-:Y:S01]  /*3f70*/  IMAD.MOV.U32 R11, RZ, RZ, R42 ;  /* 0x000000ffff0b7224 */ /* 0x000fe200078e002a */
[----:B------:R-:W-:Y:S01]  /*3f80*/  PRMT R42, R5, 0x9910, RZ ;  /* 0x00009910052a7816 */ /* 0x000fe200000000ff */
[----:B------:R-:W-:Y:S01]  /*3f90*/  LDS.U16 R248, [R147+0x12000] ;  /* 0x0120000093f87984 */ /* 0x000fe20000000400 */
[----:B------:R-:W-:Y:S02]  /*3fa0*/  PRMT R155, R7, 0x9910, RZ ;  /* 0x00009910079b7816 */ /* 0x000fe400000000ff */
[----:B------:R-:W-:Y:S01]  /*3fb0*/  LOP3.LUT R5, R43, R52, RZ, 0x30, !PT ;  /* 0x000000342b057212 */ /* 0x000fe200078e30ff */
[----:B------:R-:W-:Y:S01]  /*3fc0*/  IMAD.MOV.U32 R7, RZ, RZ, R42 ;  /* 0x000000ffff077224 */ /* 0x000fe200078e002a */
[----:B------:R-:W-:Y:S01]  /*3fd0*/  ISETP.NE.AND P3, PT, R11, RZ, PT ;  /* 0x000000ff0b00720c */ /* 0x000fe20003f65270 */
[----:B------:R-:W-:Y:S01]  /*3fe0*/  IMAD.MOV.U32 R11, RZ, RZ, R155 ;  /* 0x000000ffff0b7224 */ /* 0x000fe200078e009b */
[----:B------:R-:W-:Y:S01]  /*3ff0*/  PRMT R42, R5, 0x9910, RZ ;  /* 0x00009910052a7816 */ /* 0x000fe200000000ff */
[----:B------:R-:W-:Y:S01]  /*4000*/  HADD2.F32 R52, -RZ, R52.H0_H0 ;  /* 0x20000034ff347230 */ /* 0x000fe20000004100 */
[----:B------:R-:W-:Y:S01]  /*4010*/  LOP3.LUT R5, R43, R53, RZ, 0x30, !PT ;  /* 0x000000352b057212 */ /* 0x000fe200078e30ff */
[----:B------:R-:W-:Y:S01]  /*4020*/  HADD2.F32 R53, -RZ, R53.H0_H0 ;  /* 0x20000035ff357230 */ /* 0x000fe20000004100 */
        /* <DEDUP_REMOVED lines=10> */
[----:B------:R-:W-:Y:S01]  /*40d0*/  LOP3.LUT R11, R43, R54, RZ, 0x30, !PT ;  /* 0x000000362b0b7212 */ /* 0x000fe200078e30ff */
[----:B------:R-:W-:Y:S01]  /*40e0*/  FFMA.FTZ R7, R7, R42, RZ ;  /* 0x0000002a07077223 */ /* 0x000fe200000100ff */
[----:B------:R-:W-:Y:S01]  /*40f0*/  FSEL R156, RZ, 1, P1 ;  /* 0x3f800000ff9c7808 */ /* 0x000fe20000800000 */
[----:B------:R-:W-:Y:S01]  /*4100*/  HADD2.F32 R54, -RZ, R54.H0_H0 ;  /* 0x20000036ff367230 */ /* 0x000fe20000004100 */
[----:B------:R-:W-:Y:S02]  /*4110*/  SEL R2, RZ, 0xffffffff, P1 ;  /* 0xffffffffff027807 */ /* 0x000fe40000800000 */
[----:B------:R-:W-:-:S02]  /*4120*/  ISETP.NE.AND P1, PT, R155, RZ, PT ;  /* 0x000000ff9b00720c */ /* 0x000fc40003f25270 */
[----:B------:R-:W-:Y:S01]  /*4130*/  LOP3.LUT R155, R43, R55, RZ, 0x30, !PT ;  /* 0x000000372b9b7212 */ /* 0x000fe200078e30ff */
[----:B------:R-:W-:Y:S01]  /*4140*/  HADD2.F32 R55, -RZ, R55.H0_H0 ;  /* 0x20000037ff377230 */ /* 0x000fe20000004100 */
[----:B------:R-:W-:Y:S01]  /*4150*/  PRMT R157, R11, 0x9910, RZ ;  /* 0x000099100b9d7816 */ /* 0x000fe200000000ff */
[----:B------:R-:W-:Y:S01]  /*4160*/  HADD2.F32 R11, -RZ, R3.H0_H0 ;  /* 0x20000003ff0b7230 */ /* 0x000fe20000004100 */
[----:B------:R-:W-:Y:S01]  /*4170*/  PRMT R155, R155, 0x9910, RZ ;  /* 0x000099109b9b7816 */ /* 0x000fe200000000ff */
[----:B------:R-:W-:Y:S01]  /*4180*/  IMAD.SHL.U32 R2, R2, 0x2, RZ ;  /* 0x0000000202027824 */ /* 0x000fe200078e00ff */
[----:B------:R-:W-:Y:S01]  /*4190*/  FSEL R158, RZ, 1, P2 ;  /* 0x3f800000ff9e7808 */ /* 0x000fe20001000000 */
[----:B------:R-:W-:Y:S01]  /*41a0*/  IMAD.MOV.U32 R42, RZ, RZ, R157 ;  /* 0x000000ffff2a7224 */ /* 0x000fe200078e009d */
[----:B------:R-:W-:Y:S01]  /*41b0*/  SEL R3, RZ, 0x4, P2 ;  /* 0x00000004ff037807 */ /* 0x000fe20001000000 */
[----:B------:R-:W-:Y:S01]  /*41c0*/  FFMA.FTZ R7, R156, R11, R7 ;  /* 0x0000000b9c077223 */ /* 0x000fe20000010007 */
[----:B------:R-:W-:Y:S01]  /*41d0*/  FSEL R11, RZ, 1, P3 ;  /* 0x3f800000ff0b7808 */ /* 0x000fe20001800000 */
[----:B------:R-:W-:Y:S01]  /*41e0*/  IMAD.MOV.U32 R156, RZ, RZ, R155 ;  /* 0x000000ffff9c7224 */ /* 0x000fe200078e009b */
[----:B------:R-:W-:Y:S01]  /*41f0*/  LOP3.LUT R155, R43, R56, RZ, 0x30, !PT ;  /* 0x000000382b9b7212 */ /* 0x000fe200078e30ff */
[----:B------:R-:W-:Y:S01]  /*4200*/  FFMA.FTZ R48, R158, R48, R7 ;  /* 0x000000309e307223 */ /* 0x000fe20000010007 */
[----:B------:R-:W-:Y:S01]  /*4210*/  ISETP.NE.AND P2, PT, R42, RZ, PT ;  /* 0x000000ff2a00720c */ /* 0x000fe20003f45270 */
[----:B------:R-:W-:Y:S01]  /*4220*/  HADD2.F32 R56, -RZ, R56.H0_H0 ;  /* 0x20000038ff387230 */ /* 0x000fe20000004100 */
[----:B------:R-:W-:Y:S01]  /*4230*/  PRMT R157, R155, 0x9910, RZ ;  /* 0x000099109b9d7816 */ /* 0x000fe200000000ff */
[----:B------:R-:W-:Y:S01]  /*4240*/  FFMA.FTZ R11, R11, R49, R48 ;  /* 0x000000310b0b7223 */ /* 0x000fe20000010030 */
[----:B------:R-:W-:Y:S01]  /*4250*/  LOP3.LUT R155, R43, R57, RZ, 0x30, !PT ;  /* 0x000000392b9b7212 */ /* 0x000fe200078e30ff */
[----:B------:R-:W-:Y:S01]  /*4260*/  HADD2.F32 R57, -RZ, R57.H0_H0 ;  /* 0x20000039ff397230 */ /* 0x000fe20000004100 */
[----:B------:R-:W-:-:S02]  /*4270*/  SEL R42, RZ, 0x8, P3 ;  /* 0x00000008ff2a7807 */ /* 0x000fc40001800000 */
[----:B------:R-:W-:Y:S02]  /*4280*/  PRMT R155, R155, 0x9910, RZ ;  /* 0x000099109b9b7816 */ /* 0x000fe400000000ff */
[----:B------:R-:W-:Y:S02]  /*4290*/  ISETP.NE.AND P3, PT, R156, RZ, PT ;  /* 0x000000ff9c00720c */ /* 0x000fe40003f65270 */
[----:B------:R-:W-:Y:S02]  /*42a0*/  FSEL R156, RZ, 1, P4 ;  /* 0x3f800000ff9c7808 */ /* 0x000fe40002000000 */
        /* <DEDUP_REMOVED lines=208> */
[----:B------:R-:W-:Y:S01]  /*4fb0*/  SEL R73, RZ, 0x1, P2 ;  /* 0x00000001ff497807 */ /* 0x000fe20001000000 */
[----:B------:R-:W-:Y:S01]  /*4fc0*/  IMAD.MOV.U32 R156, RZ, RZ, R157 ;  /* 0x000000ffff9c7224 */ /* 0x000fe200078e009d */
[----:B------:R-:W-:-:S02]  /*4fd0*/  PRMT R157, R155, 0x9910, RZ ;  /* 0x000099109b9d7816 */ /* 0x000fc400000000ff */
[----:B------:R-:W-:Y:S02]  /*4fe0*/  FSEL R155, RZ, 1, P2 ;  /* 0x3f800000ff9b7808 */ /* 0x000fe40001000000 */
[----:B------:R-:W-:Y:S02]  /*4ff0*/  ISETP.NE.AND P2, PT, R156, RZ, PT ;  /* 0x000000ff9c00720c */ /* 0x000fe40003f45270 */
[----:B------:R-:W-:Y:S01]  /*5000*/  LOP3.LUT R156, R43, R44, RZ, 0x30, !PT ;  /* 0x0000002c2b9c7212 */ /* 0x000fe200078e30ff */
[----:B------:R-:W-:Y:S01]  /*5010*/  FFMA.FTZ R78, R155, R78, R76 ;  /* 0x0000004e9b4e7223 */ /* 0x000fe2000001004c */
[----:B------:R-:W-:Y:S01]  /*5020*/  FSEL R77, RZ, 1, P3 ;  /* 0x3f800000ff4d7808 */ /* 0x000fe20001800000 */
[----:B------:R-:W-:Y:S01]  /*5030*/  HADD2.F32 R44, -RZ, R44.H0_H0 ;  /* 0x2000002cff2c7230 */ /* 0x000fe20000004100 */
        /* <DEDUP_REMOVED lines=184> */
[C---:B------:R-:W-:Y:S01]  /*5bc0*/  LOP3.LUT R155, R43.reuse, R103, RZ, 0x30, !PT ;  /* 0x000000672b9b7212 */ /* 0x040fe200078e30ff */
[----:B------:R-:W-:Y:S01]  /*5bd0*/  HADD2.F32 R103, -RZ, R103.H0_H0 ;  /* 0x20000067ff677230 */ /* 0x000fe20000004100 */
[----:B------:R-:W-:Y:S01]  /*5be0*/  LOP3.LUT R97, R43, R21, RZ, 0x30, !PT ;  /* 0x000000152b617212 */ /* 0x000fe200078e30ff */
[----:B------:R-:W-:Y:S01]  /*5bf0*/  HADD2.F32 R21, -RZ, R21.H0_H0 ;  /* 0x20000015ff157230 */ /* 0x000fe20000004100 */
[----:B------:R-:W-:-:S02]  /*5c00*/  PRMT R155, R155, 0x9910, RZ ;  /* 0x000099109b9b7816 */ /* 0x000fc400000000ff */
[----:B------:R-:W-:Y:S02]  /*5c10*/  FSEL R158, RZ, 1, P5 ;  /* 0x3f800000ff9e7808 */ /* 0x000fe40002800000 */
[----:B------:R-:W-:Y:S02]  /*5c20*/  SEL R96, RZ, 0x8000000, P5 ;  /* 0x08000000ff607807 */ /* 0x000fe40002800000 */
[----:B------:R-:W-:Y:S02]  /*5c30*/  ISETP.NE.AND P5, PT, R155, RZ, PT ;  /* 0x000000ff9b00720c */ /* 0x000fe40003fa5270 */
[----:B------:R-:W-:Y:S02]  /*5c40*/  PRMT R155, R97, 0x9910, RZ ;  /* 0x00009910619b7816 */ /* 0x000fe400000000ff */
[----:B------:R-:W-:Y:S01]  /*5c50*/  LOP3.LUT R97, R43, R104, RZ, 0x30, !PT ;  /* 0x000000682b617212 */ /* 0x000fe200078e30ff */
[----:B------:R-:W-:Y:S01]  /*5c60*/  HADD2.F32 R104, -RZ, R104.H0_H0 ;  /* 0x20000068ff687230 */ /* 0x000fe20000004100 */
[----:B------:R-:W-:-:S02]  /*5c70*/  FSEL R156, RZ, 1, P4 ;  /* 0x3f800000ff9c7808 */ /* 0x000fc40002000000 */
[----:B------:R-:W-:Y:S02]  /*5c80*/  PRMT R97, R97, 0x9910, RZ ;  /* 0x0000991061617816 */ /* 0x000fe400000000ff */
[----:B------:R-:W-:Y:S01]  /*5c90*/  SEL R93, RZ, 0x4000000, P4 ;  /* 0x04000000ff5d7807 */ /* 0x000fe20002000000 */
[----:B------:R-:W-:Y:S01]  /*5ca0*/  FFMA.FTZ R95, R156, R17, R95 ;  /* 0x000000119c5f7223 */ /* 0x000fe2000001005f */
[----:B------:R-:W-:Y:S02]  /*5cb0*/  FSEL R156, RZ, 1, P0 ;  /* 0x3f800000ff9c7808 */ /* 0x000fe40000000000 */
[----:B------:R-:W-:Y:S01]  /*5cc0*/  SEL R17, RZ, 0x10000000, P0 ;  /* 0x10000000ff117807 */ /* 0x000fe20000000000 */
[----:B------:R-:W-:Y:S01]  /*5cd0*/  FFMA.FTZ R95, R158, R98, R95 ;  /* 0x000000629e5f7223 */ /* 0x000fe2000001005f */
        /* <DEDUP_REMOVED lines=24> */
[----:B------:R-:W-:Y:S02]  /*5e60*/  ISETP.NE.AND P4, PT, R157, RZ, PT ;  /* 0x000000ff9d00720c */ /* 0x000fe40003f85270 */
[----:B------:R-:W-:Y:S02]  /*5e70*/  PRMT R155, R97, 0x9910, RZ ;  /* 0x00009910619b7816 */ /* 0x000fe400000000ff */
[----:B------:R-:W-:Y:S01]  /*5e80*/  LOP3.LUT R97, R43, R107, RZ, 0x30, !PT ;  /* 0x0000006b2b617212 */ /* 0x000fe200078e30ff */
[----:B------:R-:W-:Y:S01]  /*5e90*/  HADD2.F32 R107, -RZ, R107.H0_H0 ;  /* 0x2000006bff6b7230 */ /* 0x000fe20000004100 */
[----:B------:R-:W-:-:S02]  /*5ea0*/  SEL R19, RZ, 0x1, P4 ;  /* 0x00000001ff137807 */ /* 0x000fc40002000000 */
[----:B------:R-:W-:Y:S02]  /*5eb0*/  FSEL R156, RZ, 1, P4 ;  /* 0x3f800000ff9c7808 */ /* 0x000fe40002000000 */
[----:B------:R-:W-:Y:S02]  /*5ec0*/  PRMT R157, R97, 0x9910, RZ ;  /* 0x00009910619d7816 */ /* 0x000fe400000000ff */
[----:B------:R-:W-:Y:S01]  /*5ed0*/  ISETP.NE.AND P4, PT, R155, RZ, PT ;  /* 0x000000ff9b00720c */ /* 0x000fe20003f85270 */
[----:B------:R-:W-:Y:S01]  /*5ee0*/  FFMA.FTZ R102, R156, R102, R99 ;  /* 0x000000669c667223 */ /* 0x000fe20000010063 */
[----:B------:R-:W-:Y:S02]  /*5ef0*/  LOP3.LUT R155, R43, R108, RZ, 0x30, !PT ;  /* 0x0000006c2b9b7212 */ /* 0x000fe400078e30ff */
[----:B------:R-:W-:Y:S02]  /*5f00*/  FSEL R101, RZ, 1, P5 ;  /* 0x3f800000ff657808 */ /* 0x000fe40002800000 */
[----:B------:R-:W-:-:S02]  /*5f10*/  SEL R97, RZ, 0xffffffff, P5 ;  /* 0xffffffffff617807 */ /* 0x000fc40002800000 */
[----:B------:R-:W-:Y:S01]  /*5f20*/  ISETP.NE.AND P5, PT, R157, RZ, PT ;  /* 0x000000ff9d00720c */ /* 0x000fe20003fa5270 */
[----:B------:R-:W-:Y:S01]  /*5f30*/  FFMA.FTZ R101, R101, R103, R102 ;  /* 0x0000006765657223 */ /* 0x000fe20000010066 */
[----:B------:R-:W-:Y:S02]  /*5f40*/  PRMT R157, R155, 0x9910, RZ ;  /* 0x000099109b9d7816 */ /* 0x000fe400000000ff */
[C---:B------:R-:W-:Y:S01]  /*5f50*/  LOP3.LUT R155, R43.reuse, R109, RZ, 0x30, !PT ;  /* 0x0000006d2b9b7212 */ /* 0x040fe200078e30ff */
[----:B------:R-:W-:Y:S01]  /*5f60*/  HADD2.F32 R109, -RZ, R109.H0_H0 ;  /* 0x2000006dff6d7230 */ /* 0x000fe20000004100 */
[----:B------:R-:W-:Y:S01]  /*5f70*/  LOP3.LUT R103, R43, R25, RZ, 0x30, !PT ;  /* 0x000000192b677212 */ /* 0x000fe200078e30ff */
[----:B------:R-:W-:Y:S01]  /*5f80*/  HADD2.F32 R25, -RZ, R25.H0_H0 ;  /* 0x20000019ff197230 */ /* 0x000fe20000004100 */
[----:B------:R-:W-:Y:S02]  /*5f90*/  PRMT R155, R155, 0x9910, RZ ;  /* 0x000099109b9b7816 */ /* 0x000fe400000000ff */
[----:B------:R-:W-:-:S02]  /*5fa0*/  FSEL R158, RZ, 1, P1 ;  /* 0x3f800000ff9e7808 */ /* 0x000fc40000800000 */
[----:B------:R-:W-:Y:S02]  /*5fb0*/  SEL R102, RZ, 0x8, P1 ;  /* 0x00000008ff667807 */ /* 0x000fe40000800000 */
[----:B------:R-:W-:Y:S02]  /*5fc0*/  ISETP.NE.AND P1, PT, R155, RZ, PT ;  /* 0x000000ff9b00720c */ /* 0x000fe40003f25270 */
[----:B------:R-:W-:Y:S02]  /*5fd0*/  PRMT R155, R103, 0x9910, RZ ;  /* 0x00009910679b7816 */ /* 0x000fe400000000ff */
[----:B------:R-:W-:Y:S01]  /*5fe0*/  LOP3.LUT R103, R43, R110, RZ, 0x30, !PT ;  /* 0x0000006e2b677212 */ /* 0x000fe200078e30ff */
[----:B------:R-:W-:Y:S01]  /*5ff0*/  HADD2.F32 R110, -RZ, R110.H0_H0 ;  /* 0x2000006eff6e7230 */ /* 0x000fe20000004100 */
[----:B------:R-:W-:Y:S02]  /*6000*/  FSEL R156, RZ, 1, P0 ;  /* 0x3f800000ff9c7808 */ /* 0x000fe40000000000 */
[----:B------:R-:W-:-:S02]  /*6010*/  PRMT R103, R103, 0x9910, RZ ;  /* 0x0000991067677816 */ /* 0x000fc400000000ff */
        /* <DEDUP_REMOVED lines=32> */
[----:B------:R-:W-:Y:S02]  /*6220*/  ISETP.NE.AND P0, PT, R157, RZ, PT ;  /* 0x000000ff9d00720c */ /* 0x000fe40003f05270 */
[----:B------:R-:W-:Y:S01]  /*6230*/  PRMT R157, R103, 0x9910, RZ ;  /* 0x00009910679d7816 */ /* 0x000fe200000000ff */
[----:B------:R-:W-:Y:S01]  /*6240*/  HADD2.F32 R103, -RZ, R108.H0_H0 ;  /* 0x2000006cff677230 */ /* 0x000fe20000004100 */
[----:B------:R-:W-:-:S02]  /*6250*/  FSEL R156, RZ, 1, P0 ;  /* 0x3f800000ff9c7808 */ /* 0x000fc40000000000 */
[----:B------:R-:W-:Y:S02]  /*6260*/  SEL R23, RZ, 0x100, P0 ;  /* 0x00000100ff177807 */ /* 0x000fe40000000000 */
        /* <DEDUP_REMOVED lines=13> */
[----:B------:R-:W-:Y:S02]  /*6340*/  SEL R156, RZ, 0x800, P3 ;  /* 0x00000800ff9c7807 */ /* 0x000fe40001800000 */
[----:B------:R-:W-:Y:S01]  /*6350*/  FSEL R160, RZ, 1, P2 ;  /* 0x3f800000ffa07808 */ /* 0x000fe20001000000 */
[----:B------:R-:W-:Y:S01]  /*6360*/  IMAD.MOV.U32 R109, RZ, RZ, R107 ;  /* 0x000000ffff6d7224 */ /* 0x000fe200078e006b */
[----:B------:R-:W-:Y:S01]  /*6370*/  LOP3.LUT R107, R43, R29, RZ, 0x30, !PT ;  /* 0x0000001d2b6b7212 */ /* 0x000fe200078e30ff */
[----:B------:R-:W-:Y:S01]  /*6380*/  HADD2.F32 R29, -RZ, R29.H0_H0 ;  /* 0x2000001dff1d7230 */ /* 0x000fe20000004100 */
[----:B------:R-:W-:Y:S01]  /*6390*/  SEL R103, RZ, 0x400, P2 ;  /* 0x00000400ff677807 */ /* 0x000fe20001000000 */
[----:B------:R-:W-:Y:S01]  /*63a0*/  FFMA.FTZ R105, R160, R25, R105 ;  /* 0x00000019a0697223 */ /* 0x000fe20000010069 */
        /* <DEDUP_REMOVED lines=38> */
[----:B------:R-:W-:Y:S01]  /*6610*/  SEL R27, RZ, 0x10000, P2 ;  /* 0x00010000ff1b7807 */ /* 0x000fe20001000000 */
[----:B------:R-:W-:Y:S01]  /*6620*/  IMAD.MOV.U32 R113, RZ, RZ, R155 ;  /* 0x000000ffff717224 */ /* 0x000fe200078e009b */
[----:B------:R-:W-:Y:S01]  /*6630*/  ISETP.NE.AND P2, PT, R109, RZ, PT ;  /* 0x000000ff6d00720c */ /* 0x000fe20003f45270 */
[----:B------:R-:W-:Y:S01]  /*6640*/  FFMA.FTZ R111, R160, R107, R111 ;  /* 0x0000006ba06f7223 */ /* 0x000fe2000001006f */
        /* <DEDUP_REMOVED lines=113> */
[----:B------:R-:W-:Y:S02]  /*6d60*/  SEL R35, RZ, 0x1, P0 ;  /* 0x00000001ff237807 */ /* 0x000fe40000000000 */
[----:B------:R-:W-:Y:S01]  /*6d70*/  PRMT R155, R117, 0x9910, RZ ;  /* 0x00009910759b7816 */ /* 0x000fe200000000ff */
[----:B------:R-:W-:Y:S01]  /*6d80*/  HADD2.F32 R117, -RZ, R36.H0_H0 ;  /* 0x20000024ff757230 */ /* 0x000fe20000004100 */
[----:B------:R-:W-:-:S02]  /*6d90*/  FSEL R160, RZ, 1, P0 ;  /* 0x3f800000ffa07808 */ /* 0x000fc40000000000 */
        /* <DEDUP_REMOVED lines=8> */
[----:B------:R-:W-:Y:S01]  /*6e20*/  PRMT R121, R119, 0x9910, RZ ;  /* 0x0000991077797816 */ /* 0x000fe200000000ff */
[----:B------:R-:W-:Y:S01]  /*6e30*/  IMAD.SHL.U32 R36, R36, 0x2, RZ ;  /* 0x0000000224247824 */ /* 0x000fe200078e00ff */
        /* <DEDUP_REMOVED lines=78> */
[----:B------:R-:W-:Y:S02]  /*7320*/  FSEL R160, RZ, 1, P0 ;  /* 0x3f800000ffa07808 */ /* 0x000fe40000000000 */
[----:B------:R-:W-:-:S02]  /*7330*/  PRMT R123, R123, 0x9910, RZ ;  /* 0x000099107b7b7816 */ /* 0x000fc400000000ff */
[----:B------:R-:W-:Y:S01]  /*7340*/  SEL R41, RZ, 0x1000, P0 ;  /* 0x00001000ff297807 */ /* 0x000fe20000000000 */
[----:B------:R-:W-:Y:S01]  /*7350*/  FFMA.FTZ R136, R160, R136, R121 ;  /* 0x00000088a0887223 */ /* 0x000fe20000010079 */
[----:B------:R-:W-:Y:S01]  /*7360*/  ISETP.NE.AND P0, PT, R125, RZ, PT ;  /* 0x000000ff7d00720c */ /* 0x000fe20003f05270 */
[----:B------:R-:W-:Y:S01]  /*7370*/  IMAD.MOV.U32 R127, RZ, RZ, R123 ;  /* 0x000000ffff7f7224 */ /* 0x000fe200078e007b */
[----:B------:R-:W-:Y:S02]  /*7380*/  FSEL R123, RZ, 1, P1 ;  /* 0x3f800000ff7b7808 */ /* 0x000fe40000800000 */
[----:B------:R-:W-:Y:S02]  /*7390*/  LOP3.LUT R125, R43, R26, RZ, 0x30, !PT ;  /* 0x0000001a2b7d7212 */ /* 0x000fe400078e30ff */
[----:B------:R-:W-:Y:S01]  /*73a0*/  SEL R126, RZ, 0x2000, P1 ;  /* 0x00002000ff7e7807 */ /* 0x000fe20000800000 */
[----:B------:R-:W-:Y:S01]  /*73b0*/  FFMA.FTZ R123, R123, R137, R136 ;  /* 0x000000897b7b7223 */ /* 0x000fe20000010088 */
[----:B------:R-:W-:-:S02]  /*73c0*/  ISETP.NE.AND P1, PT, R127, RZ, PT ;  /* 0x000000ff7f00720c */ /* 0x000fc40003f25270 */
[----:B------:R-:W-:Y:S02]  /*73d0*/  FSEL R160, RZ, 1, P2 ;  /* 0x3f800000ffa07808 */ /* 0x000fe40001000000 */
[----:B------:R-:W-:Y:S02]  /*73e0*/  PRMT R127, R125, 0x9910, RZ ;  /* 0x000099107d7f7816 */ /* 0x000fe400000000ff */
[----:B------:R-:W-:Y:S01]  /*73f0*/  LOP3.LUT R125, R43, R10, RZ, 0x30, !PT ;  /* 0x0000000a2b7d7212 */ /* 0x000fe200078e30ff */
[----:B------:R-:W-:Y:S01]  /*7400*/  FFMA.FTZ R123, R160, R149, R123 ;  /* 0x00000095a07b7223 */ /* 0x000fe2000001007b */
[----:B------:R-:W-:Y:S02]  /*7410*/  FSEL R162, RZ, 1, P3 ;  /* 0x3f800000ffa27808 */ /* 0x000fe40001800000 */
[----:B------:R-:W-:Y:S02]  /*7420*/  PRMT R125, R125, 0x9910, RZ ;  /* 0x000099107d7d7816 */ /* 0x000fe400000000ff */
[----:B------:R-:W-:Y:S01]  /*7430*/  FSEL R160, RZ, 1, P4 ;  /* 0x3f800000ffa07808 */ /* 0x000fe20002000000 */
[----:B------:R-:W-:Y:S01]  /*7440*/  FFMA.FTZ R123, R162, R150, R123 ;  /* 0x00000096a27b7223 */ /* 0x000fe2000001007b */
[----:B------:R-:W-:Y:S01]  /*7450*/  SEL R136, RZ, 0x8000, P3 ;  /* 0x00008000ff887807 */ /* 0x000fe20001800000 */
[----:B------:R-:W-:Y:S01]  /*7460*/  LDS.U16 R162, [R147+0xb800] ;  /* 0x00b8000093a27984 */ /* 0x000fe20000000400 */
[----:B------:R-:W-:Y:S01]  /*7470*/  ISETP.NE.AND P3, PT, R125, RZ, PT ;  /* 0x000000ff7d00720c */ /* 0x000fe20003f65270 */
[----:B------:R-:W-:Y:S01]  /*7480*/  FFMA.FTZ R123, R160, R151, R123 ;  /* 0x00000097a07b7223 */ /* 0x000fe2000001007b */
[----:B------:R-:W-:-:S02]  /*7490*/  LOP3.LUT R125, R43, R9, RZ, 0x30, !PT ;  /* 0x000000092b7d7212 */ /* 0x000fc400078e30ff */
[----:B------:R-:W-:Y:S02]  /*74a0*/  FSEL R150, RZ, 1, P5 ;  /* 0x3f800000ff967808 */ /* 0x000fe40002800000 */
[----:B------:R-:W-:Y:S02]  /*74b0*/  SEL R121, RZ, 0x4000, P2 ;  /* 0x00004000ff797807 */ /* 0x000fe40001000000 */
[----:B------:R-:W-:Y:S01]  /*74c0*/  ISETP.NE.AND P2, PT, R127, RZ, PT ;  /* 0x000000ff7f00720c */ /* 0x000fe20003f45270 */
[----:B------:R-:W-:Y:S01]  /*74d0*/  FFMA.FTZ R150, R150, R152, R123 ;  /* 0x0000009896967223 */ /* 0x000fe2000001007b */
[----:B------:R-:W-:Y:S01]  /*74e0*/  PRMT R127, R125, 0x9910, RZ ;  /* 0x000099107d7f7816 */ /* 0x000fe200000000ff */
[----:B------:R-:W-:Y:S01]  /*74f0*/  LDS.U16 R152, [R147+0x6400] ;  /* 0x0064000093987984 */ /* 0x000fe20000000400 */
[----:B------:R-:W-:Y:S02]  /*7500*/  FSEL R125, RZ, 1, P0 ;  /* 0x3f800000ff7d7808 */ /* 0x000fe40000000000 */
[----:B------:R-:W-:-:S02]  /*7510*/  SEL R123, RZ, 0x10000, P4 ;  /* 0x00010000ff7b7807 */ /* 0x000fc40002000000 */
[----:B------:R-:W-:Y:S01]  /*7520*/  LOP3.LUT R137, R43, R8, RZ, 0x30, !PT ;  /* 0x000000082b897212 */ /* 0x000fe200078e30ff */
[----:B------:R-:W-:Y:S01]  /*7530*/  FFMA.FTZ R125, R125, R153, R150 ;  /* 0x000000997d7d7223 */ /* 0x000fe20000010096 */
[----:B------:R-:W-:Y:S01]  /*7540*/  ISETP.NE.AND P4, PT, R127, RZ, PT ;  /* 0x000000ff7f00720c */ /* 0x000fe20003f85270 */
[----:B------:R-:W-:Y:S01]  /*7550*/  HADD2.F32 R127, -RZ, R24.H0_H0 ;  /* 0x20000018ff7f7230 */ /* 0x000fe20000004100 */
[----:B------:R-:W-:Y:S01]  /*7560*/  FSEL R24, RZ, 1, P1 ;  /* 0x3f800000ff187808 */ /* 0x000fe20000800000 */
[----:B------:R-:W-:Y:S01]  /*7570*/  HADD2.F32 R8, -RZ, R8.H0_H0 ;  /* 0x20000008ff087230 */ /* 0x000fe20000004100 */
[----:B------:R-:W-:Y:S01]  /*7580*/  PRMT R150, R137, 0x9910, RZ ;  /* 0x0000991089967816 */ /* 0x000fe200000000ff */
[----:B------:R-:W-:Y:S01]  /*7590*/  HADD2.F32 R137, -RZ, R26.H0_H0 ;  /* 0x2000001aff897230 */ /* 0x000fe20000004100 */
[----:B------:R-:W-:Y:S01]  /*75a0*/  FSEL R26, RZ, 1, P2 ;  /* 0x3f800000ff1a7808 */ /* 0x000fe20001000000 */
[----:B------:R-:W-:Y:S01]  /*75b0*/  FFMA.FTZ R125, R24, R127, R125 ;  /* 0x0000007f187d7223 */ /* 0x000fe2000001007d */
[----:B------:R-:W-:Y:S01]  /*75c0*/  LOP3.LUT R149, R43, R4, RZ, 0x30, !PT ;  /* 0x000000042b957212 */ /* 0x000fe200078e30ff */
[----:B------:R-:W-:Y:S01]  /*75d0*/  HADD2.F32 R127, -RZ, R10.H0_H0 ;  /* 0x2000000aff7f7230 */ /* 0x000fe20000004100 */
[----:B------:R-:W-:Y:S01]  /*75e0*/  SEL R24, RZ, 0x20000, P5 ;  /* 0x00020000ff187807 */ /* 0x000fe20002800000 */
[----:B------:R-:W-:Y:S01]  /*75f0*/  FFMA.FTZ R26, R26, R137, R125 ;  /* 0x000000891a1a7223 */ /* 0x000fe2000001007d */
[----:B------:R-:W-:Y:S01]  /*7600*/  ISETP.NE.AND P5, PT, R150, RZ, PT ;  /* 0x000000ff9600720c */ /* 0x000fe20003fa5270 */
[----:B------:R-:W-:Y:S01]  /*7610*/  HADD2.F32 R4, -RZ, R4.H0_H0 ;  /* 0x20000004ff047230 */ /* 0x000fe20000004100 */
[----:B------:R-:W-:-:S02]  /*7620*/  PRMT R150, R149, 0x9910, RZ ;  /* 0x0000991095967816 */ /* 0x000fc400000000ff */
[----:B------:R-:W-:Y:S02]  /*7630*/  FSEL R125, RZ, 1, P3 ;  /* 0x3f800000ff7d7808 */ /* 0x000fe40001800000 */
[----:B------:R-:W-:Y:S01]  /*7640*/  LOP3.LUT R137, R43, R12, RZ, 0x30, !PT ;  /* 0x0000000c2b897212 */ /* 0x000fe200078e30ff */
[----:B------:R-:W-:Y:S01]  /*7650*/  HADD2.F32 R12, -RZ, R12.H0_H0 ;  /* 0x2000000cff0c7230 */ /* 0x000fe20000004100 */
[----:B------:R-:W-:Y:S01]  /*7660*/  SEL R10, RZ, 0x40000, P0 ;  /* 0x00040000ff0a7807 */ /* 0x000fe20000000000 */
[----:B------:R-:W-:Y:S01]  /*7670*/  FFMA.FTZ R26, R125, R127, R26 ;  /* 0x0000007f7d1a7223 */ /* 0x000fe2000001001a */
[----:B------:R-:W-:Y:S02]  /*7680*/  ISETP.NE.AND P0, PT, R150, RZ, PT ;  /* 0x000000ff9600720c */ /* 0x000fe40003f05270 */
[----:B------:R-:W-:Y:S01]  /*7690*/  PRMT R150, R137, 0x9910, RZ ;  /* 0x0000991089967816 */ /* 0x000fe200000000ff */
[----:B------:R-:W-:Y:S01]  /*76a0*/  HADD2.F32 R137, -RZ, R9.H0_H0 ;  /* 0x20000009ff897230 */ /* 0x000fe20000004100 */
[----:B------:R-:W-:-:S02]  /*76b0*/  FSEL R127, RZ, 1, P4 ;  /* 0x3f800000ff7f7808 */ /* 0x000fc40002000000 */
[----:B------:R-:W-:Y:S01]  /*76c0*/  LOP3.LUT R149, R43, R14, RZ, 0x30, !PT ;  /* 0x0000000e2b957212 */ /* 0x000fe200078e30ff */
[----:B------:R-:W-:Y:S01]  /*76d0*/  IMAD.MOV.U32 R9, RZ, RZ, R150 ;  /* 0x000000ffff097224 */ /* 0x000fe200078e0096 */
[----:B------:R-:W-:Y:S01]  /*76e0*/  SEL R125, RZ, 0x80000, P1 ;  /* 0x00080000ff7d7807 */ /* 0x000fe20000800000 */
[----:B------:R-:W-:Y:S01]  /*76f0*/  FFMA.FTZ R26, R127, R137, R26 ;  /* 0x000000897f1a7223 */ /* 0x000fe2000001001a */
[----:B------:R-:W-:Y:S01]  /*7700*/  FSEL R127, RZ, 1, P5 ;  /* 0x3f800000ff7f7808 */ /* 0x000fe20002800000 */
[----:B------:R-:W0:Y:S01]  /*7710*/  LDS.U16 R150, [R147+0x6000] ;  /* 0x0060000093967984 */ /* 0x000e220000000400 */
[----:B------:R-:W-:Y:S01]  /*7720*/  PRMT R149, R149, 0x9910, RZ ;  /* 0x0000991095957816 */ /* 0x000fe200000000ff */
[----:B------:R-:W-:Y:S01]  /*7730*/  HADD2.F32 R14, -RZ, R14.H0_H0 ;  /* 0x2000000eff0e7230 */ /* 0x000fe20000004100 */
[----:B------:R-:W-:Y:S01]  /*7740*/  ISETP.NE.AND P1, PT, R9, RZ, PT ;  /* 0x000000ff0900720c */ /* 0x000fe20003f25270 */
[----:B------:R-:W-:Y:S01]  /*7750*/  FFMA.FTZ R8, R127, R8, R26 ;  /* 0x000000087f087223 */ /* 0x000fe2000001001a */
[----:B------:R-:W-:-:S02]  /*7760*/  FSEL R137, RZ, 1, P0 ;  /* 0x3f800000ff897808 */ /* 0x000fc40000000000 */
[----:B------:R-:W-:Y:S02]  /*7770*/  SEL R9, RZ, 0x100000, P2 ;  /* 0x00100000ff097807 */ /* 0x000fe40001000000 */
[----:B------:R-:W-:Y:S01]  /*7780*/  ISETP.NE.AND P2, PT, R149, RZ, PT ;  /* 0x000000ff9500720c */ /* 0x000fe20003f45270 */
[----:B------:R-:W-:Y:S01]  /*7790*/  FFMA.FTZ R4, R137, R4, R8 ;  /* 0x0000000489047223 */ /* 0x000fe20000010008 */
[----:B------:R-:W-:Y:S01]  /*77a0*/  LOP3.LUT R149, R43, R16, RZ, 0x30, !PT ;  /* 0x000000102b957212 */ /* 0x000fe200078e30ff */
[----:B------:R-:W-:Y:S01]  /*77b0*/  HADD2.F32 R16, -RZ, R16.H0_H0 ;  /* 0x20000010ff107230 */ /* 0x000fe20000004100 */
[----:B------:R-:W-:Y:S02]  /*77c0*/  FSEL R127, RZ, 1, P1 ;  /* 0x3f800000ff7f7808 */ /* 0x000fe40000800000 */
[----:B------:R-:W-:Y:S02]  /*77d0*/  PRMT R26, R149, 0x9910, RZ ;  /* 0x00009910951a7816 */ /* 0x000fe400000000ff */
[----:B------:R-:W-:Y:S01]  /*77e0*/  FSEL R137, RZ, 1, P2 ;  /* 0x3f800000ff897808 */ /* 0x000fe20001000000 */
[----:B------:R-:W-:Y:S01]  /*77f0*/  FFMA.FTZ R12, R127, R12, R4 ;  /* 0x0000000c7f0c7223 */ /* 0x000fe20000010004 */
[----:B------:R-:W-:Y:S01]  /*7800*/  LOP3.LUT R8, R43, R22, RZ, 0x30, !PT ;  /* 0x000000162b087212 */ /* 0x000fe200078e30ff */
[----:B------:R-:W-:Y:S01]  /*7810*/  HADD2.F32 R22, -RZ, R22.H0_H0 ;  /* 0x20000016ff167230 */ /* 0x000fe20000004100 */
[----:B------:R-:W-:Y:S01]  /*7820*/  SEL R4, RZ, 0x200000, P3 ;  /* 0x00200000ff047807 */ /* 0x000fe20001800000 */
[----:B------:R-:W-:Y:S01]  /*7830*/  FFMA.FTZ R12, R137, R14, R12 ;  /* 0x0000000e890c7223 */ /* 0x000fe2000001000c */
[----:B------:R-:W-:-:S02]  /*7840*/  ISETP.NE.AND P3, PT, R26, RZ, PT ;  /* 0x000000ff1a00720c */ /* 0x000fc40003f65270 */
[----:B------:R-:W-:Y:S01]  /*7850*/  PRMT R137, R8, 0x9910, RZ ;  /* 0x0000991008897816 */ /* 0x000fe200000000ff */
[----:B------:R-:W1:Y:S01]  /*7860*/  LDS.U16 R26, [R147+0x6200] ;  /* 0x00620000931a7984 */ /* 0x000e620000000400 */
[----:B------:R-:W-:Y:S02]  /*7870*/  FSEL R127, RZ, 1, P3 ;  /* 0x3f800000ff7f7808 */ /* 0x000fe40001800000 */
[----:B------:R-:W-:Y:S02]  /*7880*/  SEL R160, RZ, 0x400000, P4 ;  /* 0x00400000ffa07807 */ /* 0x000fe40002000000 */
[----:B------:R-:W-:Y:S01]  /*7890*/  ISETP.NE.AND P4, PT, R137, RZ, PT ;  /* 0x000000ff8900720c */ /* 0x000fe20003f85270 */
[----:B------:R-:W-:Y:S01]  /*78a0*/  FFMA.FTZ R12, R127, R16, R12 ;  /* 0x000000107f0c7223 */ /* 0x000fe2000001000c */
[C---:B------:R-:W-:Y:S01]  /*78b0*/  LOP3.LUT R8, R43.reuse, R20, RZ, 0x30, !PT ;  /* 0x000000142b087212 */ /* 0x040fe200078e30ff */
[----:B------:R-:W2:Y:S01]  /*78c0*/  LDS.U16 R16, [R147+0x6600] ;  /* 0x0066000093107984 */ /* 0x000ea20000000400 */
[----:B------:R-:W-:Y:S01]  /*78d0*/  FSEL R127, RZ, 1, P4 ;  /* 0x3f800000ff7f7808 */ /* 0x000fe20002000000 */
[----:B------:R-:W-:Y:S01]  /*78e0*/  HADD2.F32 R20, -RZ, R20.H0_H0 ;  /* 0x20000014ff147230 */ /* 0x000fe20000004100 */
[----:B------:R-:W-:Y:S01]  /*78f0*/  LOP3.LUT R14, R43, R18, RZ, 0x30, !PT ;  /* 0x000000122b0e7212 */ /* 0x000fe200078e30ff */
[----:B------:R-:W-:Y:S01]  /*7900*/  HADD2.F32 R18, -RZ, R18.H0_H0 ;  /* 0x20000012ff127230 */ /* 0x000fe20000004100 */
[----:B------:R-:W-:Y:S01]  /*7910*/  PRMT R8, R8, 0x9910, RZ ;  /* 0x0000991008087816 */ /* 0x000fe200000000ff */
[----:B------:R-:W-:Y:S01]  /*7920*/  FFMA.FTZ R12, R127, R22, R12 ;  /* 0x000000167f0c7223 */ /* 0x000fe2000001000c */
[----:B------:R-:W-:Y:S01]  /*7930*/  SEL R173, RZ, 0x800000, P5 ;  /* 0x00800000ffad7807 */ /* 0x000fe20002800000 */
[----:B------:R-:W3:Y:S01]  /*7940*/  LDS.U16 R22, [R147+0x6800] ;  /* 0x0068000093167984 */ /* 0x000ee20000000400 */
[----:B------:R-:W-:-:S02]  /*7950*/  PRMT R14, R14, 0x9910, RZ ;  /* 0x000099100e0e7816 */ /* 0x000fc400000000ff */
[----:B------:R-:W-:Y:S02]  /*7960*/  ISETP.NE.AND P5, PT, R8, RZ, PT ;  /* 0x000000ff0800720c */ /* 0x000fe40003fa5270 */
[----:B------:R-:W-:Y:S02]  /*7970*/  SEL R170, RZ, 0x1000000, P0 ;  /* 0x01000000ffaa7807 */ /* 0x000fe40000000000 */
[----:B------:R-:W-:Y:S02]  /*7980*/  ISETP.NE.AND P0, PT, R14, RZ, PT ;  /* 0x000000ff0e00720c */ /* 0x000fe40003f05270 */
[----:B------:R-:W-:Y:S02]  /*7990*/  FSEL R127, RZ, 1, P5 ;  /* 0x3f800000ff7f7808 */ /* 0x000fe40002800000 */
[----:B------:R-:W-:Y:S02]  /*79a0*/  FSEL R137, RZ, 1, P0 ;  /* 0x3f800000ff897808 */ /* 0x000fe40000000000 */
[----:B------:R-:W-:Y:S01]  /*79b0*/  LOP3.LUT R8, R43, R6, RZ, 0x30, !PT ;  /* 0x000000062b087212 */ /* 0x000fe200078e30ff */
[----:B------:R-:W-:Y:S01]  /*79c0*/  FFMA.FTZ R12, R127, R20, R12 ;  /* 0x000000147f0c7223 */ /* 0x000fe2000001000c */
[----:B0-----:R-:W-:Y:S01]  /*79d0*/  LOP3.LUT R14, R43, R150, RZ, 0x30, !PT ;  /* 0x000000962b0e7212 */ /* 0x001fe200078e30ff */
[----:B------:R-:W-:Y:S01]  /*79e0*/  LDS.U16 R20, [R147+0x6c00] ;  /* 0x006c000093147984 */ /* 0x000fe20000000400 */
[----:B------:R-:W-:Y:S01]  /*79f0*/  PRMT R8, R8, 0x9910, RZ ;  /* 0x0000991008087816 */ /* 0x000fe200000000ff */
[----:B------:R-:W-:Y:S01]  /*7a00*/  FFMA.FTZ R12, R137, R18, R12 ;  /* 0x00000012890c7223 */ /* 0x000fe2000001000c */
[----:B------:R-:W-:Y:S01]  /*7a10*/  SEL R191, RZ, 0x2000000, P1 ;  /* 0x02000000ffbf7807 */ /* 0x000fe20000800000 */
[----:B------:R-:W0:Y:S01]  /*7a20*/  LDS.U16 R18, [R147+0x6a00] ;  /* 0x006a000093127984 */ /* 0x000e220000000400 */
[----:B------:R-:W-:Y:S01]  /*7a30*/  PRMT R14, R14, 0x9910, RZ ;  /* 0x000099100e0e7816 */ /* 0x000fe200000000ff */
[----:B------:R-:W-:Y:S01]  /*7a40*/  HADD2.F32 R6, -RZ, R6.H0_H0 ;  /* 0x20000006ff067230 */ /* 0x000fe20000004100 */
[----:B------:R-:W-:Y:S01]  /*7a50*/  ISETP.NE.AND P1, PT, R8, RZ, PT ;  /* 0x000000ff0800720c */ /* 0x000fe20003f25270 */
[----:B------:R-:W-:Y:S01]  /*7a60*/  HADD2.F32 R150, -RZ, R150.H0_H0 ;  /* 0x20000096ff967230 */ /* 0x000fe20000004100 */
[----:B------:R-:W-:-:S02]  /*7a70*/  SEL R186, RZ, 0x4000000, P2 ;  /* 0x04000000ffba7807 */ /* 0x000fc40001000000 */
[----:B------:R-:W-:Y:S02]  /*7a80*/  ISETP.NE.AND P2, PT, R14, RZ, PT ;  /* 0x000000ff0e00720c */ /* 0x000fe40003f45270 */
[----:B------:R-:W-:Y:S02]  /*7a90*/  FSEL R127, RZ, 1, P1 ;  /* 0x3f800000ff7f7808 */ /* 0x000fe40000800000 */
[C---:B------:R-:W-:Y:S01]  /*7aa0*/  LOP3.LUT R14, R43.reuse, R152, RZ, 0x30, !PT ;  /* 0x000000982b0e7212 */ /* 0x040fe200078e30ff */
[----:B------:R-:W-:Y:S01]  /*7ab0*/  HADD2.F32 R152, -RZ, R152.H0_H0 ;  /* 0x20000098ff987230 */ /* 0x000fe20000004100 */
[----:B-1----:R-:W-:Y:S01]  /*7ac0*/  LOP3.LUT R8, R43, R26, RZ, 0x30, !PT ;  /* 0x0000001a2b087212 */ /* 0x002fe200078e30ff */
[----:B------:R-:W-:Y:S01]  /*7ad0*/  FFMA.FTZ R6, R127, R6, R12 ;  /* 0x000000067f067223 */ /* 0x000fe2000001000c */
[----:B------:R-:W-:Y:S01]  /*7ae0*/  FSEL R137, RZ, 1, P2 ;  /* 0x3f800000ff897808 */ /* 0x000fe20001000000 */
[----:B------:R-:W-:Y:S01]  /*7af0*/  HADD2.F32 R26, -RZ, R26.H0_H0 ;  /* 0x2000001aff1a7230 */ /* 0x000fe20000004100 */
[----:B------:R-:W-:-:S02]  /*7b00*/  PRMT R12, R14, 0x9910, RZ ;  /* 0x000099100e0c7816 */ /* 0x000fc400000000ff */
[----:B------:R-:W-:Y:S01]  /*7b10*/  PRMT R8, R8, 0x9910, RZ ;  /* 0x0000991008087816 */ /* 0x000fe200000000ff */
[----:B------:R-:W1:Y:S01]  /*7b20*/  LDS.U16 R14, [R147+0x6e00] ;  /* 0x006e0000930e7984 */ /* 0x000e620000000400 */
[----:B------:R-:W-:Y:S01]  /*7b30*/  FFMA.FTZ R6, R137, R150, R6 ;  /* 0x0000009689067223 */ /* 0x000fe20000010006 */
[----:B------:R-:W-:Y:S02]  /*7b40*/  SEL R231, RZ, 0x8000000, P3 ;  /* 0x08000000ffe77807 */ /* 0x000fe40001800000 */
        /* <DEDUP_REMOVED lines=21> */
[----:B------:R-:W-:Y:S02]  /*7ca0*/  FSEL R137, RZ, 1, P0 ;  /* 0x3f800000ff897808 */ /* 0x000fe40000000000 */
[----:B0-----:R-:W-:Y:S01]  /*7cb0*/  LOP3.LUT R8, R43, R18, RZ, 0x30, !PT ;  /* 0x000000122b087212 */ /* 0x001fe200078e30ff */
[----:B------:R-:W-:Y:S01]  /*7cc0*/  FFMA.FTZ R6, R127, R16, R6 ;  /* 0x000000107f067223 */ /* 0x000fe20000010006 */
[----:B------:R-:W-:Y:S01]  /*7cd0*/  LOP3.LUT R12, R43, R20, RZ, 0x30, !PT ;  /* 0x000000142b0c7212 */ /* 0x000fe200078e30ff */
[----:B------:R-:W0:Y:S01]  /*7ce0*/  LDS.U16 R16, [R147+0x7600] ;  /* 0x0076000093107984 */ /* 0x000e220000000400 */
[----:B------:R-:W-:Y:S01]  /*7cf0*/  PRMT R8, R8, 0x9910, RZ ;  /* 0x0000991008087816 */ /* 0x000fe200000000ff */
[----:B------:R-:W-:Y:S01]  /*7d00*/  FFMA.FTZ R6, R137, R22, R6 ;  /* 0x0000001689067223 */ /* 0x000fe20000010006 */
[----:B------:R-:W-:Y:S01]  /*7d10*/  SEL R164, RZ, 0x80000000, P1 ;  /* 0x80000000ffa47807 */ /* 0x000fe20000800000 */
[----:B------:R-:W5:Y:S01]  /*7d20*/  LDS.U16 R22, [R147+0x7800] ;  /* 0x0078000093167984 */ /* 0x000f620000000400 */
[----:B------:R-:W-:Y:S01]  /*7d30*/  PRMT R12, R12, 0x9910, RZ ;  /* 0x000099100c0c7816 */ /* 0x000fe200000000ff */
[----:B------:R-:W-:Y:S01]  /*7d40*/  HADD2.F32 R18, -RZ, R18.H0_H0 ;  /* 0x20000012ff127230 */ /* 0x000fe20000004100 */
[----:B------:R-:W-:Y:S01]  /*7d50*/  ISETP.NE.AND P1, PT, R8, RZ, PT ;  /* 0x000000ff0800720c */ /* 0x000fe20003f25270 */
[----:B------:R-:W-:Y:S01]  /*7d60*/  HADD2.F32 R20, -RZ, R20.H0_H0 ;  /* 0x20000014ff147230 */ /* 0x000fe20000004100 */
[----:B------:R-:W-:-:S02]  /*7d70*/  SEL R188, RZ, 0x1, P2 ;  /* 0x00000001ffbc7807 */ /* 0x000fc40001000000 */
[----:B------:R-:W-:Y:S02]  /*7d80*/  ISETP.NE.AND P2, PT, R12, RZ, PT ;  /* 0x000000ff0c00720c */ /* 0x000fe40003f45270 */
[----:B------:R-:W-:Y:S02]  /*7d90*/  FSEL R127, RZ, 1, P1 ;  /* 0x3f800000ff7f7808 */ /* 0x000fe40000800000 */
[----:B-1----:R-:W-:Y:S01]  /*7da0*/  LOP3.LUT R8, R43, R14, RZ, 0x30, !PT ;  /* 0x0000000e2b087212 */ /* 0x002fe200078e30ff */
[----:B------:R-:W-:Y:S01]  /*7db0*/  HADD2.F32 R14, -RZ, R14.H0_H0 ;  /* 0x2000000eff0e7230 */ /* 0x000fe20000004100 */
[----:B------:R-:W-:Y:S01]  /*7dc0*/  FSEL R137, RZ, 1, P2 ;  /* 0x3f800000ff897808 */ /* 0x000fe20001000000 */
[----:B------:R-:W-:Y:S01]  /*7dd0*/  FFMA.FTZ R6, R127, R18, R6 ;  /* 0x000000127f067223 */ /* 0x000fe20000010006 */
[----:B----4-:R-:W-:Y:S01]  /*7de0*/  LOP3.LUT R12, R43, R150, RZ, 0x30, !PT ;  /* 0x000000962b0c7212 */ /* 0x010fe200078e30ff */
[----:B------:R-:W1:Y:S01]  /*7df0*/  LDS.U16 R18, [R147+0x7a00] ;  /* 0x007a000093127984 */ /* 0x000e620000000400 */
        /* <DEDUP_REMOVED lines=10> */
[----:B--2---:R-:W-:Y:S01]  /*7ea0*/  LOP3.LUT R8, R43, R26, RZ, 0x30, !PT ;  /* 0x0000001a2b087212 */ /* 0x004fe200078e30ff */
        /* <DEDUP_REMOVED lines=12> */
[C---:B0-----:R-:W-:Y:S01]  /*7f70*/  LOP3.LUT R8, R43.reuse, R16, RZ, 0x30, !PT ;  /* 0x000000102b087212 */ /* 0x041fe200078e30ff */
[----:B------:R-:W-:Y:S01]  /*7f80*/  HADD2.F32 R16, -RZ, R16.H0_H0 ;  /* 0x20000010ff107230 */ /* 0x000fe20000004100 */
[----:B------:R-:W-:Y:S02]  /*7f90*/  SEL R243, RZ, 0x10, P0 ;  /* 0x00000010fff37807 */ /* 0x000fe40000000000 */
[----:B------:R-:W-:Y:S02]  /*7fa0*/  ISETP.NE.AND P0, PT, R12, RZ, PT ;  /* 0x000000ff0c00720c */ /* 0x000fe40003f05270 */
[----:B------:R-:W-:Y:S02]  /*7fb0*/  FSEL R127, RZ, 1, P5 ;  /* 0x3f800000ff7f7808 */ /* 0x000fe40002800000 */
[----:B-----5:R-:W-:Y:S01]  /*7fc0*/  LOP3.LUT R12, R43, R22, RZ, 0x30, !PT ;  /* 0x000000162b0c7212 */ /* 0x020fe200078e30ff */
[----:B------:R-:W-:Y:S01]  /*7fd0*/  HADD2.F32 R22, -RZ, R22.H0_H0 ;  /* 0x20000016ff167230 */ /* 0x000fe20000004100 */
[----:B------:R-:W-:Y:S01]  /*7fe0*/  PRMT R8, R8, 0x9910, RZ ;  /* 0x0000991008087816 */ /* 0x000fe200000000ff */
[----:B------:R-:W-:Y:S01]  /*7ff0*/  FFMA.FTZ R6, R127, R26, R6 ;  /* 0x0000001a7f067223 */ /* 0x000fe20000010006 */
[----:B------:R-:W-:Y:S01]  /*8000*/  FSEL R137, RZ, 1, P0 ;  /* 0x3f800000ff897808 */ /* 0x000fe20000000000 */
[----:B------:R-:W0:Y:S01]  /*8010*/  LDS.U16 R26, [R147+0x8200] ;  /* 0x00820000931a7984 */ /* 0x000e220000000400 */
[----:B------:R-:W-:-:S02]  /*8020*/  SEL R242, RZ, 0x20, P1 ;  /* 0x00000020fff27807 */ /* 0x000fc40000800000 */
[----:B------:R-:W-:Y:S01]  /*8030*/  PRMT R12, R12, 0x9910, RZ ;  /* 0x000099100c0c7816 */ /* 0x000fe200000000ff */
[----:B------:R-:W-:Y:S01]  /*8040*/  FFMA.FTZ R6, R137, R152, R6 ;  /* 0x0000009889067223 */ /* 0x000fe20000010006 */
[----:B------:R-:W-:Y:S01]  /*8050*/  ISETP.NE.AND P1, PT, R8, RZ, PT ;  /* 0x000000ff0800720c */ /* 0x000fe20003f25270 */
[----:B------:R-:W5:Y:S01]  /*8060*/  LDS.U16 R152, [R147+0x8400] ;  /* 0x0084000093987984 */ /* 0x000f620000000400 */
[----:B------:R-:W-:Y:S02]  /*8070*/  SEL R241, RZ, 0x40, P2 ;  /* 0x00000040fff17807 */ /* 0x000fe40001000000 */
[----:B------:R-:W-:Y:S02]  /*8080*/  ISETP.NE.AND P2, PT, R12, RZ, PT ;  /* 0x000000ff0c00720c */ /* 0x000fe40003f45270 */
[----:B------:R-:W-:Y:S02]  /*8090*/  FSEL R127, RZ, 1, P1 ;  /* 0x3f800000ff7f7808 */ /* 0x000fe40000800000 */
[----:B------:R-:W-:-:S02]  /*80a0*/  FSEL R137, RZ, 1, P2 ;  /* 0x3f800000ff897808 */ /* 0x000fc40001000000 */
[----:B-1----:R-:W-:Y:S01]  /*80b0*/  LOP3.LUT R8, R43, R18, RZ, 0x30, !PT ;  /* 0x000000122b087212 */ /* 0x002fe200078e30ff */
        /* <DEDUP_REMOVED lines=11> */
[----:B------:R-:W-:-:S02]  /*8170*/  SEL R239, RZ, 0x100, P4 ;  /* 0x00000100ffef7807 */ /* 0x000fc40002000000 */
        /* <DEDUP_REMOVED lines=18> */
[----:B0-----:R-:W-:Y:S01]  /*82a0*/  LOP3.LUT R8, R43, R26, RZ, 0x30, !PT ;  /* 0x0000001a2b087212 */ /* 0x001fe200078e30ff */
        /* <DEDUP_REMOVED lines=12> */
[C---:B-1----:R-:W-:Y:S01]  /*8370*/  LOP3.LUT R8, R43.reuse, R16, RZ, 0x30, !PT ;  /* 0x000000102b087212 */ /* 0x042fe200078e30ff */
[----:B------:R-:W-:Y:S01]  /*8380*/  HADD2.F32 R16, -RZ, R16.H0_H0 ;  /* 0x20000010ff107230 */ /* 0x000fe20000004100 */
[----:B------:R-:W-:Y:S02]  /*8390*/  SEL R235, RZ, 0x1000, P2 ;  /* 0x00001000ffeb7807 */ /* 0x000fe40001000000 */
[----:B------:R-:W-:Y:S02]  /*83a0*/  ISETP.NE.AND P2, PT, R12, RZ, PT ;  /* 0x000000ff0c00720c */ /* 0x000fe40003f45270 */
[----:B------:R-:W-:Y:S02]  /*83b0*/  FSEL R127, RZ, 1, P1 ;  /* 0x3f800000ff7f7808 */ /* 0x000fe40000800000 */
[----:B----4-:R-:W-:Y:S01]  /*83c0*/  LOP3.LUT R12, R43, R22, RZ, 0x30, !PT ;  /* 0x000000162b0c7212 */ /* 0x010fe200078e30ff */
[----:B------:R-:W-:Y:S01]  /*83d0*/  HADD2.F32 R22, -RZ, R22.H0_H0 ;  /* 0x20000016ff167230 */ /* 0x000fe20000004100 */
[----:B------:R-:W-:Y:S01]  /*83e0*/  PRMT R8, R8, 0x9910, RZ ;  /* 0x0000991008087816 */ /* 0x000fe200000000ff */
[----:B------:R-:W-:Y:S01]  /*83f0*/  FFMA.FTZ R6, R127, R26, R6 ;  /* 0x0000001a7f067223 */ /* 0x000fe20000010006 */
[----:B------:R-:W-:Y:S01]  /*8400*/  FSEL R137, RZ, 1, P2 ;  /* 0x3f800000ff897808 */ /* 0x000fe20001000000 */
[----:B------:R-:W1:Y:S01]  /*8410*/  LDS.U16 R26, [R147+0x9200] ;  /* 0x00920000931a7984 */ /* 0x000e620000000400 */
[----:B------:R-:W-:-:S02]  /*8420*/  SEL R234, RZ, 0x2000, P3 ;  /* 0x00002000ffea7807 */ /* 0x000fc40001800000 */
[----:B------:R-:W-:Y:S01]  /*8430*/  PRMT R12, R12, 0x9910, RZ ;  /* 0x000099100c0c7816 */ /* 0x000fe200000000ff */
[----:B------:R-:W-:Y:S01]  /*8440*/  FFMA.FTZ R6, R137, R152, R6 ;  /* 0x0000009889067223 */ /* 0x000fe20000010006 */
[----:B------:R-:W-:Y:S01]  /*8450*/  ISETP.NE.AND P3, PT, R8, RZ, PT ;  /* 0x000000ff0800720c */ /* 0x000fe20003f65270 */
[----:B------:R-:W4:Y:S01]  /*8460*/  LDS.U16 R152, [R147+0x9400] ;  /* 0x0094000093987984 */ /* 0x000f220000000400 */
[----:B------:R-:W-:Y:S02]  /*8470*/  SEL R233, RZ, 0x4000, P4 ;  /* 0x00004000ffe97807 */ /* 0x000fe40002000000 */
[----:B------:R-:W-:Y:S02]  /*8480*/  ISETP.NE.AND P4, PT, R12, RZ, PT ;  /* 0x000000ff0c00720c */ /* 0x000fe40003f85270 */
[----:B------:R-:W-:Y:S02]  /*8490*/  FSEL R127, RZ, 1, P3 ;  /* 0x3f800000ff7f7808 */ /* 0x000fe40001800000 */
[----:B------:R-:W-:-:S02]  /*84a0*/  FSEL R137, RZ, 1, P4 ;  /* 0x3f800000ff897808 */ /* 0x000fc40002000000 */
[----:B--2---:R-:W-:Y:S01]  /*84b0*/  LOP3.LUT R8, R43, R18, RZ, 0x30, !PT ;  /* 0x000000122b087212 */ /* 0x004fe200078e30ff */
        /* <DEDUP_REMOVED lines=9> */
[----:B------:R-:W-:Y:S01]  /*8550*/  ISETP.NE.AND P5, PT, R8, RZ, PT ;  /* 0x000000ff0800720c */ /* 0x000fe20003fa5270 */
[----:B------:R-:W-:Y:S01]  /*8560*/  HADD2.F32 R20, -RZ, R20.H0_H0 ;  /* 0x20000014ff147230 */ /* 0x000fe20000004100 */
[----:B------:R-:W-:-:S02]  /*8570*/  SEL R230, RZ, 0x10000, P0 ;  /* 0x00010000ffe67807 */ /* 0x000fc40000000000 */
        /* <DEDUP_REMOVED lines=31> */
[C---:B--2---:R-:W-:Y:S01]  /*8770*/  LOP3.LUT R8, R43.reuse, R16, RZ, 0x30, !PT ;  /* 0x000000102b087212 */ /* 0x044fe200078e30ff */
[----:B------:R-:W-:Y:S01]  /*8780*/  HADD2.F32 R16, -RZ, R16.H0_H0 ;  /* 0x20000010ff107230 */ /* 0x000fe20000004100 */
[----:B------:R-:W-:Y:S02]  /*8790*/  SEL R224, RZ, 0x100000, P4 ;  /* 0x00100000ffe07807 */ /* 0x000fe40002000000 */
[----:B------:R-:W-:Y:S02]  /*87a0*/  ISETP.NE.AND P4, PT, R12, RZ, PT ;  /* 0x000000ff0c00720c */ /* 0x000fe40003f85270 */
[----:B------:R-:W-:Y:S02]  /*87b0*/  FSEL R127, RZ, 1, P3 ;  /* 0x3f800000ff7f7808 */ /* 0x000fe40001800000 */
[----:B---3--:R-:W-:Y:S01]  /*87c0*/  LOP3.LUT R12, R43, R22, RZ, 0x30, !PT ;  /* 0x000000162b0c7212 */ /* 0x008fe200078e30ff */
[----:B------:R-:W-:Y:S01]  /*87d0*/  HADD2.F32 R22, -RZ, R22.H0_H0 ;  /* 0x20000016ff167230 */ /* 0x000fe20000004100 */
[----:B------:R-:W-:Y:S01]  /*87e0*/  PRMT R8, R8, 0x9910, RZ ;  /* 0x0000991008087816 */ /* 0x000fe200000000ff */
[----:B------:R-:W-:Y:S01]  /*87f0*/  FFMA.FTZ R6, R127, R26, R6 ;  /* 0x0000001a7f067223 */ /* 0x000fe20000010006 */
[----:B------:R-:W-:Y:S01]  /*8800*/  FSEL R137, RZ, 1, P4 ;  /* 0x3f800000ff897808 */ /* 0x000fe20002000000 */
[----:B------:R-:W2:Y:S01]  /*8810*/  LDS.U16 R26, [R147+0xa200] ;  /* 0x00a20000931a7984 */ /* 0x000ea20000000400 */
[----:B------:R-:W-:-:S02]  /*8820*/  SEL R223, RZ, 0x200000, P5 ;  /* 0x00200000ffdf7807 */ /* 0x000fc40002800000 */
[----:B------:R-:W-:Y:S01]  /*8830*/  PRMT R12, R12, 0x9910, RZ ;  /* 0x000099100c0c7816 */ /* 0x000fe200000000ff */
[----:B------:R-:W-:Y:S01]  /*8840*/  FFMA.FTZ R6, R137, R152, R6 ;  /* 0x0000009889067223 */ /* 0x000fe20000010006 */
[----:B------:R-:W-:Y:S01]  /*8850*/  ISETP.NE.AND P5, PT, R8, RZ, PT ;  /* 0x000000ff0800720c */ /* 0x000fe20003fa5270 */
[----:B------:R-:W3:Y:S01]  /*8860*/  LDS.U16 R152, [R147+0xa400] ;  /* 0x00a4000093987984 */ /* 0x000ee20000000400 */
[----:B------:R-:W-:Y:S02]  /*8870*/  SEL R217, RZ, 0x400000, P0 ;  /* 0x00400000ffd97807 */ /* 0x000fe40000000000 */
[----:B------:R-:W-:Y:S02]  /*8880*/  ISETP.NE.AND P0, PT, R12, RZ, PT ;  /* 0x000000ff0c00720c */ /* 0x000fe40003f05270 */
[----:B------:R-:W-:Y:S02]  /*8890*/  FSEL R127, RZ, 1, P5 ;  /* 0x3f800000ff7f7808 */ /* 0x000fe40002800000 */
[----:B------:R-:W-:-:S02]  /*88a0*/  FSEL R137, RZ, 1, P0 ;  /* 0x3f800000ff897808 */ /* 0x000fc40000000000 */
[----:B0-----:R-:W-:Y:S01]  /*88b0*/  LOP3.LUT R8, R43, R18, RZ, 0x30, !PT ;  /* 0x000000122b087212 */ /* 0x001fe200078e30ff */
        /* <DEDUP_REMOVED lines=66> */
[----:B------:R-:W-:Y:S01]  /*8ce0*/  HADD2.F32 R18, -RZ, R18.H0_H0 ;  /* 0x20000012ff127230 */ /* 0x000fe20000004100 */
[----:B------:R-:W-:Y:S01]  /*8cf0*/  PRMT R8, R8, 0x9910, RZ ;  /* 0x0000991008087816 */ /* 0x000fe200000000ff */
[----:B------:R-:W-:Y:S01]  /*8d00*/  FFMA.FTZ R6, R137, R22, R6 ;  /* 0x0000001689067223 */ /* 0x000fe20000010006 */
[----:B------:R-:W-:Y:S01]  /*8d10*/  PRMT R16, R12, 0x9910, RZ ;  /* 0x000099100c107816 */ /* 0x000fe200000000ff */
[----:B------:R-:W1:Y:S01]  /*8d20*/  LDS.U16 R22, [R147+0xb600] ;  /* 0x00b6000093167984 */ /* 0x000e620000000400 */
[----:B------:R-:W-:Y:S01]  /*8d30*/  SEL R190, RZ, 0x1, P4 ;  /* 0x00000001ffbe7807 */ /* 0x000fe20002000000 */
[----:B------:R-:W-:Y:S01]  /*8d40*/  IMAD.MOV.U32 R12, RZ, RZ, R8 ;  /* 0x000000ffff0c7224 */ /* 0x000fe200078e0008 */
[----:B------:R-:W-:Y:S01]  /*8d50*/  SEL R8, RZ, 0x80000000, P3 ;  /* 0x80000000ff087807 */ /* 0x000fe20001800000 */
[----:B------:R-:W-:Y:S01]  /*8d60*/  HADD2.F32 R20, -RZ, R20.H0_H0 ;  /* 0x20000014ff147230 */ /* 0x000fe20000004100 */
[----:B------:R-:W-:-:S02]  /*8d70*/  ISETP.NE.AND P4, PT, R16, RZ, PT ;  /* 0x000000ff1000720c */ /* 0x000fc40003f85270 */
[----:B------:R-:W-:Y:S02]  /*8d80*/  ISETP.NE.AND P3, PT, R12, RZ, PT ;  /* 0x000000ff0c00720c */ /* 0x000fe40003f65270 */
[C---:B--2---:R-:W-:Y:S01]  /*8d90*/  LOP3.LUT R12, R43.reuse, R14, RZ, 0x30, !PT ;  /* 0x0000000e2b0c7212 */ /* 0x044fe200078e30ff */
[----:B------:R-:W-:Y:S01]  /*8da0*/  HADD2.F32 R14, -RZ, R14.H0_H0 ;  /* 0x2000000eff0e7230 */ /* 0x000fe20000004100 */
        /* <DEDUP_REMOVED lines=20> */
[----:B------:R-:W-:Y:S01]  /*8ef0*/  HADD2.F32 R152, -RZ, R152.H0_H0 ;  /* 0x20000098ff987230 */ /* 0x000fe20000004100 */
[----:B------:R-:W-:Y:S01]  /*8f00*/  PRMT R12, R12, 0x9910, RZ ;  /* 0x000099100c0c7816 */ /* 0x000fe200000000ff */
[----:B------:R-:W-:Y:S01]  /*8f10*/  FFMA.FTZ R6, R137, R150, R6 ;  /* 0x0000009689067223 */ /* 0x000fe20000010006 */
[----:B------:R-:W-:Y:S01]  /*8f20*/  PRMT R14, R16, 0x9910, RZ ;  /* 0x00009910100e7816 */ /* 0x000fe200000000ff */
[----:B------:R-:W0:Y:S01]  /*8f30*/  LDS.U16 R150, [R147+0xc000] ;  /* 0x00c0000093967984 */ /* 0x000e220000000400 */
[----:B------:R-:W-:-:S02]  /*8f40*/  SEL R225, RZ, 0x8, P1 ;  /* 0x00000008ffe17807 */ /* 0x000fc40000800000 */
[----:B------:R-:W-:Y:S01]  /*8f50*/  ISETP.NE.AND P1, PT, R12, RZ, PT ;  /* 0x000000ff0c00720c */ /* 0x000fe20003f25270 */
[----:B------:R-:W4:Y:S01]  /*8f60*/  LDS.U16 R16, [R147+0xbe00] ;  /* 0x00be000093107984 */ /* 0x000f220000000400 */
[----:B------:R-:W-:Y:S02]  /*8f70*/  SEL R222, RZ, 0x10, P2 ;  /* 0x00000010ffde7807 */ /* 0x000fe40001000000 */
[C---:B-1----:R-:W-:Y:S01]  /*8f80*/  LOP3.LUT R12, R43.reuse, R22, RZ, 0x30, !PT ;  /* 0x000000162b0c7212 */ /* 0x042fe200078e30ff */
[----:B------:R-:W-:Y:S01]  /*8f90*/  HADD2.F32 R22, -RZ, R22.H0_H0 ;  /* 0x20000016ff167230 */ /* 0x000fe20000004100 */
[----:B------:R-:W-:Y:S02]  /*8fa0*/  ISETP.NE.AND P2, PT, R14, RZ, PT ;  /* 0x000000ff0e00720c */ /* 0x000fe40003f45270 */
[----:B------:R-:W-:Y:S02]  /*8fb0*/  FSEL R127, RZ, 1, P1 ;  /* 0x3f800000ff7f7808 */ /* 0x000fe40000800000 */
[----:B------:R-:W-:Y:S01]  /*8fc0*/  LOP3.LUT R14, R43, R162, RZ, 0x30, !PT ;  /* 0x000000a22b0e7212 */ /* 0x000fe200078e30ff */
        /* <DEDUP_REMOVED lines=14> */
[----:B--2---:R-:W-:Y:S01]  /*90b0*/  LOP3.LUT R12, R43, R18, RZ, 0x30, !PT ;  /* 0x000000122b0c7212 */ /* 0x004fe200078e30ff */
[----:B------:R-:W-:Y:S01]  /*90c0*/  FFMA.FTZ R6, R127, R22, R6 ;  /* 0x000000167f067223 */ /* 0x000fe20000010006 */
[----:B---3--:R-:W-:Y:S01]  /*90d0*/  LOP3.LUT R14, R43, R20, RZ, 0x30, !PT ;  /* 0x000000142b0e7212 */ /* 0x008fe200078e30ff */
[----:B------:R-:W-:Y:S01]  /*90e0*/  LDS.U16 R22, [R147+0xc600] ;  /* 0x00c6000093167984 */ /* 0x000fe20000000400 */
[----:B------:R-:W-:Y:S01]  /*90f0*/  PRMT R12, R12, 0x9910, RZ ;  /* 0x000099100c0c7816 */ /* 0x000fe200000000ff */
[----:B------:R-:W-:Y:S01]  /*9100*/  FFMA.FTZ R6, R137, R162, R6 ;  /* 0x000000a289067223 */ /* 0x000fe20000010006 */
[----:B------:R-:W-:Y:S01]  /*9110*/  PRMT R14, R14, 0x9910, RZ ;  /* 0x000099100e0e7816 */ /* 0x000fe200000000ff */
[----:B------:R-:W2:Y:S01]  /*9120*/  LDS.U16 R162, [R147+0xc800] ;  /* 0x00c8000093a27984 */ /* 0x000ea20000000400 */
[----:B------:R-:W-:Y:S01]  /*9130*/  SEL R214, RZ, 0x80, P5 ;  /* 0x00000080ffd67807 */ /* 0x000fe20002800000 */
[----:B------:R-:W-:Y:S01]  /*9140*/  HADD2.F32 R18, -RZ, R18.H0_H0 ;  /* 0x20000012ff127230 */ /* 0x000fe20000004100 */
[----:B------:R-:W-:Y:S01]  /*9150*/  SEL R209, RZ, 0x100, P0 ;  /* 0x00000100ffd17807 */ /* 0x000fe20000000000 */
[----:B------:R-:W-:Y:S01]  /*9160*/  HADD2.F32 R20, -RZ, R20.H0_H0 ;  /* 0x20000014ff147230 */ /* 0x000fe20000004100 */
[----:B------:R-:W-:-:S02]  /*9170*/  ISETP.NE.AND P5, PT, R12, RZ, PT ;  /* 0x000000ff0c00720c */ /* 0x000fc40003fa5270 */
[----:B------:R-:W-:Y:S02]  /*9180*/  ISETP.NE.AND P0, PT, R14, RZ, PT ;  /* 0x000000ff0e00720c */ /* 0x000fe40003f05270 */
[C---:B0-----:R-:W-:Y:S01]  /*9190*/  LOP3.LUT R14, R43.reuse, R150, RZ, 0x30, !PT ;  /* 0x000000962b0e7212 */ /* 0x041fe200078e30ff */
[----:B------:R-:W-:Y:S01]  /*91a0*/  HADD2.F32 R150, -RZ, R150.H0_H0 ;  /* 0x20000096ff967230 */ /* 0x000fe20000004100 */
[----:B----4-:R-:W-:Y:S01]  /*91b0*/  LOP3.LUT R12, R43, R16, RZ, 0x30, !PT ;  /* 0x000000102b0c7212 */ /* 0x010fe200078e30ff */
[----:B------:R-:W-:Y:S01]  /*91c0*/  HADD2.F32 R16, -RZ, R16.H0_H0 ;  /* 0x20000010ff107230 */ /* 0x000fe20000004100 */
[----:B------:R-:W-:Y:S02]  /*91d0*/  FSEL R127, RZ, 1, P5 ;  /* 0x3f800000ff7f7808 */ /* 0x000fe40002800000 */
[----:B------:R-:W-:Y:S02]  /*91e0*/  PRMT R14, R14, 0x9910, RZ ;  /* 0x000099100e0e7816 */ /* 0x000fe400000000ff */
[----:B------:R-:W-:Y:S01]  /*91f0*/  PRMT R12, R12, 0x9910, RZ ;  /* 0x000099100c0c7816 */ /* 0x000fe200000000ff */
[----:B------:R-:W-:Y:S01]  /*9200*/  FFMA.FTZ R6, R127, R18, R6 ;  /* 0x000000127f067223 */ /* 0x000fe20000010006 */
[----:B------:R-:W-:-:S02]  /*9210*/  FSEL R137, RZ, 1, P0 ;  /* 0x3f800000ff897808 */ /* 0x000fc40000000000 */
[----:B------:R-:W-:Y:S02]  /*9220*/  SEL R202, RZ, 0x400, P2 ;  /* 0x00000400ffca7807 */ /* 0x000fe40001000000 */
[----:B------:R-:W-:Y:S01]  /*9230*/  SEL R208, RZ, 0x200, P1 ;  /* 0x00000200ffd07807 */ /* 0x000fe20000800000 */
[----:B------:R-:W-:Y:S01]  /*9240*/  FFMA.FTZ R6, R137, R20, R6 ;  /* 0x0000001489067223 */ /* 0x000fe20000010006 */
[----:B------:R-:W-:Y:S01]  /*9250*/  ISETP.NE.AND P2, PT, R14, RZ, PT ;  /* 0x000000ff0e00720c */ /* 0x000fe20003f45270 */
[----:B------:R-:W-:Y:S01]  /*9260*/  LDS.U16 R20, [R147+0xca00] ;  /* 0x00ca000093147984 */ /* 0x000fe20000000400 */
[----:B------:R-:W-:Y:S02]  /*9270*/  ISETP.NE.AND P1, PT, R12, RZ, PT ;  /* 0x000000ff0c00720c */ /* 0x000fe40003f25270 */
[C---:B-1----:R-:W-:Y:S01]  /*9280*/  LOP3.LUT R12, R43.reuse, R26, RZ, 0x30, !PT ;  /* 0x0000001a2b0c7212 */ /* 0x042fe200078e30ff */
[----:B------:R-:W0:Y:S01]  /*9290*/  LDS.U16 R14, [R147+0xcc00] ;  /* 0x00cc0000930e7984 */ /* 0x000e220000000400 */
[----:B------:R-:W-:Y:S01]  /*92a0*/  FSEL R127, RZ, 1, P1 ;  /* 0x3f800000ff7f7808 */ /* 0x000fe20000800000 */
[----:B------:R-:W-:Y:S01]  /*92b0*/  HADD2.F32 R26, -RZ, R26.H0_H0 ;  /* 0x2000001aff1a7230 */ /* 0x000fe20000004100 */
[----:B-----5:R-:W-:Y:S01]  /*92c0*/  LOP3.LUT R18, R43, R152, RZ, 0x30, !PT ;  /* 0x000000982b127212 */ /* 0x020fe200078e30ff */
[----:B------:R-:W-:Y:S01]  /*92d0*/  HADD2.F32 R152, -RZ, R152.H0_H0 ;  /* 0x20000098ff987230 */ /* 0x000fe20000004100 */
[----:B------:R-:W-:Y:S01]  /*92e0*/  PRMT R12, R12, 0x9910, RZ ;  /* 0x000099100c0c7816 */ /* 0x000fe200000000ff */
[----:B------:R-:W-:Y:S01]  /*92f0*/  FFMA.FTZ R6, R127, R16, R6 ;  /* 0x000000107f067223 */ /* 0x000fe20000010006 */
[----:B------:R-:W-:-:S02]  /*9300*/  PRMT R16, R18, 0x9910, RZ ;  /* 0x0000991012107816 */ /* 0x000fc400000000ff */
[----:B------:R-:W-:Y:S02]  /*9310*/  SEL R201, RZ, 0x800, P3 ;  /* 0x00000800ffc97807 */ /* 0x000fe40001800000 */
[----:B------:R-:W-:Y:S02]  /*9320*/  FSEL R137, RZ, 1, P2 ;  /* 0x3f800000ff897808 */ /* 0x000fe40001000000 */
[----:B------:R-:W-:Y:S02]  /*9330*/  ISETP.NE.AND P3, PT, R12, RZ, PT ;  /* 0x000000ff0c00720c */ /* 0x000fe40003f65270 */
[----:B------:R-:W-:Y:S01]  /*9340*/  SEL R196, RZ, 0x1000, P4 ;  /* 0x00001000ffc47807 */ /* 0x000fe20002000000 */
[----:B------:R-:W-:Y:S01]  /*9350*/  FFMA.FTZ R6, R137, R150, R6 ;  /* 0x0000009689067223 */ /* 0x000fe20000010006 */
[----:B------:R-:W-:Y:S01]  /*9360*/  ISETP.NE.AND P4, PT, R16, RZ, PT ;  /* 0x000000ff1000720c */ /* 0x000fe20003f85270 */
[----:B------:R-:W-:Y:S01]  /*9370*/  LDS.U16 R150, [R147+0xd200] ;  /* 0x00d2000093967984 */ /* 0x000fe20000000400 */
[----:B------:R-:W-:-:S02]  /*9380*/  FSEL R127, RZ, 1, P3 ;  /* 0x3f800000ff7f7808 */ /* 0x000fc40001800000 */
[----:B--2---:R-:W-:Y:S01]  /*9390*/  LOP3.LUT R18, R43, R162, RZ, 0x30, !PT ;  /* 0x000000a22b127212 */ /* 0x004fe200078e30ff */
[----:B------:R-:W1:Y:S01]  /*93a0*/  LDS.U16 R16, [R147+0xd000] ;  /* 0x00d0000093107984 */ /* 0x000e620000000400 */
[----:B------:R-:W-:Y:S01]  /*93b0*/  FSEL R137, RZ, 1, P4 ;  /* 0x3f800000ff897808 */ /* 0x000fe20002000000 */
[----:B------:R-:W-:Y:S01]  /*93c0*/  FFMA.FTZ R6, R127, R26, R6 ;  /* 0x0000001a7f067223 */ /* 0x000fe20000010006 */
[----:B------:R-:W-:Y:S01]  /*93d0*/  PRMT R18, R18, 0x9910, RZ ;  /* 0x0000991012127816 */ /* 0x000fe200000000ff */
[----:B------:R-:W-:Y:S01]  /*93e0*/  HADD2.F32 R162, -RZ, R162.H0_H0 ;  /* 0x200000a2ffa27230 */ /* 0x000fe20000004100 */
[----:B------:R-:W-:Y:S01]  /*93f0*/  LOP3.LUT R12, R43, R22, RZ, 0x30, !PT ;  /* 0x000000162b0c7212 */ /* 0x000fe200078e30ff */
[----:B------:R-:W-:Y:S01]  /*9400*/  FFMA.FTZ R137, R137, R152, R6 ;  /* 0x0000009889897223 */ /* 0x000fe20000010006 */
[----:B------:R-:W-:Y:S01]  /*9410*/  SEL R187, RZ, 0x4000, P0 ;  /* 0x00004000ffbb7807 */ /* 0x000fe20000000000 */
[----:B------:R-:W-:Y:S01]  /*9420*/  IMAD.MOV.U32 R6, RZ, RZ, R18 ;  /* 0x000000ffff067224 */ /* 0x000fe200078e0012 */
[----:B------:R-:W-:Y:S01]  /*9430*/  PRMT R12, R12, 0x9910, RZ ;  /* 0x000099100c0c7816 */ /* 0x000fe200000000ff */
[----:B------:R-:W-:Y:S01]  /*9440*/  HADD2.F32 R22, -RZ, R22.H0_H0 ;  /* 0x20000016ff167230 */ /* 0x000fe20000004100 */
[----:B------:R-:W-:-:S02]  /*9450*/  SEL R195, RZ, 0x2000, P5 ;  /* 0x00002000ffc37807 */ /* 0x000fc40002800000 */
[----:B------:R-:W-:Y:S02]  /*9460*/  ISETP.NE.AND P0, PT, R6, RZ, PT ;  /* 0x000000ff0600720c */ /* 0x000fe40003f05270 */
[----:B------:R-:W2:Y:S01]  /*9470*/  LDS.U16 R6, [R147+0xd400] ;  /* 0x00d4000093067984 */ /* 0x000ea20000000400 */
[----:B------:R-:W-:Y:S02]  /*9480*/  ISETP.NE.AND P5, PT, R12, RZ, PT ;  /* 0x000000ff0c00720c */ /* 0x000fe40003fa5270 */
[C---:B0-----:R-:W-:Y:S01]  /*9490*/  LOP3.LUT R26, R43.reuse, R14, RZ, 0x30, !PT ;  /* 0x0000000e2b1a7212 */ /* 0x041fe200078e30ff */
[----:B------:R-:W-:Y:S01]  /*94a0*/  HADD2.F32 R14, -RZ, R14.H0_H0 ;  /* 0x2000000eff0e7230 */ /* 0x000fe20000004100 */
[----:B------:R-:W-:Y:S02]  /*94b0*/  FSEL R12, RZ, 1, P5 ;  /* 0x3f800000ff0c7808 */ /* 0x000fe40002800000 */
[----:B------:R-:W-:Y:S01]  /*94c0*/  LOP3.LUT R18, R43, R20, RZ, 0x30, !PT ;  /* 0x000000142b127212 */ /* 0x000fe200078e30ff */
[----:B------:R-:W-:Y:S01]  /*94d0*/  HADD2.F32 R20, -RZ, R20.H0_H0 ;  /* 0x20000014ff147230 */ /* 0x000fe20000004100 */
[----:B------:R-:W-:Y:S01]  /*94e0*/  FSEL R127, RZ, 1, P0 ;  /* 0x3f800000ff7f7808 */ /* 0x000fe20000000000 */
[----:B------:R-:W-:Y:S01]  /*94f0*/  FFMA.FTZ R12, R12, R22, R137 ;  /* 0x000000160c0c7223 */ /* 0x000fe20000010089 */
[----:B------:R-:W-:-:S02]  /*9500*/  PRMT R26, R26, 0x9910, RZ ;  /* 0x000099101a1a7816 */ /* 0x000fc400000000ff */
[----:B------:R-:W-:Y:S01]  /*9510*/  PRMT R18, R18, 0x9910, RZ ;  /* 0x0000991012127816 */ /* 0x000fe200000000ff */
[----:B------:R-:W-:Y:S01]  /*9520*/  FFMA.FTZ R127, R127, R162, R12 ;  /* 0x000000a27f7f7223 */ /* 0x000fe2000001000c */
[----:B------:R-:W-:Y:S01]  /*9530*/  SEL R182, RZ, 0x8000, P1 ;  /* 0x00008000ffb67807 */ /* 0x000fe20000800000 */
[----:B------:R-:W-:Y:S01]  /*9540*/  IMAD.MOV.U32 R12, RZ, RZ, R26 ;  /* 0x000000ffff0c7224 */ /* 0x000fe200078e001a */
[----:B------:R-:W-:Y:S01]  /*9550*/  ISETP.NE.AND P1, PT, R18, RZ, PT ;  /* 0x000000ff1200720c */ /* 0x000fe20003f25270 */
[----:B------:R-:W0:Y:S01]  /*9560*/  LDS.U16 R26, [R147+0xd600] ;  /* 0x00d60000931a7984 */ /* 0x000e220000000400 */
[----:B------:R-:W-:Y:S02]  /*9570*/  SEL R183, RZ, 0x10000, P2 ;  /* 0x00010000ffb77807 */ /* 0x000fe40001000000 */
[----:B------:R-:W-:Y:S01]  /*9580*/  LOP3.LUT R22, R43, R166, RZ, 0x30, !PT ;  /* 0x000000a62b167212 */ /* 0x000fe200078e30ff */
[----:B------:R-:W-:Y:S01]  /*9590*/  HADD2.F32 R166, -RZ, R166.H0_H0 ;  /* 0x200000a6ffa67230 */ /* 0x000fe20000004100 */
[----:B------:R-:W-:Y:S01]  /*95a0*/  ISETP.NE.AND P2, PT, R12, RZ, PT ;  /* 0x000000ff0c00720c */ /* 0x000fe20003f45270 */
[----:B------:R-:W-:Y:S01]  /*95b0*/  LDS.U16 R162, [R147+0xe200] ;  /* 0x00e2000093a27984 */ /* 0x000fe20000000400 */
[----:B------:R-:W-:-:S02]  /*95c0*/  FSEL R18, RZ, 1, P1 ;  /* 0x3f800000ff127808 */ /* 0x000fc40000800000 */
[----:B-1----:R-:W-:Y:S01]  /*95d0*/  LOP3.LUT R149, R43, R16, RZ, 0x30, !PT ;  /* 0x000000102b957212 */ /* 0x002fe200078e30ff */
[----:B------:R-:W1:Y:S01]  /*95e0*/  LDS.U16 R12, [R147+0xd800] ;  /* 0x00d80000930c7984 */ /* 0x000e620000000400 */
[----:B------:R-:W-:Y:S01]  /*95f0*/  PRMT R22, R22, 0x9910, RZ ;  /* 0x0000991016167816 */ /* 0x000fe200000000ff */
[----:B------:R-:W-:Y:S01]  /*9600*/  FFMA.FTZ R18, R18, R20, R127 ;  /* 0x0000001412127223 */ /* 0x000fe2000001007f */
[----:B------:R-:W-:Y:S01]  /*9610*/  FSEL R137, RZ, 1, P2 ;  /* 0x3f800000ff897808 */ /* 0x000fe20001000000 */
[----:B------:R-:W-:Y:S01]  /*9620*/  HADD2.F32 R16, -RZ, R16.H0_H0 ;  /* 0x20000010ff107230 */ /* 0x000fe20000004100 */
[----:B------:R-:W-:Y:S01]  /*9630*/  PRMT R149, R149, 0x9910, RZ ;  /* 0x0000991095957816 */ /* 0x000fe200000000ff */
[----:B------:R-:W-:Y:S01]  /*9640*/  IMAD.MOV.U32 R20, RZ, RZ, R22 ;  /* 0x000000ffff147224 */ /* 0x000fe200078e0016 */
[----:B------:R-:W-:Y:S01]  /*9650*/  SEL R180, RZ, 0x20000, P3 ;  /* 0x00020000ffb47807 */ /* 0x000fe20001800000 */
[----:B------:R-:W-:Y:S01]  /*9660*/  FFMA.FTZ R18, R137, R14, R18 ;  /* 0x0000000e89127223 */ /* 0x000fe20000010012 */
[----:B------:R-:W3:Y:S01]  /*9670*/  LDS.U16 R22, [R147+0xda00] ;  /* 0x00da000093167984 */ /* 0x000ee20000000400 */
[----:B------:R-:W-:Y:S01]  /*9680*/  IMAD.MOV.U32 R14, RZ, RZ, R149 ;  /* 0x000000ffff0e7224 */ /* 0x000fe200078e0095 */
[----:B------:R-:W-:-:S02]  /*9690*/  ISETP.NE.AND P3, PT, R20, RZ, PT ;  /* 0x000000ff1400720c */ /* 0x000fc40003f65270 */
[----:B------:R-:W-:Y:S02]  /*96a0*/  SEL R179, RZ, 0x40000, P4 ;  /* 0x00040000ffb37807 */ /* 0x000fe40002000000 */
[----:B------:R-:W-:Y:S02]  /*96b0*/  ISETP.NE.AND P4, PT, R14, RZ, PT ;  /* 0x000000ff0e00720c */ /* 0x000fe40003f85270 */
[----:B------:R-:W4:Y:S01]  /*96c0*/  LDS.U16 R14, [R147+0xdc00] ;  /* 0x00dc0000930e7984 */ /* 0x000f220000000400 */
[----:B------:R-:W-:Y:S02]  /*96d0*/  FSEL R127, RZ, 1, P3 ;  /* 0x3f800000ff7f7808 */ /* 0x000fe40001800000 */
[----:B--2---:R-:W-:Y:S01]  /*96e0*/  LOP3.LUT R149, R43, R6, RZ, 0x30, !PT ;  /* 0x000000062b957212 */ /* 0x004fe200078e30ff */
[----:B------:R-:W-:Y:S01]  /*96f0*/  HADD2.F32 R6, -RZ, R6.H0_H0 ;  /* 0x20000006ff067230 */ /* 0x000fe20000004100 */
[----:B------:R-:W-:Y:S01]  /*9700*/  FSEL R137, RZ, 1, P4 ;  /* 0x3f800000ff897808 */ /* 0x000fe20002000000 */
[----:B------:R-:W-:Y:S01]  /*9710*/  FFMA.FTZ R18, R127, R166, R18 ;  /* 0x000000a67f127223 */ /* 0x000fe20000010012 */
[----:B------:R-:W-:-:S02]  /*9720*/  PRMT R149, R149, 0x9910, RZ ;  /* 0x0000991095957816 */ /* 0x000fc400000000ff */
[----:B------:R-:W-:Y:S01]  /*9730*/  LOP3.LUT R20, R43, R150, RZ, 0x30, !PT ;  /* 0x000000962b147212 */ /* 0x000fe200078e30ff */
[----:B------:R-:W-:Y:S01]  /*9740*/  FFMA.FTZ R16, R137, R16, R18 ;  /* 0x0000001089107223 */ /* 0x000fe20000010012 */
[----:B------:R-:W-:Y:S01]  /*9750*/  SEL R175, RZ, 0x100000, P0 ;  /* 0x00100000ffaf7807 */ /* 0x000fe20000000000 */
[----:B------:R-:W-:Y:S01]  /*9760*/  IMAD.MOV.U32 R18, RZ, RZ, R149 ;  /* 0x000000ffff127224 */ /* 0x000fe200078e0095 */
[----:B------:R-:W-:Y:S01]  /*9770*/  PRMT R20, R20, 0x9910, RZ ;  /* 0x0000991014147816 */ /* 0x000fe200000000ff */
[----:B------:R-:W-:Y:S01]  /*9780*/  HADD2.F32 R150, -RZ, R150.H0_H0 ;  /* 0x20000096ff967230 */ /* 0x000fe20000004100 */
[----:B------:R-:W-:Y:S02]  /*9790*/  SEL R174, RZ, 0x80000, P5 ;  /* 0x00080000ffae7807 */ /* 0x000fe40002800000 */
[----:B------:R-:W-:Y:S02]  /*97a0*/  ISETP.NE.AND P0, PT, R18, RZ, PT ;  /* 0x000000ff1200720c */ /* 0x000fe40003f05270 */
[----:B------:R-:W2:Y:S01]  /*97b0*/  LDS.U16 R18, [R147+0xe000] ;  /* 0x00e0000093127984 */ /* 0x000ea20000000400 */
[----:B------:R-:W-:-:S02]  /*97c0*/  ISETP.NE.AND P5, PT, R20, RZ, PT ;  /* 0x000000ff1400720c */ /* 0x000fc40003fa5270 */
[C---:B0-----:R-:W-:Y:S01]  /*97d0*/  LOP3.LUT R137, R43.reuse, R26, RZ, 0x30, !PT ;  /* 0x0000001a2b897212 */ /* 0x041fe200078e30ff */
[----:B------:R-:W0:Y:S01]  /*97e0*/  LDS.U16 R20, [R147+0xde00] ;  /* 0x00de000093147984 */ /* 0x000e220000000400 */
[----:B------:R-:W-:Y:S01]  /*97f0*/  FSEL R127, RZ, 1, P5 ;  /* 0x3f800000ff7f7808 */ /* 0x000fe20002800000 */
[----:B------:R-:W-:Y:S01]  /*9800*/  HADD2.F32 R26, -RZ, R26.H0_H0 ;  /* 0x2000001aff1a7230 */ /* 0x000fe20000004100 */
[----:B-1----:R-:W-:Y:S01]  /*9810*/  LOP3.LUT R149, R43, R12, RZ, 0x30, !PT ;  /* 0x0000000c2b957212 */ /* 0x002fe200078e30ff */
        /* <DEDUP_REMOVED lines=11> */
[C---:B---3--:R-:W-:Y:S01]  /*98d0*/  LOP3.LUT R137, R43.reuse, R22, RZ, 0x30, !PT ;  /* 0x000000162b897212 */ /* 0x048fe200078e30ff */
[----:B------:R-:W-:Y:S01]  /*98e0*/  HADD2.F32 R22, -RZ, R22.H0_H0 ;  /* 0x20000016ff167230 */ /* 0x000fe20000004100 */
[----:B------:R-:W-:Y:S02]  /*98f0*/  ISETP.NE.AND P2, PT, R6, RZ, PT ;  /* 0x000000ff0600720c */ /* 0x000fe40003f45270 */
[----:B------:R-:W1:Y:S01]  /*9900*/  LDS.U16 R6, [R147+0xe400] ;  /* 0x00e4000093067984 */ /* 0x000e620000000400 */
[----:B------:R-:W-:Y:S02]  /*9910*/  FSEL R127, RZ, 1, P1 ;  /* 0x3f800000ff7f7808 */ /* 0x000fe40000800000 */
[----:B----4-:R-:W-:Y:S01]  /*9920*/  LOP3.LUT R149, R43, R14, RZ, 0x30, !PT ;  /* 0x0000000e2b957212 */ /* 0x010fe200078e30ff */
        /* <DEDUP_REMOVED lines=10> */
[----:B------:R-:W-:Y:S01]  /*99d0*/  ISETP.NE.AND P3, PT, R26, RZ, PT ;  /* 0x000000ff1a00720c */ /* 0x000fe20003f65270 */
[----:B------:R-:W-:Y:S01]  /*99e0*/  LDS.U16 R150, [R147+0xf000] ;  /* 0x00f0000093967984 */ /* 0x000fe20000000400 */
[----:B--2---:R-:W-:Y:S01]  /*99f0*/  LOP3.LUT R149, R43, R18, RZ, 0x30, !PT ;  /* 0x000000122b957212 */ /* 0x004fe200078e30ff */
[----:B------:R-:W-:Y:S01]  /*9a00*/  HADD2.F32 R18, -RZ, R18.H0_H0 ;  /* 0x20000012ff127230 */ /* 0x000fe20000004100 */
[----:B------:R-:W-:-:S02]  /*9a10*/  ISETP.NE.AND P4, PT, R12, RZ, PT ;  /* 0x000000ff0c00720c */ /* 0x000fc40003f85270 */
[----:B------:R-:W2:Y:S01]  /*9a20*/  LDS.U16 R12, [R147+0xe800] ;  /* 0x00e80000930c7984 */ /* 0x000ea20000000400 */
[----:B------:R-:W-:Y:S02]  /*9a30*/  FSEL R127, RZ, 1, P3 ;  /* 0x3f800000ff7f7808 */ /* 0x000fe40001800000 */
[----:B------:R-:W-:Y:S02]  /*9a40*/  FSEL R137, RZ, 1, P4 ;  /* 0x3f800000ff897808 */ /* 0x000fe40002000000 */
[----:B0-----:R-:W-:Y:S01]  /*9a50*/  LOP3.LUT R26, R43, R20, RZ, 0x30, !PT ;  /* 0x000000142b1a7212 */ /* 0x001fe200078e30ff */
[----:B------:R-:W-:Y:S01]  /*9a60*/  FFMA.FTZ R16, R127, R22, R16 ;  /* 0x000000167f107223 */ /* 0x000fe20000010010 */
[----:B------:R-:W-:Y:S02]  /*9a70*/  PRMT R149, R149, 0x9910, RZ ;  /* 0x0000991095957816 */ /* 0x000fe400000000ff */
[----:B------:R-:W-:Y:S01]  /*9a80*/  PRMT R26, R26, 0x9910, RZ ;  /* 0x000099101a1a7816 */ /* 0x000fe200000000ff */
[----:B------:R-:W-:Y:S01]  /*9a90*/  FFMA.FTZ R137, R137, R14, R16 ;  /* 0x0000000e89897223 */ /* 0x000fe20000010010 */
[----:B------:R-:W-:Y:S01]  /*9aa0*/  SEL R159, RZ, 0x4000000, P0 ;  /* 0x04000000ff9f7807 */ /* 0x000fe20000000000 */
[----:B------:R-:W-:Y:S01]  /*9ab0*/  IMAD.MOV.U32 R14, RZ, RZ, R149 ;  /* 0x000000ffff0e7224 */ /* 0x000fe200078e0095 */
[----:B------:R-:W-:Y:S01]  /*9ac0*/  SEL R152, RZ, 0x2000000, P5 ;  /* 0x02000000ff987807 */ /* 0x000fe20002800000 */
[----:B------:R-:W-:Y:S01]  /*9ad0*/  IMAD.MOV.U32 R22, RZ, RZ, R26 ;  /* 0x000000ffff167224 */ /* 0x000fe200078e001a */
[----:B------:R-:W-:Y:S01]  /*9ae0*/  LDS.U16 R16, [R147+0xec00] ;  /* 0x00ec000093107984 */ /* 0x000fe20000000400 */
[----:B------:R-:W-:Y:S01]  /*9af0*/  LOP3.LUT R26, R43, R162, RZ, 0x30, !PT ;  /* 0x000000a22b1a7212 */ /* 0x000fe200078e30ff */
[----:B------:R-:W-:Y:S01]  /*9b00*/  HADD2.F32 R162, -RZ, R162.H0_H0 ;  /* 0x200000a2ffa27230 */ /* 0x000fe20000004100 */
[----:B------:R-:W-:-:S02]  /*9b10*/  ISETP.NE.AND P0, PT, R14, RZ, PT ;  /* 0x000000ff0e00720c */ /* 0x000fc40003f05270 */
[----:B------:R-:W0:Y:S01]  /*9b20*/  LDS.U16 R14, [R147+0xea00] ;  /* 0x00ea0000930e7984 */ /* 0x000e220000000400 */
[----:B------:R-:W-:Y:S01]  /*9b30*/  ISETP.NE.AND P5, PT, R22, RZ, PT ;  /* 0x000000ff1600720c */ /* 0x000fe20003fa5270 */
[----:B------:R-:W-:Y:S01]  /*9b40*/  HADD2.F32 R22, -RZ, R20.H0_H0 ;  /* 0x20000014ff167230 */ /* 0x000fe20000004100 */
[----:B-1----:R-:W-:Y:S01]  /*9b50*/  LOP3.LUT R149, R43, R6, RZ, 0x30, !PT ;  /* 0x000000062b957212 */ /* 0x002fe200078e30ff */
        /* <DEDUP_REMOVED lines=12> */
[----:B------:R-:W1:Y:S01]  /*9c20*/  LDS.U16 R22, [R147+0xee00] ;  /* 0x00ee000093167984 */ /* 0x000e620000000400 */
[C---:B--2---:R-:W-:Y:S01]  /*9c30*/  LOP3.LUT R149, R43.reuse, R12, RZ, 0x30, !PT ;  /* 0x0000000c2b957212 */ /* 0x044fe200078e30ff */
[----:B------:R-:W-:Y:S01]  /*9c40*/  HADD2.F32 R12, -RZ, R12.H0_H0 ;  /* 0x2000000cff0c7230 */ /* 0x000fe20000004100 */
[----:B------:R-:W-:Y:S02]  /*9c50*/  ISETP.NE.AND P2, PT, R20, RZ, PT ;  /* 0x000000ff1400720c */ /* 0x000fe40003f45270 */
        /* <DEDUP_REMOVED lines=10> */
[----:B------:R-:W-:Y:S01]  /*9d00*/  LDS.U16 R162, [R147+0xf400] ;  /* 0x00f4000093a27984 */ /* 0x000fe20000000400 */
[----:B------:R-:W-:Y:S01]  /*9d10*/  IMAD.MOV.U32 R6, RZ, RZ, R149 ;  /* 0x000000ffff067224 */ /* 0x000fe200078e0095 */
[----:B------:R-:W-:-:S02]  /*9d20*/  ISETP.NE.AND P3, PT, R127, RZ, PT ;  /* 0x000000ff7f00720c */ /* 0x000fc40003f65270 */
[----:B------:R-:W-:Y:S02]  /*9d30*/  SEL R149, RZ, 0x40000000, P4 ;  /* 0x40000000ff957807 */ /* 0x000fe40002000000 */
[----:B------:R-:W-:Y:S02]  /*9d40*/  ISETP.NE.AND P4, PT, R6, RZ, PT ;  /* 0x000000ff0600720c */ /* 0x000fe40003f85270 */
[----:B------:R-:W2:Y:S01]  /*9d50*/  LDS.U16 R6, [R147+0xf200] ;  /* 0x00f2000093067984 */ /* 0x000ea20000000400 */
[C---:B0-----:R-:W-:Y:S02]  /*9d60*/  LOP3.LUT R137, R43.reuse, R14, RZ, 0x30, !PT ;  /* 0x0000000e2b897212 */ /* 0x041fe400078e30ff */
[----:B------:R-:W-:Y:S02]  /*9d70*/  FSEL R127, RZ, 1, P3 ;  /* 0x3f800000ff7f7808 */ /* 0x000fe40001800000 */
[----:B------:R-:W-:Y:S01]  /*9d80*/  LOP3.LUT R151, R43, R16, RZ, 0x30, !PT ;  /* 0x000000102b977212 */ /* 0x000fe200078e30ff */
        /* <DEDUP_REMOVED lines=13> */
[----:B-1----:R-:W-:-:S02]  /*9e60*/  LOP3.LUT R151, R43, R22, RZ, 0x30, !PT ;  /* 0x000000162b977212 */ /* 0x002fc400078e30ff */
[----:B------:R-:W-:Y:S02]  /*9e70*/  ISETP.NE.AND P0, PT, R12, RZ, PT ;  /* 0x000000ff0c00720c */ /* 0x000fe40003f05270 */
[----:B------:R-:W1:Y:S01]  /*9e80*/  LDS.U16 R12, [R147+0xf600] ;  /* 0x00f60000930c7984 */ /* 0x000e620000000400 */
        /* <DEDUP_REMOVED lines=13> */
[----:B------:R-:W3:Y:S01]  /*9f60*/  LDS.U16 R16, [R147+0xfa00] ;  /* 0x00fa000093107984 */ /* 0x000ee20000000400 */
[----:B------:R-:W-:Y:S01]  /*9f70*/  HADD2.F32 R127, -RZ, R22.H0_H0 ;  /* 0x20000016ff7f7230 */ /* 0x000fe20000004100 */
[----:B--2---:R-:W-:Y:S01]  /*9f80*/  LOP3.LUT R137, R43, R6, RZ, 0x30, !PT ;  /* 0x000000062b897212 */ /* 0x004fe200078e30ff */
[----:B------:R-:W-:Y:S01]  /*9f90*/  IMAD.SHL.U32 R192, R192, 0x2, RZ ;  /* 0x00000002c0c07824 */ /* 0x000fe200078e00ff */
[----:B------:R-:W-:-:S02]  /*9fa0*/  ISETP.NE.AND P2, PT, R14, RZ, PT ;  /* 0x000000ff0e00720c */ /* 0x000fc40003f45270 */
[----:B------:R-:W-:Y:S01]  /*9fb0*/  FSEL R22, RZ, 1, P1 ;  /* 0x3f800000ff167808 */ /* 0x000fe20000800000 */
[----:B------:R-:W2:Y:S01]  /*9fc0*/  LDS.U16 R14, [R147+0xfc00] ;  /* 0x00fc0000930e7984 */ /* 0x000ea20000000400 */
        /* <DEDUP_REMOVED lines=10> */
[----:B------:R-:W4:Y:S01]  /*a070*/  LDS.U16 R150, [R147+0xfe00] ;  /* 0x00fe000093967984 */ /* 0x000f220000000400 */
[----:B------:R-:W-:Y:S01]  /*a080*/  IMAD.MOV.U32 R22, RZ, RZ, R155 ;  /* 0x000000ffff167224 */ /* 0x000fe200078e009b */
[----:B------:R-:W-:Y:S01]  /*a090*/  ISETP.NE.AND P3, PT, R127, RZ, PT ;  /* 0x000000ff7f00720c */ /* 0x000fe20003f65270 */
[----:B------:R-:W-:Y:S01]  /*a0a0*/  HADD2.F32 R127, -RZ, R6.H0_H0 ;  /* 0x20000006ff7f7230 */ /* 0x000fe20000004100 */
[----:B0-----:R-:W-:Y:S01]  /*a0b0*/  LOP3.LUT R155, R43, R168, RZ, 0x30, !PT ;  /* 0x000000a82b9b7212 */ /* 0x001fe200078e30ff */
[----:B------:R-:W-:Y:S01]  /*a0c0*/  HADD2.F32 R168, -RZ, R168.H0_H0 ;  /* 0x200000a8ffa87230 */ /* 0x000fe20000004100 */
[----:B------:R-:W-:-:S02]  /*a0d0*/  ISETP.NE.AND P4, PT, R22, RZ, PT ;  /* 0x000000ff1600720c */ /* 0x000fc40003f85270 */
[----:B------:R-:W0:Y:S01]  /*a0e0*/  LDS.U16 R22, [R147+0x10000] ;  /* 0x0100000093167984 */ /* 0x000e220000000400 */
[----:B-1----:R-:W-:Y:S02]  /*a0f0*/  LOP3.LUT R151, R43, R12, RZ, 0x30, !PT ;  /* 0x0000000c2b977212 */ /* 0x002fe400078e30ff */
        /* <DEDUP_REMOVED lines=12> */
[----:B---3--:R-:W-:-:S02]  /*a1c0*/  LOP3.LUT R137, R43, R16, RZ, 0x30, !PT ;  /* 0x000000102b897212 */ /* 0x008fc400078e30ff */
[----:B------:R-:W-:Y:S02]  /*a1d0*/  ISETP.NE.AND P0, PT, R6, RZ, PT ;  /* 0x000000ff0600720c */ /* 0x000fe40003f05270 */
[----:B------:R-:W1:Y:S01]  /*a1e0*/  LDS.U16 R6, [R147+0x10200] ;  /* 0x0102000093067984 */ /* 0x000e620000000400 */
[----:B------:R-:W-:Y:S02]  /*a1f0*/  FSEL R12, RZ, 1, P5 ;  /* 0x3f800000ff0c7808 */ /* 0x000fe40002800000 */
[----:B--2---:R-:W-:Y:S01]  /*a200*/  LOP3.LUT R155, R43, R14, RZ, 0x30, !PT ;  /* 0x0000000e2b9b7212 */ /* 0x004fe200078e30ff */
[----:B------:R-:W-:Y:S01]  /*a210*/  HADD2.F32 R14, -RZ, R14.H0_H0 ;  /* 0x2000000eff0e7230 */ /* 0x000fe20000004100 */
[----:B------:R-:W-:Y:S01]  /*a220*/  PRMT R137, R137, 0x9910, RZ ;  /* 0x0000991089897816 */ /* 0x000fe200000000ff */
[----:B------:R-:W-:Y:S01]  /*a230*/  FFMA.FTZ R127, R12, R127, R151 ;  /* 0x0000007f0c7f7223 */ /* 0x000fe20000010097 */
[----:B------:R-:W-:Y:S01]  /*a240*/  PRMT R151, R155, 0x9910, RZ ;  /* 0x000099109b977816 */ /* 0x000fe200000000ff */
[----:B------:R-:W2:Y:S01]  /*a250*/  LDS.U16 R12, [R147+0x10400] ;  /* 0x01040000930c7984 */ /* 0x000ea20000000400 */
[----:B------:R-:W-:-:S02]  /*a260*/  SEL R199, RZ, 0x80, P1 ;  /* 0x00000080ffc77807 */ /* 0x000fc40000800000 */
[----:B------:R-:W-:Y:S02]  /*a270*/  FSEL R162, RZ, 1, P0 ;  /* 0x3f800000ffa27808 */ /* 0x000fe40000000000 */
[----:B------:R-:W-:Y:S01]  /*a280*/  ISETP.NE.AND P1, PT, R137, RZ, PT ;  /* 0x000000ff8900720c */ /* 0x000fe20003f25270 */
[----:B------:R-:W-:Y:S01]  /*a290*/  HADD2.F32 R137, -RZ, R16.H0_H0 ;  /* 0x20000010ff897230 */ /* 0x000fe20000004100 */
[----:B------:R-:W-:Y:S01]  /*a2a0*/  SEL R194, RZ, 0x100, P2 ;  /* 0x00000100ffc27807 */ /* 0x000fe20001000000 */
[----:B------:R-:W-:Y:S01]  /*a2b0*/  FFMA.FTZ R127, R162, R168, R127 ;  /* 0x000000a8a27f7223 */ /* 0x000fe2000001007f */
[----:B------:R-:W-:Y:S02]  /*a2c0*/  ISETP.NE.AND P2, PT, R151, RZ, PT ;  /* 0x000000ff9700720c */ /* 0x000fe40003f45270 */
[----:B----4-:R-:W-:Y:S02]  /*a2d0*/  LOP3.LUT R151, R43, R150, RZ, 0x30, !PT ;  /* 0x000000962b977212 */ /* 0x010fe400078e30ff */
[----:B------:R-:W-:-:S02]  /*a2e0*/  FSEL R16, RZ, 1, P1 ;  /* 0x3f800000ff107808 */ /* 0x000fc40000800000 */
[----:B------:R-:W-:Y:S02]  /*a2f0*/  PRMT R155, R151, 0x9910, RZ ;  /* 0x00009910979b7816 */ /* 0x000fe400000000ff */
[----:B------:R-:W-:Y:S01]  /*a300*/  FSEL R151, RZ, 1, P2 ;  /* 0x3f800000ff977808 */ /* 0x000fe20001000000 */
[----:B------:R-:W-:Y:S01]  /*a310*/  FFMA.FTZ R16, R16, R137, R127 ;  /* 0x0000008910107223 */ /* 0x000fe2000001007f */
[----:B0-----:R-:W-:Y:S01]  /*a320*/  LOP3.LUT R127, R43, R22, RZ, 0x30, !PT ;  /* 0x000000162b7f7212 */ /* 0x001fe200078e30ff */
[----:B------:R-:W-:Y:S01]  /*a330*/  IMAD.MOV.U32 R137, RZ, RZ, R155 ;  /* 0x000000ffff897224 */ /* 0x000fe200078e009b */
[----:B------:R-:W-:Y:S01]  /*a340*/  SEL R193, RZ, 0x200, P3 ;  /* 0x00000200ffc17807 */ /* 0x000fe20001800000 */
[----:B------:R-:W-:Y:S01]  /*a350*/  FFMA.FTZ R151, R151, R14, R16 ;  /* 0x0000000e97977223 */ /* 0x000fe20000010010 */
[----:B------:R-:W-:Y:S01]  /*a360*/  PRMT R16, R127, 0x9910, RZ ;  /* 0x000099107f107816 */ /* 0x000fe200000000ff */
[----:B------:R-:W0:Y:S01]  /*a370*/  LDS.U16 R14, [R147+0x10600] ;  /* 0x01060000930e7984 */ /* 0x000e220000000400 */
[----:B------:R-:W-:Y:S01]  /*a380*/  ISETP.NE.AND P3, PT, R137, RZ, PT ;  /* 0x000000ff8900720c */ /* 0x000fe20003f65270 */
[----:B------:R-:W-:Y:S01]  /*a390*/  HADD2.F32 R127, -RZ, R150.H0_H0 ;  /* 0x20000096ff7f7230 */ /* 0x000fe20000004100 */
[----:B------:R-:W-:Y:S01]  /*a3a0*/  SEL R189, RZ, 0x400, P4 ;  /* 0x00000400ffbd7807 */ /* 0x000fe20002000000 */
[----:B------:R-:W-:Y:S01]  /*a3b0*/  IMAD.MOV.U32 R137, RZ, RZ, R16 ;  /* 0x000000ffff897224 */ /* 0x000fe200078e0010 */
[----:B------:R-:W-:Y:S01]  /*a3c0*/  FSEL R150, RZ, 1, P3 ;  /* 0x3f800000ff967808 */ /* 0x000fe20001800000 */
[----:B------:R-:W3:Y:S01]  /*a3d0*/  LDS.U16 R16, [R147+0x10800] ;  /* 0x0108000093107984 */ /* 0x000ee20000000400 */
[----:B------:R-:W-:-:S02]  /*a3e0*/  SEL R184, RZ, 0x800, P5 ;  /* 0x00000800ffb87807 */ /* 0x000fc40002800000 */
[----:B------:R-:W-:Y:S01]  /*a3f0*/  ISETP.NE.AND P4, PT, R137, RZ, PT ;  /* 0x000000ff8900720c */ /* 0x000fe20003f85270 */
[----:B------:R-:W-:Y:S01]  /*a400*/  FFMA.FTZ R127, R150, R127, R151 ;  /* 0x0000007f967f7223 */ /* 0x000fe20000010097 */
[----:B------:R-:W-:Y:S01]  /*a410*/  HADD2.F32 R137, -RZ, R22.H0_H0 ;  /* 0x20000016ff897230 */ /* 0x000fe20000004100 */
[C---:B-1----:R-:W-:Y:S01]  /*a420*/  LOP3.LUT R150, R43.reuse, R6, RZ, 0x30, !PT ;  /* 0x000000062b967212 */ /* 0x042fe200078e30ff */
[----:B------:R-:W-:Y:S01]  /*a430*/  HADD2.F32 R6, -RZ, R6.H0_H0 ;  /* 0x20000006ff067230 */ /* 0x000fe20000004100 */
[----:B------:R-:W-:Y:S02]  /*a440*/  FSEL R22, RZ, 1, P4 ;  /* 0x3f800000ff167808 */ /* 0x000fe40002000000 */
[----:B------:R-:W-:Y:S02]  /*a450*/  PRMT R150, R150, 0x9910, RZ ;  /* 0x0000991096967816 */ /* 0x000fe400000000ff */
[----:B------:R-:W-:Y:S01]  /*a460*/  SEL R178, RZ, 0x1000, P0 ;  /* 0x00001000ffb27807 */ /* 0x000fe20000000000 */
[----:B------:R-:W-:Y:S01]  /*a470*/  FFMA.FTZ R22, R22, R137, R127 ;  /* 0x0000008916167223 */ /* 0x000fe2000001007f */
[----:B--2---:R-:W-:Y:S01]  /*a480*/  LOP3.LUT R127, R43, R12, RZ, 0x30, !PT ;  /* 0x0000000c2b7f7212 */ /* 0x004fe200078e30ff */
[----:B------:R-:W-:Y:S01]  /*a490*/  IMAD.MOV.U32 R137, RZ, RZ, R150 ;  /* 0x000000ffff897224 */ /* 0x000fe200078e0096 */
[----:B------:R-:W-:Y:S01]  /*a4a0*/  HADD2.F32 R12, -RZ, R12.H0_H0 ;  /* 0x2000000cff0c7230 */ /* 0x000fe20000004100 */
[----:B------:R-:W-:Y:S01]  /*a4b0*/  LDS.U16 R150, [R147+0x10c00] ;  /* 0x010c000093967984 */ /* 0x000fe20000000400 */
[----:B------:R-:W-:-:S02]  /*a4c0*/  PRMT R127, R127, 0x9910, RZ ;  /* 0x000099107f7f7816 */ /* 0x000fc400000000ff */
[----:B------:R-:W-:Y:S02]  /*a4d0*/  ISETP.NE.AND P5, PT, R137, RZ, PT ;  /* 0x000000ff8900720c */ /* 0x000fe40003fa5270 */
[----:B------:R-:W-:Y:S01]  /*a4e0*/  SEL R185, RZ, 0x2000, P1 ;  /* 0x00002000ffb97807 */ /* 0x000fe20000800000 */
[----:B------:R-:W-:Y:S01]  /*a4f0*/  IMAD.MOV.U32 R137, RZ, RZ, R127 ;  /* 0x000000ffff897224 */ /* 0x000fe200078e007f */
[----:B------:R-:W-:Y:S02]  /*a500*/  FSEL R127, RZ, 1, P5 ;  /* 0x3f800000ff7f7808 */ /* 0x000fe40002800000 */
[----:B------:R-:W-:Y:S02]  /*a510*/  SEL R181, RZ, 0x4000, P2 ;  /* 0x00004000ffb57807 */ /* 0x000fe40001000000 */
[----:B------:R-:W-:Y:S01]  /*a520*/  ISETP.NE.AND P0, PT, R137, RZ, PT ;  /* 0x000000ff8900720c */ /* 0x000fe20003f05270 */
[----:B------:R-:W-:Y:S01]  /*a530*/  FFMA.FTZ R6, R127, R6, R22 ;  /* 0x000000067f067223 */ /* 0x000fe20000010016 */
[----:B------:R-:W-:Y:S01]  /*a540*/  SEL R176, RZ, 0x8000, P3 ;  /* 0x00008000ffb07807 */ /* 0x000fe20001800000 */
[----:B------:R-:W1:Y:S01]  /*a550*/  LDS.U16 R22, [R147+0x10a00] ;  /* 0x010a000093167984 */ /* 0x000e620000000400 */
[----:B------:R-:W-:-:S02]  /*a560*/  FSEL R127, RZ, 1, P0 ;  /* 0x3f800000ff7f7808 */ /* 0x000fc40000000000 */
[----:B------:R-:W-:Y:S02]  /*a570*/  SEL R177, RZ, 0x20000, P5 ;  /* 0x00020000ffb17807 */ /* 0x000fe40002800000 */
[----:B------:R-:W-:Y:S01]  /*a580*/  SEL R171, RZ, 0x40000, P0 ;  /* 0x00040000ffab7807 */ /* 0x000fe20000000000 */
[----:B------:R-:W-:Y:S01]  /*a590*/  FFMA.FTZ R6, R127, R12, R6 ;  /* 0x0000000c7f067223 */ /* 0x000fe20000010006 */
[C---:B0-----:R-:W-:Y:S01]  /*a5a0*/  LOP3.LUT R12, R43.reuse, R14, RZ, 0x30, !PT ;  /* 0x0000000e2b0c7212 */ /* 0x041fe200078e30ff */
[----:B------:R-:W-:Y:S01]  /*a5b0*/  HADD2.F32 R14, -RZ, R14.H0_H0 ;  /* 0x2000000eff0e7230 */ /* 0x000fe20000004100 */
[----:B------:R-:W-:Y:S02]  /*a5c0*/  LOP3.LUT R5, R2, 0x2, R5, 0xe2, !PT ;  /* 0x0000000202057812 */ /* 0x000fe400078ee205 */
[----:B------:R-:W-:Y:S02]  /*a5d0*/  PRMT R127, R12, 0x9910, RZ ;  /* 0x000099100c7f7816 */ /* 0x000fe400000000ff */
[----:B---3--:R-:W-:Y:S01]  /*a5e0*/  LOP3.LUT R12, R43, R16, RZ, 0x30, !PT ;  /* 0x000000102b0c7212 */ /* 0x008fe200078e30ff */
[----:B------:R-:W-:Y:S01]  /*a5f0*/  HADD2.F32 R16, -RZ, R16.H0_H0 ;  /* 0x20000010ff107230 */ /* 0x000fe20000004100 */
[----:B------:R-:W-:-:S02]  /*a600*/  ISETP.NE.AND P1, PT, R127, RZ, PT ;  /* 0x000000ff7f00720c */ /* 0x000fc40003f25270 */
[----:B------:R-:W-:Y:S02]  /*a610*/  PRMT R12, R12, 0x9910, RZ ;  /* 0x000099100c0c7816 */ /* 0x000fe400000000ff */
[----:B------:R-:W-:Y:S02]  /*a620*/  FSEL R127, RZ, 1, P1 ;  /* 0x3f800000ff7f7808 */ /* 0x000fe40000800000 */
[----:B------:R-:W-:Y:S02]  /*a630*/  ISETP.NE.AND P2, PT, R12, RZ, PT ;  /* 0x000000ff0c00720c */ /* 0x000fe40003f45270 */
[----:B------:R-:W-:Y:S01]  /*a640*/  LDS.U16 R12, [R147+0x11000] ;  /* 0x01100000930c7984 */ /* 0x000fe20000000400 */
[----:B------:R-:W-:Y:S01]  /*a650*/  FFMA.FTZ R6, R127, R14, R6 ;  /* 0x0000000e7f067223 */ /* 0x000fe20000010006 */
[----:B------:R-:W-:Y:S02]  /*a660*/  FSEL R127, RZ, 1, P2 ;  /* 0x3f800000ff7f7808 */ /* 0x000fe40001000000 */
[----:B------:R-:W-:-:S02]  /*a670*/  SEL R168, RZ, 0x80000, P1 ;  /* 0x00080000ffa87807 */ /* 0x000fc40000800000 */
[----:B------:R-:W-:Y:S01]  /*a680*/  SEL R162, RZ, 0x100000, P2 ;  /* 0x00100000ffa27807 */ /* 0x000fe20001000000 */
[----:B------:R-:W-:Y:S01]  /*a690*/  FFMA.FTZ R127, R127, R16, R6 ;  /* 0x000000107f7f7223 */ /* 0x000fe20000010006 */
[----:B------:R-:W-:Y:S01]  /*a6a0*/  LOP3.LUT R3, R42, R3, R5, 0xfe, !PT ;  /* 0x000000032a037212 */ /* 0x000fe200078efe05 */
[----:B------:R-:W0:Y:S01]  /*a6b0*/  LDS.U16 R16, [R147+0x10e00] ;  /* 0x010e000093107984 */ /* 0x000e220000000400 */
[----:B------:R-:W-:Y:S02]  /*a6c0*/  LOP3.LUT R35, R36, 0x2, R35, 0xe2, !PT ;  /* 0x0000000224237812 */ /* 0x000fe400078ee223 */
[----:B------:R-:W-:Y:S02]  /*a6d0*/  LOP3.LUT R7, R48, R7, R3, 0xfe, !PT ;  /* 0x0000000730077212 */ /* 0x000fe400078efe03 */
[----:B------:R-:W-:Y:S02]  /*a6e0*/  LOP3.LUT R115, R120, R115, R35, 0xfe, !PT ;  /* 0x0000007378737212 */ /* 0x000fe400078efe23 */
[----:B------:R-:W-:-:S02]  /*a6f0*/  LOP3.LUT R7, R50, R11, R7, 0xfe, !PT ;  /* 0x0000000b32077212 */ /* 0x000fc400078efe07 */
[C---:B-1----:R-:W-:Y:S01]  /*a700*/  LOP3.LUT R6, R43.reuse, R22, RZ, 0x30, !PT ;  /* 0x000000162b067212 */ /* 0x042fe200078e30ff */
[----:B------:R-:W-:Y:S01]  /*a710*/  HADD2.F32 R22, -RZ, R22.H0_H0 ;  /* 0x20000016ff167230 */ /* 0x000fe20000004100 */
[----:B------:R-:W-:Y:S02]  /*a720*/  LOP3.LUT R115, R38, R37, R115, 0xfe, !PT ;  /* 0x0000002526737212 */ /* 0x000fe400078efe73 */
[----:B------:R-:W-:Y:S02]  /*a730*/  PRMT R14, R6, 0x9910, RZ ;  /* 0x00009910060e7816 */ /* 0x000fe400000000ff */
[----:B------:R-:W-:Y:S01]  /*a740*/  LOP3.LUT R6, R43, R150, RZ, 0x30, !PT ;  /* 0x000000962b067212 */ /* 0x000fe200078e30ff */
[----:B------:R-:W-:Y:S01]  /*a750*/  HADD2.F32 R150, -RZ, R150.H0_H0 ;  /* 0x20000096ff967230 */ /* 0x000fe20000004100 */
[----:B------:R-:W-:Y:S02]  /*a760*/  ISETP.NE.AND P3, PT, R14, RZ, PT ;  /* 0x000000ff0e00720c */ /* 0x000fe40003f65270 */
[----:B------:R-:W-:-:S02]  /*a770*/  PRMT R6, R6, 0x9910, RZ ;  /* 0x0000991006067816 */ /* 0x000fc400000000ff */
[----:B------:R-:W-:Y:S02]  /*a780*/  SEL R167, RZ, 0x200000, P3 ;  /* 0x00200000ffa77807 */ /* 0x000fe40001800000 */
[----:B------:R-:W-:Y:S01]  /*a790*/  LOP3.LUT R7, R52, R49, R7, 0xfe, !PT ;  /* 0x0000003134077212 */ /* 0x000fe200078efe07 */
[----:B------:R-:W-:Y:S01]  /*a7a0*/  IMAD.MOV.U32 R14, RZ, RZ, R6 ;  /* 0x000000ffff0e7224 */ /* 0x000fe200078e0006 */
[----:B------:R-:W-:Y:S02]  /*a7b0*/  SEL R6, RZ, 0x10000, P4 ;  /* 0x00010000ff067807 */ /* 0x000fe40002000000 */
[----:B------:R-:W-:Y:S02]  /*a7c0*/  LOP3.LUT R7, R54, R51, R7, 0xfe, !PT ;  /* 0x0000003336077212 */ /* 0x000fe400078efe07 */
[----:B------:R-:W-:Y:S02]  /*a7d0*/  ISETP.NE.AND P4, PT, R14, RZ, PT ;  /* 0x000000ff0e00720c */ /* 0x000fe40003f85270 */
[----:B------:R-:W-:-:S02]  /*a7e0*/  FSEL R14, RZ, 1, P3 ;  /* 0x3f800000ff0e7808 */ /* 0x000fc40001800000 */
[----:B------:R-:W-:Y:S02]  /*a7f0*/  SEL R161, RZ, 0x400000, P4 ;  /* 0x00400000ffa17807 */ /* 0x000fe40002000000 */
[----:B------:R-:W-:Y:S01]  /*a800*/  LOP3.LUT R7, R56, R53, R7, 0xfe, !PT ;  /* 0x0000003538077212 */ /* 0x000fe200078efe07 */
[----:B------:R-:W-:Y:S01]  /*a810*/  FFMA.FTZ R14, R14, R22, R127 ;  /* 0x000000160e0e7223 */ /* 0x000fe2000001007f */
[----:B------:R-:W-:Y:S01]  /*a820*/  FSEL R127, RZ, 1, P4 ;  /* 0x3f800000ff7f7808 */ /* 0x000fe20002000000 */
[----:B------:R-:W1:Y:S01]  /*a830*/  LDS.U16 R22, [R147+0x11200] ;  /* 0x0112000093167984 */ /* 0x000e620000000400 */
[----:B------:R-:W-:Y:S02]  /*a840*/  LOP3.LUT R7, R58, R55, R7, 0xfe, !PT ;  /* 0x000000373a077212 */ /* 0x000fe400078efe07 */
[----:B0-----:R-:W-:Y:S01]  /*a850*/  LOP3.LUT R137, R43, R16, RZ, 0x30, !PT ;  /* 0x000000102b897212 */ /* 0x001fe200078e30ff */
[----:B------:R-:W-:Y:S01]  /*a860*/  FFMA.FTZ R127, R127, R150, R14 ;  /* 0x000000967f7f7223 */ /* 0x000fe2000001000e */
[----:B------:R-:W-:Y:S01]  /*a870*/  LOP3.LUT R7, R60, R57, R7, 0xfe, !PT ;  /* 0x000000393c077212 */ /* 0x000fe200078efe07 */
[----:B------:R-:W0:Y:S01]  /*a880*/  LDS.U16 R14, [R147+0x11400] ;  /* 0x01140000930e7984 */ /* 0x000e220000000400 */
[----:B------:R-:W-:-:S02]  /*a890*/  PRMT R150, R137, 0x9910, RZ ;  /* 0x0000991089967816 */ /* 0x000fc400000000ff */
[----:B------:R-:W-:Y:S01]  /*a8a0*/  LOP3.LUT R137, R43, R12, RZ, 0x30, !PT ;  /* 0x0000000c2b897212 */ /* 0x000fe200078e30ff */
[----:B------:R-:W-:Y:S01]  /*a8b0*/  HADD2.F32 R12, -RZ, R12.H0_H0 ;  /* 0x2000000cff0c7230 */ /* 0x000fe20000004100 */
[----:B------:R-:W-:Y:S02]  /*a8c0*/  ISETP.NE.AND P5, PT, R150, RZ, PT ;  /* 0x000000ff9600720c */ /* 0x000fe40003fa5270 */
[----:B------:R-:W-:Y:S02]  /*a8d0*/  PRMT R137, R137, 0x9910, RZ ;  /* 0x0000991089897816 */ /* 0x000fe400000000ff */
[----:B------:R-:W-:Y:S02]  /*a8e0*/  LOP3.LUT R115, R122, R117, R115, 0xfe, !PT ;  /* 0x000000757a737212 */ /* 0x000fe400078efe73 */
[----:B------:R-:W-:Y:S01]  /*a8f0*/  ISETP.NE.AND P0, PT, R137, RZ, PT ;  /* 0x000000ff8900720c */ /* 0x000fe20003f05270 */
[----:B------:R-:W-:Y:S01]  /*a900*/  HADD2.F32 R137, -RZ, R16.H0_H0 ;  /* 0x20000010ff897230 */ /* 0x000fe20000004100 */
[----:B------:R-:W-:-:S02]  /*a910*/  FSEL R16, RZ, 1, P5 ;  /* 0x3f800000ff107808 */ /* 0x000fc40002800000 */
[----:B------:R-:W-:Y:S02]  /*a920*/  SEL R155, RZ, 0x1000000, P0 ;  /* 0x01000000ff9b7807 */ /* 0x000fe40000000000 */
[----:B------:R-:W-:Y:S01]  /*a930*/  LOP3.LUT R59, R62, R59, R7, 0xfe, !PT ;  /* 0x0000003b3e3b7212 */ /* 0x000fe200078efe07 */
[----:B------:R-:W-:Y:S01]  /*a940*/  FFMA.FTZ R16, R16, R137, R127 ;  /* 0x0000008910107223 */ /* 0x000fe2000001007f */
[----:B------:R-:W-:Y:S02]  /*a950*/  FSEL R127, RZ, 1, P0 ;  /* 0x3f800000ff7f7808 */ /* 0x000fe40000000000 */
[----:B------:R-:W-:Y:S02]  /*a960*/  LOP3.LUT R39, R40, R39, R115, 0xfe, !PT ;  /* 0x0000002728277212 */ /* 0x000fe400078efe73 */
[----:B------:R-:W-:Y:S01]  /*a970*/  LOP3.LUT R205, R192, 0x2, R205, 0xe2, !PT ;  /* 0x00000002c0cd7812 */ /* 0x000fe200078ee2cd */
[----:B------:R-:W-:Y:S01]  /*a980*/  FFMA.FTZ R127, R127, R12, R16 ;  /* 0x0000000c7f7f7223 */ /* 0x000fe20000010010 */
[----:B------:R-:W-:Y:S01]  /*a990*/  LOP3.LUT R39, R124, R119, R39, 0xfe, !PT ;  /* 0x000000777c277212 */ /* 0x000fe200078efe27 */
[----:B------:R-:W2:Y:S01]  /*a9a0*/  LDS.U16 R12, [R147+0x11600] ;  /* 0x01160000930c7984 */ /* 0x000ea20000000400 */
[----:B------:R-:W-:-:S02]  /*a9b0*/  LOP3.LUT R205, R212, R213, R205, 0xfe, !PT ;  /* 0x000000d5d4cd7212 */ /* 0x000fc400078efecd */
[----:B------:R-:W-:Y:S01]  /*a9c0*/  LOP3.LUT R39, R126, R41, R39, 0xfe, !PT ;  /* 0x000000297e277212 */ /* 0x000fe200078efe27 */
[----:B------:R-:W3:Y:S01]  /*a9d0*/  LDS.U16 R16, [R147+0x11800] ;  /* 0x0118000093107984 */ /* 0x000ee20000000400 */
[----:B------:R-:W-:Y:S02]  /*a9e0*/  LOP3.LUT R205, R206, R207, R205, 0xfe, !PT ;  /* 0x000000cfcecd7212 */ /* 0x000fe400078efecd */
[----:B------:R-:W-:Y:S02]  /*a9f0*/  LOP3.LUT R39, R136, R121, R39, 0xfe, !PT ;  /* 0x0000007988277212 */ /* 0x000fe400078efe27 */
[----:B-1----:R-:W-:Y:S02]  /*aa00*/  LOP3.LUT R137, R43, R22, RZ, 0x30, !PT ;  /* 0x000000162b897212 */ /* 0x002fe400078e30ff */
[----:B------:R-:W-:Y:S02]  /*aa10*/  LOP3.LUT R24, R24, R123, R39, 0xfe, !PT ;  /* 0x0000007b18187212 */ /* 0x000fe400078efe27 */
[----:B------:R-:W-:-:S02]  /*aa20*/  PRMT R150, R137, 0x9910, RZ ;  /* 0x0000991089967816 */ /* 0x000fc400000000ff */
[----:B0-----:R-:W-:Y:S01]  /*aa30*/  LOP3.LUT R137, R43, R14, RZ, 0x30, !PT ;  /* 0x0000000e2b897212 */ /* 0x001fe200078e30ff */
[----:B------:R-:W-:Y:S01]  /*aa40*/  HADD2.F32 R14, -RZ, R14.H0_H0 ;  /* 0x2000000eff0e7230 */ /* 0x000fe20000004100 */
[----:B------:R-:W-:Y:S02]  /*aa50*/  ISETP.NE.AND P1, PT, R150, RZ, PT ;  /* 0x000000ff9600720c */ /* 0x000fe40003f25270 */
[----:B------:R-:W-:Y:S02]  /*aa60*/  PRMT R137, R137, 0x9910, RZ ;  /* 0x0000991089897816 */ /* 0x000fe400000000ff */
[----:B------:R-:W-:Y:S02]  /*aa70*/  LOP3.LUT R10, R125, R10, R24, 0xfe, !PT ;  /* 0x0000000a7d0a7212 */ /* 0x000fe400078efe18 */
[----:B------:R-:W-:Y:S01]  /*aa80*/  ISETP.NE.AND P2, PT, R137, RZ, PT ;  /* 0x000000ff8900720c */ /* 0x000fe20003f45270 */
[----:B------:R-:W-:Y:S01]  /*aa90*/  HADD2.F32 R137, -RZ, R22.H0_H0 ;  /* 0x20000016ff897230 */ /* 0x000fe20000004100 */
[----:B------:R-:W-:-:S02]  /*aaa0*/  FSEL R22, RZ, 1, P1 ;  /* 0x3f800000ff167808 */ /* 0x000fc40000800000 */
[----:B------:R-:W-:Y:S01]  /*aab0*/  LOP3.LUT R4, R4, R9, R10, 0xfe, !PT ;  /* 0x0000000904047212 */ /* 0x000fe200078efe0a */
[----:B------:R-:W-:Y:S01]  /*aac0*/  IMAD.SHL.U32 R9, R220, 0x2, RZ ;  /* 0x00000002dc097824 */ /* 0x000fe200078e00ff */
[----:B------:R-:W-:Y:S01]  /*aad0*/  LOP3.LUT R199, R199, R200, R205, 0xfe, !PT ;  /* 0x000000c8c7c77212 */ /* 0x000fe200078efecd */
[----:B------:R-:W-:Y:S01]  /*aae0*/  FFMA.FTZ R22, R22, R137, R127 ;  /* 0x0000008916167223 */ /* 0x000fe2000001007f */
[----:B------:R-:W-:Y:S02]  /*aaf0*/  FSEL R127, RZ, 1, P2 ;  /* 0x3f800000ff7f7808 */ /* 0x000fe40001000000 */
[----:B------:R-:W-:Y:S02]  /*ab00*/  LOP3.LUT R190, R9, 0x2, R190, 0xe2, !PT ;  /* 0x0000000209be7812 */ /* 0x000fe400078ee2be */
[----:B------:R-:W-:Y:S01]  /*ab10*/  LOP3.LUT R193, R193, R194, R199, 0xfe, !PT ;  /* 0x000000c2c1c17212 */ /* 0x000fe200078efec7 */
[----:B------:R-:W-:Y:S01]  /*ab20*/  FFMA.FTZ R127, R127, R14, R22 ;  /* 0x0000000e7f7f7223 */ /* 0x000fe20000010016 */
[----:B------:R-:W-:Y:S01]  /*ab30*/  LOP3.LUT R190, R225, R226, R190, 0xfe, !PT ;  /* 0x000000e2e1be7212 */ /* 0x000fe200078efebe */
[----:B------:R-:W0:Y:S01]  /*ab40*/  LDS.U16 R22, [R147+0x11a00] ;  /* 0x011a000093167984 */ /* 0x000e220000000400 */
[----:B------:R-:W-:-:S02]  /*ab50*/  LOP3.LUT R184, R184, R189, R193, 0xfe, !PT ;  /* 0x000000bdb8b87212 */ /* 0x000fc400078efec1 */
[----:B--2---:R-:W-:Y:S01]  /*ab60*/  LOP3.LUT R137, R43, R12, RZ, 0x30, !PT ;  /* 0x0000000c2b897212 */ /* 0x004fe200078e30ff */
[----:B------:R-:W1:Y:S01]  /*ab70*/  LDS.U16 R14, [R147+0x11c00] ;  /* 0x011c0000930e7984 */ /* 0x000e620000000400 */
[----:B------:R-:W-:Y:S02]  /*ab80*/  LOP3.LUT R190, R221, R222, R190, 0xfe, !PT ;  /* 0x000000deddbe7212 */ /* 0x000fe400078efebe */
[----:B------:R-:W-:Y:S02]  /*ab90*/  PRMT R150, R137, 0x9910, RZ ;  /* 0x0000991089967816 */ /* 0x000fe400000000ff */
[----:B---3--:R-:W-:Y:S01]  /*aba0*/  LOP3.LUT R137, R43, R16, RZ, 0x30, !PT ;  /* 0x000000102b897212 */ /* 0x008fe200078e30ff */
[----:B------:R-:W-:Y:S01]  /*abb0*/  HADD2.F32 R16, -RZ, R16.H0_H0 ;  /* 0x20000010ff107230 */ /* 0x000fe20000004100 */
[----:B------:R-:W-:Y:S02]  /*abc0*/  ISETP.NE.AND P3, PT, R150, RZ, PT ;  /* 0x000000ff9600720c */ /* 0x000fe40003f65270 */
[----:B------:R-:W-:-:S02]  /*abd0*/  PRMT R137, R137, 0x9910, RZ ;  /* 0x0000991089897816 */ /* 0x000fc400000000ff */
[----:B------:R-:W-:Y:S02]  /*abe0*/  SEL R150, RZ, 0x800000, P5 ;  /* 0x00800000ff967807 */ /* 0x000fe40002800000 */
[----:B------:R-:W-:Y:S01]  /*abf0*/  ISETP.NE.AND P4, PT, R137, RZ, PT ;  /* 0x000000ff8900720c */ /* 0x000fe20003f85270 */
[----:B------:R-:W-:Y:S01]  /*ac00*/  HADD2.F32 R137, -RZ, R12.H0_H0 ;  /* 0x2000000cff897230 */ /* 0x000fe20000004100 */
[----:B------:R-:W-:Y:S02]  /*ac10*/  FSEL R12, RZ, 1, P3 ;  /* 0x3f800000ff0c7808 */ /* 0x000fe40001800000 */
[----:B------:R-:W-:Y:S02]  /*ac20*/  SEL R151, RZ, 0x8000000, P3 ;  /* 0x08000000ff977807 */ /* 0x000fe40001800000 */
[----:B------:R-:W-:Y:S01]  /*ac30*/  LOP3.LUT R190, R214, R215, R190, 0xfe, !PT ;  /* 0x000000d7d6be7212 */ /* 0x000fe200078efebe */
[----:B------:R-:W-:Y:S01]  /*ac40*/  FFMA.FTZ R12, R12, R137, R127 ;  /* 0x000000890c0c7223 */ /* 0x000fe2000001007f */
[----:B------:R-:W-:-:S02]  /*ac50*/  FSEL R127, RZ, 1, P4 ;  /* 0x3f800000ff7f7808 */ /* 0x000fc40002000000 */
[----:B------:R-:W-:Y:S02]  /*ac60*/  LOP3.LUT R190, R208, R209, R190, 0xfe, !PT ;  /* 0x000000d1d0be7212 */ /* 0x000fe400078efebe */
[----:B------:R-:W-:Y:S01]  /*ac70*/  LOP3.LUT R178, R185, R178, R184, 0xfe, !PT ;  /* 0x000000b2b9b27212 */ /* 0x000fe200078efeb8 */
[----:B------:R-:W-:Y:S01]  /*ac80*/  FFMA.FTZ R16, R127, R16, R12 ;  /* 0x000000107f107223 */ /* 0x000fe2000001000c */
[----:B------:R-:W-:Y:S01]  /*ac90*/  LOP3.LUT R190, R201, R202, R190, 0xfe, !PT ;  /* 0x000000cac9be7212 */ /* 0x000fe200078efebe */
[----:B------:R-:W2:Y:S01]  /*aca0*/  LDS.U16 R12, [R147+0x11e00] ;  /* 0x011e0000930c7984 */ /* 0x000ea20000000400 */
[----:B------:R-:W-:Y:S02]  /*acb0*/  LOP3.LUT R176, R176, R181, R178, 0xfe, !PT ;  /* 0x000000b5b0b07212 */ /* 0x000fe400078efeb2 */
[----:B------:R-:W-:Y:S02]  /*acc0*/  LOP3.LUT R190, R195, R196, R190, 0xfe, !PT ;  /* 0x000000c4c3be7212 */ /* 0x000fe400078efebe */
[----:B------:R-:W-:-:S02]  /*acd0*/  LOP3.LUT R176, R177, R6, R176, 0xfe, !PT ;  /* 0x00000006b1b07212 */ /* 0x000fc400078efeb0 */
[----:B------:R-:W-:Y:S02]  /*ace0*/  LOP3.LUT R182, R182, R187, R190, 0xfe, !PT ;  /* 0x000000bbb6b67212 */ /* 0x000fe400078efebe */
[----:B0-----:R-:W-:Y:S01]  /*acf0*/  LOP3.LUT R127, R43, R22, RZ, 0x30, !PT ;  /* 0x000000162b7f7212 */ /* 0x001fe200078e30ff */
[----:B------:R-:W-:Y:S01]  /*ad00*/  HADD2.F32 R22, -RZ, R22.H0_H0 ;  /* 0x20000016ff167230 */ /* 0x000fe20000004100 */
[----:B------:R-:W-:Y:S02]  /*ad10*/  LOP3.LUT R180, R180, R183, R182, 0xfe, !PT ;  /* 0x000000b7b4b47212 */ /* 0x000fe400078efeb6 */
[----:B------:R-:W-:Y:S02]  /*ad20*/  PRMT R137, R127, 0x9910, RZ ;  /* 0x000099107f897816 */ /* 0x000fe400000000ff */
[----:B-1----:R-:W-:Y:S01]  /*ad30*/  LOP3.LUT R127, R43, R14, RZ, 0x30, !PT ;  /* 0x0000000e2b7f7212 */ /* 0x002fe200078e30ff */
[----:B------:R-:W-:Y:S01]  /*ad40*/  HADD2.F32 R14, -RZ, R14.H0_H0 ;  /* 0x2000000eff0e7230 */ /* 0x000fe20000004100 */
[----:B------:R-:W-:Y:S01]  /*ad50*/  ISETP.NE.AND P5, PT, R137, RZ, PT ;  /* 0x000000ff8900720c */ /* 0x000fe20003fa5270 */
[----:B------:R-:W-:Y:S01]  /*ad60*/  HADD2.F32 R137, -RZ, R250.H0_H0 ;  /* 0x200000faff897230 */ /* 0x000fe20000004100 */
[----:B------:R-:W-:-:S02]  /*ad70*/  PRMT R127, R127, 0x9910, RZ ;  /* 0x000099107f7f7816 */ /* 0x000fc400000000ff */
[----:B------:R-:W-:Y:S02]  /*ad80*/  LOP3.LUT R174, R174, R179, R180, 0xfe, !PT ;  /* 0x000000b3aeae7212 */ /* 0x000fe400078efeb4 */
[----:B------:R-:W-:Y:S02]  /*ad90*/  ISETP.NE.AND P0, PT, R127, RZ, PT ;  /* 0x000000ff7f00720c */ /* 0x000fe40003f05270 */
[----:B------:R-:W-:Y:S02]  /*ada0*/  FSEL R127, RZ, 1, P5 ;  /* 0x3f800000ff7f7808 */ /* 0x000fe40002800000 */
[----:B------:R-:W-:Y:S02]  /*adb0*/  LOP3.LUT R168, R168, R171, R176, 0xfe, !PT ;  /* 0x000000aba8a87212 */ /* 0x000fe400078efeb0 */
[----:B------:R-:W-:Y:S01]  /*adc0*/  LOP3.LUT R59, R64, R61, R59, 0xfe, !PT ;  /* 0x0000003d403b7212 */ /* 0x000fe200078efe3b */
[----:B------:R-:W-:Y:S01]  /*add0*/  FFMA.FTZ R16, R127, R22, R16 ;  /* 0x000000167f107223 */ /* 0x000fe20000010010 */
[----:B------:R-:W-:-:S02]  /*ade0*/  FSEL R127, RZ, 1, P0 ;  /* 0x3f800000ff7f7808 */ /* 0x000fc40000000000 */
[----:B------:R-:W-:Y:S02]  /*adf0*/  SEL R22, RZ, 0x2000000, P1 ;  /* 0x02000000ff167807 */ /* 0x000fe40000800000 */
[----:B------:R-:W-:Y:S01]  /*ae00*/  LOP3.LUT R172, R172, R175, R174, 0xfe, !PT ;  /* 0x000000afacac7212 */ /* 0x000fe200078efeae */
[----:B------:R-:W-:Y:S01]  /*ae10*/  FFMA.FTZ R14, R127, R14, R16 ;  /* 0x0000000e7f0e7223 */ /* 0x000fe20000010010 */
[----:B------:R-:W-:Y:S02]  /*ae20*/  LOP3.LUT R162, R167, R162, R168, 0xfe, !PT ;  /* 0x000000a2a7a27212 */ /* 0x000fe400078efea8 */
[----:B------:R-:W-:Y:S02]  /*ae30*/  LOP3.LUT R59, R66, R63, R59, 0xfe, !PT ;  /* 0x0000003f423b7212 */ /* 0x000fe400078efe3b */
[----:B--2---:R-:W-:Y:S01]  /*ae40*/  LOP3.LUT R16, R43, R12, RZ, 0x30, !PT ;  /* 0x0000000c2b107212 */ /* 0x004fe200078e30ff */
[----:B------:R-:W-:Y:S01]  /*ae50*/  HADD2.F32 R12, -RZ, R12.H0_H0 ;  /* 0x2000000cff0c7230 */ /* 0x000fe20000004100 */
[----:B------:R-:W-:-:S02]  /*ae60*/  LOP3.LUT R4, R173, R160, R4, 0xfe, !PT ;  /* 0x000000a0ad047212 */ /* 0x000fc400078efe04 */
[----:B------:R-:W-:Y:S02]  /*ae70*/  PRMT R127, R16, 0x9910, RZ ;  /* 0x00009910107f7816 */ /* 0x000fe400000000ff */
[----:B------:R-:W-:Y:S01]  /*ae80*/  LOP3.LUT R16, R43, R248, RZ, 0x30, !PT ;  /* 0x000000f82b107212 */ /* 0x000fe200078e30ff */
[----:B------:R-:W-:Y:S01]  /*ae90*/  HADD2.F32 R248, -RZ, R248.H0_H0 ;  /* 0x200000f8fff87230 */ /* 0x000fe20000004100 */
[----:B------:R-:W-:Y:S02]  /*aea0*/  ISETP.NE.AND P1, PT, R127, RZ, PT ;  /* 0x000000ff7f00720c */ /* 0x000fe40003f25270 */
[----:B------:R-:W-:Y:S02]  /*aeb0*/  PRMT R16, R16, 0x9910, RZ ;  /* 0x0000991010107816 */ /* 0x000fe400000000ff */
[----:B------:R-:W-:Y:S02]  /*aec0*/  LOP3.LUT R166, R166, R169, R172, 0xfe, !PT ;  /* 0x000000a9a6a67212 */ /* 0x000fe400078efeac */
[----:B------:R-:W-:Y:S01]  /*aed0*/  LOP3.LUT R150, R150, R161, R162, 0xfe, !PT ;  /* 0x000000a196967212 */ /* 0x000fe200078efea2 */
[----:B------:R-:W-:Y:S01]  /*aee0*/  IMAD.MOV.U32 R127, RZ, RZ, R16 ;  /* 0x000000ffff7f7224 */ /* 0x000fe200078e0010 */
[----:B------:R-:W-:-:S02]  /*aef0*/  SEL R16, RZ, 0x4000000, P2 ;  /* 0x04000000ff107807 */ /* 0x000fc40001000000 */
[----:B------:R-:W-:Y:S02]  /*af00*/  LOP3.LUT R59, R68, R65, R59, 0xfe, !PT ;  /* 0x00000041443b7212 */ /* 0x000fe400078efe3b */
[----:B------:R-:W-:Y:S02]  /*af10*/  ISETP.NE.AND P2, PT, R127, RZ, PT ;  /* 0x000000ff7f00720c */ /* 0x000fe40003f45270 */
        /* <DEDUP_REMOVED lines=8> */
[C---:B------:R-:W-:Y:S01]  /*afa0*/  LOP3.LUT R12, R43.reuse, R250, RZ, 0x30, !PT ;  /* 0x000000fa2b0c7212 */ /* 0x040fe200078e30ff */
[----:B------:R-:W0:Y:S01]  /*afb0*/  LDS.U16 R248, [R147+0x12600] ;  /* 0x0126000093f87984 */ /* 0x000e220000000400 */
[----:B------:R-:W-:Y:S02]  /*afc0*/  LOP3.LUT R59, R70, R67, R59, 0xfe, !PT ;  /* 0x00000043463b7212 */ /* 0x000fe400078efe3b */
[----:B------:R-:W-:Y:S02]  /*afd0*/  PRMT R14, R12, 0x9910, RZ ;  /* 0x000099100c0e7816 */ /* 0x000fe400000000ff */
[----:B------:R-:W-:Y:S01]  /*afe0*/  LOP3.LUT R12, R43, R252, RZ, 0x30, !PT ;  /* 0x000000fc2b0c7212 */ /* 0x000fe200078e30ff */
[----:B------:R-:W-:Y:S01]  /*aff0*/  HADD2.F32 R252, -RZ, R252.H0_H0 ;  /* 0x200000fcfffc7230 */ /* 0x000fe20000004100 */
[----:B------:R-:W-:-:S02]  /*b000*/  ISETP.NE.AND P3, PT, R14, RZ, PT ;  /* 0x000000ff0e00720c */ /* 0x000fc40003f65270 */
[----:B------:R-:W-:Y:S02]  /*b010*/  PRMT R12, R12, 0x9910, RZ ;  /* 0x000099100c0c7816 */ /* 0x000fe400000000ff */
[----:B------:R-:W-:Y:S02]  /*b020*/  FSEL R250, RZ, 1, P3 ;  /* 0x3f800000fffa7808 */ /* 0x000fe40001800000 */
[----:B------:R-:W-:Y:S01]  /*b030*/  LOP3.LUT R186, R231, R186, R4, 0xfe, !PT ;  /* 0x000000bae7ba7212 */ /* 0x000fe200078efe04 */
[----:B------:R-:W-:Y:S01]  /*b040*/  IMAD.MOV.U32 R14, RZ, RZ, R12 ;  /* 0x000000ffff0e7224 */ /* 0x000fe200078e000c */
[----:B------:R-:W-:Y:S01]  /*b050*/  SEL R12, RZ, 0x10000000, P4 ;  /* 0x10000000ff0c7807 */ /* 0x000fe20002000000 */
[----:B------:R-:W-:Y:S01]  /*b060*/  FFMA.FTZ R127, R250, R137, R127 ;  /* 0x00000089fa7f7223 */ /* 0x000fe2000001007f */
[----:B------:R-:W-:Y:S02]  /*b070*/  LOP3.LUT R26, R26, R159, R152, 0xfe, !PT ;  /* 0x0000009f1a1a7212 */ /* 0x000fe400078efe98 */
[----:B------:R-:W-:-:S02]  /*b080*/  ISETP.NE.AND P4, PT, R14, RZ, PT ;  /* 0x000000ff0e00720c */ /* 0x000fc40003f85270 */
[----:B------:R-:W1:Y:S01]  /*b090*/  LDS.U16 R14, [R147+0x12800] ;  /* 0x01280000930e7984 */ /* 0x000e620000000400 */
[----:B------:R-:W-:Y:S02]  /*b0a0*/  LOP3.LUT R16, R151, R16, R22, 0xfe, !PT ;  /* 0x0000001097107212 */ /* 0x000fe400078efe16 */
[----:B------:R-:W-:Y:S02]  /*b0b0*/  FSEL R250, RZ, 1, P4 ;  /* 0x3f800000fffa7808 */ /* 0x000fe40002000000 */
[----:B------:R-:W-:Y:S02]  /*b0c0*/  LOP3.LUT R4, R72, R69, R59, 0xfe, !PT ;  /* 0x0000004548047212 */ /* 0x000fe400078efe3b */
[----:B------:R-:W-:Y:S01]  /*b0d0*/  LOP3.LUT R186, R218, R219, R186, 0xfe, !PT ;  /* 0x000000dbdaba7212 */ /* 0x000fe200078efeba */
[----:B------:R-:W-:Y:S01]  /*b0e0*/  FFMA.FTZ R127, R250, R252, R127 ;  /* 0x000000fcfa7f7223 */ /* 0x000fe2000001007f */
[----:B------:R-:W-:Y:S01]  /*b0f0*/  LOP3.LUT R9, R20, R153, R26, 0xfe, !PT ;  /* 0x0000009914097212 */ /* 0x000fe200078efe1a */
[----:B------:R-:W2:Y:S01]  /*b100*/  LDS.U16 R250, [R147+0x12a00] ;  /* 0x012a000093fa7984 */ /* 0x000ea20000000400 */
[----:B------:R-:W-:-:S02]  /*b110*/  LOP3.LUT R4, R74, R71, R4, 0xfe, !PT ;  /* 0x000000474a047212 */ /* 0x000fc400078efe04 */
[----:B------:R-:W-:Y:S01]  /*b120*/  LOP3.LUT R9, R18, R149, R9, 0xfe, !PT ;  /* 0x0000009512097212 */ /* 0x000fe200078efe09 */
[----:B------:R-:W-:Y:S01]  /*b130*/  LDS.U16 R252, [R147+0x13400] ;  /* 0x0134000093fc7984 */ /* 0x000fe20000000400 */
        /* <DEDUP_REMOVED lines=11> */
[----:B------:R-:W-:-:S03]  /*b1f0*/  HADD2.F32 R248, -RZ, R14.H0_H0 ;  /* 0x2000000efff87230 */ /* 0x000fc60000004100 */
[----:B------:R-:W-:-:S05]  /*b200*/  FSEL R14, RZ, 1, P0 ;  /* 0x3f800000ff0e7808 */ /* 0x000fca0000000000 */
[----:B------:R-:W-:Y:S01]  /*b210*/  FFMA.FTZ R247, R14, R248, R247 ;  /* 0x000000f80ef77223 */ /* 0x000fe200000100f7 */
[----:B--2---:R-:W-:Y:S01]  /*b220*/  LOP3.LUT R14, R43, R250, RZ, 0x30, !PT ;  /* 0x000000fa2b0e7212 */ /* 0x004fe200078e30ff */
        /* <DEDUP_REMOVED lines=20> */
[----:B------:R-:W-:Y:S01]  /*b370*/  FSEL R42, RZ, 1, P3 ;  /* 0x3f800000ff2a7808 */ /* 0x000fe20001800000 */
[----:B------:R-:W-:-:S04]  /*b380*/  IMAD.SHL.U32 R5, R5, 0x2, RZ ;  /* 0x0000000205057824 */ /* 0x000fc800078e00ff */
[----:B------:R-:W-:Y:S01]  /*b390*/  FFMA.FTZ R247, R42, R250, R247 ;  /* 0x000000fa2af77223 */ /* 0x000fe200000100f7 */
[----:B------:R-:W-:Y:S01]  /*b3a0*/  LOP3.LUT R2, R5, 0x2, R2, 0xe2, !PT ;  /* 0x0000000205027812 */ /* 0x000fe200078ee202 */
[----:B------:R-:W-:-:S05]  /*b3b0*/  IMAD.SHL.U32 R250, R75, 0x2, RZ ;  /* 0x000000024bfa7824 */ /* 0x000fca00078e00ff */
[----:B------:R-:W-:Y:S02]  /*b3c0*/  LOP3.LUT R75, R250, 0x2, R73, 0xe2, !PT ;  /* 0x00000002fa4b7812 */ /* 0x000fe400078ee249 */
[----:B------:R-:W-:Y:S01]  /*b3d0*/  LDS.U16 R250, [R147+0x13600] ;  /* 0x0136000093fa7984 */ /* 0x000fe20000000400 */
[----:B------:R-:W-:Y:S02]  /*b3e0*/  SEL R73, RZ, 0x8, P5 ;  /* 0x00000008ff497807 */ /* 0x000fe40002800000 */
[----:B------:R-:W-:Y:S02]  /*b3f0*/  LOP3.LUT R76, R77, R76, R75, 0xfe, !PT ;  /* 0x0000004c4d4c7212 */ /* 0x000fe400078efe4b */
[----:B------:R-:W-:Y:S02]  /*b400*/  LOP3.LUT R75, R43, R252, RZ, 0x30, !PT ;  /* 0x000000fc2b4b7212 */ /* 0x000fe400078e30ff */
[----:B------:R-:W-:Y:S02]  /*b410*/  LOP3.LUT R78, R79, R78, R76, 0xfe, !PT ;  /* 0x0000004e4f4e7212 */ /* 0x000fe400078efe4c */
[----:B------:R-:W-:-:S02]  /*b420*/  PRMT R75, R75, 0x9910, RZ ;  /* 0x000099104b4b7816 */ /* 0x000fc400000000ff */
        /* <DEDUP_REMOVED lines=9> */
[----:B0-----:R-:W-:-:S04]  /*b4c0*/  LOP3.LUT R249, R43, R248, RZ, 0x30, !PT ;  /* 0x000000f82bf97212 */ /* 0x001fc800078e30ff */
[----:B------:R-:W-:-:S04]  /*b4d0*/  PRMT R249, R249, 0x9910, RZ ;  /* 0x00009910f9f97816 */ /* 0x000fc800000000ff */
[----:B------:R-:W-:Y:S01]  /*b4e0*/  ISETP.NE.AND P5, PT, R249, RZ, PT ;  /* 0x000000fff900720c */ /* 0x000fe20003fa5270 */
[----:B------:R-:W-:-:S03]  /*b4f0*/  HADD2.F32 R249, -RZ, R248.H0_H0 ;  /* 0x200000f8fff97230 */ /* 0x000fc60000004100 */
[----:B------:R-:W-:Y:S02]  /*b500*/  FSEL R248, RZ, 1, P5 ;  /* 0x3f800000fff87808 */ /* 0x000fe40002800000 */
[----:B------:R-:W-:-:S03]  /*b510*/  SEL R36, RZ, 0x200, P5 ;  /* 0x00000200ff247807 */ /* 0x000fc60002800000 */
[----:B------:R-:W-:Y:S01]  /*b520*/  FFMA.FTZ R247, R248, R249, R247 ;  /* 0x000000f9f8f77223 */ /* 0x000fe200000100f7 */
[----:B------:R-:W-:Y:S02]  /*b530*/  SEL R248, RZ, 0x10, P0 ;  /* 0x00000010fff87807 */ /* 0x000fe40000000000 */
[----:B------:R-:W-:Y:S01]  /*b540*/  ISETP.NE.AND P0, PT, R75, RZ, PT ;  /* 0x000000ff4b00720c */ /* 0x000fe20003f05270 */
[----:B------:R-:W-:-:S03]  /*b550*/  HADD2.F32 R75, -RZ, R252.H0_H0 ;  /* 0x200000fcff4b7230 */ /* 0x000fc60000004100 */
[----:B------:R-:W-:Y:S02]  /*b560*/  FSEL R252, RZ, 1, P0 ;  /* 0x3f800000fffc7808 */ /* 0x000fe40000000000 */
[----:B------:R-:W-:-:S03]  /*b570*/  SEL R120, RZ, 0x400, P0 ;  /* 0x00000400ff787807 */ /* 0x000fc60000000000 */
[----:B------:R-:W-:Y:S01]  /*b580*/  FFMA.FTZ R247, R252, R75, R247 ;  /* 0x0000004bfcf77223 */ /* 0x000fe200000100f7 */
[----:B------:R-:W-:Y:S01]  /*b590*/  LOP3.LUT R75, R43, R250, RZ, 0x30, !PT ;  /* 0x000000fa2b4b7212 */ /* 0x000fe200078e30ff */
[----:B------:R-:W-:-:S03]  /*b5a0*/  IMAD.SHL.U32 R252, R97, 0x2, RZ ;  /* 0x0000000261fc7824 */ /* 0x000fc600078e00ff */
        /* <DEDUP_REMOVED lines=9> */
[----:B------:R-:W-:-:S05]  /*b640*/  PRMT R77, R77, 0x9910, RZ ;  /* 0x000099104d4d7816 */ /* 0x000fca00000000ff */
[----:B------:R-:W-:Y:S01]  /*b650*/  IMAD.MOV.U32 R97, RZ, RZ, R77 ;  /* 0x000000ffff617224 */ /* 0x000fe200078e004d */
[----:B------:R-:W-:Y:S02]  /*b660*/  LOP3.LUT R77, R252, 0x2, R19, 0xe2, !PT ;  /* 0x00000002fc4d7812 */ /* 0x000fe400078ee213 */
[----:B------:R-:W0:Y:S01]  /*b670*/  LDS.U16 R252, [R147+0x13a00] ;  /* 0x013a000093fc7984 */ /* 0x000e220000000400 */
[----:B------:R-:W-:Y:S02]  /*b680*/  SEL R19, RZ, 0x40, P2 ;  /* 0x00000040ff137807 */ /* 0x000fe40001000000 */
[----:B------:R-:W-:Y:S01]  /*b690*/  ISETP.NE.AND P2, PT, R97, RZ, PT ;  /* 0x000000ff6100720c */ /* 0x000fe20003f45270 */
[----:B------:R-:W-:Y:S01]  /*b6a0*/  HADD2.F32 R97, -RZ, R250.H0_H0 ;  /* 0x200000faff617230 */ /* 0x000fe20000004100 */
[----:B------:R-:W-:Y:S02]  /*b6b0*/  LOP3.LUT R99, R102, R99, R77, 0xfe, !PT ;  /* 0x0000006366637212 */ /* 0x000fe400078efe4d */
[----:B------:R-:W-:-:S02]  /*b6c0*/  FSEL R250, RZ, 1, P2 ;  /* 0x3f800000fffa7808 */ /* 0x000fc40001000000 */
[----:B------:R-:W-:Y:S02]  /*b6d0*/  SEL R102, RZ, 0x80, P3 ;  /* 0x00000080ff667807 */ /* 0x000fe40001800000 */
[----:B------:R-:W-:Y:S01]  /*b6e0*/  SEL R48, RZ, 0x1000, P2 ;  /* 0x00001000ff307807 */ /* 0x000fe20001000000 */
[----:B------:R-:W-:Y:S01]  /*b6f0*/  FFMA.FTZ R247, R250, R97, R247 ;  /* 0x00000061faf77223 */ /* 0x000fe200000100f7 */
[----:B------:R-:W-:Y:S01]  /*b700*/  LOP3.LUT R99, R104, R21, R99, 0xfe, !PT ;  /* 0x0000001568637212 */ /* 0x000fe200078efe63 */
[----:B------:R-:W1:Y:S01]  /*b710*/  LDS.U16 R250, [R147+0x13c00] ;  /* 0x013c000093fa7984 */ /* 0x000e620000000400 */
[----:B------:R-:W-:Y:S02]  /*b720*/  LOP3.LUT R2, R102, R19, R2, 0xfe, !PT ;  /* 0x0000001366027212 */ /* 0x000fe400078efe02 */
[----:B------:R-:W-:-:S04]  /*b730*/  LOP3.LUT R99, R106, R101, R99, 0xfe, !PT ;  /* 0x000000656a637212 */ /* 0x000fc800078efe63 */
[----:B------:R-:W-:-:S04]  /*b740*/  LOP3.LUT R23, R108, R23, R99, 0xfe, !PT ;  /* 0x000000176c177212 */ /* 0x000fc800078efe63 */
[----:B------:R-:W-:-:S04]  /*b750*/  LOP3.LUT R23, R156, R103, R23, 0xfe, !PT ;  /* 0x000000679c177212 */ /* 0x000fc800078efe17 */
[----:B------:R-:W-:Y:S01]  /*b760*/  LOP3.LUT R23, R110, R25, R23, 0xfe, !PT ;  /* 0x000000196e177212 */ /* 0x000fe200078efe17 */
[----:B------:R-:W-:-:S03]  /*b770*/  IMAD.SHL.U32 R25, R246, 0x2, RZ ;  /* 0x00000002f6197824 */ /* 0x000fc600078e00ff */
[----:B------:R-:W-:Y:S02]  /*b780*/  LOP3.LUT R23, R112, R105, R23, 0xfe, !PT ;  /* 0x0000006970177212 */ /* 0x000fe400078efe17 */
[----:B------:R-:W-:Y:S02]  /*b790*/  LOP3.LUT R188, R25, 0x2, R188, 0xe2, !PT ;  /* 0x0000000219bc7812 */ /* 0x000fe400078ee2bc */
[----:B------:R-:W-:Y:S02]  /*b7a0*/  LOP3.LUT R23, R28, R27, R23, 0xfe, !PT ;  /* 0x0000001b1c177212 */ /* 0x000fe400078efe17 */
[----:B------:R-:W-:Y:S01]  /*b7b0*/  LOP3.LUT R188, R244, R245, R188, 0xfe, !PT ;  /* 0x000000f5f4bc7212 */ /* 0x000fe200078efebc */
[----:B0-----:R-:W-:Y:S01]  /*b7c0*/  HADD2.F32 R97, -RZ, R252.H0_H0 ;  /* 0x200000fcff617230 */ /* 0x001fe20000004100 */
[----:B------:R-:W-:Y:S02]  /*b7d0*/  LOP3.LUT R77, R43, R252, RZ, 0x30, !PT ;  /* 0x000000fc2b4d7212 */ /* 0x000fe400078e30ff */
[----:B------:R-:W-:-:S02]  /*b7e0*/  LOP3.LUT R188, R242, R243, R188, 0xfe, !PT ;  /* 0x000000f3f2bc7212 */ /* 0x000fc400078efebc */
[----:B------:R-:W-:Y:S02]  /*b7f0*/  PRMT R77, R77, 0x9910, RZ ;  /* 0x000099104d4d7816 */ /* 0x000fe400000000ff */
[----:B------:R-:W-:Y:S02]  /*b800*/  LOP3.LUT R188, R240, R241, R188, 0xfe, !PT ;  /* 0x000000f1f0bc7212 */ /* 0x000fe400078efebc */
[----:B------:R-:W-:Y:S02]  /*b810*/  ISETP.NE.AND P3, PT, R77, RZ, PT ;  /* 0x000000ff4d00720c */ /* 0x000fe40003f65270 */
[----:B------:R-:W-:Y:S02]  /*b820*/  LOP3.LUT R188, R238, R239, R188, 0xfe, !PT ;  /* 0x000000efeebc7212 */ /* 0x000fe400078efebc */
[----:B------:R-:W-:Y:S02]  /*b830*/  FSEL R252, RZ, 1, P3 ;  /* 0x3f800000fffc7808 */ /* 0x000fe40001800000 */
[----:B-1----:R-:W-:-:S02]  /*b840*/  LOP3.LUT R77, R43, R250, RZ, 0x30, !PT ;  /* 0x000000fa2b4d7212 */ /* 0x002fc400078e30ff */
[----:B------:R-:W-:Y:S01]  /*b850*/  LOP3.LUT R188, R236, R237, R188, 0xfe, !PT ;  /* 0x000000edecbc7212 */ /* 0x000fe200078efebc */
[----:B------:R-:W-:Y:S01]  /*b860*/  FFMA.FTZ R97, R252, R97, R247 ;  /* 0x00000061fc617223 */ /* 0x000fe200000100f7 */
[----:B------:R-:W-:Y:S01]  /*b870*/  PRMT R247, R77, 0x9910, RZ ;  /* 0x000099104df77816 */ /* 0x000fe200000000ff */
[----:B------:R-:W0:Y:S01]  /*b880*/  LDS.U16 R252, [R147+0x14000] ;  /* 0x0140000093fc7984 */ /* 0x000e220000000400 */
[----:B------:R-:W-:Y:S02]  /*b890*/  SEL R77, RZ, 0x100, P4 ;  /* 0x00000100ff4d7807 */ /* 0x000fe40002000000 */
[----:B------:R-:W-:Y:S01]  /*b8a0*/  ISETP.NE.AND P4, PT, R247, RZ, PT ;  /* 0x000000fff700720c */ /* 0x000fe20003f85270 */
[----:B------:R-:W-:Y:S01]  /*b8b0*/  HADD2.F32 R247, -RZ, R250.H0_H0 ;  /* 0x200000fafff77230 */ /* 0x000fe20000004100 */
[----:B------:R-:W-:Y:S02]  /*b8c0*/  LOP3.LUT R188, R234, R235, R188, 0xfe, !PT ;  /* 0x000000ebeabc7212 */ /* 0x000fe400078efebc */
[----:B------:R-:W-:-:S02]  /*b8d0*/  FSEL R250, RZ, 1, P4 ;  /* 0x3f800000fffa7808 */ /* 0x000fc40002000000 */
[----:B------:R-:W-:Y:S02]  /*b8e0*/  SEL R79, RZ, 0x4000, P4 ;  /* 0x00004000ff4f7807 */ /* 0x000fe40002000000 */
[----:B------:R-:W-:Y:S01]  /*b8f0*/  LOP3.LUT R188, R232, R233, R188, 0xfe, !PT ;  /* 0x000000e9e8bc7212 */ /* 0x000fe200078efebc */
[----:B------:R-:W-:Y:S01]  /*b900*/  FFMA.FTZ R97, R250, R247, R97 ;  /* 0x000000f7fa617223 */ /* 0x000fe20000010061 */
[----:B------:R-:W-:Y:S01]  /*b910*/  LOP3.LUT R2, R36, R77, R2, 0xfe, !PT ;  /* 0x0000004d24027212 */ /* 0x000fe200078efe02 */
[----:B------:R-:W1:Y:S01]  /*b920*/  LDS.U16 R250, [R147+0x13e00] ;  /* 0x013e000093fa7984 */ /* 0x000e620000000400 */
        /* <DEDUP_REMOVED lines=13> */
[----:B0-----:R-:W-:Y:S02]  /*ba00*/  LOP3.LUT R35, R43, R252, RZ, 0x30, !PT ;  /* 0x000000fc2b237212 */ /* 0x001fe400078e30ff */
[----:B------:R-:W-:-:S02]  /*ba10*/  LOP3.LUT R6, R34, R33, R23, 0xfe, !PT ;  /* 0x0000002122067212 */ /* 0x000fc400078efe17 */
[----:B------:R-:W-:Y:S02]  /*ba20*/  PRMT R35, R35, 0x9910, RZ ;  /* 0x0000991023237816 */ /* 0x000fe400000000ff */
[----:B------:R-:W-:Y:S02]  /*ba30*/  LOP3.LUT R8, R8, R157, R188, 0xfe, !PT ;  /* 0x0000009d08087212 */ /* 0x000fe400078efebc */
[----:B------:R-:W-:Y:S01]  /*ba40*/  ISETP.NE.AND P0, PT, R35, RZ, PT ;  /* 0x000000ff2300720c */ /* 0x000fe20003f05270 */
[----:B------:R-:W-:-:S03]  /*ba50*/  HADD2.F32 R35, -RZ, R252.H0_H0 ;  /* 0x200000fcff237230 */ /* 0x000fc60000004100 */
[----:B------:R-:W-:Y:S02]  /*ba60*/  FSEL R252, RZ, 1, P0 ;  /* 0x3f800000fffc7808 */ /* 0x000fe40000000000 */
[----:B-1----:R-:W-:Y:S02]  /*ba70*/  LOP3.LUT R247, R43, R250, RZ, 0x30, !PT ;  /* 0x000000fa2bf77212 */ /* 0x002fe400078e30ff */
[----:B------:R-:W-:Y:S02]  /*ba80*/  SEL R104, RZ, 0x10000, P0 ;  /* 0x00010000ff687807 */ /* 0x000fe40000000000 */
        /* <DEDUP_REMOVED lines=15> */
[----:B------:R-:W-:-:S02]  /*bb80*/  PRMT R3, R3, 0x9910, RZ ;  /* 0x0000991003037816 */ /* 0x000fc400000000ff */
[----:B------:R-:W-:Y:S01]  /*bb90*/  LOP3.LUT R2, R35, R120, R2, 0xfe, !PT ;  /* 0x0000007823027212 */ /* 0x000fe200078efe02 */
[----:B------:R-:W-:Y:S01]  /*bba0*/  FFMA.FTZ R97, R250, R247, R97 ;  /* 0x000000f7fa617223 */ /* 0x000fe20000010061 */
[----:B------:R-:W-:Y:S01]  /*bbb0*/  ISETP.NE.AND P2, PT, R3, RZ, PT ;  /* 0x000000ff0300720c */ /* 0x000fe20003f45270 */
[----:B------:R-:W0:Y:S01]  /*bbc0*/  LDS.U16 R250, [R147+0x14600] ;  /* 0x0146000093fa7984 */ /* 0x000e220000000400 */
[----:B------:R-:W-:Y:S02]  /*bbd0*/  HADD2.F32 R3, -RZ, R252.H0_H0 ;  /* 0x200000fcff037230 */ /* 0x000fe40000004100 */
[----:B------:R-:W-:Y:S02]  /*bbe0*/  FSEL R252, RZ, 1, P2 ;  /* 0x3f800000fffc7808 */ /* 0x000fe40001000000 */
[----:B------:R-:W-:-:S03]  /*bbf0*/  SEL R38, RZ, 0x40000, P2 ;  /* 0x00040000ff267807 */ /* 0x000fc60001000000 */
        /* <DEDUP_REMOVED lines=11> */
[----:B------:R-:W-:Y:S01]  /*bcb0*/  LOP3.LUT R2, R3, R48, R2, 0xfe, !PT ;  /* 0x0000003003027212 */ /* 0x000fe200078efe02 */
[----:B------:R-:W-:Y:S01]  /*bcc0*/  FFMA.FTZ R97, R250, R247, R97 ;  /* 0x000000f7fa617223 */ /* 0x000fe20000010061 */
[----:B------:R-:W-:Y:S01]  /*bcd0*/  ISETP.NE.AND P4, PT, R76, RZ, PT ;  /* 0x000000ff4c00720c */ /* 0x000fe20003f85270 */
[----:B------:R-:W0:Y:S03]  /*bce0*/  LDS.U16 R250, [R147+0x14a00] ;  /* 0x014a000093fa7984 */ /* 0x000e260000000400 */
        /* <DEDUP_REMOVED lines=48> */
[----:B------:R-:W-:Y:S02]  /*bff0*/  LOP3.LUT R2, R37, R38, R2, 0xfe, !PT ;  /* 0x0000002625027212 */ /* 0x000fe400078efe02 */
        /* <DEDUP_REMOVED lines=14> */
[----:B------:R-:W-:Y:S01]  /*c0e0*/  LOP3.LUT R247, R81, R80, R78, 0xfe, !PT ;  /* 0x0000005051f77212 */ /* 0x000fe200078efe4e */
[----:B------:R-:W0:Y:S01]  /*c0f0*/  LDS.U16 R250, [R147+0x15a00] ;  /* 0x015a000093fa7984 */ /* 0x000e220000000400 */
[----:B-1----:R-:W-:Y:S01]  /*c100*/  LOP3.LUT R78, R43, R252, RZ, 0x30, !PT ;  /* 0x000000fc2b4e7212 */ /* 0x002fe200078e30ff */
[----:B------:R-:W-:Y:S01]  /*c110*/  HADD2.F32 R252, -RZ, R252.H0_H0 ;  /* 0x200000fcfffc7230 */ /* 0x000fe20000004100 */
[----:B------:R-:W-:Y:S02]  /*c120*/  LOP3.LUT R82, R83, R82, R247, 0xfe, !PT ;  /* 0x0000005253527212 */ /* 0x000fe400078efef7 */
[----:B------:R-:W-:Y:S02]  /*c130*/  PRMT R80, R78, 0x9910, RZ ;  /* 0x000099104e507816 */ /* 0x000fe400000000ff */
[----:B------:R-:W-:-:S02]  /*c140*/  SEL R78, RZ, 0x400000, P0 ;  /* 0x00400000ff4e7807 */ /* 0x000fc40000000000 */
[----:B------:R-:W-:Y:S02]  /*c150*/  ISETP.NE.AND P0, PT, R80, RZ, PT ;  /* 0x000000ff5000720c */ /* 0x000fe40003f05270 */
[----:B------:R-:W-:Y:S02]  /*c160*/  LOP3.LUT R44, R45, R44, R82, 0xfe, !PT ;  /* 0x0000002c2d2c7212 */ /* 0x000fe400078efe52 */
[----:B------:R-:W-:Y:S02]  /*c170*/  FSEL R80, RZ, 1, P0 ;  /* 0x3f800000ff507808 */ /* 0x000fe40000000000 */
[----:B------:R-:W-:-:S03]  /*c180*/  LOP3.LUT R44, R85, R84, R44, 0xfe, !PT ;  /* 0x00000054552c7212 */ /* 0x000fc600078efe2c */
[----:B------:R-:W-:Y:S01]  /*c190*/  FFMA.FTZ R80, R80, R252, R97 ;  /* 0x000000fc50507223 */ /* 0x000fe20000010061 */
[----:B------:R-:W-:Y:S01]  /*c1a0*/  LOP3.LUT R44, R47, R46, R44, 0xfe, !PT ;  /* 0x0000002e2f2c7212 */ /* 0x000fe200078efe2c */
[----:B------:R-:W1:Y:S03]  /*c1b0*/  LDS.U16 R252, [R147+0x15c00] ;  /* 0x015c000093fc7984 */ /* 0x000e660000000400 */
[----:B------:R-:W-:-:S04]  /*c1c0*/  LOP3.LUT R44, R87, R86, R44, 0xfe, !PT ;  /* 0x00000056572c7212 */ /* 0x000fc800078efe2c */
[----:B------:R-:W-:-:S04]  /*c1d0*/  LOP3.LUT R13, R13, R88, R44, 0xfe, !PT ;  /* 0x000000580d0d7212 */ /* 0x000fc800078efe2c */
[----:B------:R-:W-:-:S04]  /*c1e0*/  LOP3.LUT R13, R90, R89, R13, 0xfe, !PT ;  /* 0x000000595a0d7212 */ /* 0x000fc800078efe0d */
[----:B------:R-:W-:-:S04]  /*c1f0*/  LOP3.LUT R13, R92, R91, R13, 0xfe, !PT ;  /* 0x0000005b5c0d7212 */ /* 0x000fc800078efe0d */
[----:B------:R-:W-:Y:S02]  /*c200*/  LOP3.LUT R13, R94, R15, R13, 0xfe, !PT ;  /* 0x0000000f5e0d7212 */ /* 0x000fe400078efe0d */
[----:B0-----:R-:W-:Y:S01]  /*c210*/  LOP3.LUT R81, R43, R250, RZ, 0x30, !PT ;  /* 0x000000fa2b517212 */ /* 0x001fe200078e30ff */
[----:B------:R-:W-:Y:S01]  /*c220*/  HADD2.F32 R250, -RZ, R250.H0_H0 ;  /* 0x200000fafffa7230 */ /* 0x000fe20000004100 */
[----:B------:R-:W-:Y:S01]  /*c230*/  LOP3.LUT R13, R96, R93, R13, 0xfe, !PT ;  /* 0x0000005d600d7212 */ /* 0x000fe200078efe0d */
[----:B------:R0:W2:Y:S01]  /*c240*/  POPC R15, R4 ;  /* 0x00000004000f7309 */ /* 0x0000a20000000000 */
[----:B------:R-:W-:Y:S02]  /*c250*/  PRMT R97, R81, 0x9910, RZ ;  /* 0x0000991051617816 */ /* 0x000fe400000000ff */
[----:B------:R-:W-:Y:S02]  /*c260*/  SEL R81, RZ, 0x800000, P1 ;  /* 0x00800000ff517807 */ /* 0x000fe40000800000 */
[----:B------:R-:W-:-:S02]  /*c270*/  ISETP.NE.AND P1, PT, R97, RZ, PT ;  /* 0x000000ff6100720c */ /* 0x000fc40003f25270 */
[----:B------:R-:W-:Y:S02]  /*c280*/  LOP3.LUT R13, R98, R17, R13, 0xfe, !PT ;  /* 0x00000011620d7212 */ /* 0x000fe400078efe0d */
[----:B------:R-:W-:Y:S01]  /*c290*/  FSEL R97, RZ, 1, P1 ;  /* 0x3f800000ff617808 */ /* 0x000fe20000800000 */
[----:B------:R0:W3:Y:S01]  /*c2a0*/  POPC R17, R8 ;  /* 0x0000000800117309 */ /* 0x0000e20000000000 */
[----:B------:R-:W-:Y:S02]  /*c2b0*/  LOP3.LUT R2, R81, R78, R2, 0xfe, !PT ;  /* 0x0000004e51027212 */ /* 0x000fe400078efe02 */
[----:B------:R-:W-:Y:S01]  /*c2c0*/  LOP3.LUT R5, R100, R95, R13, 0xfe, !PT ;  /* 0x0000005f64057212 */ /* 0x000fe200078efe0d */
[----:B------:R-:W-:Y:S01]  /*c2d0*/  FFMA.FTZ R80, R97, R250, R80 ;  /* 0x000000fa61507223 */ /* 0x000fe20000010050 */
[----:B------:R-:W-:Y:S01]  /*c2e0*/  SEL R11, RZ, 0x20000000, P1 ;  /* 0x20000000ff0b7807 */ /* 0x000fe20000800000 */
[----:B------:R-:W4:Y:S01]  /*c2f0*/  LDS.U16 R250, [R147+0x15e00] ;  /* 0x015e000093fa7984 */ /* 0x000f220000000400 */
[----:B-1----:R-:W-:Y:S01]  /*c300*/  LOP3.LUT R97, R43, R252, RZ, 0x30, !PT ;  /* 0x000000fc2b617212 */ /* 0x002fe200078e30ff */
[----:B------:R-:W-:Y:S01]  /*c310*/  HADD2.F32 R252, -RZ, R252.H0_H0 ;  /* 0x200000fcfffc7230 */ /* 0x000fe20000004100 */
[----:B------:R0:W1:Y:S02]  /*c320*/  POPC R24, R5 ;  /* 0x0000000500187309 */ /* 0x0000640000000000 */
[----:B------:R-:W-:-:S02]  /*c330*/  PRMT R101, R97, 0x9910, RZ ;  /* 0x0000991061657816 */ /* 0x000fc400000000ff */
[----:B------:R-:W-:Y:S02]  /*c340*/  SEL R97, RZ, 0x1000000, P2 ;  /* 0x01000000ff617807 */ /* 0x000fe40001000000 */
[----:B------:R-:W-:Y:S02]  /*c350*/  ISETP.NE.AND P2, PT, R101, RZ, PT ;  /* 0x000000ff6500720c */ /* 0x000fe40003f45270 */
[----:B------:R0:W0:Y:S02]  /*c360*/  POPC R13, R6 ;  /* 0x00000006000d7309 */ /* 0x0000240000000000 */
[----:B------:R-:W-:-:S05]  /*c370*/  FSEL R101, RZ, 1, P2 ;  /* 0x3f800000ff657808 */ /* 0x000fca0001000000 */
[----:B------:R-:W-:Y:S01]  /*c380*/  FFMA.FTZ R101, R101, R252, R80 ;  /* 0x000000fc65657223 */ /* 0x000fe20000010050 */
[----:B----4-:R-:W-:Y:S01]  /*c390*/  LOP3.LUT R80, R43, R250, RZ, 0x30, !PT ;  /* 0x000000fa2b507212 */ /* 0x010fe200078e30ff */
[----:B------:R-:W-:-:S03]  /*c3a0*/  HADD2.F32 R250, -RZ, R250.H0_H0 ;  /* 0x200000fafffa7230 */ /* 0x000fc60000004100 */
[----:B------:R-:W-:Y:S02]  /*c3b0*/  PRMT R106, R80, 0x9910, RZ ;  /* 0x00009910506a7816 */ /* 0x000fe400000000ff */
[----:B------:R-:W-:Y:S02]  /*c3c0*/  SEL R80, RZ, 0x2000000, P3 ;  /* 0x02000000ff507807 */ /* 0x000fe40001800000 */
[----:B------:R-:W-:Y:S02]  /*c3d0*/  ISETP.NE.AND P3, PT, R106, RZ, PT ;  /* 0x000000ff6a00720c */ /* 0x000fe40003f65270 */
[----:B------:R-:W-:Y:S02]  /*c3e0*/  LOP3.LUT R2, R80, R97, R2, 0xfe, !PT ;  /* 0x0000006150027212 */ /* 0x000fe400078efe02 */
[----:B------:R-:W-:Y:S02]  /*c3f0*/  FSEL R106, RZ, 1, P3 ;  /* 0x3f800000ff6a7808 */ /* 0x000fe40001800000 */
[----:B------:R-:W-:-:S02]  /*c400*/  LOP3.LUT R2, R3, R49, R2, 0xfe, !PT ;  /* 0x0000003103027212 */ /* 0x000fc400078efe02 */
[----:B------:R-:W-:Y:S01]  /*c410*/  SEL R3, RZ, 0x10000000, P0 ;  /* 0x10000000ff037807 */ /* 0x000fe20000000000 */
[----:B------:R-:W-:-:S03]  /*c420*/  FFMA.FTZ R101, R106, R250, R101 ;  /* 0x000000fa6a657223 */ /* 0x000fc60000010065 */
[----:B------:R-:W-:Y:S02]  /*c430*/  LOP3.LUT R11, R11, R3, R2, 0xfe, !PT ;  /* 0x000000030b0b7212 */ /* 0x000fe400078efe02 */
[----:B------:R-:W4:Y:S01]  /*c440*/  SHFL.DOWN P4, R52, R101, 0x1, 0x1f ;  /* 0x08201f0065347f89 */ /* 0x000f220000080000 */
[----:B------:R-:W-:Y:S02]  /*c450*/  SEL R2, RZ, 0x40000000, P2 ;  /* 0x40000000ff027807 */ /* 0x000fe40001000000 */
[----:B------:R-:W-:-:S04]  /*c460*/  SEL R3, RZ, 0x80000000, P3 ;  /* 0x80000000ff037807 */ /* 0x000fc80001800000 */
[----:B------:R-:W-:Y:S01]  /*c470*/  LOP3.LUT R11, R3, R2, R11, 0xfe, !PT ;  /* 0x00000002030b7212 */ /* 0x000fe200078efe0b */
[----:B----4-:R-:W-:-:S05]  /*c480*/  @P4 FADD R52, R101, R52 ;  /* 0x0000003465344221 */ /* 0x010fca0000000000 */
[----:B------:R-:W4:Y:S02]  /*c490*/  SHFL.DOWN P4, R7, R52, 0x2, 0x1f ;  /* 0x08401f0034077f89 */ /* 0x000f240000080000 */
[----:B----4-:R-:W-:-:S05]  /*c4a0*/  @P4 FADD R7, R52, R7 ;  /* 0x0000000734074221 */ /* 0x010fca0000000000 */
[----:B------:R-:W4:Y:S02]  /*c4b0*/  SHFL.DOWN P4, R10, R7, 0x4, 0x1f ;  /* 0x08801f00070a7f89 */ /* 0x000f240000080000 */
[----:B----4-:R-:W-:Y:S01]  /*c4c0*/  @P4 FADD R10, R7, R10 ;  /* 0x0000000a070a4221 */ /* 0x010fe20000000000 */
[----:B------:R-:W-:-:S04]  /*c4d0*/  LOP3.LUT R7, R164, R165, R186, 0xfe, !PT ;  /* 0x000000a5a4077212 */ /* 0x000fc800078efeba */
[----:B------:R-:W4:Y:S01]  /*c4e0*/  SHFL.DOWN P4, R25, R10, 0x8, 0x1f ;  /* 0x09001f000a197f89 */ /* 0x000f220000080000 */
[----:B------:R0:W0:Y:S01]  /*c4f0*/  POPC R28, R7 ;  /* 0x00000007001c7309 */ /* 0x0000220000000000 */
[----:B----4-:R-:W-:Y:S01]  /*c500*/  @P4 FADD R25, R10, R25 ;  /* 0x000000190a194221 */ /* 0x010fe20000000000 */
[----:B------:R-:W-:-:S06]  /*c510*/  LOP3.LUT R10, R137, R12, R16, 0xfe, !PT ;  /* 0x0000000c890a7212 */ /* 0x000fcc00078efe10 */
[----:B------:R4:W0:Y:S01]  /*c520*/  POPC R12, R9 ;  /* 0x00000009000c7309 */ /* 0x0008220000000000 */
[----:B------:R-:W5:Y:S01]  /*c530*/  SHFL.DOWN P4, R30, R25, 0x10, 0x1f ;  /* 0x0a001f00191e7f89 */ /* 0x000f620000080000 */
[----:B------:R-:W-:-:S06]  /*c540*/  LOP3.LUT R10, R14, R127, R10, 0xfe, !PT ;  /* 0x0000007f0e0a7212 */ /* 0x000fcc00078efe0a */
[----:B------:R4:W0:Y:S01]  /*c550*/  POPC R14, R10 ;  /* 0x0000000a000e7309 */ /* 0x0008220000000000 */
        /* <DEDUP_REMOVED lines=15> */
.L_x_299:
[----:B01234-:R-:W-:Y:S05]  /*c650*/  BSYNC B0 ;  /* 0x0000000000007941 */ /* 0x01ffea0003800000 */
.L_x_298:
        /* <DEDUP_REMOVED lines=32> */
.L_x_315:
        /* <DEDUP_REMOVED lines=14> */
.L_x_316:
[----:B------:R-:W3:Y:S01]  /*c940*/  LDS R3, [R141+0x10] ;  /* 0x000010008d037984 */ /* 0x000ee20000000800 */
[----:B------:R-:W-:Y:S01]  /*c950*/  SEL R9, R9, RZ, P0 ;  /* 0x000000ff09097207 */ /* 0x000fe20000000000 */
[----:B--2---:R-:W-:Y:S02]  /*c960*/  IMAD.IADD R130, R130, 0x1, R7 ;  /* 0x0000000182827824 */ /* 0x004fe400078e0207 */
[----:B-1----:R-:W1:Y:S02]  /*c970*/  LDS R5, [R141+0x14] ;  /* 0x000014008d057984 */ /* 0x002e640000000800 */
[----:B------:R-:W-:Y:S02]  /*c980*/  IMAD.IADD R6, R9, 0x1, R6 ;  /* 0x0000000109067824 */ /* 0x000fe400078e0206 */
[----:B------:R-:W2:Y:S04]  /*c990*/  LDS R11, [R141+0x18] ;  /* 0x000018008d0b7984 */ /* 0x000ea80000000800 */
[----:B------:R-:W4:Y:S04]  /*c9a0*/  LDS R13, [R141+0x1c] ;  /* 0x00001c008d0d7984 */ /* 0x000f280000000800 */
[----:B------:R-:W5:Y:S04]  /*c9b0*/  LDS R15, [R141+0x20] ;  /* 0x000020008d0f7984 */ /* 0x000f680000000800 */
[----:B------:R-:W0:Y:S04]  /*c9c0*/  LDS R17, [R141+0x24] ;  /* 0x000024008d117984 */ /* 0x000e280000000800 */
[----:B------:R-:W0:Y:S04]  /*c9d0*/  LDS R19, [R141+0x28] ;  /* 0x000028008d137984 */ /* 0x000e280000000800 */
[----:B------:R0:W-:Y:S01]  /*c9e0*/  STS [R141+0x10], R6 ;  /* 0x000010068d007388 */ /* 0x0001e20000000800 */
[----:B---3--:R-:W-:-:S04]  /*c9f0*/  IMAD.IADD R2, R6, 0x1, R3 ;  /* 0x0000000106027824 */ /* 0x008fc800078e0203 */
[----:B-1----:R-:W-:Y:S01]  /*ca00*/  IMAD.IADD R4, R2, 0x1, R5 ;  /* 0x0000000102047824 */ /* 0x002fe200078e0205 */
[----:B------:R1:W-:Y:S03]  /*ca10*/  STS [R141+0x14], R2 ;  /* 0x000014028d007388 */ /* 0x0003e60000000800 */
[----:B--2---:R-:W-:Y:S01]  /*ca20*/  IMAD.IADD R8, R4, 0x1, R11 ;  /* 0x0000000104087824 */ /* 0x004fe200078e020b */
        /* <DEDUP_REMOVED lines=10> */
.L_x_301:
[----:B-1----:R-:W-:Y:S05]  /*cad0*/  BSYNC B0 ;  /* 0x0000000000007941 */ /* 0x002fea0003800000 */
.L_x_300:
        /* <DEDUP_REMOVED lines=17> */
.L_x_304:
[----:B01----:R-:W-:-:S05]  /*cbf0*/  IMAD.MOV.U32 R5, RZ, RZ, RZ ;  /* 0x000000ffff057224 */ /* 0x003fca00078e00ff */
.L_x_306:
        /* <DEDUP_REMOVED lines=19> */
[----:B------:R-:W-:-:S04]  /*cd30*/  IADD3 R17, R5, 0x2, RZ ;  /* 0x0000000205117810 */ /* 0x000fc80007ffe0ff */
[----:B------:R-:W-:-:S04]  /*cd40*/  LOP3.LUT R9, R17, 0x1a, RZ, 0xc0, !PT ;  /* 0x0000001a11097812 */ /* 0x000fc800078ec0ff */
[----:B------:R-:W-:Y:S01]  /*cd50*/  SHF.L.U32 R10, R12, R9, RZ ;  /* 0x000000090c0a7219 */ /* 0x000fe200000006ff */
[----:B------:R-:W-:-:S03]  /*cd60*/  @!P0 IMAD R9, R128, 0x100, R15 ;  /* 0x0000010080098824 */ /* 0x000fc600078e020f */
[----:B------:R-:W-:Y:S02]  /*cd70*/  LOP3.LUT P1, RZ, R13, R10, RZ, 0xc0, !PT ;  /* 0x0000000a0dff7212 */ /* 0x000fe4000782c0ff */
        /* <DEDUP_REMOVED lines=31> */
[----:B------:R-:W-:-:S03]  /*cf70*/  IADD3 R17, R5, 0x6, RZ ;  /* 0x0000000605117810 */ /* 0x000fc60007ffe0ff */
[----:B------:R-:W-:Y:S01]  /*cf80*/  @!P5 STL.U16 [R4], RZ ;  /* 0x000000ff0400d387 */ /* 0x000fe20000100400 */
        /* <DEDUP_REMOVED lines=30> */
.L_x_307:
        /* <DEDUP_REMOVED lines=87> */
.L_x_305:
        /* <DEDUP_REMOVED lines=18> */
.L_x_309:
[----:B------:R0:W-:Y:S01]  /*d800*/  @!P6 STS [RZ], R135 ;  /* 0x00000087ff00e388 */ /* 0x0001e20000000800 */
[C---:B------:R-:W-:Y:S01]  /*d810*/  PRMT R133, R43.reuse, 0x7610, R133 ;  /* 0x000076102b857816 */ /* 0x040fe20000000085 */
[----:B------:R-:W-:Y:S01]  /*d820*/  @!P6 IMAD.MOV.U32 R130, RZ, RZ, R135 ;  /* 0x000000ffff82e224 */ /* 0x000fe200078e0087 */
[C---:B------:R-:W-:Y:S01]  /*d830*/  PRMT R132, R43.reuse, 0x7610, R132 ;  /* 0x000076102b847816 */ /* 0x040fe20000000084 */
[----:B------:R-:W-:Y:S01]  /*d840*/  @!P6 IMAD.MOV.U32 R131, RZ, RZ, R134 ;  /* 0x000000ffff83e224 */ /* 0x000fe200078e0086 */
[C---:B------:R-:W-:Y:S02]  /*d850*/  @!P6 PRMT R133, R43.reuse, 0x7610, R133 ;  /* 0x000076102b85e816 */ /* 0x040fe40000000085 */
[----:B------:R-:W-:-:S02]  /*d860*/  @!P6 PRMT R132, R43, 0x7610, R132 ;  /* 0x000076102b84e816 */ /* 0x000fc40000000084 */
.L_x_310:
        /* <DEDUP_REMOVED lines=37> */
[C---:B------:R-:W-:Y:S02]  /*dac0*/  PRMT R66, R70.reuse, 0x7610, R66 ;  /* 0x0000761046427816 */ /* 0x040fe40000000042 */
[----:B------:R-:W-:Y:S02]  /*dad0*/  PRMT R67, R70, 0x7632, R67 ;  /* 0x0000763246437816 */ /* 0x000fe40000000043 */
[C---:B------:R-:W-:Y:S02]  /*dae0*/  PRMT R68, R71.reuse, 0x7610, R68 ;  /* 0x0000761047447816 */ /* 0x040fe40000000044 */
[----:B------:R-:W-:-:S02]  /*daf0*/  PRMT R69, R71, 0x7632, R69 ;  /* 0x0000763247457816 */ /* 0x000fc40000000045 */
[C---:B-----5:R-:W-:Y:S02]  /*db00*/  PRMT R70, R76.reuse, 0x7610, R70 ;  /* 0x000076104c467816 */ /* 0x060fe40000000046 */
        /* <DEDUP_REMOVED lines=35> */
[----:B------:R-:W-:Y:S02]  /*dd40*/  PRMT R26, R10, 0x7610, R26 ;  /* 0x000076100a1a7816 */ /* 0x000fe4000000001a */
[C---:B------:R-:W-:Y:S02]  /*dd50*/  PRMT R22, R6.reuse, 0x7610, R22 ;  /* 0x0000761006167816 */ /* 0x040fe40000000016 */
        /* <DEDUP_REMOVED lines=29> */
[C---:B------:R-:W-:Y:S02]  /*df30*/  PRMT R149, R43.reuse, 0x7610, R149 ;  /* 0x000076102b957816 */ /* 0x040fe40000000095 */
        /* <DEDUP_REMOVED lines=8> */
[----:B------:R-:W-:Y:S01]  /*dfc0*/  PRMT R6, R7, 0x7632, R6 ;  /* 0x0000763207067816 */ /* 0x000fe20000000006 */
[----:B0-----:R-:W-:Y:S05]  /*dfd0*/  BRA `(.L_x_311) ;  /* 0xffff5dd000007947 */ /* 0x001fea000383ffff */
.L_x_308:
[----:B------:R-:W-:Y:S01]  /*dfe0*/  BAR.SYNC.DEFER_BLOCKING 0x0 ;  /* 0x0000000000007b1d */ /* 0x000fe20000010000 */
[----:B------:R-:W-:-:S05]  /*dff0*/  FSETP.GEU.FTZ.AND P0, PT, R131, c[0x0][0x1b4], PT ;  /* 0x00006d0083007a0b */ /* 0x000fca0003f1e000 */
[----:B------:R-:W-:Y:S01]  /*e000*/  BSSY B0, `(.L_x_312) ;  /* 0x0000015000007945 */ /* 0x000fe20003800000 */
[----:B--2---:R-:W0:Y:S02]  /*e010*/  LDS R3, [RZ] ;  /* 0x00000000ff037984 */ /* 0x004e240000000800 */
        /* <DEDUP_REMOVED lines=8> */
[----:B------:R-:W2:Y:S01]  /*e0a0*/  S2R R0, SR_CTAID.X ;  /* 0x0000000000007919 */ /* 0x000ea20000002500 */
[----:B------:R-:W-:-:S03]  /*e0b0*/  UFLO.U32 UR4, UR4 ;  /* 0x00000004000472bd */ /* 0x000fc600080e0000 */
[----:B------:R-:W2:Y:S03]  /*e0c0*/  S2R R3, SR_CTAID.Y ;  /* 0x0000000000037919 */ /* 0x000ea60000002600 */
[----:B0-----:R-:W-:Y:S01]  /*e0d0*/  ISETP.EQ.U32.AND P1, PT, R2, UR4, PT ;  /* 0x0000000402007c0c */ /* 0x001fe2000bf22070 */
[----:B------:R-:W-:Y:S02]  /*e0e0*/  IMAD.MOV.U32 R2, RZ, RZ, c[0x0][0x188] ;  /* 0x00006200ff027624 */ /* 0x000fe400078e00ff */
[----:B-1----:R-:W-:Y:S02]  /*e0f0*/  IMAD.U32 R7, RZ, RZ, UR5 ;  /* 0x00000005ff077e24 */ /* 0x002fe4000f8e00ff */
[----:B--2---:R-:W-:Y:S02]  /*e100*/  IMAD R0, R3, c[0x0][0xc], R0 ;  /* 0x0000030003007a24 */ /* 0x004fe400078e0200 */
[----:B------:R-:W-:-:S02]  /*e110*/  IMAD.MOV.U32 R3, RZ, RZ, c[0x0][0x18c] ;  /* 0x00006300ff037624 */ /* 0x000fc400078e00ff */
[----:B------:R-:W-:-:S05]  /*e120*/  IMAD.WIDE.U32 R4, R0, R5, c[0x0][0x180] ;  /* 0x0000600000047625 */ /* 0x000fca00078e0005 */
[----:B------:R0:W-:Y:S04]  /*e130*/  STG.E [R4.64], R140 ;  /* 0x0000008c04007986 */ /* 0x0001e8000c101906 */
[----:B------:R0:W-:Y:S02]  /*e140*/  @P1 RED.E.MAX.S32.STRONG.GPU [R2.64], R7 ;  /* 0x000000070200198e */ /* 0x0001e4000d10e386 */
.L_x_313:
[----:B------:R-:W-:Y:S05]  /*e150*/  BSYNC B0 ;  /* 0x0000000000007941 */ /* 0x000fea0003800000 */
.L_x_312:
[----:B------:R-:W-:Y:S05]  /*e160*/  @P0 EXIT ;  /* 0x000000000000094d */ /* 0x000fea0003800000 */
.L_x_314:
[----:B0-----:R0:W1:Y:S01]  /*e170*/  LDS.64 R6, [R139.X8+0x4b0] ;  /* 0x0004b0008b067984 */ /* 0x0010620000008a00 */
[----:B------:R-:W-:-:S04]  /*e180*/  IADD3 R0, P0, R142, R139, RZ ;  /* 0x0000008b8e007210 */ /* 0x000fc80007f1e0ff */
[C---:B------:R-:W-:Y:S02]  /*e190*/  LEA.HI.X.SX32 R5, R139.reuse, R144, 0x1, P0 ;  /* 0x000000908b057211 */ /* 0x040fe400000f0eff */
        /* <DEDUP_REMOVED lines=10> */
.L_x_291:
        /* <DEDUP_REMOVED lines=9> */
.L_x_302:
[----:B------:R-:W-:Y:S01]  /*e2d0*/  IMAD.MOV.U32 R11, RZ, RZ, R9 ;  /* 0x000000ffff0b7224 */ /* 0x000fe200078e0009 */
[----:B------:R-:W-:Y:S01]  /*e2e0*/  MOV R2, 0xe330 ;  /* 0x0000e33000027802 */ /* 0x000fe20000000f00 */
[----:B------:R-:W-:-:S02]  /*e2f0*/  IMAD.MOV.U32 R4, RZ, RZ, 0x1 ;  /* 0x00000001ff047424 */ /* 0x000fc400078e00ff */
[----:B------:R-:W-:Y:S02]  /*e300*/  IMAD.MOV.U32 R6, RZ, RZ, RZ ;  /* 0x000000ffff067224 */ /* 0x000fe400078e00ff */
[----:B------:R-:W-:Y:S02]  /*e310*/  IMAD.MOV.U32 R7, RZ, RZ, -0x1 ;  /* 0xffffffffff077424 */ /* 0x000fe400078e00ff */
[----:B0-----:R-:W-:Y:S05]  /*e320*/  CALL.REL.NOINC `($__internal_17_$__cuda_sm70_shflsync_up_p) ;  /* 0x0000035000007944 */ /* 0x001fea0003c00000 */
[----:B------:R-:W-:Y:S01]  /*e330*/  ISETP.EQ.U32.AND P1, PT, R5, 0x1, PT ;  /* 0x000000010500780c */ /* 0x000fe20003f22070 */
[----:B------:R-:W-:Y:S01]  /*e340*/  IMAD.MOV.U32 R2, RZ, RZ, R4 ;  /* 0x000000ffff027224 */ /* 0x000fe200078e0004 */
[----:B------:R-:W-:Y:S07]  /*e350*/  BRA `(.L_x_315) ;  /* 0xffffe50000007947 */ /* 0x000fee000383ffff */
.L_x_303:
[----:B------:R-:W-:Y:S01]  /*e360*/  IMAD.MOV.U32 R4, RZ, RZ, 0x2 ;  /* 0x00000002ff047424 */ /* 0x000fe200078e00ff */
[----:B------:R-:W-:Y:S01]  /*e370*/  MOV R2, 0xe3b0 ;  /* 0x0000e3b000027802 */ /* 0x000fe20000000f00 */
[----:B------:R-:W-:Y:S02]  /*e380*/  IMAD.MOV.U32 R6, RZ, RZ, RZ ;  /* 0x000000ffff067224 */ /* 0x000fe400078e00ff */
[----:B------:R-:W-:Y:S02]  /*e390*/  IMAD.MOV.U32 R7, RZ, RZ, -0x1 ;  /* 0xffffffffff077424 */ /* 0x000fe400078e00ff */
[----:B01----:R-:W-:Y:S05]  /*e3a0*/  CALL.REL.NOINC `($__internal_17_$__cuda_sm70_shflsync_up_p) ;  /* 0x000002d000007944 */ /* 0x003fea0003c00000 */
[----:B------:R-:W-:Y:S01]  /*e3b0*/  IMAD.IADD R3, R11, 0x1, R4 ;  /* 0x000000010b037824 */ /* 0x000fe200078e0204 */
[----:B------:R-:W-:Y:S01]  /*e3c0*/  ISETP.NE.U32.AND P1, PT, R5, 0x1, PT ;  /* 0x000000010500780c */ /* 0x000fe20003f25070 */
[----:B------:R-:W-:Y:S01]  /*e3d0*/  IMAD.MOV.U32 R6, RZ, RZ, RZ ;  /* 0x000000ffff067224 */ /* 0x000fe200078e00ff */
[----:B------:R-:W-:Y:S01]  /*e3e0*/  MOV R2, 0xe430 ;  /* 0x0000e43000027802 */ /* 0x000fe20000000f00 */
[----:B------:R-:W-:Y:S01]  /*e3f0*/  IMAD.MOV.U32 R7, RZ, RZ, -0x1 ;  /* 0xffffffffff077424 */ /* 0x000fe200078e00ff */
[----:B------:R-:W-:Y:S01]  /*e400*/  SEL R11, R3, R4, !P1 ;  /* 0x00000004030b7207 */ /* 0x000fe20004800000 */
[----:B------:R-:W-:-:S03]  /*e410*/  IMAD.MOV.U32 R4, RZ, RZ, 0x4 ;  /* 0x00000004ff047424 */ /* 0x000fc600078e00ff */
[----:B------:R-:W-:Y:S05]  /*e420*/  CALL.REL.NOINC `($__internal_17_$__cuda_sm70_shflsync_up_p) ;  /* 0x0000025000007944 */ /* 0x000fea0003c00000 */
        /* <DEDUP_REMOVED lines=18> */
[----:B------:R-:W-:Y:S01]  /*e550*/  IMAD.MOV.U32 R6, RZ, RZ, 0x1f ;  /* 0x0000001fff067424 */ /* 0x000fe200078e00ff */
[----:B------:R-:W-:Y:S01]  /*e560*/  MOV R2, 0xe5b0 ;  /* 0x0000e5b000027802 */ /* 0x000fe20000000f00 */
[----:B------:R-:W-:Y:S01]  /*e570*/  IMAD.MOV.U32 R5, RZ, RZ, 0x1f ;  /* 0x0000001fff057424 */ /* 0x000fe200078e00ff */
[----:B------:R-:W-:Y:S01]  /*e580*/  SEL R4, R3, R4, !P1 ;  /* 0x0000000403047207 */ /* 0x000fe20004800000 */
[----:B------:R-:W-:-:S03]  /*e590*/  IMAD.MOV.U32 R11, RZ, RZ, -0x1 ;  /* 0xffffffffff0b7424 */ /* 0x000fc600078e00ff */
[----:B------:R-:W-:Y:S05]  /*e5a0*/  CALL.REL.NOINC `($__internal_16_$__cuda_sm70_shflsync_idx_p) ;  /* 0x0000009000007944 */ /* 0x000fea0003c00000 */
[----:B------:R-:W-:Y:S01]  /*e5b0*/  IMAD.IADD R9, R4, 0x1, -R9 ;  /* 0x0000000104097824 */ /* 0x000fe200078e0a09 */
[----:B------:R-:W-:Y:S01]  /*e5c0*/  MOV R2, 0xe630 ;  /* 0x0000e63000027802 */ /* 0x000fe20000000f00 */
[----:B-1----:R-:W-:-:S02]  /*e5d0*/  IMAD.MOV.U32 R7, RZ, RZ, R6 ;  /* 0x000000ffff077224 */ /* 0x002fc400078e0006 */
[----:B0-----:R-:W-:Y:S02]  /*e5e0*/  IMAD.MOV.U32 R4, RZ, RZ, R130 ;  /* 0x000000ffff047224 */ /* 0x001fe400078e0082 */
[----:B------:R-:W-:Y:S02]  /*e5f0*/  IMAD.MOV.U32 R5, RZ, RZ, RZ ;  /* 0x000000ffff057224 */ /* 0x000fe400078e00ff */
[----:B------:R-:W-:Y:S02]  /*e600*/  IMAD.MOV.U32 R6, RZ, RZ, 0x1f ;  /* 0x0000001fff067424 */ /* 0x000fe400078e00ff */
[----:B------:R-:W-:Y:S02]  /*e610*/  IMAD.MOV.U32 R11, RZ, RZ, -0x1 ;  /* 0xffffffffff0b7424 */ /* 0x000fe400078e00ff */
[----:B------:R-:W-:Y:S05]  /*e620*/  CALL.REL.NOINC `($__internal_16_$__cuda_sm70_shflsync_idx_p) ;  /* 0x0000001000007944 */ /* 0x000fea0003c00000 */
[----:B01----:R-:W-:Y:S05]  /*e630*/  BRA `(.L_x_316) ;  /* 0xffffe30000007947 */ /* 0x003fea000383ffff */
        .weak           $__internal_16_$__cuda_sm70_shflsync_idx_p
        .type           $__internal_16_$__cuda_sm70_shflsync_idx_p,@function
        .size           $__internal_16_$__cuda_sm70_shflsync_idx_p,($__internal_17_$__cuda_sm70_shflsync_up_p - $__internal_16_$__cuda_sm70_shflsync_idx_p)
$__internal_16_$__cuda_sm70_shflsync_idx_p:
[----:B------:R-:W-:Y:S01]  /*e640*/  IMAD.MOV.U32 R3, RZ, RZ, 0x0 ;  /* 0x00000000ff037424 */ /* 0x000fe200078e00ff */
[----:B------:R-:W-:Y:S04]  /*e650*/  WARPSYNC R11 ;  /* 0x0000000b00007348 */ /* 0x000fe80003800000 */
[----:B------:R0:W1:Y:S01]  /*e660*/  SHFL.IDX PT, R6, R4, R5, R6 ;  /* 0x0000000504067389 */ /* 0x00006200000e0006 */
[----:B------:R-:W-:Y:S05]  /*e670*/  RET.REL.NODEC R2 `(_ZN17fastertransformer19segmented_topp_impl27segmented_top_p_single_passINS0_28Segmented_topk_kernel_paramsI6__halfiLi256ELi4EEELi256EEEvNS0_20TopKPerSegmentParamsE) ;  /* 0xffff198002007950 */ /* 0x000fea0003c3ffff */
        .weak           $__internal_17_$__cuda_sm70_shflsync_up_p
        .type           $__internal_17_$__cuda_sm70_shflsync_up_p,@function
        .size           $__internal_17_$__cuda_sm70_shflsync_up_p,(.L_x_1828 - $__internal_17_$__cuda_sm70_shflsync_up_p)
$__internal_17_$__cuda_sm70_shflsync_up_p:
[----:B------:R-:W-:Y:S04]  /*e680*/  WARPSYNC R7 ;  /* 0x0000000700007348 */ /* 0x000fe80003800000 */
[----:B------:R-:W0:Y:S01]  /*e690*/  SHFL.UP P1, R4, R11, R4, R6 ;  /* 0x040000040b047389 */ /* 0x000e220000020006 */
[----:B------:R-:W-:Y:S01]  /*e6a0*/  IMAD.MOV.U32 R3, RZ, RZ, 0x0 ;  /* 0x00000000ff037424 */ /* 0x000fe200078e00ff */
[----:B0-----:R-:W-:-:S03]  /*e6b0*/  SEL R5, RZ, 0x1, !P1 ;  /* 0x00000001ff057807 */ /* 0x001fc60004800000 */
[----:B------:R-:W-:Y:S05]  /*e6c0*/  RET.REL.NODEC R2 `(_ZN17fastertransformer19segmented_topp_impl27segmented_top_p_single_passINS0_28Segmented_topk_kernel_paramsI6__halfiLi256ELi4EEELi256EEEvNS0_20TopKPerSegmentParamsE) ;  /* 0xffff193002007950 */ /* 0x000fea0003c3ffff */
.L_x_317:
        /* <DEDUP_REMOVED lines=11> */
.L_x_1828:


//--------------------- .text._ZN17fastertransformer19segmented_topp_impl27segmented_top_p_single_passINS0_28Segmented_topk_kernel_paramsI6__halfiLi256ELi4EEELi224EEEvNS0_20TopKPerSegmentParamsE --------------------------
	.section	.text._ZN17fastertransformer19segmented_topp_impl27segmented_top_p_single_passINS0_28Segmented_topk_kernel_paramsI6__halfiLi256ELi4EEELi224EEEvNS0_20TopKPerSegmentParamsE,"ax",@progbits
	.sectioninfo	@"SHI_REGISTERS=254"
	.align	128
        .global         _ZN17fastertransformer19segmented_topp_impl27segmented_top_p_single_passINS0_28Segmented_topk_kernel_paramsI6__halfiLi256ELi4EEELi224EEEvNS0_20TopKPerSegmentParamsE
        .type           _ZN17fastertransformer19segmented_topp_impl27segmented_top_p_single_passINS0_28Segmented_topk_kernel_paramsI6__halfiLi256ELi4EEELi224EEEvNS0_20TopKPerSegmentParamsE,@function
        .size           _ZN17fastertransformer19segmented_topp_impl27segmented_top_p_single_passINS0_28Segmented_topk_kernel_paramsI6__halfiLi256ELi4EEELi224EEEvNS0_20TopKPerSegmentParamsE,(.L_x_1830 - _ZN17fastertransformer19segmented_topp_impl27segmented_top_p_single_passINS0_28Segmented_topk_kernel_paramsI6__halfiLi256ELi4EEELi224EEEvNS0_20TopKPerSegmentParamsE)
        .other          _ZN17fastertransformer19segmented_topp_impl27segmented_top_p_single_passINS0_28Segmented_topk_kernel_paramsI6__halfiLi256ELi4EEELi224EEEvNS0_20TopKPerSegmentParamsE,@"STO_CUDA_ENTRY STV_DEFAULT"
_ZN17fastertransformer19segmented_topp_impl27segmented_top_p_single_passINS0_28Segmented_topk_kernel_paramsI6__halfiLi256ELi4EEELi224EEEvNS0_20TopKPerSegmentParamsE:
.text._ZN17fastertransformer19segmented_topp_impl27segmented_top_p_single_passINS0_28Segmented_topk_kernel_paramsI6__halfiLi256ELi4EEELi224EEEvNS0_20TopKPerSegmentParamsE:
        /* <DEDUP_REMOVED lines=20> */
[----:B------:R-:W-:-:S05]  /*0140*/  CS2R R66, SRZ ;  /* 0x0000000000427805 */ /* 0x000fca000001ff00 */
        /* <DEDUP_REMOVED lines=43> */
[----:B------:R-:W-:Y:S01]  /*0400*/  ISETP.GE.AND P1, PT, R5, R8, PT ;  /* 0x000000080500720c */ /* 0x000fe20003f26270 */
[----:B------:R-:W-:Y:S01]  /*0410*/  CS2R R72, SRZ ;  /* 0x0000000000487805 */ /* 0x000fe2000001ff00 */
[C---:B------:R-:W-:Y:S01]  /*0420*/  IADD3 R5, R133.reuse, 0x8, RZ ;  /* 0x0000000885057810 */ /* 0x040fe20007ffe0ff */
[----:B------:R0:W5:Y:S01]  /*0430*/  @!P4 LDG.E.U16 R66, [R2.64+0x2] ;  /* 0x000002060242c981 */ /* 0x000162000c1e1500 */
[----:B------:R-:W-:-:S02]  /*0440*/  IADD3 R7, R133, 0x7, RZ ;  /* 0x0000000785077810 */ /* 0x000fc40007ffe0ff */
[----:B------:R-:W-:Y:S01]  /*0450*/  ISETP.GE.AND P4, PT, R5, R8, PT ;  /* 0x000000080500720c */ /* 0x000fe20003f86270 */
[----:B------:R0:W5:Y:S01]  /*0460*/  @!P6 LDG.E.U16 R72, [R2.64+0x4] ;  /* 0x000004060248e981 */ /* 0x000162000c1e1500 */
[----:B------:R-:W-:-:S03]  /*0470*/  IADD3 R5, R133, 0x9, RZ ;  /* 0x0000000985057810 */ /* 0x000fc60007ffe0ff */
[----:B------:R0:W5:Y:S01]  /*0480*/  @!P0 LDG.E.U16 R67, [R2.64] ;  /* 0x0000000602438981 */ /* 0x000162000c1e1500 */
        /* <DEDUP_REMOVED lines=182> */
[----:B------:R-:W-:Y:S01]  /*0ff0*/  CS2R R98, SRZ ;  /* 0x0000000000627805 */ /* 0x000fe2000001ff00 */
[----:B------:R-:W-:Y:S01]  /*1000*/  IMAD.MOV.U32 R0, RZ, RZ, RZ ;  /* 0x000000ffff007224 */ /* 0x000fe200078e00ff */
        /* <DEDUP_REMOVED lines=157> */
[----:B------:R0:W5:Y:S01]  /*19e0*/  @!P6 LDG.E.U16 R121, [R2.64+0xc8] ;  /* 0x0000c8060279e981 */ /* 0x000162000c1e1500 */
[----:B------:R-:W-:Y:S02]  /*19f0*/  IADD3 R7, R133, 0x6a, RZ ;  /* 0x0000006a85077810 */ /* 0x000fe40007ffe0ff */
[-C--:B------:R-:W-:Y:S02]  /*1a00*/  ISETP.GE.AND P6, PT, R5, R8.reuse, PT ;  /* 0x000000080500720c */ /* 0x080fe40003fc6270 */
[----:B------:R-:W-:Y:S01]  /*1a10*/  IADD3 R5, R133, 0x6c, RZ ;  /* 0x0000006c85057810 */ /* 0x000fe20007ffe0ff */
[----:B------:R-:W-:Y:S01]  /*1a20*/  IMAD.MOV.U32 R122, RZ, RZ, RZ ;  /* 0x000000ffff7a7224 */ /* 0x000fe200078e00ff */
[----:B------:R-:W-:Y:S01]  /*1a30*/  PRMT R138, RZ, 0x7610, R138 ;  /* 0x00007610ff8a7816 */ /* 0x000fe2000000008a */
        /* <DEDUP_REMOVED lines=30> */
[----:B------:R-:W-:Y:S02]  /*1c20*/  IADD3 R2, R17, 0x8, RZ ;  /* 0x0000000811027810 */ /* 0x000fe40007ffe0ff */
[----:B------:R-:W-:Y:S01]  /*1c30*/  LOP3.LUT R3, RZ, R17, RZ, 0x33, !PT ;  /* 0x00000011ff037212 */ /* 0x000fe200078e33ff */
[----:B------:R-:W-:Y:S01]  /*1c40*/  IMAD.SHL.U32 R70, R16, 0x4, RZ ;  /* 0x0000000410467824 */ /* 0x000fe200078e00ff */
[----:B------:R-:W-:-:S05]  /*1c50*/  IMNMX.U32 R2, R2, 0x100, !PT ;  /* 0x0000010002027817 */ /* 0x000fca0007800000 */
[----:B------:R-:W-:-:S05]  /*1c60*/  IMAD.IADD R7, R2, 0x1, R3 ;  /* 0x0000000102077824 */ /* 0x000fca00078e0203 */
[----:B------:R-:W-:-:S04]  /*1c70*/  LEA.HI R2, R7, 0x1, RZ, 0x1d ;  /* 0x0000000107027811 */ /* 0x000fc800078fe8ff */
[----:B------:R-:W-:-:S13]  /*1c80*/  LOP3.LUT P0, R2, R2, 0x3, RZ, 0xc0, !PT ;  /* 0x0000000302027812 */ /* 0x000fda000780c0ff */
[----:B------:R-:W-:Y:S05]  /*1c90*/  @!P0 BRA `(.L_x_322) ;  /* 0x000001d000008947 */ /* 0x000fea0003800000 */
[----:B------:R-:W-:Y:S01]  /*1ca0*/  ISETP.GT.U32.AND P0, PT, R16, 0x1b, PT ;  /* 0x0000001b1000780c */ /* 0x000fe20003f04070 */
[----:B------:R-:W-:-:S07]  /*1cb0*/  IMAD.MOV.U32 R4, RZ, RZ, R2 ;  /* 0x000000ffff047224 */ /* 0x000fce00078e0002 */
.L_x_327:
[----:B------:R-:W-:Y:S01]  /*1cc0*/  IADD3 R4, R4, -0x1, RZ ;  /* 0xffffffff04047810 */ /* 0x000fe20007ffe0ff */
[----:B------:R-:W-:Y:S03]  /*1cd0*/  BSSY B2, `(.L_x_323) ;  /* 0x0000017000027945 */ /* 0x000fe60003800000 */
[----:B------:R-:W-:Y:S01]  /*1ce0*/  ISETP.NE.AND P2, PT, R4, RZ, PT ;  /* 0x000000ff0400720c */ /* 0x000fe20003f45270 */
[----:B0-----:R-:W-:Y:S07]  /*1cf0*/  @P0 BRA `(.L_x_324) ;  /* 0x0000014000000947 */ /* 0x001fee0003800000 */
[----:B------:R-:W-:Y:S01]  /*1d00*/  IMAD R2, R17, 0xe0, R70 ;  /* 0x000000e011027824 */ /* 0x000fe200078e0246 */
[----:B------:R-:W-:Y:S04]  /*1d10*/  BSSY B3, `(.L_x_325) ;  /* 0x000000c000037945 */ /* 0x000fe80003800000 */
[----:B------:R-:W-:Y:S01]  /*1d20*/  IADD3 R71, R2, 0x70, RZ ;  /* 0x0000007002477810 */ /* 0x000fe20007ffe0ff */
[----:B------:R-:W-:-:S03]  /*1d30*/  IMAD R2, R16, 0x400, R17 ;  /* 0x0000040010027824 */ /* 0x000fc600078e0211 */
[----:B------:R-:W-:Y:S01]  /*1d40*/  ISETP.GE.AND P1, PT, R71, R8, PT ;  /* 0x000000084700720c */ /* 0x000fe20003f26270 */
[----:B------:R-:W-:Y:S02]  /*1d50*/  IMAD.SHL.U32 R5, R2, 0x2, RZ ;  /* 0x0000000202057824 */ /* 0x000fe400078e00ff */
[----:B------:R-:W-:-:S10]  /*1d60*/  CS2R R2, SRZ ;  /* 0x0000000000027805 */ /* 0x000fd4000001ff00 */
[----:B------:R-:W-:Y:S05]  /*1d70*/  @P1 BRA `(.L_x_326) ;  /* 0x0000005000001947 */ /* 0x000fea0003800000 */
[----:B------:R-:W-:-:S04]  /*1d80*/  IADD3 R3, P1, R9, R71, RZ ;  /* 0x0000004709037210 */ /* 0x000fc80007f3e0ff */
[----:B------:R-:W-:Y:S02]  /*1d90*/  LEA.HI.X.SX32 R6, R71, R10, 0x1, P1 ;  /* 0x0000000a47067211 */ /* 0x000fe400008f0eff */
[----:B------:R-:W-:-:S04]  /*1da0*/  LEA R2, P1, R3, c[0x0][0x160], 0x1 ;  /* 0x0000580003027a11 */ /* 0x000fc800078208ff */
[----:B------:R-:W-:-:S06]  /*1db0*/  LEA.HI.X R3, R3, c[0x0][0x164], R6, 0x1, P1 ;  /* 0x0000590003037a11 */ /* 0x000fcc00008f0c06 */
[----:B------:R-:W5:Y:S03]  /*1dc0*/  LDG.E.64 R2, [R2.64] ;  /* 0x0000000602027981 */ /* 0x000f66000c1e1b00 */
.L_x_326:
[----:B------:R-:W-:Y:S05]  /*1dd0*/  BSYNC B3 ;  /* 0x0000000000037941 */ /* 0x000fea0003800000 */
.L_x_325:
[----:B-----5:R-:W-:Y:S01]  /*1de0*/  PRMT R6, R2, 0x7632, R6 ;  /* 0x0000763202067816 */ /* 0x020fe20000000006 */
[----:B------:R0:W-:Y:S01]  /*1df0*/  STS.U16 [R5+0x64b0], R2 ;  /* 0x0064b00205007388 */ /* 0x0001e20000000400 */
[----:B------:R-:W-:-:S03]  /*1e00*/  PRMT R71, R3, 0x7632, R71 ;  /* 0x0000763203477816 */ /* 0x000fc60000000047 */
[----:B------:R0:W-:Y:S04]  /*1e10*/  STS.U16 [R5+0x68b0], R3 ;  /* 0x0068b00305007388 */ /* 0x0001e80000000400 */
[----:B------:R0:W-:Y:S04]  /*1e20*/  STS.U16 [R5+0x66b0], R6 ;  /* 0x0066b00605007388 */ /* 0x0001e80000000400 */
[----:B------:R0:W-:Y:S02]  /*1e30*/  STS.U16 [R5+0x6ab0], R71 ;  /* 0x006ab04705007388 */ /* 0x0001e40000000400 */
.L_x_324:
[----:B------:R-:W-:Y:S05]  /*1e40*/  BSYNC B2 ;  /* 0x0000000000027941 */ /* 0x000fea0003800000 */
.L_x_323:
[----:B------:R-:W-:Y:S01]  /*1e50*/  IADD3 R17, R17, 0x8, RZ ;  /* 0x0000000811117810 */ /* 0x000fe20007ffe0ff */
[----:B------:R-:W-:Y:S05]  /*1e60*/  @P2 BRA `(.L_x_327) ;  /* 0xfffffe5000002947 */ /* 0x000fea000383ffff */
.L_x_322:
[----:B------:R-:W-:Y:S05]  /*1e70*/  BSYNC B1 ;  /* 0x0000000000017941 */ /* 0x000fea0003800000 */
.L_x_321:
[----:B------:R-:W-:-:S13]  /*1e80*/  ISETP.GE.U32.AND P0, PT, R7, 0x18, PT ;  /* 0x000000180700780c */ /* 0x000fda0003f06070 */
[----:B------:R-:W-:Y:S05]  /*1e90*/  @!P0 BRA `(.L_x_320) ;  /* 0x0000046000008947 */ /* 0x000fea0003800000 */
[----:B------:R-:W-:Y:S02]  /*1ea0*/  ISETP.GT.U32.AND P0, PT, R16, 0x1b, PT ;  /* 0x0000001b1000780c */ /* 0x000fe40003f04070 */
.L_x_340:
[----:B0-----:R-:W-:Y:S01]  /*1eb0*/  IMAD R71, R17, 0xe0, R70 ;  /* 0x000000e011477824 */ /* 0x001fe200078e0246 */
[----:B------:R-:W-:Y:S01]  /*1ec0*/  BSSY B1, `(.L_x_328) ;  /* 0x0000022000017945 */ /* 0x000fe20003800000 */
[----:B-12---:R-:W-:-:S03]  /*1ed0*/  IMAD R4, R16, 0x400, R17 ;  /* 0x0000040010047824 */ /* 0x006fc600078e0211 */
[----:B------:R-:W-:Y:S02]  /*1ee0*/  IADD3 R5, R71, 0x70, RZ ;  /* 0x0000007047057810 */ /* 0x000fe40007ffe0ff */
[----:B------:R-:W-:Y:S02]  /*1ef0*/  LEA R119, R4, 0x4b0, 0x1 ;  /* 0x000004b004777811 */ /* 0x000fe400078e08ff */
[----:B------:R-:W-:-:S04]  /*1f00*/  IADD3 R3, P1, R9, R5, RZ ;  /* 0x0000000509037210 */ /* 0x000fc80007f3e0ff */
[----:B------:R-:W-:Y:S02]  /*1f10*/  LEA.HI.X.SX32 R6, R5, R10, 0x1, P1 ;  /* 0x0000000a05067211 */ /* 0x000fe400008f0eff */
[----:B------:R-:W-:-:S04]  /*1f20*/  LEA R2, P1, R3, c[0x0][0x160], 0x1 ;  /* 0x0000580003027a11 */ /* 0x000fc800078208ff */
[----:B------:R-:W-:Y:S01]  /*1f30*/  LEA.HI.X R3, R3, c[0x0][0x164], R6, 0x1, P1 ;  /* 0x0000590003037a11 */ /* 0x000fe200008f0c06 */
[----:B------:R-:W-:Y:S05]  /*1f40*/  @P0 BRA `(.L_x_329) ;  /* 0x0000019000000947 */ /* 0x000fea0003800000 */
[----:B------:R-:W-:Y:S01]  /*1f50*/  ISETP.GE.AND P1, PT, R5, R8, PT ;  /* 0x000000080500720c */ /* 0x000fe20003f26270 */
[----:B------:R-:W-:Y:S01]  /*1f60*/  BSSY B2, `(.L_x_330) ;  /* 0x0000004000027945 */ /* 0x000fe20003800000 */
[----:B------:R-:W-:-:S11]  /*1f70*/  CS2R R4, SRZ ;  /* 0x0000000000047805 */ /* 0x000fd6000001ff00 */
[----:B------:R-:W-:Y:S05]  /*1f80*/  @P1 BRA `(.L_x_331) ;  /* 0x0000001000001947 */ /* 0x000fea0003800000 */
[----:B------:R0:W5:Y:S02]  /*1f90*/  LDG.E.64 R4, [R2.64] ;  /* 0x0000000602047981 */ /* 0x000164000c1e1b00 */
.L_x_331:
[----:B------:R-:W-:Y:S05]  /*1fa0*/  BSYNC B2 ;  /* 0x0000000000027941 */ /* 0x000fea0003800000 */
.L_x_330:
[----:B-----5:R-:W-:Y:S01]  /*1fb0*/  PRMT R123, R4, 0x7632, R123 ;  /* 0x00007632047b7816 */ /* 0x020fe2000000007b */
[----:B------:R1:W-:Y:S01]  /*1fc0*/  STS.U16 [R119+0x6000], R4 ;  /* 0x0060000477007388 */ /* 0x0003e20000000400 */
[----:B------:R-:W-:Y:S01]  /*1fd0*/  IADD3 R7, R71, 0x770, RZ ;  /* 0x0000077047077810 */ /* 0x000fe20007ffe0ff */
[----:B------:R-:W-:Y:S01]  /*1fe0*/  BSSY B2, `(.L_x_332) ;  /* 0x0000008000027945 */ /* 0x000fe20003800000 */
[----:B------:R-:W-:Y:S01]  /*1ff0*/  PRMT R124, R5, 0x7632, R124 ;  /* 0x00007632057c7816 */ /* 0x000fe2000000007c */
[----:B------:R1:W-:Y:S01]  /*2000*/  STS.U16 [R119+0x6400], R5 ;  /* 0x0064000577007388 */ /* 0x0003e20000000400 */
[----:B------:R-:W-:Y:S02]  /*2010*/  ISETP.GE.AND P1, PT, R7, R8, PT ;  /* 0x000000080700720c */ /* 0x000fe40003f26270 */
[----:B------:R-:W-:Y:S01]  /*2020*/  CS2R R6, SRZ ;  /* 0x0000000000067805 */ /* 0x000fe2000001ff00 */
[----:B------:R1:W-:Y:S10]  /*2030*/  STS.U16 [R119+0x6200], R123 ;  /* 0x0062007b77007388 */ /* 0x0003f40000000400 */
[----:B------:R-:W-:Y:S05]  /*2040*/  @P1 BRA `(.L_x_333) ;  /* 0x0000001000001947 */ /* 0x000fea0003800000 */
[----:B-1----:R1:W5:Y:S02]  /*2050*/  LDG.E.64 R6, [R2.64+0xe00] ;  /* 0x000e000602067981 */ /* 0x002364000c1e1b00 */
.L_x_333:
[----:B-1----:R-:W-:Y:S05]  /*2060*/  BSYNC B2 ;  /* 0x0000000000027941 */ /* 0x002fea0003800000 */
.L_x_332:
[----:B-----5:R-:W-:Y:S01]  /*2070*/  PRMT R4, R6, 0x7632, R4 ;  /* 0x0000763206047816 */ /* 0x020fe20000000004 */
[----:B------:R1:W-:Y:S01]  /*2080*/  STS.U16 [R119+0x6600], R124 ;  /* 0x0066007c77007388 */ /* 0x0003e20000000400 */
[----:B------:R-:W-:-:S03]  /*2090*/  PRMT R5, R7, 0x7632, R5 ;  /* 0x0000763207057816 */ /* 0x000fc60000000005 */
[----:B------:R1:W-:Y:S04]  /*20a0*/  STS.U16 [R119+0x6010], R6 ;  /* 0x0060100677007388 */ /* 0x0003e80000000400 */
[----:B------:R1:W-:Y:S04]  /*20b0*/  STS.U16 [R119+0x6410], R7 ;  /* 0x0064100777007388 */ /* 0x0003e80000000400 */
[----:B------:R1:W-:Y:S04]  /*20c0*/  STS.U16 [R119+0x6210], R4 ;  /* 0x0062100477007388 */ /* 0x0003e80000000400 */
[----:B------:R1:W-:Y:S02]  /*20d0*/  STS.U16 [R119+0x6610], R5 ;  /* 0x0066100577007388 */ /* 0x0003e40000000400 */
.L_x_329:
[----:B------:R-:W-:Y:S05]  /*20e0*/  BSYNC B1 ;  /* 0x0000000000017941 */ /* 0x000fea0003800000 */
.L_x_328:
[----:B------:R-:W-:Y:S01]  /*20f0*/  BSSY B1, `(.L_x_334) ;  /* 0x000001d000017945 */ /* 0x000fe20003800000 */
[----:B------:R-:W-:Y:S05]  /*2100*/  @P0 BRA `(.L_x_335) ;  /* 0x000001b000000947 */ /* 0x000fea0003800000 */
[----:B-1----:R-:W-:Y:S01]  /*2110*/  IADD3 R5, R71, 0xe70, RZ ;  /* 0x00000e7047057810 */ /* 0x002fe20007ffe0ff */
[----:B------:R-:W-:Y:S03]  /*2120*/  BSSY B2, `(.L_x_336) ;  /* 0x0000005000027945 */ /* 0x000fe60003800000 */
[----:B------:R-:W-:-:S02]  /*2130*/  ISETP.GE.AND P1, PT, R5, R8, PT ;  /* 0x000000080500720c */ /* 0x000fc40003f26270 */
[----:B------:R-:W-:-:S11]  /*2140*/  CS2R R4, SRZ ;  /* 0x0000000000047805 */ /* 0x000fd6000001ff00 */
[----:B------:R-:W-:Y:S05]  /*2150*/  @P1 BRA `(.L_x_337) ;  /* 0x0000001000001947 */ /* 0x000fea0003800000 */
[----:B------:R1:W5:Y:S02]  /*2160*/  LDG.E.64 R4, [R2.64+0x1c00] ;  /* 0x001c000602047981 */ /* 0x000364000c1e1b00 */
.L_x_337:
[----:B------:R-:W-:Y:S05]  /*2170*/  BSYNC B2 ;  /* 0x0000000000027941 */ /* 0x000fea0003800000 */
.L_x_336:
[----:B-----5:R-:W-:Y:S01]  /*2180*/  PRMT R6, R4, 0x7632, R6 ;  /* 0x0000763204067816 */ /* 0x020fe20000000006 */
[----:B------:R2:W-:Y:S01]  /*2190*/  STS.U16 [R119+0x6020], R4 ;  /* 0x0060200477007388 */ /* 0x0005e20000000400 */
[----:B------:R-:W-:-:S03]  /*21a0*/  PRMT R7, R5, 0x7632, R7 ;  /* 0x0000763205077816 */ /* 0x000fc60000000007 */
[----:B------:R2:W-:Y:S04]  /*21b0*/  STS.U16 [R119+0x6420], R5 ;  /* 0x0064200577007388 */ /* 0x0005e80000000400 */
[----:B------:R2:W-:Y:S04]  /*21c0*/  STS.U16 [R119+0x6220], R6 ;  /* 0x0062200677007388 */ /* 0x0005e80000000400 */
[----:B------:R2:W-:Y:S01]  /*21d0*/  STS.U16 [R119+0x6620], R7 ;  /* 0x0066200777007388 */ /* 0x0005e20000000400 */
[----:B------:R-:W-:Y:S05]  /*21e0*/  @P0 BRA `(.L_x_335) ;  /* 0x000000d000000947 */ /* 0x000fea0003800000 */
[----:B--2---:R-:W-:Y:S01]  /*21f0*/  IADD3 R5, R71, 0x1570, RZ ;  /* 0x0000157047057810 */ /* 0x004fe20007ffe0ff */
[----:B------:R-:W-:Y:S03]  /*2200*/  BSSY B2, `(.L_x_338) ;  /* 0x0000005000027945 */ /* 0x000fe60003800000 */
[----:B------:R-:W-:-:S02]  /*2210*/  ISETP.GE.AND P1, PT, R5, R8, PT ;  /* 0x000000080500720c */ /* 0x000fc40003f26270 */
[----:B------:R-:W-:-:S11]  /*2220*/  CS2R R4, SRZ ;  /* 0x0000000000047805 */ /* 0x000fd6000001ff00 */
[----:B------:R-:W-:Y:S05]  /*2230*/  @P1 BRA `(.L_x_339) ;  /* 0x0000001000001947 */ /* 0x000fea0003800000 */
[----:B------:R2:W5:Y:S02]  /*2240*/  LDG.E.64 R4, [R2.64+0x2a00] ;  /* 0x002a000602047981 */ /* 0x000564000c1e1b00 */
.L_x_339:
[----:B------:R-:W-:Y:S05]  /*2250*/  BSYNC B2 ;  /* 0x0000000000027941 */ /* 0x000fea0003800000 */
.L_x_338:
[----:B012--5:R-:W-:Y:S01]  /*2260*/  PRMT R2, R4, 0x7632, R2 ;  /* 0x0000763204027816 */ /* 0x027fe20000000002 */
[----:B------:R0:W-:Y:S01]  /*2270*/  STS.U16 [R119+0x6030], R4 ;  /* 0x0060300477007388 */ /* 0x0001e20000000400 */
[----:B------:R-:W-:-:S03]  /*2280*/  PRMT R3, R5, 0x7632, R3 ;  /* 0x0000763205037816 */ /* 0x000fc60000000003 */
[----:B------:R0:W-:Y:S04]  /*2290*/  STS.U16 [R119+0x6430], R5 ;  /* 0x0064300577007388 */ /* 0x0001e80000000400 */
[----:B------:R0:W-:Y:S04]  /*22a0*/  STS.U16 [R119+0x6230], R2 ;  /* 0x0062300277007388 */ /* 0x0001e80000000400 */
[----:B------:R0:W-:Y:S02]  /*22b0*/  STS.U16 [R119+0x6630], R3 ;  /* 0x0066300377007388 */ /* 0x0001e40000000400 */
.L_x_335:
[----:B------:R-:W-:Y:S05]  /*22c0*/  BSYNC B1 ;  /* 0x0000000000017941 */ /* 0x000fea0003800000 */
.L_x_334:
[----:B------:R-:W-:-:S04]  /*22d0*/  IADD3 R17, R17, 0x20, RZ ;  /* 0x0000002011117810 */ /* 0x000fc80007ffe0ff */
[----:B------:R-:W-:-:S13]  /*22e0*/  ISETP.GE.U32.AND P1, PT, R17, 0x100, PT ;  /* 0x000001001100780c */ /* 0x000fda0003f26070 */
[----:B------:R-:W-:Y:S05]  /*22f0*/  @!P1 BRA `(.L_x_340) ;  /* 0xfffffbb000009947 */ /* 0x000fea000383ffff */
.L_x_320:
[----:B0-----:R-:W-:Y:S05]  /*2300*/  BSYNC B0 ;  /* 0x0000000000007941 */ /* 0x001fea0003800000 */
.L_x_319:
[C---:B------:R-:W-:Y:S01]  /*2310*/  ISETP.NE.AND P6, PT, R140.reuse, RZ, PT ;  /* 0x000000ff8c00720c */ /* 0x040fe20003fc5270 */
[----:B-12---:R-:W0:Y:S01]  /*2320*/  S2R R119, SR_LANEID ;  /* 0x0000000000777919 */ /* 0x006e220000000000 */
[----:B------:R-:W-:Y:S01]  /*2330*/  SHF.R.S32.HI R3, RZ, 0x1f, R140 ;  /* 0x0000001fff037819 */ /* 0x000fe2000001148c */
[----:B------:R-:W-:Y:S01]  /*2340*/  IMAD.MOV.U32 R134, RZ, RZ, 0xd ;  /* 0x0000000dff867424 */ /* 0x000fe200078e00ff */
[----:B-----5:R-:W-:Y:S01]  /*2350*/  PRMT R16, R69, 0x7610, R16 ;  /* 0x0000761045107816 */ /* 0x020fe20000000010 */
[----:B------:R-:W-:Y:S01]  /*2360*/  IMAD.SHL.U32 R123, R140, 0x2, RZ ;  /* 0x000000028c7b7824 */ /* 0x000fe200078e00ff */
[----:B------:R-:W-:Y:S01]  /*2370*/  LEA.HI R3, R3, R140, RZ, 0x5 ;  /* 0x0000008c03037211 */ /* 0x000fe200078f28ff */
[----:B------:R-:W-:Y:S01]  /*2380*/  CS2R R124, SRZ ;  /* 0x00000000007c7805 */ /* 0x000fe2000001ff00 */
[----:B------:R-:W-:Y:S01]  /*2390*/  PRMT R17, R68, 0x7610, R17 ;  /* 0x0000761044117816 */ /* 0x000fe20000000011 */
[----:B------:R-:W-:Y:S01]  /*23a0*/  CS2R R128, SRZ ;  /* 0x0000000000807805 */ /* 0x000fe2000001ff00 */
[----:B------:R-:W-:-:S02]  /*23b0*/  SHF.R.S32.HI R3, RZ, 0x5, R3 ;  /* 0x00000005ff037819 */ /* 0x000fc40000011403 */
[----:B------:R-:W-:Y:S01]  /*23c0*/  PRMT R126, RZ, 0x7610, R126 ;  /* 0x00007610ff7e7816 */ /* 0x000fe2000000007e */
[----:B------:R-:W-:Y:S01]  /*23d0*/  @!P6 STS [RZ], RZ ;  /* 0x000000ffff00e388 */ /* 0x000fe20000000800 */
[----:B------:R-:W-:Y:S01]  /*23e0*/  PRMT R127, RZ, 0x7610, R127 ;  /* 0x00007610ff7f7816 */ /* 0x000fe2000000007f */
[----:B------:R-:W-:Y:S02]  /*23f0*/  IMAD.SHL.U32 R135, R3, 0x4, RZ ;  /* 0x0000000403877824 */ /* 0x000fe400078e00ff */
.L_x_353:
        /* <DEDUP_REMOVED lines=272> */
[----:B------:R-:W-:Y:S02]  /*3500*/  PRMT R6, R4, 0x9910, RZ ;  /* 0x0000991004067816 */ /* 0x000fe400000000ff */
[----:B------:R-:W-:Y:S01]  /*3510*/  LOP3.LUT R4, R245, R47, RZ, 0x30, !PT ;  /* 0x0000002ff5047212 */ /* 0x000fe200078e30ff */
[----:B------:R-:W-:Y:S01]  /*3520*/  FFMA.FTZ R2, R69, R3, R2 ;  /* 0x0000000345027223 */ /* 0x000fe20000010002 */
[----:B------:R-:W-:Y:S01]  /*3530*/  SEL R229, RZ, 0x80000000, P5 ;  /* 0x80000000ffe57807 */ /* 0x000fe20002800000 */
[----:B------:R-:W-:Y:S01]  /*3540*/  HADD2.F32 R3, -RZ, R87.H0_H0 ;  /* 0x20000057ff037230 */ /* 0x000fe20000004100 */
[----:B------:R-:W-:Y:S02]  /*3550*/  PRMT R4, R4, 0x9910, RZ ;  /* 0x0000991004047816 */ /* 0x000fe400000000ff */
[----:B------:R-:W-:Y:S02]  /*3560*/  ISETP.NE.AND P5, PT, R5, RZ, PT ;  /* 0x000000ff0500720c */ /* 0x000fe40003fa5270 */
        /* <DEDUP_REMOVED lines=460> */
[----:B------:R-:W-:Y:S01]  /*5230*/  LOP3.LUT R142, R245, R16, RZ, 0x30, !PT ;  /* 0x00000010f58e7212 */ /* 0x000fe200078e30ff */
[----:B------:R-:W-:Y:S01]  /*5240*/  HADD2.F32 R4, -RZ, R19.H0_H0 ;  /* 0x20000013ff047230 */ /* 0x000fe20000004100 */
[----:B------:R-:W-:Y:S01]  /*5250*/  PRMT R143, R68, 0x9910, RZ ;  /* 0x00009910448f7816 */ /* 0x000fe200000000ff */
[----:B------:R-:W-:Y:S01]  /*5260*/  HADD2.F32 R68, -RZ, R117.H0_H0 ;  /* 0x20000075ff447230 */ /* 0x000fe20000004100 */
[----:B------:R-:W-:-:S02]  /*5270*/  FSEL R7, RZ, 1, P2 ;  /* 0x3f800000ff077808 */ /* 0x000fc40001000000 */
[----:B------:R-:W-:Y:S02]  /*5280*/  PRMT R142, R142, 0x9910, RZ ;  /* 0x000099108e8e7816 */ /* 0x000fe400000000ff */
[----:B------:R-:W-:Y:S01]  /*5290*/  SEL R152, RZ, 0x40000000, P2 ;  /* 0x40000000ff987807 */ /* 0x000fe20001000000 */
[----:B------:R-:W-:Y:S01]  /*52a0*/  FFMA.FTZ R2, R7, R68, R2 ;  /* 0x0000004407027223 */ /* 0x000fe20000010002 */
[----:B------:R-:W-:Y:S01]  /*52b0*/  FSEL R7, RZ, 1, P3 ;  /* 0x3f800000ff077808 */ /* 0x000fe20001800000 */
[----:B------:R-:W-:Y:S01]  /*52c0*/  IMAD.MOV.U32 R68, RZ, RZ, R142 ;  /* 0x000000ffff447224 */ /* 0x000fe200078e008e */
[----:B------:R-:W-:Y:S02]  /*52d0*/  SEL R69, RZ, 0x80000000, P3 ;  /* 0x80000000ff457807 */ /* 0x000fe40001800000 */
[----:B------:R-:W-:Y:S01]  /*52e0*/  ISETP.NE.AND P2, PT, R143, RZ, PT ;  /* 0x000000ff8f00720c */ /* 0x000fe20003f45270 */
[----:B------:R-:W-:Y:S01]  /*52f0*/  FFMA.FTZ R2, R7, R4, R2 ;  /* 0x0000000407027223 */ /* 0x000fe20000010002 */
[----:B------:R-:W-:Y:S01]  /*5300*/  ISETP.NE.AND P3, PT, R68, RZ, PT ;  /* 0x000000ff4400720c */ /* 0x000fe20003f65270 */
[----:B------:R-:W-:Y:S01]  /*5310*/  HADD2.F32 R68, -RZ, R118.H0_H0 ;  /* 0x20000076ff447230 */ /* 0x000fe20000004100 */
[----:B------:R-:W-:Y:S01]  /*5320*/  FSEL R143, RZ, 1, P4 ;  /* 0x3f800000ff8f7808 */ /* 0x000fe20002000000 */
[----:B------:R-:W-:Y:S01]  /*5330*/  HADD2.F32 R4, -RZ, R18.H0_H0 ;  /* 0x20000012ff047230 */ /* 0x000fe20000004100 */
[----:B------:R-:W-:-:S02]  /*5340*/  FSEL R7, RZ, 1, P5 ;  /* 0x3f800000ff077808 */ /* 0x000fc40002800000 */
[----:B------:R-:W-:Y:S01]  /*5350*/  LOP3.LUT R142, R245, R122, RZ, 0x30, !PT ;  /* 0x0000007af58e7212 */ /* 0x000fe200078e30ff */
[----:B------:R-:W-:Y:S01]  /*5360*/  FFMA.FTZ R2, R143, R68, R2 ;  /* 0x000000448f027223 */ /* 0x000fe20000010002 */
[----:B------:R-:W-:Y:S01]  /*5370*/  HADD2.F32 R68, -RZ, R120.H0_H0 ;  /* 0x20000078ff447230 */ /* 0x000fe20000004100 */
[----:B------:R-:W-:Y:S02]  /*5380*/  FSEL R143, RZ, 1, P0 ;  /* 0x3f800000ff8f7808 */ /* 0x000fe40000000000 */
[----:B------:R-:W-:Y:S01]  /*5390*/  FFMA.FTZ R2, R7, R4, R2 ;  /* 0x0000000407027223 */ /* 0x000fe20000010002 */
        /* <DEDUP_REMOVED lines=10> */
[----:B------:R-:W-:-:S02]  /*5440*/  FSEL R7, RZ, 1, P2 ;  /* 0x3f800000ff077808 */ /* 0x000fc40001000000 */
[----:B------:R-:W-:Y:S02]  /*5450*/  LOP3.LUT R144, R245, R139, RZ, 0x30, !PT ;  /* 0x0000008bf5907212 */ /* 0x000fe400078e30ff */
[----:B------:R-:W-:Y:S01]  /*5460*/  PRMT R145, R143, 0x9910, RZ ;  /* 0x000099108f917816 */ /* 0x000fe200000000ff */
        /* <DEDUP_REMOVED lines=8> */
[----:B------:R-:W-:Y:S01]  /*54f0*/  FSEL R143, RZ, 1, P4 ;  /* 0x3f800000ff8f7808 */ /* 0x000fe20002000000 */
[----:B------:R-:W-:Y:S01]  /*5500*/  IMAD.SHL.U32 R7, R7, 0x2, RZ ;  /* 0x0000000207077824 */ /* 0x000fe200078e00ff */
[----:B------:R-:W-:-:S02]  /*5510*/  LOP3.LUT R144, R245, R136, RZ, 0x30, !PT ;  /* 0x00000088f5907212 */ /* 0x000fc400078e30ff */
[----:B------:R-:W-:Y:S01]  /*5520*/  SEL R240, RZ, 0x4, P0 ;  /* 0x00000004fff07807 */ /* 0x000fe20000000000 */
[----:B------:R-:W-:Y:S01]  /*5530*/  FFMA.FTZ R2, R143, R68, R2 ;  /* 0x000000448f027223 */ /* 0x000fe20000010002 */
[----:B------:R-:W-:Y:S01]  /*5540*/  ISETP.NE.AND P0, PT, R142, RZ, PT ;  /* 0x000000ff8e00720c */ /* 0x000fe20003f05270 */
[----:B------:R-:W-:Y:S01]  /*5550*/  HADD2.F32 R142, -RZ, R138.H0_H0 ;  /* 0x2000008aff8e7230 */ /* 0x000fe20000004100 */
[----:B------:R-:W-:Y:S01]  /*5560*/  FSEL R145, RZ, 1, P5 ;  /* 0x3f800000ff917808 */ /* 0x000fe20002800000 */
[----:B------:R-:W-:Y:S01]  /*5570*/  HADD2.F32 R68, -RZ, R139.H0_H0 ;  /* 0x2000008bff447230 */ /* 0x000fe20000004100 */
[----:B------:R-:W-:Y:S02]  /*5580*/  PRMT R144, R144, 0x9910, RZ ;  /* 0x0000991090907816 */ /* 0x000fe400000000ff */
[----:B------:R-:W-:Y:S01]  /*5590*/  FSEL R143, RZ, 1, P0 ;  /* 0x3f800000ff8f7808 */ /* 0x000fe20000000000 */
[----:B------:R-:W-:Y:S01]  /*55a0*/  FFMA.FTZ R2, R145, R142, R2 ;  /* 0x0000008e91027223 */ /* 0x000fe20000010002 */
[----:B------:R-:W-:-:S02]  /*55b0*/  SEL R249, RZ, 0x8, P1 ;  /* 0x00000008fff97807 */ /* 0x000fc40000800000 */
[----:B------:R-:W-:Y:S01]  /*55c0*/  ISETP.NE.AND P1, PT, R144, RZ, PT ;  /* 0x000000ff9000720c */ /* 0x000fe20003f25270 */
[----:B------:R-:W-:Y:S01]  /*55d0*/  FFMA.FTZ R2, R143, R68, R2 ;  /* 0x000000448f027223 */ /* 0x000fe20000010002 */
[C---:B------:R-:W-:Y:S01]  /*55e0*/  LOP3.LUT R144, R245.reuse, R12, RZ, 0x30, !PT ;  /* 0x0000000cf5907212 */ /* 0x040fe200078e30ff */
[----:B------:R-:W-:Y:S01]  /*55f0*/  HADD2.F32 R68, -RZ, R136.H0_H0 ;  /* 0x20000088ff447230 */ /* 0x000fe20000004100 */
[----:B------:R-:W-:Y:S02]  /*5600*/  LOP3.LUT R142, R245, R137, RZ, 0x30, !PT ;  /* 0x00000089f58e7212 */ /* 0x000fe400078e30ff */
[----:B------:R-:W-:Y:S02]  /*5610*/  FSEL R143, RZ, 1, P1 ;  /* 0x3f800000ff8f7808 */ /* 0x000fe40000800000 */
[----:B------:R-:W-:Y:S02]  /*5620*/  PRMT R144, R144, 0x9910, RZ ;  /* 0x0000991090907816 */ /* 0x000fe400000000ff */
[----:B------:R-:W-:Y:S01]  /*5630*/  PRMT R142, R142, 0x9910, RZ ;  /* 0x000099108e8e7816 */ /* 0x000fe200000000ff */
[----:B------:R-:W-:Y:S01]  /*5640*/  FFMA.FTZ R68, R143, R68, R2 ;  /* 0x000000448f447223 */ /* 0x000fe20000010002 */
[----:B------:R-:W-:Y:S01]  /*5650*/  SEL R2, RZ, 0x10, P2 ;  /* 0x00000010ff027807 */ /* 0x000fe20001000000 */
[----:B------:R-:W-:Y:S01]  /*5660*/  IMAD.MOV.U32 R143, RZ, RZ, R144 ;  /* 0x000000ffff8f7224 */ /* 0x000fe200078e0090 */
[----:B------:R-:W-:Y:S01]  /*5670*/  ISETP.NE.AND P2, PT, R142, RZ, PT ;  /* 0x000000ff8e00720c */ /* 0x000fe20003f45270 */
[----:B------:R-:W-:Y:S01]  /*5680*/  HADD2.F32 R142, -RZ, R137.H0_H0 ;  /* 0x20000089ff8e7230 */ /* 0x000fe20000004100 */
[----:B------:R-:W-:-:S02]  /*5690*/  SEL R227, RZ, 0x20, P3 ;  /* 0x00000020ffe37807 */ /* 0x000fc40001800000 */
[----:B------:R-:W-:Y:S02]  /*56a0*/  ISETP.NE.AND P3, PT, R143, RZ, PT ;  /* 0x000000ff8f00720c */ /* 0x000fe40003f65270 */
[----:B------:R-:W-:Y:S02]  /*56b0*/  FSEL R143, RZ, 1, P2 ;  /* 0x3f800000ff8f7808 */ /* 0x000fe40001000000 */
[----:B------:R-:W-:Y:S02]  /*56c0*/  LOP3.LUT R144, R245, R13, RZ, 0x30, !PT ;  /* 0x0000000df5907212 */ /* 0x000fe400078e30ff */
[----:B------:R-:W-:Y:S01]  /*56d0*/  SEL R151, RZ, 0x40, P4 ;  /* 0x00000040ff977807 */ /* 0x000fe20002000000 */
[----:B------:R-:W-:Y:S01]  /*56e0*/  FFMA.FTZ R68, R143, R142, R68 ;  /* 0x0000008e8f447223 */ /* 0x000fe20000010044 */
[----:B------:R-:W-:Y:S01]  /*56f0*/  HADD2.F32 R142, -RZ, R12.H0_H0 ;  /* 0x2000000cff8e7230 */ /* 0x000fe20000004100 */
[----:B------:R-:W-:Y:S02]  /*5700*/  FSEL R143, RZ, 1, P3 ;  /* 0x3f800000ff8f7808 */ /* 0x000fe40001800000 */
[----:B------:R-:W-:-:S02]  /*5710*/  SEL R150, RZ, 0x80, P5 ;  /* 0x00000080ff967807 */ /* 0x000fc40002800000 */
[----:B------:R-:W-:Y:S01]  /*5720*/  SEL R149, RZ, 0x100, P0 ;  /* 0x00000100ff957807 */ /* 0x000fe20000000000 */
[----:B------:R-:W-:Y:S01]  /*5730*/  FFMA.FTZ R68, R143, R142, R68 ;  /* 0x0000008e8f447223 */ /* 0x000fe20000010044 */
[----:B------:R-:W-:Y:S02]  /*5740*/  LOP3.LUT R142, R245, R14, RZ, 0x30, !PT ;  /* 0x0000000ef58e7212 */ /* 0x000fe400078e30ff */
[----:B------:R-:W-:Y:S02]  /*5750*/  PRMT R143, R144, 0x9910, RZ ;  /* 0x00009910908f7816 */ /* 0x000fe400000000ff */
[----:B------:R-:W-:Y:S01]  /*5760*/  PRMT R142, R142, 0x9910, RZ ;  /* 0x000099108e8e7816 */ /* 0x000fe200000000ff */
[----:B------:R-:W1:Y:S01]  /*5770*/  LDS.U16 R144, [R123+0x64b0] ;  /* 0x0064b0007b907984 */ /* 0x000e620000000400 */
[----:B------:R-:W-:Y:S02]  /*5780*/  ISETP.NE.AND P4, PT, R143, RZ, PT ;  /* 0x000000ff8f00720c */ /* 0x000fe40003f85270 */
[----:B------:R-:W-:Y:S01]  /*5790*/  ISETP.NE.AND P5, PT, R142, RZ, PT ;  /* 0x000000ff8e00720c */ /* 0x000fe20003fa5270 */
[----:B------:R-:W-:Y:S01]  /*57a0*/  HADD2.F32 R142, -RZ, R13.H0_H0 ;  /* 0x2000000dff8e7230 */ /* 0x000fe20000004100 */
[----:B------:R-:W-:-:S02]  /*57b0*/  FSEL R143, RZ, 1, P4 ;  /* 0x3f800000ff8f7808 */ /* 0x000fc40002000000 */
[----:B------:R-:W-:Y:S02]  /*57c0*/  SEL R148, RZ, 0x200, P1 ;  /* 0x00000200ff947807 */ /* 0x000fe40000800000 */
[----:B------:R-:W-:Y:S01]  /*57d0*/  SEL R147, RZ, 0x400, P2 ;  /* 0x00000400ff937807 */ /* 0x000fe20001000000 */
[----:B------:R-:W-:Y:S01]  /*57e0*/  FFMA.FTZ R68, R143, R142, R68 ;  /* 0x0000008e8f447223 */ /* 0x000fe20000010044 */
[----:B------:R-:W-:Y:S01]  /*57f0*/  HADD2.F32 R142, -RZ, R14.H0_H0 ;  /* 0x2000000eff8e7230 */ /* 0x000fe20000004100 */
[----:B------:R-:W-:Y:S02]  /*5800*/  FSEL R143, RZ, 1, P5 ;  /* 0x3f800000ff8f7808 */ /* 0x000fe40002800000 */
[----:B------:R-:W-:-:S03]  /*5810*/  LOP3.LUT R4, R7, 0x2, R4, 0xe2, !PT ;  /* 0x0000000207047812 */ /* 0x000fc600078ee204 */
[----:B------:R-:W-:Y:S01]  /*5820*/  FFMA.FTZ R142, R143, R142, R68 ;  /* 0x0000008e8f8e7223 */ /* 0x000fe20000010044 */
[----:B------:R-:W-:Y:S01]  /*5830*/  LOP3.LUT R143, R245, R15, RZ, 0x30, !PT ;  /* 0x0000000ff58f7212 */ /* 0x000fe200078e30ff */
[----:B------:R-:W2:Y:S01]  /*5840*/  LDS.U16 R68, [R123+0x66b0] ;  /* 0x0066b0007b447984 */ /* 0x000ea20000000400 */
[----:B------:R-:W-:Y:S02]  /*5850*/  LOP3.LUT R240, R249, R240, R4, 0xfe, !PT ;  /* 0x000000f0f9f07212 */ /* 0x000fe400078efe04 */
[----:B------:R-:W-:Y:S02]  /*5860*/  PRMT R145, R143, 0x9910, RZ ;  /* 0x000099108f917816 */ /* 0x000fe400000000ff */
[----:B------:R-:W-:Y:S02]  /*5870*/  LOP3.LUT R143, R245, R11, RZ, 0x30, !PT ;  /* 0x0000000bf58f7212 */ /* 0x000fe400078e30ff */
[----:B------:R-:W-:Y:S01]  /*5880*/  ISETP.NE.AND P0, PT, R145, RZ, PT ;  /* 0x000000ff9100720c */ /* 0x000fe20003f05270 */
[----:B------:R-:W-:Y:S01]  /*5890*/  HADD2.F32 R145, -RZ, R15.H0_H0 ;  /* 0x2000000fff917230 */ /* 0x000fe20000004100 */
[----:B------:R-:W-:-:S02]  /*58a0*/  PRMT R143, R143, 0x9910, RZ ;  /* 0x000099108f8f7816 */ /* 0x000fc400000000ff */
[----:B------:R-:W-:Y:S02]  /*58b0*/  LOP3.LUT R240, R227, R2, R240, 0xfe, !PT ;  /* 0x00000002e3f07212 */ /* 0x000fe400078efef0 */
[----:B------:R-:W-:Y:S02]  /*58c0*/  ISETP.NE.AND P1, PT, R143, RZ, PT ;  /* 0x000000ff8f00720c */ /* 0x000fe40003f25270 */
[----:B------:R-:W-:Y:S02]  /*58d0*/  FSEL R143, RZ, 1, P0 ;  /* 0x3f800000ff8f7808 */ /* 0x000fe40000000000 */
[----:B------:R-:W-:-:S03]  /*58e0*/  LOP3.LUT R151, R151, R240, RZ, 0xfc, !PT ;  /* 0x000000f097977212 */ /* 0x000fc600078efcff */
[----:B------:R-:W-:Y:S01]  /*58f0*/  FFMA.FTZ R142, R143, R145, R142 ;  /* 0x000000918f8e7223 */ /* 0x000fe2000001008e */
[----:B------:R-:W-:Y:S01]  /*5900*/  HADD2.F32 R145, -RZ, R11.H0_H0 ;  /* 0x2000000bff917230 */ /* 0x000fe20000004100 */
[----:B------:R-:W-:Y:S02]  /*5910*/  FSEL R143, RZ, 1, P1 ;  /* 0x3f800000ff8f7808 */ /* 0x000fe40000800000 */
[----:B------:R-:W-:-:S03]  /*5920*/  LOP3.LUT R150, R150, R151, RZ, 0xfc, !PT ;  /* 0x0000009796967212 */ /* 0x000fc600078efcff */
[----:B------:R-:W-:Y:S01]  /*5930*/  FFMA.FTZ R143, R143, R145, R142 ;  /* 0x000000918f8f7223 */ /* 0x000fe2000001008e */
[----:B-1----:R-:W-:Y:S01]  /*5940*/  LOP3.LUT R145, R245, R144, RZ, 0x30, !PT ;  /* 0x00000090f5917212 */ /* 0x002fe200078e30ff */
[----:B------:R-:W1:Y:S01]  /*5950*/  LDS.U16 R142, [R123+0x68b0] ;  /* 0x0068b0007b8e7984 */ /* 0x000e620000000400 */
[----:B------:R-:W-:Y:S02]  /*5960*/  LOP3.LUT R149, R149, R150, RZ, 0xfc, !PT ;  /* 0x0000009695957212 */ /* 0x000fe400078efcff */
[----:B------:R-:W-:Y:S02]  /*5970*/  PRMT R146, R145, 0x9910, RZ ;  /* 0x0000991091927816 */ /* 0x000fe400000000ff */
[----:B------:R-:W-:Y:S02]  /*5980*/  LOP3.LUT R148, R148, R149, RZ, 0xfc, !PT ;  /* 0x0000009594947212 */ /* 0x000fe400078efcff */
[----:B------:R-:W-:Y:S02]  /*5990*/  ISETP.NE.AND P2, PT, R146, RZ, PT ;  /* 0x000000ff9200720c */ /* 0x000fe40003f45270 */
[----:B------:R-:W-:-:S02]  /*59a0*/  SEL R146, RZ, 0x800, P3 ;  /* 0x00000800ff927807 */ /* 0x000fc40001800000 */
[----:B--2---:R-:W-:Y:S02]  /*59b0*/  LOP3.LUT R145, R245, R68, RZ, 0x30, !PT ;  /* 0x00000044f5917212 */ /* 0x004fe400078e30ff */
[----:B------:R-:W-:Y:S02]  /*59c0*/  LOP3.LUT R147, R147, R148, RZ, 0xfc, !PT ;  /* 0x0000009493937212 */ /* 0x000fe400078efcff */
[----:B------:R-:W-:Y:S02]  /*59d0*/  PRMT R145, R145, 0x9910, RZ ;  /* 0x0000991091917816 */ /* 0x000fe400000000ff */
[----:B------:R-:W-:Y:S02]  /*59e0*/  LOP3.LUT R146, R146, R147, RZ, 0xfc, !PT ;  /* 0x0000009392927212 */ /* 0x000fe400078efcff */
[----:B------:R-:W-:Y:S01]  /*59f0*/  ISETP.NE.AND P3, PT, R145, RZ, PT ;  /* 0x000000ff9100720c */ /* 0x000fe20003f65270 */
[----:B------:R-:W-:Y:S01]  /*5a00*/  HADD2.F32 R145, -RZ, R144.H0_H0 ;  /* 0x20000090ff917230 */ /* 0x000fe20000004100 */
[----:B------:R-:W-:-:S02]  /*5a10*/  FSEL R144, RZ, 1, P2 ;  /* 0x3f800000ff907808 */ /* 0x000fc40001000000 */
[----:B------:R-:W-:-:S03]  /*5a20*/  SEL R247, RZ, 0x20000, P3 ;  /* 0x00020000fff77807 */ /* 0x000fc60001800000 */
[----:B------:R-:W-:Y:S01]  /*5a30*/  FFMA.FTZ R143, R144, R145, R143 ;  /* 0x00000091908f7223 */ /* 0x000fe2000001008f */
[----:B------:R-:W-:Y:S01]  /*5a40*/  HADD2.F32 R144, -RZ, R68.H0_H0 ;  /* 0x20000044ff907230 */ /* 0x000fe20000004100 */
[----:B------:R-:W-:Y:S02]  /*5a50*/  FSEL R68, RZ, 1, P3 ;  /* 0x3f800000ff447808 */ /* 0x000fe40001800000 */
[----:B------:R-:W-:-:S03]  /*5a60*/  SEL R145, RZ, 0x1000, P4 ;  /* 0x00001000ff917807 */ /* 0x000fc60002000000 */
[----:B------:R-:W-:Y:S01]  /*5a70*/  FFMA.FTZ R143, R68, R144, R143 ;  /* 0x00000090448f7223 */ /* 0x000fe2000001008f */
[----:B------:R-:W-:Y:S01]  /*5a80*/  LOP3.LUT R145, R145, R146, RZ, 0xfc, !PT ;  /* 0x0000009291917212 */ /* 0x000fe200078efcff */
[----:B------:R-:W2:Y:S01]  /*5a90*/  LDS.U16 R68, [R123+0x6eb0] ;  /* 0x006eb0007b447984 */ /* 0x000ea20000000400 */
[----:B-1----:R-:W-:-:S04]  /*5aa0*/  LOP3.LUT R144, R245, R142, RZ, 0x30, !PT ;  /* 0x0000008ef5907212 */ /* 0x002fc800078e30ff */
        /* <DEDUP_REMOVED lines=9> */
[----:B------:R-:W-:Y:S02]  /*5b40*/  FSEL R142, RZ, 1, P4 ;  /* 0x3f800000ff8e7808 */ /* 0x000fe40002000000 */
[----:B------:R-:W-:-:S03]  /*5b50*/  LOP3.LUT R144, R144, R145, RZ, 0xfc, !PT ;  /* 0x0000009190907212 */ /* 0x000fc600078efcff */
[----:B------:R-:W-:Y:S01]  /*5b60*/  FFMA.FTZ R233, R142, R233, R143 ;  /* 0x000000e98ee97223 */ /* 0x000fe2000001008f */
[----:B------:R-:W-:Y:S02]  /*5b70*/  FSEL R142, RZ, 1, P5 ;  /* 0x3f800000ff8e7808 */ /* 0x000fe40002800000 */
[----:B------:R-:W-:-:S03]  /*5b80*/  SEL R143, RZ, 0x4000, P0 ;  /* 0x00004000ff8f7807 */ /* 0x000fc60000000000 */
[----:B------:R-:W-:Y:S01]  /*5b90*/  FFMA.FTZ R233, R142, R232, R233 ;  /* 0x000000e88ee97223 */ /* 0x000fe200000100e9 */
[----:B------:R-:W-:Y:S01]  /*5ba0*/  LOP3.LUT R142, R245, R238, RZ, 0x30, !PT ;  /* 0x000000eef58e7212 */ /* 0x000fe200078e30ff */
[----:B------:R-:W1:Y:S01]  /*5bb0*/  LDS.U16 R232, [R123+0x70b0] ;  /* 0x0070b0007be87984 */ /* 0x000e620000000400 */
[----:B------:R-:W-:Y:S02]  /*5bc0*/  LOP3.LUT R143, R143, R144, RZ, 0xfc, !PT ;  /* 0x000000908f8f7212 */ /* 0x000fe400078efcff */
[----:B------:R-:W-:Y:S02]  /*5bd0*/  PRMT R237, R142, 0x9910, RZ ;  /* 0x000099108eed7816 */ /* 0x000fe400000000ff */
[----:B--2---:R-:W-:Y:S02]  /*5be0*/  LOP3.LUT R142, R245, R68, RZ, 0x30, !PT ;  /* 0x00000044f58e7212 */ /* 0x004fe400078e30ff */
        /* <DEDUP_REMOVED lines=9> */
[----:B------:R-:W-:Y:S01]  /*5c80*/  HADD2.F32 R233, -RZ, R68.H0_H0 ;  /* 0x20000044ffe97230 */ /* 0x000fe20000004100 */
[----:B------:R-:W-:Y:S01]  /*5c90*/  FSEL R68, RZ, 1, P1 ;  /* 0x3f800000ff447808 */ /* 0x000fe20000800000 */
[----:B------:R-:W2:Y:S04]  /*5ca0*/  LDS.U16 R238, [R123+0x74b0] ;  /* 0x0074b0007bee7984 */ /* 0x000ea80000000400 */
[----:B------:R-:W-:Y:S01]  /*5cb0*/  FFMA.FTZ R237, R68, R233, R237 ;  /* 0x000000e944ed7223 */ /* 0x000fe200000100ed */
[----:B------:R-:W-:-:S04]  /*5cc0*/  SEL R233, RZ, 0x10000, P2 ;  /* 0x00010000ffe97807 */ /* 0x000fc80001000000 */
[----:B------:R-:W-:Y:S02]  /*5cd0*/  LOP3.LUT R247, R247, R233, R142, 0xfe, !PT ;  /* 0x000000e9f7f77212 */ /* 0x000fe400078efe8e */
[----:B-1----:R-:W-:-:S04]  /*5ce0*/  LOP3.LUT R68, R245, R232, RZ, 0x30, !PT ;  /* 0x000000e8f5447212 */ /* 0x002fc800078e30ff */
[----:B------:R-:W-:Y:S02]  /*5cf0*/  PRMT R246, R68, 0x9910, RZ ;  /* 0x0000991044f67816 */ /* 0x000fe400000000ff */
[----:B------:R-:W-:Y:S01]  /*5d00*/  LOP3.LUT R68, R245, R244, RZ, 0x30, !PT ;  /* 0x000000f4f5447212 */ /* 0x000fe200078e30ff */
[----:B------:R-:W-:Y:S01]  /*5d10*/  HADD2.F32 R244, -RZ, R244.H0_H0 ;  /* 0x200000f4fff47230 */ /* 0x000fe20000004100 */
[----:B------:R-:W-:Y:S01]  /*5d20*/  ISETP.NE.AND P2, PT, R246, RZ, PT ;  /* 0x000000fff600720c */ /* 0x000fe20003f45270 */
[----:B------:R-:W-:Y:S01]  /*5d30*/  HADD2.F32 R246, -RZ, R232.H0_H0 ;  /* 0x200000e8fff67230 */ /* 0x000fe20000004100 */
[----:B------:R-:W-:Y:S02]  /*5d40*/  PRMT R68, R68, 0x9910, RZ ;  /* 0x0000991044447816 */ /* 0x000fe400000000ff */
[----:B------:R-:W-:Y:S02]  /*5d50*/  FSEL R232, RZ, 1, P2 ;  /* 0x3f800000ffe87808 */ /* 0x000fe40001000000 */
[----:B------:R-:W-:-:S02]  /*5d60*/  ISETP.NE.AND P3, PT, R68, RZ, PT ;  /* 0x000000ff4400720c */ /* 0x000fc40003f65270 */
[----:B------:R-:W1:Y:S01]  /*5d70*/  LDS.U16 R68, [R123+0x76b0] ;  /* 0x0076b0007b447984 */ /* 0x000e620000000400 */
[----:B------:R-:W-:Y:S01]  /*5d80*/  FFMA.FTZ R237, R232, R246, R237 ;  /* 0x000000f6e8ed7223 */ /* 0x000fe200000100ed */
[----:B------:R-:W-:-:S05]  /*5d90*/  FSEL R232, RZ, 1, P3 ;  /* 0x3f800000ffe87808 */ /* 0x000fca0001800000 */
[----:B------:R-:W-:Y:S02]  /*5da0*/  FFMA.FTZ R237, R232, R244, R237 ;  /* 0x000000f4e8ed7223 */ /* 0x000fe400000100ed */
[----:B------:R-:W3:Y:S01]  /*5db0*/  LDS.U16 R244, [R123+0x78b0] ;  /* 0x0078b0007bf47984 */ /* 0x000ee20000000400 */
[----:B--2---:R-:W-:-:S04]  /*5dc0*/  LOP3.LUT R232, R245, R238, RZ, 0x30, !PT ;  /* 0x000000eef5e87212 */ /* 0x004fc800078e30ff */
        /* <DEDUP_REMOVED lines=10> */
[----:B------:R-:W-:Y:S02]  /*5e70*/  ISETP.NE.AND P5, PT, R246, RZ, PT ;  /* 0x000000fff600720c */ /* 0x000fe40003fa5270 */
[----:B------:R-:W-:Y:S02]  /*5e80*/  LOP3.LUT R237, R237, R232, R247, 0xfe, !PT ;  /* 0x000000e8eded7212 */ /* 0x000fe400078efef7 */
[----:B------:R-:W-:-:S05]  /*5e90*/  FSEL R251, RZ, 1, P5 ;  /* 0x3f800000fffb7808 */ /* 0x000fca0002800000 */
[----:B------:R-:W-:Y:S01]  /*5ea0*/  FFMA.FTZ R238, R251, R68, R238 ;  /* 0x00000044fbee7223 */ /* 0x000fe200000100ee */
[----:B---3--:R-:W-:Y:S01]  /*5eb0*/  LOP3.LUT R68, R245, R244, RZ, 0x30, !PT ;  /* 0x000000f4f5447212 */ /* 0x008fe200078e30ff */
[----:B------:R-:W-:-:S03]  /*5ec0*/  HADD2.F32 R244, -RZ, R244.H0_H0 ;  /* 0x200000f4fff47230 */ /* 0x000fc60000004100 */
[----:B------:R-:W-:Y:S02]  /*5ed0*/  PRMT R246, R68, 0x9910, RZ ;  /* 0x0000991044f67816 */ /* 0x000fe400000000ff */
[----:B------:R-:W-:Y:S02]  /*5ee0*/  SEL R68, RZ, 0x100000, P0 ;  /* 0x00100000ff447807 */ /* 0x000fe40000000000 */
[----:B------:R-:W-:Y:S02]  /*5ef0*/  ISETP.NE.AND P0, PT, R246, RZ, PT ;  /* 0x000000fff600720c */ /* 0x000fe40003f05270 */
[----:B------:R-:W1:Y:S02]  /*5f00*/  LDS.U16 R246, [R123+0x7ab0] ;  /* 0x007ab0007bf67984 */ /* 0x000e640000000400 */
[----:B------:R-:W-:-:S05]  /*5f10*/  FSEL R251, RZ, 1, P0 ;  /* 0x3f800000fffb7808 */ /* 0x000fca0000000000 */
[----:B------:R-:W-:Y:S01]  /*5f20*/  FFMA.FTZ R244, R251, R244, R238 ;  /* 0x000000f4fbf47223 */ /* 0x000fe200000100ee */
[----:B-1----:R-:W-:Y:S01]  /*5f30*/  LOP3.LUT R238, R245, R246, RZ, 0x30, !PT ;  /* 0x000000f6f5ee7212 */ /* 0x002fe200078e30ff */
[----:B------:R-:W-:-:S03]  /*5f40*/  HADD2.F32 R246, -RZ, R246.H0_H0 ;  /* 0x200000f6fff67230 */ /* 0x000fc60000004100 */
[----:B------:R-:W-:Y:S01]  /*5f50*/  PRMT R248, R238, 0x9910, RZ ;  /* 0x00009910eef87816 */ /* 0x000fe200000000ff */
[----:B------:R-:W-:-:S04]  /*5f60*/  IMAD.SHL.U32 R238, R236, 0x2, RZ ;  /* 0x00000002ecee7824 */ /* 0x000fc800078e00ff */
[----:B------:R-:W-:Y:S01]  /*5f70*/  IMAD.MOV.U32 R236, RZ, RZ, R248 ;  /* 0x000000ffffec7224 */ /* 0x000fe200078e00f8 */
[----:B------:R-:W-:Y:S01]  /*5f80*/  LOP3.LUT R238, R238, 0x2, R131, 0xe2, !PT ;  /* 0x00000002eeee7812 */ /* 0x000fe200078ee283 */
[----:B------:R-:W-:Y:S01]  /*5f90*/  IMAD.SHL.U32 R248, R141, 0x2, RZ ;  /* 0x000000028df87824 */ /* 0x000fe200078e00ff */
[----:B------:R-:W-:Y:S02]  /*5fa0*/  SEL R131, RZ, 0x200000, P1 ;  /* 0x00200000ff837807 */ /* 0x000fe40000800000 */
[----:B------:R-:W-:Y:S02]  /*5fb0*/  ISETP.NE.AND P1, PT, R236, RZ, PT ;  /* 0x000000ffec00720c */ /* 0x000fe40003f25270 */
[----:B------:R-:W-:Y:S01]  /*5fc0*/  LDS.U16 R236, [R123+0x7eb0] ;  /* 0x007eb0007bec7984 */ /* 0x000fe20000000400 */
[----:B------:R-:W-:Y:S02]  /*5fd0*/  LOP3.LUT R130, R71, R130, R238, 0xfe, !PT ;  /* 0x0000008247827212 */ /* 0x000fe400078efeee */
[----:B------:R-:W-:-:S02]  /*5fe0*/  FSEL R251, RZ, 1, P1 ;  /* 0x3f800000fffb7808 */ /* 0x000fc40000800000 */
[----:B------:R-:W-:Y:S02]  /*5ff0*/  SEL R141, RZ, 0x1000000, P4 ;  /* 0x01000000ff8d7807 */ /* 0x000fe40002000000 */
[----:B------:R-:W-:Y:S01]  /*6000*/  LOP3.LUT R5, R248, 0x2, R5, 0xe2, !PT ;  /* 0x00000002f8057812 */ /* 0x000fe200078ee205 */
[----:B------:R-:W-:Y:S01]  /*6010*/  FFMA.FTZ R244, R251, R246, R244 ;  /* 0x000000f6fbf47223 */ /* 0x000fe200000100f4 */
[----:B------:R-:W-:Y:S01]  /*6020*/  LOP3.LUT R226, R243, R226, R130, 0xfe, !PT ;  /* 0x000000e2f3e27212 */ /* 0x000fe200078efe82 */
[----:B------:R-:W1:Y:S01]  /*6030*/  LDS.U16 R246, [R123+0x7cb0] ;  /* 0x007cb0007bf67984 */ /* 0x000e620000000400 */
[----:B------:R-:W-:Y:S02]  /*6040*/  LOP3.LUT R241, R132, R241, R5, 0xfe, !PT ;  /* 0x000000f184f17212 */ /* 0x000fe400078efe05 */
[----:B------:R-:W-:Y:S02]  /*6050*/  SEL R132, RZ, 0x2000000, P5 ;  /* 0x02000000ff847807 */ /* 0x000fe40002800000 */
[----:B------:R-:W-:Y:S01]  /*6060*/  LOP3.LUT R130, R245, R250, RZ, 0x30, !PT ;  /* 0x000000faf5827212 */ /* 0x000fe200078e30ff */
[----:B------:R-:W-:Y:S01]  /*6070*/  HADD2.F32 R250, -RZ, R250.H0_H0 ;  /* 0x200000fafffa7230 */ /* 0x000fe20000004100 */
[----:B------:R-:W-:-:S02]  /*6080*/  LOP3.LUT R201, R201, R6, R241, 0xfe, !PT ;  /* 0x00000006c9c97212 */ /* 0x000fc400078efef1 */
[----:B------:R-:W-:Y:S02]  /*6090*/  PRMT R130, R130, 0x9910, RZ ;  /* 0x0000991082827816 */ /* 0x000fe400000000ff */
        /* <DEDUP_REMOVED lines=21> */
[----:B------:R-:W-:Y:S01]  /*61f0*/  LOP3.LUT R238, R245, R236, RZ, 0x30, !PT ;  /* 0x000000ecf5ee7212 */ /* 0x000fe200078e30ff */
[----:B------:R-:W-:Y:S01]  /*6200*/  HADD2.F32 R236, -RZ, R236.H0_H0 ;  /* 0x200000ecffec7230 */ /* 0x000fe20000004100 */
[----:B------:R-:W-:Y:S02]  /*6210*/  FSEL R251, RZ, 1, P2 ;  /* 0x3f800000fffb7808 */ /* 0x000fe40001000000 */
[----:B------:R-:W-:-:S02]  /*6220*/  LOP3.LUT R193, R193, R194, RZ, 0xfc, !PT ;  /* 0x000000c2c1c17212 */ /* 0x000fc400078efcff */
[----:B------:R-:W-:Y:S01]  /*6230*/  LOP3.LUT R219, R219, R220, RZ, 0xfc, !PT ;  /* 0x000000dcdbdb7212 */ /* 0x000fe200078efcff */
[----:B------:R-:W-:Y:S01]  /*6240*/  FFMA.FTZ R244, R251, R246, R244 ;  /* 0x000000f6fbf47223 */ /* 0x000fe200000100f4 */
[----:B------:R-:W-:Y:S02]  /*6250*/  PRMT R246, R238, 0x9910, RZ ;  /* 0x00009910eef67816 */ /* 0x000fe400000000ff */
[----:B------:R-:W-:Y:S02]  /*6260*/  SEL R238, RZ, 0x800000, P3 ;  /* 0x00800000ffee7807 */ /* 0x000fe40001800000 */
[----:B------:R-:W-:Y:S02]  /*6270*/  ISETP.NE.AND P3, PT, R246, RZ, PT ;  /* 0x000000fff600720c */ /* 0x000fe40003f65270 */
[----:B------:R-:W-:Y:S02]  /*6280*/  LOP3.LUT R238, R238, R71, R131, 0xfe, !PT ;  /* 0x00000047eeee7212 */ /* 0x000fe400078efe83 */
[----:B------:R-:W-:-:S02]  /*6290*/  FSEL R251, RZ, 1, P3 ;  /* 0x3f800000fffb7808 */ /* 0x000fc40001800000 */
[----:B------:R-:W-:Y:S02]  /*62a0*/  LOP3.LUT R141, R132, R141, R238, 0xfe, !PT ;  /* 0x0000008d848d7212 */ /* 0x000fe400078efeee */
[----:B------:R-:W-:Y:S01]  /*62b0*/  LOP3.LUT R192, R192, R193, RZ, 0xfc, !PT ;  /* 0x000000c1c0c07212 */ /* 0x000fe200078efcff */
[----:B------:R-:W-:Y:S02]  /*62c0*/  FFMA.FTZ R236, R251, R236, R244 ;  /* 0x000000ecfbec7223 */ /* 0x000fe400000100f4 */
[----:B------:R-:W1:Y:S01]  /*62d0*/  LDS.U16 R244, [R123+0x80b0] ;  /* 0x0080b0007bf47984 */ /* 0x000e620000000400 */
[----:B------:R-:W-:-:S04]  /*62e0*/  LOP3.LUT R191, R191, R192, RZ, 0xfc, !PT ;  /* 0x000000c0bfbf7212 */ /* 0x000fc800078efcff */
        /* <DEDUP_REMOVED lines=8> */
[----:B------:R-:W-:Y:S02]  /*6370*/  LOP3.LUT R182, R182, R183, RZ, 0xfc, !PT ;  /* 0x000000b7b6b67212 */ /* 0x000fe400078efcff */
[----:B-1----:R-:W-:Y:S01]  /*6380*/  LOP3.LUT R246, R245, R244, RZ, 0x30, !PT ;  /* 0x000000f4f5f67212 */ /* 0x002fe200078e30ff */
[----:B------:R-:W-:Y:S01]  /*6390*/  HADD2.F32 R244, -RZ, R244.H0_H0 ;  /* 0x200000f4fff47230 */ /* 0x000fe20000004100 */
[----:B------:R-:W-:Y:S02]  /*63a0*/  LOP3.LUT R181, R181, R182, RZ, 0xfc, !PT ;  /* 0x000000b6b5b57212 */ /* 0x000fe400078efcff */
[----:B------:R-:W-:Y:S02]  /*63b0*/  PRMT R246, R246, 0x9910, RZ ;  /* 0x00009910f6f67816 */ /* 0x000fe400000000ff */
[----:B------:R-:W-:Y:S02]  /*63c0*/  LOP3.LUT R180, R180, R181, RZ, 0xfc, !PT ;  /* 0x000000b5b4b47212 */ /* 0x000fe400078efcff */
[----:B------:R-:W-:-:S02]  /*63d0*/  ISETP.NE.AND P4, PT, R246, RZ, PT ;  /* 0x000000fff600720c */ /* 0x000fc40003f85270 */
[----:B------:R-:W1:Y:S01]  /*63e0*/  LDS.U16 R246, [R123+0x82b0] ;  /* 0x0082b0007bf67984 */ /* 0x000e620000000400 */
[----:B------:R-:W-:Y:S02]  /*63f0*/  LOP3.LUT R179, R179, R180, RZ, 0xfc, !PT ;  /* 0x000000b4b3b37212 */ /* 0x000fe400078efcff */
[----:B------:R-:W-:Y:S02]  /*6400*/  FSEL R251, RZ, 1, P4 ;  /* 0x3f800000fffb7808 */ /* 0x000fe40002000000 */
[----:B------:R-:W-:Y:S02]  /*6410*/  SEL R7, RZ, 0x40000000, P4 ;  /* 0x40000000ff077807 */ /* 0x000fe40002000000 */
[----:B------:R-:W-:Y:S01]  /*6420*/  LOP3.LUT R178, R178, R179, RZ, 0xfc, !PT ;  /* 0x000000b3b2b27212 */ /* 0x000fe200078efcff */
[----:B------:R-:W-:Y:S02]  /*6430*/  FFMA.FTZ R244, R251, R244, R236 ;  /* 0x000000f4fbf47223 */ /* 0x000fe400000100ec */
[----:B------:R-:W2:Y:S01]  /*6440*/  LDS.U16 R236, [R123+0x84b0] ;  /* 0x0084b0007bec7984 */ /* 0x000ea20000000400 */
[----:B------:R-:W-:-:S02]  /*6450*/  LOP3.LUT R177, R177, R178, RZ, 0xfc, !PT ;  /* 0x000000b2b1b17212 */ /* 0x000fc400078efcff */
[----:B-1----:R-:W-:Y:S01]  /*6460*/  LOP3.LUT R5, R245, R246, RZ, 0x30, !PT ;  /* 0x000000f6f5057212 */ /* 0x002fe200078e30ff */
[----:B------:R-:W-:-:S03]  /*6470*/  HADD2.F32 R246, -RZ, R246.H0_H0 ;  /* 0x200000f6fff67230 */ /* 0x000fc60000004100 */
[----:B------:R-:W-:-:S04]  /*6480*/  PRMT R5, R5, 0x9910, RZ ;  /* 0x0000991005057816 */ /* 0x000fc800000000ff */
[----:B------:R-:W-:-:S04]  /*6490*/  ISETP.NE.AND P5, PT, R5, RZ, PT ;  /* 0x000000ff0500720c */ /* 0x000fc80003fa5270 */
[----:B------:R-:W-:-:S05]  /*64a0*/  FSEL R5, RZ, 1, P5 ;  /* 0x3f800000ff057808 */ /* 0x000fca0002800000 */
[----:B------:R-:W-:Y:S01]  /*64b0*/  FFMA.FTZ R244, R5, R246, R244 ;  /* 0x000000f605f47223 */ /* 0x000fe200000100f4 */
[----:B--2---:R-:W-:Y:S01]  /*64c0*/  LOP3.LUT R5, R245, R236, RZ, 0x30, !PT ;  /* 0x000000ecf5057212 */ /* 0x004fe200078e30ff */
[----:B------:R-:W-:-:S03]  /*64d0*/  HADD2.F32 R236, -RZ, R236.H0_H0 ;  /* 0x200000ecffec7230 */ /* 0x000fc60000004100 */
[----:B------:R-:W-:Y:S02]  /*64e0*/  PRMT R246, R5, 0x9910, RZ ;  /* 0x0000991005f67816 */ /* 0x000fe400000000ff */
[----:B------:R-:W-:Y:S02]  /*64f0*/  SEL R5, RZ, 0x4000000, P0 ;  /* 0x04000000ff057807 */ /* 0x000fe40000000000 */
[----:B------:R-:W-:Y:S02]  /*6500*/  ISETP.NE.AND P0, PT, R246, RZ, PT ;  /* 0x000000fff600720c */ /* 0x000fe40003f05270 */
[----:B------:R-:W1:Y:S02]  /*6510*/  LDS.U16 R246, [R123+0x86b0] ;  /* 0x0086b0007bf67984 */ /* 0x000e640000000400 */
[----:B------:R-:W-:-:S05]  /*6520*/  FSEL R251, RZ, 1, P0 ;  /* 0x3f800000fffb7808 */ /* 0x000fca0000000000 */
[----:B------:R-:W-:Y:S02]  /*6530*/  FFMA.FTZ R244, R251, R236, R244 ;  /* 0x000000ecfbf47223 */ /* 0x000fe400000100f4 */
[----:B------:R-:W-:-:S05]  /*6540*/  IMAD.SHL.U32 R251, R230, 0x2, RZ ;  /* 0x00000002e6fb7824 */ /* 0x000fca00078e00ff */
[----:B------:R-:W-:-:S04]  /*6550*/  LOP3.LUT R228, R251, 0x2, R228, 0xe2, !PT ;  /* 0x00000002fbe47812 */ /* 0x000fc800078ee2e4 */
[----:B------:R-:W-:Y:S02]  /*6560*/  LOP3.LUT R242, R3, R242, R228, 0xfe, !PT ;  /* 0x000000f203f27212 */ /* 0x000fe400078efee4 */
[----:B------:R-:W-:Y:S02]  /*6570*/  SEL R228, RZ, 0x10000000, P2 ;  /* 0x10000000ffe47807 */ /* 0x000fe40001000000 */
[----:B------:R-:W-:-:S04]  /*6580*/  LOP3.LUT R176, R176, R231, R242, 0xfe, !PT ;  /* 0x000000e7b0b07212 */ /* 0x000fc800078efef2 */
[----:B------:R-:W-:Y:S02]  /*6590*/  LOP3.LUT R176, R217, R176, RZ, 0xfc, !PT ;  /* 0x000000b0d9b07212 */ /* 0x000fe400078efcff */
[----:B------:R-:W-:Y:S02]  /*65a0*/  LOP3.LUT R217, R216, R219, RZ, 0xfc, !PT ;  /* 0x000000dbd8d97212 */ /* 0x000fe400078efcff */
[----:B------:R-:W-:Y:S02]  /*65b0*/  LOP3.LUT R175, R175, R176, RZ, 0xfc, !PT ;  /* 0x000000b0afaf7212 */ /* 0x000fe400078efcff */
[----:B------:R-:W-:Y:S02]  /*65c0*/  LOP3.LUT R218, R218, R217, RZ, 0xfc, !PT ;  /* 0x000000d9dada7212 */ /* 0x000fe400078efcff */
[----:B------:R-:W-:Y:S02]  /*65d0*/  LOP3.LUT R174, R174, R175, RZ, 0xfc, !PT ;  /* 0x000000afaeae7212 */ /* 0x000fe400078efcff */
[----:B------:R-:W-:-:S02]  /*65e0*/  LOP3.LUT R216, R235, R218, RZ, 0xfc, !PT ;  /* 0x000000daebd87212 */ /* 0x000fc400078efcff */
[----:B------:R-:W-:Y:S02]  /*65f0*/  LOP3.LUT R173, R173, R174, RZ, 0xfc, !PT ;  /* 0x000000aeadad7212 */ /* 0x000fe400078efcff */
[----:B-1----:R-:W-:Y:S01]  /*6600*/  LOP3.LUT R236, R245, R246, RZ, 0x30, !PT ;  /* 0x000000f6f5ec7212 */ /* 0x002fe200078e30ff */
[----:B------:R-:W-:Y:S01]  /*6610*/  HADD2.F32 R246, -RZ, R246.H0_H0 ;  /* 0x200000f6fff67230 */ /* 0x000fe20000004100 */
[----:B------:R-:W-:Y:S02]  /*6620*/  LOP3.LUT R172, R172, R173, RZ, 0xfc, !PT ;  /* 0x000000adacac7212 */ /* 0x000fe400078efcff */
[----:B------:R-:W-:Y:S02]  /*6630*/  PRMT R236, R236, 0x9910, RZ ;  /* 0x00009910ecec7816 */ /* 0x000fe400000000ff */
[----:B------:R-:W-:Y:S02]  /*6640*/  LOP3.LUT R171, R171, R172, RZ, 0xfc, !PT ;  /* 0x000000acabab7212 */ /* 0x000fe400078efcff */
[----:B------:R-:W-:Y:S01]  /*6650*/  LOP3.LUT R215, R215, R216, RZ, 0xfc, !PT ;  /* 0x000000d8d7d77212 */ /* 0x000fe200078efcff */
[----:B------:R-:W-:Y:S01]  /*6660*/  IMAD.MOV.U32 R230, RZ, RZ, R236 ;  /* 0x000000ffffe67224 */ /* 0x000fe200078e00ec */
[----:B------:R-:W-:-:S02]  /*6670*/  SEL R236, RZ, 0x8000000, P1 ;  /* 0x08000000ffec7807 */ /* 0x000fc40000800000 */
[----:B------:R-:W-:Y:S02]  /*6680*/  LOP3.LUT R170, R170, R171, RZ, 0xfc, !PT ;  /* 0x000000abaaaa7212 */ /* 0x000fe400078efcff */
[----:B------:R-:W-:Y:S02]  /*6690*/  ISETP.NE.AND P1, PT, R230, RZ, PT ;  /* 0x000000ffe600720c */ /* 0x000fe40003f25270 */
[----:B------:R-:W-:Y:S01]  /*66a0*/  LDS.U16 R230, [R123+0x8ab0] ;  /* 0x008ab0007be67984 */ /* 0x000fe20000000400 */
[----:B------:R-:W-:Y:S02]  /*66b0*/  LOP3.LUT R236, R236, R5, R141, 0xfe, !PT ;  /* 0x00000005ecec7212 */ /* 0x000fe400078efe8d */
[----:B------:R-:W-:Y:S02]  /*66c0*/  FSEL R251, RZ, 1, P1 ;  /* 0x3f800000fffb7808 */ /* 0x000fe40000800000 */
[----:B------:R-:W-:Y:S02]  /*66d0*/  LOP3.LUT R169, R169, R170, RZ, 0xfc, !PT ;  /* 0x000000aaa9a97212 */ /* 0x000fe400078efcff */
[----:B------:R-:W-:Y:S01]  /*66e0*/  LOP3.LUT R214, R214, R215, RZ, 0xfc, !PT ;  /* 0x000000d7d6d67212 */ /* 0x000fe200078efcff */
[----:B------:R-:W-:Y:S01]  /*66f0*/  FFMA.FTZ R244, R251, R246, R244 ;  /* 0x000000f6fbf47223 */ /* 0x000fe200000100f4 */
[----:B------:R-:W-:Y:S01]  /*6700*/  LOP3.LUT R168, R168, R169, RZ, 0xfc, !PT ;  /* 0x000000a9a8a87212 */ /* 0x000fe200078efcff */
[----:B------:R-:W1:Y:S01]  /*6710*/  LDS.U16 R246, [R123+0x88b0] ;  /* 0x0088b0007bf67984 */ /* 0x000e620000000400 */
        /* <DEDUP_REMOVED lines=29> */
[----:B------:R-:W-:Y:S01]  /*68f0*/  LOP3.LUT R203, R203, R204, RZ, 0xfc, !PT ;  /* 0x000000cccbcb7212 */ /* 0x000fe200078efcff */
[----:B------:R-:W-:Y:S01]  /*6900*/  FFMA.FTZ R244, R3, R246, R244 ;  /* 0x000000f603f47223 */ /* 0x000fe200000100f4 */
[----:B------:R-:W-:Y:S01]  /*6910*/  LOP3.LUT R3, R245, R230, RZ, 0x30, !PT ;  /* 0x000000e6f5037212 */ /* 0x000fe200078e30ff */
[----:B------:R-:W-:Y:S01]  /*6920*/  HADD2.F32 R230, -RZ, R230.H0_H0 ;  /* 0x200000e6ffe67230 */ /* 0x000fe20000004100 */
[----:B------:R-:W-:-:S02]  /*6930*/  LOP3.LUT R153, R153, R154, RZ, 0xfc, !PT ;  /* 0x0000009a99997212 */ /* 0x000fc400078efcff */
[----:B------:R-:W-:Y:S02]  /*6940*/  PRMT R246, R3, 0x9910, RZ ;  /* 0x0000991003f67816 */ /* 0x000fe400000000ff */
[----:B------:R-:W-:Y:S02]  /*6950*/  SEL R3, RZ, 0x20000000, P3 ;  /* 0x20000000ff037807 */ /* 0x000fe40001800000 */
[----:B------:R-:W-:Y:S02]  /*6960*/  ISETP.NE.AND P3, PT, R246, RZ, PT ;  /* 0x000000fff600720c */ /* 0x000fe40003f65270 */
[----:B------:R-:W-:Y:S02]  /*6970*/  LOP3.LUT R228, R3, R228, R236, 0xfe, !PT ;  /* 0x000000e403e47212 */ /* 0x000fe400078efeec */
[----:B------:R-:W-:Y:S02]  /*6980*/  FSEL R251, RZ, 1, P3 ;  /* 0x3f800000fffb7808 */ /* 0x000fe40001800000 */
[----:B------:R-:W-:-:S02]  /*6990*/  SEL R241, RZ, 0x8, P3 ;  /* 0x00000008fff17807 */ /* 0x000fc40001800000 */
[----:B------:R-:W-:Y:S01]  /*69a0*/  LOP3.LUT R202, R202, R203, RZ, 0xfc, !PT ;  /* 0x000000cbcaca7212 */ /* 0x000fe200078efcff */
[----:B------:R-:W-:Y:S01]  /*69b0*/  FFMA.FTZ R230, R251, R230, R244 ;  /* 0x000000e6fbe67223 */ /* 0x000fe200000100f4 */
[----:B------:R-:W-:Y:S01]  /*69c0*/  LOP3.LUT R152, R152, R153, RZ, 0xfc, !PT ;  /* 0x0000009998987212 */ /* 0x000fe200078efcff */
[----:B------:R-:W1:Y:S02]  /*69d0*/  LDS.U16 R244, [R123+0x8cb0] ;  /* 0x008cb0007bf47984 */ /* 0x000e640000000400 */
[----:B-1----:R-:W-:Y:S01]  /*69e0*/  LOP3.LUT R246, R245, R244, RZ, 0x30, !PT ;  /* 0x000000f4f5f67212 */ /* 0x002fe200078e30ff */
[----:B------:R-:W-:-:S03]  /*69f0*/  HADD2.F32 R244, -RZ, R244.H0_H0 ;  /* 0x200000f4fff47230 */ /* 0x000fc60000004100 */
[----:B------:R-:W-:-:S04]  /*6a00*/  PRMT R246, R246, 0x9910, RZ ;  /* 0x00009910f6f67816 */ /* 0x000fc800000000ff */
[----:B------:R-:W-:Y:S02]  /*6a10*/  ISETP.NE.AND P4, PT, R246, RZ, PT ;  /* 0x000000fff600720c */ /* 0x000fe40003f85270 */
[----:B------:R-:W1:Y:S02]  /*6a20*/  LDS.U16 R246, [R123+0x8eb0] ;  /* 0x008eb0007bf67984 */ /* 0x000e640000000400 */
[----:B------:R-:W-:-:S05]  /*6a30*/  FSEL R251, RZ, 1, P4 ;  /* 0x3f800000fffb7808 */ /* 0x000fca0002000000 */
[----:B------:R-:W-:Y:S02]  /*6a40*/  FFMA.FTZ R230, R251, R244, R230 ;  /* 0x000000f4fbe67223 */ /* 0x000fe400000100e6 */
[----:B------:R-:W2:Y:S01]  /*6a50*/  LDS.U16 R244, [R123+0x90b0] ;  /* 0x0090b0007bf47984 */ /* 0x000ea20000000400 */
[----:B-1----:R-:W-:-:S04]  /*6a60*/  LOP3.LUT R4, R245, R246, RZ, 0x30, !PT ;  /* 0x000000f6f5047212 */ /* 0x002fc800078e30ff */
[----:B------:R-:W-:Y:S02]  /*6a70*/  PRMT R248, R4, 0x9910, RZ ;  /* 0x0000991004f87816 */ /* 0x000fe400000000ff */
[----:B------:R-:W-:Y:S02]  /*6a80*/  SEL R4, RZ, 0x80000000, P5 ;  /* 0x80000000ff047807 */ /* 0x000fe40002800000 */
[----:B------:R-:W-:Y:S01]  /*6a90*/  ISETP.NE.AND P5, PT, R248, RZ, PT ;  /* 0x000000fff800720c */ /* 0x000fe20003fa5270 */
[----:B------:R-:W-:Y:S01]  /*6aa0*/  HADD2.F32 R248, -RZ, R246.H0_H0 ;  /* 0x200000f6fff87230 */ /* 0x000fe20000004100 */
[----:B------:R-:W-:Y:S02]  /*6ab0*/  LOP3.LUT R7, R4, R7, R228, 0xfe, !PT ;  /* 0x0000000704077212 */ /* 0x000fe400078efee4 */
[----:B------:R-:W-:Y:S02]  /*6ac0*/  FSEL R249, RZ, 1, P5 ;  /* 0x3f800000fff97808 */ /* 0x000fe40002800000 */
[----:B------:R-:W-:Y:S01]  /*6ad0*/  LOP3.LUT R4, R229, R202, RZ, 0xfc, !PT ;  /* 0x000000cae5047212 */ /* 0x000fe200078efcff */
[----:B------:R1:W3:Y:S02]  /*6ae0*/  POPC R228, R7 ;  /* 0x0000000700e47309 */ /* 0x0002e40000000000 */
[----:B------:R-:W-:Y:S01]  /*6af0*/  FFMA.FTZ R248, R249, R248, R230 ;  /* 0x000000f8f9f87223 */ /* 0x000fe200000100e6 */
[----:B--2---:R-:W-:Y:S01]  /*6b00*/  LOP3.LUT R230, R245, R244, RZ, 0x30, !PT ;  /* 0x000000f4f5e67212 */ /* 0x004fe200078e30ff */
[----:B------:R-:W-:-:S03]  /*6b10*/  HADD2.F32 R244, -RZ, R244.H0_H0 ;  /* 0x200000f4fff47230 */ /* 0x000fc60000004100 */
[----:B------:R-:W-:Y:S01]  /*6b20*/  PRMT R246, R230, 0x9910, RZ ;  /* 0x00009910e6f67816 */ /* 0x000fe200000000ff */
[----:B------:R1:W2:Y:S01]  /*6b30*/  POPC R229, R4 ;  /* 0x0000000400e57309 */ /* 0x0002a20000000000 */
[----:B------:R-:W-:Y:S02]  /*6b40*/  SEL R230, RZ, 0x1, P0 ;  /* 0x00000001ffe67807 */ /* 0x000fe40000000000 */
[----:B------:R-:W-:Y:S02]  /*6b50*/  ISETP.NE.AND P0, PT, R246, RZ, PT ;  /* 0x000000fff600720c */ /* 0x000fe40003f05270 */
[----:B------:R-:W4:Y:S02]  /*6b60*/  LDS.U16 R246, [R123+0x94b0] ;  /* 0x0094b0007bf67984 */ /* 0x000f240000000400 */
[----:B------:R-:W-:-:S05]  /*6b70*/  FSEL R249, RZ, 1, P0 ;  /* 0x3f800000fff97808 */ /* 0x000fca0000000000 */
[----:B------:R-:W-:Y:S01]  /*6b80*/  FFMA.FTZ R248, R249, R244, R248 ;  /* 0x000000f4f9f87223 */ /* 0x000fe200000100f8 */
[----:B------:R-:W-:Y:S02]  /*6b90*/  SEL R244, RZ, 0xffffffff, P1 ;  /* 0xfffffffffff47807 */ /* 0x000fe40000800000 */
[----:B------:R-:W-:-:S04]  /*6ba0*/  ISETP.NE.AND P1, PT, R130, RZ, PT ;  /* 0x000000ff8200720c */ /* 0x000fc80003f25270 */
[----:B------:R-:W-:-:S05]  /*6bb0*/  FSEL R243, RZ, 1, P1 ;  /* 0x3f800000fff37808 */ /* 0x000fca0000800000 */
[----:B------:R-:W-:Y:S02]  /*6bc0*/  FFMA.FTZ R243, R243, R250, R248 ;  /* 0x000000faf3f37223 */ /* 0x000fe400000100f8 */
[----:B------:R-:W5:Y:S01]  /*6bd0*/  LDS.U16 R250, [R123+0x9eb0] ;  /* 0x009eb0007bfa7984 */ /* 0x000f620000000400 */
[----:B----4-:R-:W-:-:S04]  /*6be0*/  LOP3.LUT R130, R245, R246, RZ, 0x30, !PT ;  /* 0x000000f6f5827212 */ /* 0x010fc800078e30ff */
[----:B------:R-:W-:Y:S02]  /*6bf0*/  PRMT R248, R130, 0x9910, RZ ;  /* 0x0000991082f87816 */ /* 0x000fe400000000ff */
[----:B------:R-:W-:Y:S02]  /*6c00*/  SEL R130, RZ, 0x4, P2 ;  /* 0x00000004ff827807 */ /* 0x000fe40001000000 */
[----:B------:R-:W-:Y:S01]  /*6c10*/  ISETP.NE.AND P2, PT, R248, RZ, PT ;  /* 0x000000fff800720c */ /* 0x000fe20003f45270 */
[----:B------:R-:W-:-:S03]  /*6c20*/  HADD2.F32 R248, -RZ, R246.H0_H0 ;  /* 0x200000f6fff87230 */ /* 0x000fc60000004100 */
[----:B------:R-:W-:-:S05]  /*6c30*/  FSEL R246, RZ, 1, P2 ;  /* 0x3f800000fff67808 */ /* 0x000fca0001000000 */
[----:B------:R-:W-:Y:S02]  /*6c40*/  FFMA.FTZ R243, R246, R248, R243 ;  /* 0x000000f8f6f37223 */ /* 0x000fe400000100f3 */
[----:B------:R-:W4:Y:S01]  /*6c50*/  LDS.U16 R248, [R123+0x96b0] ;  /* 0x0096b0007bf87984 */ /* 0x000f220000000400 */
[C---:B-----5:R-:W-:Y:S01]  /*6c60*/  LOP3.LUT R2, R245.reuse, R250, RZ, 0x30, !PT ;  /* 0x000000faf5027212 */ /* 0x060fe200078e30ff */
[----:B------:R-:W-:Y:S02]  /*6c70*/  HADD2.F32 R250, -RZ, R250.H0_H0 ;  /* 0x200000fafffa7230 */ /* 0x000fe40000004100 */
[----:B------:R-:W5:Y:S01]  /*6c80*/  LDS.U16 R246, [R123+0x98b0] ;  /* 0x0098b0007bf67984 */ /* 0x000f620000000400 */
[----:B------:R-:W-:Y:S02]  /*6c90*/  PRMT R2, R2, 0x9910, RZ ;  /* 0x0000991002027816 */ /* 0x000fe400000000ff */
[----:B----4-:R-:W-:Y:S01]  /*6ca0*/  LOP3.LUT R6, R245, R248, RZ, 0x30, !PT ;  /* 0x000000f8f5067212 */ /* 0x010fe200078e30ff */
[----:B------:R-:W-:-:S03]  /*6cb0*/  HADD2.F32 R248, -RZ, R248.H0_H0 ;  /* 0x200000f8fff87230 */ /* 0x000fc60000004100 */
[----:B------:R-:W-:-:S04]  /*6cc0*/  PRMT R6, R6, 0x9910, RZ ;  /* 0x0000991006067816 */ /* 0x000fc800000000ff */
[----:B------:R-:W-:-:S04]  /*6cd0*/  ISETP.NE.AND P3, PT, R6, RZ, PT ;  /* 0x000000ff0600720c */ /* 0x000fc80003f65270 */
[----:B------:R-:W-:-:S05]  /*6ce0*/  FSEL R6, RZ, 1, P3 ;  /* 0x3f800000ff067808 */ /* 0x000fca0001800000 */
[----:B------:R-:W-:Y:S01]  /*6cf0*/  FFMA.FTZ R243, R6, R248, R243 ;  /* 0x000000f806f37223 */ /* 0x000fe200000100f3 */
[----:B-----5:R-:W-:-:S04]  /*6d00*/  LOP3.LUT R6, R245, R246, RZ, 0x30, !PT ;  /* 0x000000f6f5067212 */ /* 0x020fc800078e30ff */
[----:B------:R-:W-:Y:S02]  /*6d10*/  PRMT R248, R6, 0x9910, RZ ;  /* 0x0000991006f87816 */ /* 0x000fe400000000ff */
[----:B------:R-:W-:Y:S02]  /*6d20*/  SEL R6, RZ, 0x10, P4 ;  /* 0x00000010ff067807 */ /* 0x000fe40002000000 */
[----:B------:R-:W-:Y:S01]  /*6d30*/  ISETP.NE.AND P4, PT, R248, RZ, PT ;  /* 0x000000fff800720c */ /* 0x000fe20003f85270 */
[----:B------:R-:W-:-:S03]  /*6d40*/  HADD2.F32 R248, -RZ, R246.H0_H0 ;  /* 0x200000f6fff87230 */ /* 0x000fc60000004100 */
[----:B------:R-:W-:Y:S02]  /*6d50*/  FSEL R246, RZ, 1, P4 ;  /* 0x3f800000fff67808 */ /* 0x000fe40002000000 */
[----:B------:R-:W-:-:S03]  /*6d60*/  SEL R233, RZ, 0x400, P4 ;  /* 0x00000400ffe97807 */ /* 0x000fc60002000000 */
[----:B------:R-:W-:Y:S02]  /*6d70*/  FFMA.FTZ R243, R246, R248, R243 ;  /* 0x000000f8f6f37223 */ /* 0x000fe400000100f3 */
[----:B------:R-:W4:Y:S04]  /*6d80*/  LDS.U16 R248, [R123+0x9ab0] ;  /* 0x009ab0007bf87984 */ /* 0x000f280000000400 */
[----:B------:R-:W5:Y:S01]  /*6d90*/  LDS.U16 R246, [R123+0x9cb0] ;  /* 0x009cb0007bf67984 */ /* 0x000f620000000400 */
[----:B----4-:R-:W-:Y:S01]  /*6da0*/  LOP3.LUT R231, R245, R248, RZ, 0x30, !PT ;  /* 0x000000f8f5e77212 */ /* 0x010fe200078e30ff */
[----:B------:R-:W-:-:S03]  /*6db0*/  HADD2.F32 R248, -RZ, R248.H0_H0 ;  /* 0x200000f8fff87230 */ /* 0x000fc60000004100 */
[----:B------:R-:W-:Y:S02]  /*6dc0*/  PRMT R242, R231, 0x9910, RZ ;  /* 0x00009910e7f27816 */ /* 0x000fe400000000ff */
[----:B------:R-:W-:Y:S02]  /*6dd0*/  SEL R231, RZ, 0x20, P5 ;  /* 0x00000020ffe77807 */ /* 0x000fe40002800000 */
[----:B------:R-:W-:-:S04]  /*6de0*/  ISETP.NE.AND P5, PT, R242, RZ, PT ;  /* 0x000000fff200720c */ /* 0x000fc80003fa5270 */
[----:B------:R-:W-:-:S05]  /*6df0*/  FSEL R242, RZ, 1, P5 ;  /* 0x3f800000fff27808 */ /* 0x000fca0002800000 */
[----:B------:R-:W-:Y:S01]  /*6e00*/  FFMA.FTZ R243, R242, R248, R243 ;  /* 0x000000f8f2f37223 */ /* 0x000fe200000100f3 */
[----:B-----5:R-:W-:Y:S01]  /*6e10*/  LOP3.LUT R242, R245, R246, RZ, 0x30, !PT ;  /* 0x000000f6f5f27212 */ /* 0x020fe200078e30ff */
[----:B------:R-:W-:-:S03]  /*6e20*/  HADD2.F32 R246, -RZ, R246.H0_H0 ;  /* 0x200000f6fff67230 */ /* 0x000fc60000004100 */
[----:B------:R-:W-:Y:S02]  /*6e30*/  PRMT R248, R242, 0x9910, RZ ;  /* 0x00009910f2f87816 */ /* 0x000fe400000000ff */
[----:B------:R-:W-:Y:S02]  /*6e40*/  SEL R242, RZ, 0x40, P0 ;  /* 0x00000040fff27807 */ /* 0x000fe40000000000 */
[----:B------:R-:W-:-:S04]  /*6e50*/  ISETP.NE.AND P0, PT, R248, RZ, PT ;  /* 0x000000fff800720c */ /* 0x000fc80003f05270 */
[----:B------:R-:W-:-:S05]  /*6e60*/  FSEL R248, RZ, 1, P0 ;  /* 0x3f800000fff87808 */ /* 0x000fca0000000000 */
[----:B------:R-:W-:Y:S01]  /*6e70*/  FFMA.FTZ R248, R248, R246, R243 ;  /* 0x000000f6f8f87223 */ /* 0x000fe200000100f3 */
[----:B------:R-:W-:Y:S01]  /*6e80*/  SEL R243, RZ, 0x80, P1 ;  /* 0x00000080fff37807 */ /* 0x000fe20000800000 */
[----:B------:R-:W4:Y:S01]  /*6e90*/  LDS.U16 R246, [R123+0xa0b0] ;  /* 0x00a0b0007bf67984 */ /* 0x000f220000000400 */
[----:B------:R-:W-:-:S04]  /*6ea0*/  ISETP.NE.AND P1, PT, R2, RZ, PT ;  /* 0x000000ff0200720c */ /* 0x000fc80003f25270 */
[----:B------:R-:W-:Y:S02]  /*6eb0*/  FSEL R227, RZ, 1, P1 ;  /* 0x3f800000ffe37808 */ /* 0x000fe40000800000 */
[----:B------:R-:W-:-:S03]  /*6ec0*/  SEL R237, RZ, 0x2000, P1 ;  /* 0x00002000ffed7807 */ /* 0x000fc60000800000 */
[----:B------:R-:W-:Y:S02]  /*6ed0*/  FFMA.FTZ R248, R227, R250, R248 ;  /* 0x000000fae3f87223 */ /* 0x000fe400000100f8 */
[----:B------:R-:W5:Y:S01]  /*6ee0*/  LDS.U16 R250, [R123+0xa6b0] ;  /* 0x00a6b0007bfa7984 */ /* 0x000f620000000400 */
[----:B----4-:R-:W-:Y:S01]  /*6ef0*/  LOP3.LUT R2, R245, R246, RZ, 0x30, !PT ;  /* 0x000000f6f5027212 */ /* 0x010fe200078e30ff */
[----:B------:R-:W-:-:S03]  /*6f00*/  HADD2.F32 R246, -RZ, R246.H0_H0 ;  /* 0x200000f6fff67230 */ /* 0x000fc60000004100 */
[----:B------:R-:W-:Y:S02]  /*6f10*/  PRMT R227, R2, 0x9910, RZ ;  /* 0x0000991002e37816 */ /* 0x000fe400000000ff */
[----:B------:R-:W-:Y:S02]  /*6f20*/  SEL R2, RZ, 0x100, P2 ;  /* 0x00000100ff027807 */ /* 0x000fe40001000000 */
[----:B------:R-:W-:-:S04]  /*6f30*/  ISETP.NE.AND P2, PT, R227, RZ, PT ;  /* 0x000000ffe300720c */ /* 0x000fc80003f45270 */
[----:B------:R-:W-:Y:S02]  /*6f40*/  FSEL R227, RZ, 1, P2 ;  /* 0x3f800000ffe37808 */ /* 0x000fe40001000000 */
[----:B-----5:R-:W-:Y:S01]  /*6f50*/  LOP3.LUT R232, R245, R250, RZ, 0x30, !PT ;  /* 0x000000faf5e87212 */ /* 0x020fe200078e30ff */
[----:B------:R-:W-:Y:S02]  /*6f60*/  HADD2.F32 R250, -RZ, R250.H0_H0 ;  /* 0x200000fafffa7230 */ /* 0x000fe40000004100 */
[----:B------:R-:W-:Y:S01]  /*6f70*/  FFMA.FTZ R246, R227, R246, R248 ;  /* 0x000000f6e3f67223 */ /* 0x000fe200000100f8 */
[----:B------:R-:W-:Y:S01]  /*6f80*/  PRMT R232, R232, 0x9910, RZ ;  /* 0x00009910e8e87816 */ /* 0x000fe200000000ff */
[----:B------:R-:W4:Y:S02]  /*6f90*/  LDS.U16 R248, [R123+0xa2b0] ;  /* 0x00a2b0007bf87984 */ /* 0x000f240000000400 */
[----:B----4-:R-:W-:Y:S01]  /*6fa0*/  LOP3.LUT R227, R245, R248, RZ, 0x30, !PT ;  /* 0x000000f8f5e37212 */ /* 0x010fe200078e30ff */
[----:B------:R-:W-:-:S03]  /*6fb0*/  HADD2.F32 R240, -RZ, R248.H0_H0 ;  /* 0x200000f8fff07230 */ /* 0x000fc60000004100 */
[----:B------:R-:W-:Y:S02]  /*6fc0*/  PRMT R249, R227, 0x9910, RZ ;  /* 0x00009910e3f97816 */ /* 0x000fe400000000ff */
[----:B------:R-:W-:Y:S02]  /*6fd0*/  SEL R227, RZ, 0x200, P3 ;  /* 0x00000200ffe37807 */ /* 0x000fe40001800000 */
[----:B------:R-:W-:-:S04]  /*6fe0*/  ISETP.NE.AND P3, PT, R249, RZ, PT ;  /* 0x000000fff900720c */ /* 0x000fc80003f65270 */
[----:B------:R-:W-:Y:S02]  /*6ff0*/  FSEL R249, RZ, 1, P3 ;  /* 0x3f800000fff97808 */ /* 0x000fe40001800000 */
[----:B------:R-:W-:-:S03]  /*7000*/  SEL R131, RZ, 0x8000, P3 ;  /* 0x00008000ff837807 */ /* 0x000fc60001800000 */
[----:B------:R-:W-:Y:S02]  /*7010*/  FFMA.FTZ R240, R249, R240, R246 ;  /* 0x000000f0f9f07223 */ /* 0x000fe400000100f6 */
[----:B------:R-:W4:Y:S02]  /*7020*/  LDS.U16 R246, [R123+0xa4b0] ;  /* 0x00a4b0007bf67984 */ /* 0x000f240000000400 */
[----:B----4-:R-:W-:-:S04]  /*7030*/  LOP3.LUT R248, R245, R246, RZ, 0x30, !PT ;  /* 0x000000f6f5f87212 */ /* 0x010fc800078e30ff */
[----:B------:R-:W-:-:S04]  /*7040*/  PRMT R248, R248, 0x9910, RZ ;  /* 0x00009910f8f87816 */ /* 0x000fc800000000ff */
[----:B------:R-:W-:Y:S01]  /*7050*/  ISETP.NE.AND P4, PT, R248, RZ, PT ;  /* 0x000000fff800720c */ /* 0x000fe20003f85270 */
[----:B------:R-:W-:Y:S02]  /*7060*/  HADD2.F32 R248, -RZ, R246.H0_H0 ;  /* 0x200000f6fff87230 */ /* 0x000fe40000004100 */
[----:B------:R-:W4:Y:S01]  /*7070*/  LDS.U16 R246, [R123+0xa8b0] ;  /* 0x00a8b0007bf67984 */ /* 0x000f220000000400 */
[----:B------:R-:W-:-:S05]  /*7080*/  FSEL R249, RZ, 1, P4 ;  /* 0x3f800000fff97808 */ /* 0x000fca0002000000 */
[----:B------:R-:W-:Y:S01]  /*7090*/  FFMA.FTZ R248, R249, R248, R240 ;  /* 0x000000f8f9f87223 */ /* 0x000fe200000100f0 */
[----:B------:R-:W-:Y:S01]  /*70a0*/  SEL R240, RZ, 0x800, P5 ;  /* 0x00000800fff07807 */ /* 0x000fe20002800000 */
[----:B------:R-:W-:Y:S01]  /*70b0*/  IMAD.SHL.U32 R249, R244, 0x2, RZ ;  /* 0x00000002f4f97824 */ /* 0x000fe200078e00ff */
[----:B------:R-:W-:-:S04]  /*70c0*/  ISETP.NE.AND P5, PT, R232, RZ, PT ;  /* 0x000000ffe800720c */ /* 0x000fc80003fa5270 */
[----:B------:R-:W-:Y:S02]  /*70d0*/  FSEL R247, RZ, 1, P5 ;  /* 0x3f800000fff77808 */ /* 0x000fe40002800000 */
[----:B------:R-:W-:Y:S02]  /*70e0*/  SEL R238, RZ, 0x20000, P5 ;  /* 0x00020000ffee7807 */ /* 0x000fe40002800000 */
[----:B------:R-:W-:Y:S01]  /*70f0*/  LOP3.LUT R244, R249, 0x2, R230, 0xe2, !PT ;  /* 0x00000002f9f47812 */ /* 0x000fe200078ee2e6 */
[----:B------:R-:W-:Y:S02]  /*7100*/  FFMA.FTZ R247, R247, R250, R248 ;  /* 0x000000faf7f77223 */ /* 0x000fe400000100f8 */
[----:B------:R-:W-:Y:S01]  /*7110*/  LDS.U16 R250, [R123+0x112b0] ;  /* 0x0112b0007bfa7984 */ /* 0x000fe20000000400 */
[----:B------:R-:W-:-:S04]  /*7120*/  LOP3.LUT R244, R241, R130, R244, 0xfe, !PT ;  /* 0x00000082f1f47212 */ /* 0x000fc800078efef4 */
[----:B------:R-:W-:-:S04]  /*7130*/  LOP3.LUT R244, R231, R6, R244, 0xfe, !PT ;  /* 0x00000006e7f47212 */ /* 0x000fc800078efef4 */
[----:B------:R-:W-:-:S04]  /*7140*/  LOP3.LUT R244, R243, R242, R244, 0xfe, !PT ;  /* 0x000000f2f3f47212 */ /* 0x000fc800078efef4 */
[----:B------:R-:W-:-:S04]  /*7150*/  LOP3.LUT R244, R227, R2, R244, 0xfe, !PT ;  /* 0x00000002e3f47212 */ /* 0x000fc800078efef4 */
[----:B------:R-:W-:Y:S02]  /*7160*/  LOP3.LUT R244, R240, R233, R244, 0xfe, !PT ;  /* 0x000000e9f0f47212 */ /* 0x000fe400078efef4 */
        /* <DEDUP_REMOVED lines=8> */
[----:B------:R-:W4:Y:S04]  /*71f0*/  LDS.U16 R248, [R123+0xaab0] ;  /* 0x00aab0007bf87984 */ /* 0x000f280000000400 */
[----:B------:R-:W5:Y:S01]  /*7200*/  LDS.U16 R246, [R123+0xacb0] ;  /* 0x00acb0007bf67984 */ /* 0x000f620000000400 */
[----:B----4-:R-:W-:Y:S01]  /*7210*/  LOP3.LUT R68, R245, R248, RZ, 0x30, !PT ;  /* 0x000000f8f5447212 */ /* 0x010fe200078e30ff */
[----:B------:R-:W-:-:S03]  /*7220*/  HADD2.F32 R248, -RZ, R248.H0_H0 ;  /* 0x200000f8fff87230 */ /* 0x000fc60000004100 */
[----:B------:R-:W-:-:S04]  /*7230*/  PRMT R68, R68, 0x9910, RZ ;  /* 0x0000991044447816 */ /* 0x000fc800000000ff */
[----:B------:R-:W-:-:S04]  /*7240*/  ISETP.NE.AND P1, PT, R68, RZ, PT ;  /* 0x000000ff4400720c */ /* 0x000fc80003f25270 */
[----:B------:R-:W-:Y:S02]  /*7250*/  FSEL R68, RZ, 1, P1 ;  /* 0x3f800000ff447808 */ /* 0x000fe40000800000 */
[----:B------:R-:W-:-:S03]  /*7260*/  SEL R141, RZ, 0x80000, P1 ;  /* 0x00080000ff8d7807 */ /* 0x000fc60000800000 */
[----:B------:R-:W-:Y:S01]  /*7270*/  FFMA.FTZ R247, R68, R248, R247 ;  /* 0x000000f844f77223 */ /* 0x000fe200000100f7 */
[----:B-----5:R-:W-:-:S04]  /*7280*/  LOP3.LUT R68, R245, R246, RZ, 0x30, !PT ;  /* 0x000000f6f5447212 */ /* 0x020fc800078e30ff */
        /* <DEDUP_REMOVED lines=9> */
[----:B----4-:R-:W-:-:S04]  /*7320*/  LOP3.LUT R71, R245, R248, RZ, 0x30, !PT ;  /* 0x000000f8f5477212 */ /* 0x010fc800078e30ff */
[----:B------:R-:W-:-:S04]  /*7330*/  PRMT R71, R71, 0x9910, RZ ;  /* 0x0000991047477816 */ /* 0x000fc800000000ff */
[----:B------:R-:W-:Y:S01]  /*7340*/  ISETP.NE.AND P3, PT, R71, RZ, PT ;  /* 0x000000ff4700720c */ /* 0x000fe20003f65270 */
[----:B------:R-:W-:-:S03]  /*7350*/  HADD2.F32 R71, -RZ, R248.H0_H0 ;  /* 0x200000f8ff477230 */ /* 0x000fc60000004100 */
        /* <DEDUP_REMOVED lines=34> */
[----:B------:R-:W-:-:S05]  /*7580*/  FSEL R248, RZ, 1, P1 ;  /* 0x3f800000fff87808 */ /* 0x000fca0000800000 */
[----:B------:R-:W-:Y:S01]  /*7590*/  FFMA.FTZ R247, R248, R5, R247 ;  /* 0x00000005f8f77223 */ /* 0x000fe200000100f7 */
[----:B-----5:R-:W-:-:S04]  /*75a0*/  LOP3.LUT R5, R245, R246, RZ, 0x30, !PT ;  /* 0x000000f6f5057212 */ /* 0x020fc800078e30ff */
        /* <DEDUP_REMOVED lines=25> */
[----:B------:R-:W4:Y:S02]  /*7740*/  LDS.U16 R248, [R123+0xbeb0] ;  /* 0x00beb0007bf87984 */ /* 0x000f240000000400 */
[----:B----4-:R-:W-:Y:S01]  /*7750*/  LOP3.LUT R247, R245, R248, RZ, 0x30, !PT ;  /* 0x000000f8f5f77212 */ /* 0x010fe200078e30ff */
[----:B------:R-:W-:-:S03]  /*7760*/  HADD2.F32 R248, -RZ, R248.H0_H0 ;  /* 0x200000f8fff87230 */ /* 0x000fc60000004100 */
[----:B------:R-:W-:-:S04]  /*7770*/  PRMT R247, R247, 0x9910, RZ ;  /* 0x00009910f7f77816 */ /* 0x000fc800000000ff */
[----:B------:R-:W-:-:S04]  /*7780*/  ISETP.NE.AND P5, PT, R247, RZ, PT ;  /* 0x000000fff700720c */ /* 0x000fc80003fa5270 */
[----:B------:R-:W-:-:S05]  /*7790*/  FSEL R247, RZ, 1, P5 ;  /* 0x3f800000fff77808 */ /* 0x000fca0002800000 */
[----:B------:R-:W-:Y:S02]  /*77a0*/  FFMA.FTZ R247, R247, R248, R246 ;  /* 0x000000f8f7f77223 */ /* 0x000fe400000100f6 */
[----:B------:R-:W4:Y:S04]  /*77b0*/  LDS.U16 R248, [R123+0xc0b0] ;  /* 0x00c0b0007bf87984 */ /* 0x000f280000000400 */
[----:B------:R-:W5:Y:S01]  /*77c0*/  LDS.U16 R246, [R123+0xc2b0] ;  /* 0x00c2b0007bf67984 */ /* 0x000f620000000400 */
[----:B----4-:R-:W-:-:S04]  /*77d0*/  LOP3.LUT R130, R245, R248, RZ, 0x30, !PT ;  /* 0x000000f8f5827212 */ /* 0x010fc800078e30ff */
[----:B------:R-:W-:Y:S02]  /*77e0*/  PRMT R241, R130, 0x9910, RZ ;  /* 0x0000991082f17816 */ /* 0x000fe400000000ff */
[----:B------:R-:W-:Y:S02]  /*77f0*/  SEL R130, RZ, 0x1000000, P0 ;  /* 0x01000000ff827807 */ /* 0x000fe40000000000 */
        /* <DEDUP_REMOVED lines=60> */
[----:B------:R1:W4:Y:S03]  /*7bc0*/  POPC R227, R2 ;  /* 0x0000000200e37309 */ /* 0x0003260000000000 */
[----:B------:R-:W-:-:S02]  /*7bd0*/  FFMA.FTZ R247, R246, R248, R247 ;  /* 0x000000f8f6f77223 */ /* 0x000fc400000100f7 */
[----:B------:R-:W5:Y:S04]  /*7be0*/  LDS.U16 R248, [R123+0xd0b0] ;  /* 0x00d0b0007bf87984 */ /* 0x000f680000000400 */
[----:B------:R-:W0:Y:S01]  /*7bf0*/  LDS.U16 R246, [R123+0xd2b0] ;  /* 0x00d2b0007bf67984 */ /* 0x000e220000000400 */
[----:B-----5:R-:W-:Y:S01]  /*7c00*/  LOP3.LUT R233, R245, R248, RZ, 0x30, !PT ;  /* 0x000000f8f5e97212 */ /* 0x020fe200078e30ff */
[----:B------:R-:W-:-:S03]  /*7c10*/  HADD2.F32 R248, -RZ, R248.H0_H0 ;  /* 0x200000f8fff87230 */ /* 0x000fc60000004100 */
[----:B------:R-:W-:Y:S02]  /*7c20*/  PRMT R240, R233, 0x9910, RZ ;  /* 0x00009910e9f07816 */ /* 0x000fe400000000ff */
[----:B------:R-:W-:Y:S02]  /*7c30*/  SEL R233, RZ, 0x1, P2 ;  /* 0x00000001ffe97807 */ /* 0x000fe40001000000 */
[----:B------:R-:W-:-:S04]  /*7c40*/  ISETP.NE.AND P2, PT, R240, RZ, PT ;  /* 0x000000fff000720c */ /* 0x000fc80003f45270 */
        /* <DEDUP_REMOVED lines=12> */
[----:B------:R-:W5:Y:S01]  /*7d10*/  LDS.U16 R246, [R123+0xd6b0] ;  /* 0x00d6b0007bf67984 */ /* 0x000f620000000400 */
[----:B0-----:R-:W-:-:S04]  /*7d20*/  LOP3.LUT R232, R245, R248, RZ, 0x30, !PT ;  /* 0x000000f8f5e87212 */ /* 0x001fc800078e30ff */
        /* <DEDUP_REMOVED lines=33> */
[----:B0-----:R-:W-:Y:S01]  /*7f40*/  LOP3.LUT R71, R245, R248, RZ, 0x30, !PT ;  /* 0x000000f8f5477212 */ /* 0x001fe200078e30ff */
[----:B------:R-:W-:-:S03]  /*7f50*/  HADD2.F32 R248, -RZ, R248.H0_H0 ;  /* 0x200000f8fff87230 */ /* 0x000fc60000004100 */
[----:B------:R-:W-:Y:S02]  /*7f60*/  PRMT R238, R71, 0x9910, RZ ;  /* 0x0000991047ee7816 */ /* 0x000fe400000000ff */
[----:B------:R-:W-:Y:S02]  /*7f70*/  SEL R71, RZ, 0x40, P2 ;  /* 0x00000040ff477807 */ /* 0x000fe40001000000 */
        /* <DEDUP_REMOVED lines=77> */
[----:B------:R-:W-:Y:S02]  /*8450*/  ISETP.NE.AND P5, PT, R248, RZ, PT ;  /* 0x000000fff800720c */ /* 0x000fe40003fa5270 */
[----:B------:R-:W0:Y:S01]  /*8460*/  LDS.U16 R248, [R123+0xf0b0] ;  /* 0x00f0b0007bf87984 */ /* 0x000e220000000400 */
[----:B------:R-:W-:Y:S02]  /*8470*/  LOP3.LUT R247, R247, R130, R230, 0xfe, !PT ;  /* 0x00000082f7f77212 */ /* 0x000fe400078efee6 */
[----:B------:R-:W-:Y:S02]  /*8480*/  FSEL R249, RZ, 1, P5 ;  /* 0x3f800000fff97808 */ /* 0x000fe40002800000 */
[----:B------:R-:W-:-:S03]  /*8490*/  SEL R237, RZ, 0x200000, P5 ;  /* 0x00200000ffed7807 */ /* 0x000fc60002800000 */
[----:B------:R-:W-:Y:S02]  /*84a0*/  FFMA.FTZ R246, R249, R246, R244 ;  /* 0x000000f6f9f67223 */ /* 0x000fe400000100f4 */
        /* <DEDUP_REMOVED lines=18> */
[----:B------:R-:W-:Y:S01]  /*85d0*/  HADD2.F32 R250, -RZ, R250.H0_H0 ;  /* 0x200000fafffa7230 */ /* 0x000fe20000004100 */
[----:B------:R-:W0:Y:S01]  /*85e0*/  LDS.U16 R246, [R123+0xf4b0] ;  /* 0x00f4b0007bf67984 */ /* 0x000e220000000400 */
[----:B------:R-:W-:Y:S02]  /*85f0*/  PRMT R6, R6, 0x9910, RZ ;  /* 0x0000991006067816 */ /* 0x000fe400000000ff */
[----:B------:R-:W-:Y:S02]  /*8600*/  LOP3.LUT R241, R240, R233, R241, 0xfe, !PT ;  /* 0x000000e9f0f17212 */ /* 0x000fe400078efef1 */
[----:B0-----:R-:W-:Y:S01]  /*8610*/  LOP3.LUT R248, R245, R246, RZ, 0x30, !PT ;  /* 0x000000f6f5f87212 */ /* 0x001fe200078e30ff */
[----:B------:R-:W-:-:S03]  /*8620*/  HADD2.F32 R246, -RZ, R246.H0_H0 ;  /* 0x200000f6fff67230 */ /* 0x000fc60000004100 */
[----:B------:R-:W-:-:S04]  /*8630*/  PRMT R248, R248, 0x9910, RZ ;  /* 0x00009910f8f87816 */ /* 0x000fc800000000ff */
[----:B------:R-:W-:Y:S02]  /*8640*/  ISETP.NE.AND P2, PT, R248, RZ, PT ;  /* 0x000000fff800720c */ /* 0x000fe40003f45270 */
[----:B------:R-:W0:Y:S02]  /*8650*/  LDS.U16 R248, [R123+0xf6b0] ;  /* 0x00f6b0007bf87984 */ /* 0x000e240000000400 */
[----:B------:R-:W-:-:S05]  /*8660*/  FSEL R249, RZ, 1, P2 ;  /* 0x3f800000fff97808 */ /* 0x000fca0001000000 */
[----:B------:R-:W-:Y:S02]  /*8670*/  FFMA.FTZ R246, R249, R246, R244 ;  /* 0x000000f6f9f67223 */ /* 0x000fe400000100f4 */
[----:B------:R-:W5:Y:S01]  /*8680*/  LDS.U16 R244, [R123+0xf8b0] ;  /* 0x00f8b0007bf47984 */ /* 0x000f620000000400 */
[----:B0-----:R-:W-:Y:S01]  /*8690*/  LOP3.LUT R232, R245, R248, RZ, 0x30, !PT ;  /* 0x000000f8f5e87212 */ /* 0x001fe200078e30ff */
[----:B------:R-:W-:-:S03]  /*86a0*/  HADD2.F32 R248, -RZ, R248.H0_H0 ;  /* 0x200000f8fff87230 */ /* 0x000fc60000004100 */
[----:B------:R-:W-:-:S04]  /*86b0*/  PRMT R232, R232, 0x9910, RZ ;  /* 0x00009910e8e87816 */ /* 0x000fc800000000ff */
[----:B------:R-:W-:Y:S02]  /*86c0*/  ISETP.NE.AND P3, PT, R232, RZ, PT ;  /* 0x000000ffe800720c */ /* 0x000fe40003f65270 */
[----:B-----5:R-:W-:Y:S01]  /*86d0*/  LOP3.LUT R232, R245, R244, RZ, 0x30, !PT ;  /* 0x000000f4f5e87212 */ /* 0x020fe200078e30ff */
[----:B------:R-:W-:Y:S01]  /*86e0*/  HADD2.F32 R244, -RZ, R244.H0_H0 ;  /* 0x200000f4fff47230 */ /* 0x000fe20000004100 */
[----:B------:R-:W-:-:S05]  /*86f0*/  FSEL R249, RZ, 1, P3 ;  /* 0x3f800000fff97808 */ /* 0x000fca0001800000 */
[----:B------:R-:W-:Y:S01]  /*8700*/  FFMA.FTZ R246, R249, R248, R246 ;  /* 0x000000f8f9f67223 */ /* 0x000fe200000100f6 */
[----:B------:R-:W-:Y:S02]  /*8710*/  PRMT R248, R232, 0x9910, RZ ;  /* 0x00009910e8f87816 */ /* 0x000fe400000000ff */
[----:B------:R-:W-:Y:S02]  /*8720*/  SEL R232, RZ, 0x100000, P4 ;  /* 0x00100000ffe87807 */ /* 0x000fe40002000000 */
[----:B------:R-:W-:Y:S02]  /*8730*/  ISETP.NE.AND P4, PT, R248, RZ, PT ;  /* 0x000000fff800720c */ /* 0x000fe40003f85270 */
[----:B------:R-:W0:Y:S01]  /*8740*/  LDS.U16 R248, [R123+0xfab0] ;  /* 0x00fab0007bf87984 */ /* 0x000e220000000400 */
[----:B------:R-:W-:Y:S02]  /*8750*/  LOP3.LUT R237, R237, R232, R241, 0xfe, !PT ;  /* 0x000000e8eded7212 */ /* 0x000fe400078efef1 */
        /* <DEDUP_REMOVED lines=22> */
[----:B------:R-:W-:-:S04]  /*88c0*/  ISETP.NE.AND P1, PT, R71, RZ, PT ;  /* 0x000000ff4700720c */ /* 0x000fc80003f25270 */
[----:B------:R-:W-:Y:S02]  /*88d0*/  FSEL R71, RZ, 1, P1 ;  /* 0x3f800000ff477808 */ /* 0x000fe40000800000 */
[----:B------:R-:W-:-:S03]  /*88e0*/  SEL R141, RZ, 0x20000000, P1 ;  /* 0x20000000ff8d7807 */ /* 0x000fc60000800000 */
[----:B------:R-:W-:Y:S01]  /*88f0*/  FFMA.FTZ R246, R71, R248, R246 ;  /* 0x000000f847f67223 */ /* 0x000fe200000100f6 */
[----:B-----5:R-:W-:Y:S01]  /*8900*/  LOP3.LUT R71, R245, R244, RZ, 0x30, !PT ;  /* 0x000000f4f5477212 */ /* 0x020fe200078e30ff */
[----:B------:R-:W-:-:S03]  /*8910*/  HADD2.F32 R244, -RZ, R244.H0_H0 ;  /* 0x200000f4fff47230 */ /* 0x000fc60000004100 */
[----:B------:R-:W-:Y:S02]  /*8920*/  PRMT R248, R71, 0x9910, RZ ;  /* 0x0000991047f87816 */ /* 0x000fe400000000ff */
[----:B------:R-:W-:Y:S02]  /*8930*/  SEL R71, RZ, 0x1000000, P2 ;  /* 0x01000000ff477807 */ /* 0x000fe40001000000 */
[----:B------:R-:W-:Y:S02]  /*8940*/  ISETP.NE.AND P2, PT, R248, RZ, PT ;  /* 0x000000fff800720c */ /* 0x000fe40003f45270 */
[----:B------:R-:W0:Y:S02]  /*8950*/  LDS.U16 R248, [R123+0x102b0] ;  /* 0x0102b0007bf87984 */ /* 0x000e240000000400 */
[----:B------:R-:W-:-:S05]  /*8960*/  FSEL R249, RZ, 1, P2 ;  /* 0x3f800000fff97808 */ /* 0x000fca0001000000 */
[----:B------:R-:W-:Y:S02]  /*8970*/  FFMA.FTZ R246, R249, R244, R246 ;  /* 0x000000f4f9f67223 */ /* 0x000fe400000100f6 */
[----:B------:R-:W5:Y:S01]  /*8980*/  LDS.U16 R244, [R123+0x104b0] ;  /* 0x0104b0007bf47984 */ /* 0x000f620000000400 */
[----:B0-----:R-:W-:Y:S01]  /*8990*/  LOP3.LUT R132, R245, R248, RZ, 0x30, !PT ;  /* 0x000000f8f5847212 */ /* 0x001fe200078e30ff */
[----:B------:R-:W-:-:S03]  /*89a0*/  HADD2.F32 R248, -RZ, R248.H0_H0 ;  /* 0x200000f8fff87230 */ /* 0x000fc60000004100 */
[----:B------:R-:W-:Y:S02]  /*89b0*/  PRMT R238, R132, 0x9910, RZ ;  /* 0x0000991084ee7816 */ /* 0x000fe400000000ff */
[----:B------:R-:W-:Y:S02]  /*89c0*/  SEL R132, RZ, 0x2000000, P3 ;  /* 0x02000000ff847807 */ /* 0x000fe40001800000 */
[----:B------:R-:W-:Y:S02]  /*89d0*/  ISETP.NE.AND P3, PT, R238, RZ, PT ;  /* 0x000000ffee00720c */ /* 0x000fe40003f65270 */
[----:B-----5:R-:W-:Y:S01]  /*89e0*/  LOP3.LUT R238, R245, R244, RZ, 0x30, !PT ;  /* 0x000000f4f5ee7212 */ /* 0x020fe200078e30ff */
[----:B------:R-:W-:Y:S01]  /*89f0*/  HADD2.F32 R244, -RZ, R244.H0_H0 ;  /* 0x200000f4fff47230 */ /* 0x000fe20000004100 */
[----:B------:R-:W-:Y:S02]  /*8a00*/  FSEL R249, RZ, 1, P3 ;  /* 0x3f800000fff97808 */ /* 0x000fe40001800000 */
[----:B------:R-:W-:-:S02]  /*8a10*/  SEL R230, RZ, 0x80000000, P3 ;  /* 0x80000000ffe67807 */ /* 0x000fc40001800000 */
[----:B------:R-:W-:Y:S01]  /*8a20*/  LOP3.LUT R132, R132, R71, R131, 0xfe, !PT ;  /* 0x0000004784847212 */ /* 0x000fe200078efe83 */
[----:B------:R-:W-:Y:S01]  /*8a30*/  FFMA.FTZ R246, R249, R248, R246 ;  /* 0x000000f8f9f67223 */ /* 0x000fe200000100f6 */
        /* <DEDUP_REMOVED lines=15> */
[----:B------:R-:W-:-:S03]  /*8b30*/  LOP3.LUT R238, R5, R238, R132, 0xfe, !PT ;  /* 0x000000ee05ee7212 */ /* 0x000fc600078efe84 */
        /* <DEDUP_REMOVED lines=23> */
[----:B------:R1:W0:Y:S03]  /*8cb0*/  POPC R141, R3 ;  /* 0x00000003008d7309 */ /* 0x0002260000000000 */
[----:B------:R-:W-:-:S02]  /*8cc0*/  FFMA.FTZ R246, R249, R244, R246 ;  /* 0x000000f4f9f67223 */ /* 0x000fc400000100f6 */
[----:B------:R-:W5:Y:S01]  /*8cd0*/  LDS.U16 R244, [R123+0x110b0] ;  /* 0x0110b0007bf47984 */ /* 0x000f620000000400 */
[----:B0-----:R-:W-:Y:S01]  /*8ce0*/  LOP3.LUT R130, R245, R248, RZ, 0x30, !PT ;  /* 0x000000f8f5827212 */ /* 0x001fe200078e30ff */
[----:B------:R-:W-:-:S03]  /*8cf0*/  HADD2.F32 R248, -RZ, R248.H0_H0 ;  /* 0x200000f8fff87230 */ /* 0x000fc60000004100 */
[----:B------:R-:W-:-:S04]  /*8d00*/  PRMT R130, R130, 0x9910, RZ ;  /* 0x0000991082827816 */ /* 0x000fc800000000ff */
[----:B------:R-:W-:Y:S02]  /*8d10*/  ISETP.NE.AND P3, PT, R130, RZ, PT ;  /* 0x000000ff8200720c */ /* 0x000fe40003f65270 */
[----:B-----5:R-:W-:Y:S02]  /*8d20*/  LOP3.LUT R130, R245, R244, RZ, 0x30, !PT ;  /* 0x000000f4f5827212 */ /* 0x020fe400078e30ff */
[----:B------:R-:W-:Y:S02]  /*8d30*/  FSEL R249, RZ, 1, P3 ;  /* 0x3f800000fff97808 */ /* 0x000fe40001800000 */
[----:B------:R-:W-:-:S03]  /*8d40*/  SEL R241, RZ, 0x20, P3 ;  /* 0x00000020fff17807 */ /* 0x000fc60001800000 */
[----:B------:R-:W-:Y:S01]  /*8d50*/  FFMA.FTZ R246, R249, R248, R246 ;  /* 0x000000f8f9f67223 */ /* 0x000fe200000100f6 */
[----:B------:R-:W-:Y:S02]  /*8d60*/  PRMT R248, R130, 0x9910, RZ ;  /* 0x0000991082f87816 */ /* 0x000fe400000000ff */
[----:B------:R-:W-:Y:S02]  /*8d70*/  SEL R130, RZ, 0x1, P4 ;  /* 0x00000001ff827807 */ /* 0x000fe40002000000 */
[----:B------:R-:W-:Y:S01]  /*8d80*/  ISETP.NE.AND P4, PT, R248, RZ, PT ;  /* 0x000000fff800720c */ /* 0x000fe20003f85270 */
[----:B------:R-:W-:Y:S01]  /*8d90*/  HADD2.F32 R248, -RZ, R244.H0_H0 ;  /* 0x200000f4fff87230 */ /* 0x000fe20000004100 */
[----:B------:R-:W-:Y:S02]  /*8da0*/  SEL R244, RZ, 0xffffffff, P5 ;  /* 0xfffffffffff47807 */ /* 0x000fe40002800000 */
[----:B------:R-:W-:Y:S02]  /*8db0*/  FSEL R249, RZ, 1, P4 ;  /* 0x3f800000fff97808 */ /* 0x000fe40002000000 */
[----:B------:R-:W-:-:S03]  /*8dc0*/  ISETP.NE.AND P5, PT, R6, RZ, PT ;  /* 0x000000ff0600720c */ /* 0x000fc60003fa5270 */
[----:B------:R-:W-:Y:S01]  /*8dd0*/  FFMA.FTZ R248, R249, R248, R246 ;  /* 0x000000f8f9f87223 */ /* 0x000fe200000100f6 */
[----:B------:R-:W-:Y:S01]  /*8de0*/  FSEL R247, RZ, 1, P5 ;  /* 0x3f800000fff77808 */ /* 0x000fe20002800000 */
[----:B------:R-:W0:Y:S01]  /*8df0*/  LDS.U16 R246, [R123+0x114b0] ;  /* 0x0114b0007bf67984 */ /* 0x000e220000000400 */
[----:B------:R-:W-:Y:S01]  /*8e00*/  SEL R237, RZ, 0x80, P5 ;  /* 0x00000080ffed7807 */ /* 0x000fe20002800000 */
[----:B------:R-:W-:Y:S02]  /*8e10*/  IMAD.SHL.U32 R249, R244, 0x2, RZ ;  /* 0x00000002f4f97824 */ /* 0x000fe400078e00ff */
[----:B------:R-:W-:-:S03]  /*8e20*/  FFMA.FTZ R247, R247, R250, R248 ;  /* 0x000000faf7f77223 */ /* 0x000fc600000100f8 */
[----:B------:R-:W-:Y:S02]  /*8e30*/  LOP3.LUT R244, R249, 0x2, R130, 0xe2, !PT ;  /* 0x00000002f9f47812 */ /* 0x000fe400078ee282 */
[----:B0-----:R-:W-:-:S04]  /*8e40*/  LOP3.LUT R6, R245, R246, RZ, 0x30, !PT ;  /* 0x000000f6f5067212 */ /* 0x001fc800078e30ff */
[----:B------:R-:W-:Y:S02]  /*8e50*/  PRMT R248, R6, 0x9910, RZ ;  /* 0x0000991006f87816 */ /* 0x000fe400000000ff */
[----:B------:R-:W-:Y:S02]  /*8e60*/  SEL R6, RZ, 0x4, P0 ;  /* 0x00000004ff067807 */ /* 0x000fe40000000000 */
[----:B------:R-:W-:Y:S01]  /*8e70*/  ISETP.NE.AND P0, PT, R248, RZ, PT ;  /* 0x000000fff800720c */ /* 0x000fe20003f05270 */
[----:B------:R-:W-:-:S03]  /*8e80*/  HADD2.F32 R248, -RZ, R246.H0_H0 ;  /* 0x200000f6fff87230 */ /* 0x000fc60000004100 */
        /* <DEDUP_REMOVED lines=8> */
[----:B------:R-:W-:Y:S02]  /*8f10*/  ISETP.NE.AND P1, PT, R240, RZ, PT ;  /* 0x000000fff000720c */ /* 0x000fe40003f25270 */
[----:B------:R-:W-:Y:S02]  /*8f20*/  LOP3.LUT R244, R233, R6, R244, 0xfe, !PT ;  /* 0x00000006e9f47212 */ /* 0x000fe400078efef4 */
        /* <DEDUP_REMOVED lines=177> */
[----:B-----5:R-:W-:Y:S02]  /*9a40*/  LOP3.LUT R245, R245, R246, RZ, 0x30, !PT ;  /* 0x000000f6f5f57212 */ /* 0x020fe400078e30ff */
[----:B------:R-:W-:Y:S02]  /*9a50*/  FSEL R130, RZ, 1, P4 ;  /* 0x3f800000ff827808 */ /* 0x000fe40002000000 */
[----:B------:R-:W-:-:S02]  /*9a60*/  PRMT R245, R245, 0x9910, RZ ;  /* 0x00009910f5f57816 */ /* 0x000fc400000000ff */
[----:B------:R-:W-:Y:S01]  /*9a70*/  SEL R132, RZ, 0x40000000, P4 ;  /* 0x40000000ff847807 */ /* 0x000fe20002000000 */
[----:B------:R-:W-:Y:S01]  /*9a80*/  FFMA.FTZ R247, R130, R248, R247 ;  /* 0x000000f882f77223 */ /* 0x000fe200000100f7 */
[----:B------:R-:W-:Y:S02]  /*9a90*/  SEL R130, RZ, 0x2000000, P5 ;  /* 0x02000000ff827807 */ /* 0x000fe40002800000 */
[----:B------:R-:W-:Y:S01]  /*9aa0*/  ISETP.NE.AND P5, PT, R245, RZ, PT ;  /* 0x000000fff500720c */ /* 0x000fe20003fa5270 */
[----:B------:R-:W-:Y:S01]  /*9ab0*/  HADD2.F32 R245, -RZ, R246.H0_H0 ;  /* 0x200000f6fff57230 */ /* 0x000fe20000004100 */
[----:B------:R-:W-:Y:S02]  /*9ac0*/  LOP3.LUT R71, R130, R5, R71, 0xfe, !PT ;  /* 0x0000000582477212 */ /* 0x000fe400078efe47 */
[----:B------:R-:W-:Y:S02]  /*9ad0*/  FSEL R246, RZ, 1, P5 ;  /* 0x3f800000fff67808 */ /* 0x000fe40002800000 */
[----:B------:R-:W-:-:S02]  /*9ae0*/  LOP3.LUT R5, R70, R177, RZ, 0xfc, !PT ;  /* 0x000000b146057212 */ /* 0x000fc400078efcff */
[----:B------:R-:W-:Y:S01]  /*9af0*/  SEL R70, RZ, 0x8000000, P1 ;  /* 0x08000000ff467807 */ /* 0x000fe20000800000 */
[----:B------:R-:W-:Y:S01]  /*9b00*/  FFMA.FTZ R245, R246, R245, R247 ;  /* 0x000000f5f6f57223 */ /* 0x000fe200000100f7 */
[----:B------:R-:W-:Y:S01]  /*9b10*/  ISETP.NE.AND P1, PT, R119, RZ, PT ;  /* 0x000000ff7700720c */ /* 0x000fe20003f25270 */
[----:B------:R1:W0:Y:S01]  /*9b20*/  POPC R232, R5 ;  /* 0x0000000500e87309 */ /* 0x0002220000000000 */
[----:B------:R-:W-:Y:S02]  /*9b30*/  LOP3.LUT R70, R70, R6, R71, 0xfe, !PT ;  /* 0x0000000646467212 */ /* 0x000fe400078efe47 */
[----:B------:R-:W5:Y:S01]  /*9b40*/  SHFL.DOWN P0, R246, R245, 0x1, 0x1f ;  /* 0x08201f00f5f67f89 */ /* 0x000f620000000000 */
[----:B------:R-:W-:Y:S02]  /*9b50*/  LOP3.LUT R6, R69, R152, RZ, 0xfc, !PT ;  /* 0x0000009845067212 */ /* 0x000fe400078efcff */
[----:B------:R-:W-:Y:S02]  /*9b60*/  SEL R71, RZ, 0x10000000, P2 ;  /* 0x10000000ff477807 */ /* 0x000fe40001000000 */
[----:B------:R1:W0:Y:S01]  /*9b70*/  POPC R231, R6 ;  /* 0x0000000600e77309 */ /* 0x0002220000000000 */
[----:B------:R-:W-:-:S04]  /*9b80*/  SEL R69, RZ, 0x20000000, P3 ;  /* 0x20000000ff457807 */ /* 0x000fc80001800000 */
[----:B------:R-:W-:Y:S01]  /*9b90*/  LOP3.LUT R69, R69, R71, R70, 0xfe, !PT ;  /* 0x0000004745457212 */ /* 0x000fe200078efe46 */
[----:B-----5:R-:W-:-:S05]  /*9ba0*/  @P0 FADD R246, R245, R246 ;  /* 0x000000f6f5f60221 */ /* 0x020fca0000000000 */
[----:B------:R-:W5:Y:S02]  /*9bb0*/  SHFL.DOWN P0, R247, R246, 0x2, 0x1f ;  /* 0x08401f00f6f77f89 */ /* 0x000f640000000000 */
[----:B-----5:R-:W-:-:S05]  /*9bc0*/  @P0 FADD R247, R246, R247 ;  /* 0x000000f7f6f70221 */ /* 0x020fca0000000000 */
[----:B------:R-:W5:Y:S02]  /*9bd0*/  SHFL.DOWN P0, R233, R247, 0x4, 0x1f ;  /* 0x08801f00f7e97f89 */ /* 0x000f640000000000 */
[----:B-----5:R-:W-:-:S05]  /*9be0*/  @P0 FADD R233, R247, R233 ;  /* 0x000000e9f7e90221 */ /* 0x020fca0000000000 */
[----:B------:R-:W5:Y:S02]  /*9bf0*/  SHFL.DOWN P0, R68, R233, 0x8, 0x1f ;  /* 0x09001f00e9447f89 */ /* 0x000f640000000000 */
[----:B-----5:R-:W-:-:S05]  /*9c00*/  @P0 FADD R68, R233, R68 ;  /* 0x00000044e9440221 */ /* 0x020fca0000000000 */
[----:B------:R-:W5:Y:S02]  /*9c10*/  SHFL.DOWN P0, R230, R68, 0x10, 0x1f ;  /* 0x0a001f0044e67f89 */ /* 0x000f640000000000 */
[----:B-----5:R-:W-:Y:S01]  /*9c20*/  @P0 FADD R230, R68, R230 ;  /* 0x000000e644e60221 */ /* 0x020fe20000000000 */
[----:B------:R-:W-:-:S04]  /*9c30*/  SEL R68, RZ, 0x80000000, P5 ;  /* 0x80000000ff447807 */ /* 0x000fc80002800000 */
[----:B------:R1:W-:Y:S01]  /*9c40*/  @!P1 STS [R135+0x18], R230 ;  /* 0x000018e687009388 */ /* 0x0003e20000000800 */
[----:B------:R-:W-:-:S03]  /*9c50*/  LOP3.LUT R132, R68, R132, R69, 0xfe, !PT ;  /* 0x0000008444847212 */ /* 0x000fc600078efe45 */
        /* <DEDUP_REMOVED lines=13> */
.L_x_342:
[----:B01234-:R-:W-:Y:S05]  /*9d30*/  BSYNC B0 ;  /* 0x0000000000007941 */ /* 0x01ffea0003800000 */
.L_x_341:
[----:B------:R-:W-:Y:S01]  /*9d40*/  @!P6 FADD.FTZ R230, R230, R125 ;  /* 0x0000007de6e6e221 */ /* 0x000fe20000010000 */
[----:B------:R-:W0:Y:S01]  /*9d50*/  POPC R68, R132 ;  /* 0x0000008400447309 */ /* 0x000e220000000000 */
[----:B------:R1:W-:Y:S01]  /*9d60*/  STL.64 [R1+0x8], R6 ;  /* 0x0000080601007387 */ /* 0x0003e20000100a00 */
[----:B------:R-:W-:Y:S01]  /*9d70*/  IADD3 R229, R231, R232, R229 ;  /* 0x000000e8e7e57210 */ /* 0x000fe20007ffe0e5 */
[----:B------:R-:W-:Y:S01]  /*9d80*/  BSSY B0, `(.L_x_343) ;  /* 0x000004a000007945 */ /* 0x000fe20003800000 */
[C---:B------:R-:W-:Y:S01]  /*9d90*/  ISETP.GT.U32.AND P0, PT, R140.reuse, 0x1f, PT ;  /* 0x0000001f8c00780c */ /* 0x040fe20003f04070 */
        /* <DEDUP_REMOVED lines=33> */
.L_x_357:
        /* <DEDUP_REMOVED lines=14> */
.L_x_358:
        /* <DEDUP_REMOVED lines=25> */
.L_x_344:
[----:B-1----:R-:W-:Y:S05]  /*a220*/  BSYNC B0 ;  /* 0x0000000000007941 */ /* 0x002fea0003800000 */
.L_x_343:
        /* <DEDUP_REMOVED lines=18> */
.L_x_347:
[----:B01----:R-:W-:Y:S01]  /*a350*/  IMAD.MOV.U32 R3, RZ, RZ, 0x1 ;  /* 0x00000001ff037424 */ /* 0x003fe200078e00ff */
[----:B------:R-:W-:Y:S01]  /*a360*/  LOP3.LUT R2, R134, 0xffff, RZ, 0xc0, !PT ;  /* 0x0000ffff86027812 */ /* 0x000fe200078ec0ff */
[----:B------:R-:W0:Y:S01]  /*a370*/  S2R R130, SR_TID.X ;  /* 0x0000000000827919 */ /* 0x000e220000002100 */
[----:B------:R-:W-:Y:S02]  /*a380*/  PRMT R218, R218, 0x9910, RZ ;  /* 0x00009910dada7816 */ /* 0x000fe400000000ff */
[----:B------:R-:W-:Y:S02]  /*a390*/  SHF.L.U32 R3, R3, R2, RZ ;  /* 0x0000000203037219 */ /* 0x000fe400000006ff */
[----:B------:R-:W-:Y:S02]  /*a3a0*/  PRMT R167, R167, 0x9910, RZ ;  /* 0x00009910a7a77816 */ /* 0x000fe400000000ff */
[----:B------:R-:W-:Y:S02]  /*a3b0*/  LOP3.LUT R7, R126, R3, RZ, 0xfc, !PT ;  /* 0x000000037e077212 */ /* 0x000fe400078efcff */
[----:B------:R-:W-:-:S02]  /*a3c0*/  PRMT R142, R142, 0x9910, RZ ;  /* 0x000099108e8e7816 */ /* 0x000fc400000000ff */
        /* <DEDUP_REMOVED lines=448> */
[----:B------:R-:W-:-:S11]  /*bfd0*/  LOP3.LUT R4, R7, R34, RZ, 0x30, !PT ;  /* 0x0000002207047212 */ /* 0x000fd600078e30ff */
        /* <DEDUP_REMOVED lines=23> */
[----:B------:R-:W-:Y:S02]  /*c150*/  PRMT R68, R4, 0x9910, RZ ;  /* 0x0000991004447816 */ /* 0x000fe400000000ff */
[----:B------:R-:W-:Y:S02]  /*c160*/  ISETP.GT.U32.OR P3, PT, R141, 0xbff, P3 ;  /* 0x00000bff8d00780c */ /* 0x000fe40001f64470 */
[----:B------:R-:W-:-:S11]  /*c170*/  ISETP.NE.AND P4, PT, R68, RZ, PT ;  /* 0x000000ff4400720c */ /* 0x000fd60003f85270 */
        /* <DEDUP_REMOVED lines=105> */
[----:B0-----:R-:W-:Y:S01]  /*c810*/  @!P5 IADD3 R141, R141, 0x1, RZ ;  /* 0x000000018d8dd810 */ /* 0x001fe20007ffe0ff */
[----:B------:R-:W-:Y:S01]  /*c820*/  IMAD.MOV.U32 R68, RZ, RZ, R167 ;  /* 0x000000ffff447224 */ /* 0x000fe200078e00a7 */
[----:B------:R-:W-:Y:S02]  /*c830*/  LOP3.LUT P5, RZ, R164, 0x40000, RZ, 0xc0, !PT ;  /* 0x00040000a4ff7812 */ /* 0x000fe400078ac0ff */
[----:B------:R-:W-:Y:S02]  /*c840*/  ISETP.GT.U32.OR P4, PT, R141, 0xbff, !P4 ;  /* 0x00000bff8d00780c */ /* 0x000fe40006784470 */
[----:B------:R-:W-:-:S11]  /*c850*/  ISETP.GT.AND P1, PT, R68, -0x1, PT ;  /* 0xffffffff4400780c */ /* 0x000fd60003f24270 */
        /* <DEDUP_REMOVED lines=253> */
.L_x_349:
        /* <DEDUP_REMOVED lines=96> */
.L_x_348:
        /* <DEDUP_REMOVED lines=20> */
.L_x_351:
        /* <DEDUP_REMOVED lines=12> */
.L_x_352:
[----:B------:R-:W-:Y:S01]  /*e030*/  IADD3 R134, R134, -0x1, RZ ;  /* 0xffffffff86867810 */ /* 0x000fe20007ffe0ff */
[----:B0-----:R-:W-:Y:S05]  /*e040*/  BRA `(.L_x_353) ;  /* 0xffff43b000007947 */ /* 0x001fea000383ffff */
.L_x_350:
        /* <DEDUP_REMOVED lines=23> */
.L_x_355:
[----:B------:R-:W-:Y:S05]  /*e1c0*/  BSYNC B0 ;  /* 0x0000000000007941 */ /* 0x000fea0003800000 */
.L_x_354:
[----:B------:R-:W-:Y:S05]  /*e1d0*/  @P0 EXIT ;  /* 0x000000000000094d */ /* 0x000fea0003800000 */
.L_x_356:
        /* <DEDUP_REMOVED lines=13> */
.L_x_318:
        /* <DEDUP_REMOVED lines=9> */
.L_x_345:
[----:B------:R-:W-:Y:S01]  /*e340*/  IMAD.MOV.U32 R131, RZ, RZ, R68 ;  /* 0x000000ffff837224 */ /* 0x000fe200078e0044 */
[----:B------:R-:W-:Y:S01]  /*e350*/  MOV R2, 0xe3a0 ;  /* 0x0000e3a000027802 */ /* 0x000fe20000000f00 */
[----:B------:R-:W-:-:S02]  /*e360*/  IMAD.MOV.U32 R130, RZ, RZ, 0x1 ;  /* 0x00000001ff827424 */ /* 0x000fc400078e00ff */
[----:B------:R-:W-:Y:S02]  /*e370*/  IMAD.MOV.U32 R69, RZ, RZ, RZ ;  /* 0x000000ffff457224 */ /* 0x000fe400078e00ff */
[----:B------:R-:W-:Y:S02]  /*e380*/  IMAD.MOV.U32 R132, RZ, RZ, -0x1 ;  /* 0xffffffffff847424 */ /* 0x000fe400078e00ff */
[----:B0-----:R-:W-:Y:S05]  /*e390*/  CALL.REL.NOINC `($__internal_19_$__cuda_sm70_shflsync_up_p) ;  /* 0x0000035000007944 */ /* 0x001fea0003c00000 */
[----:B------:R-:W-:Y:S01]  /*e3a0*/  ISETP.EQ.U32.AND P1, PT, R70, 0x1, PT ;  /* 0x000000014600780c */ /* 0x000fe20003f22070 */
[----:B------:R-:W-:Y:S01]  /*e3b0*/  IMAD.MOV.U32 R2, RZ, RZ, R69 ;  /* 0x000000ffff027224 */ /* 0x000fe200078e0045 */
[----:B------:R-:W-:Y:S07]  /*e3c0*/  BRA `(.L_x_357) ;  /* 0xffffbbe000007947 */ /* 0x000fee000383ffff */
.L_x_346:
[----:B------:R-:W-:Y:S01]  /*e3d0*/  IMAD.MOV.U32 R130, RZ, RZ, 0x2 ;  /* 0x00000002ff827424 */ /* 0x000fe200078e00ff */
[----:B------:R-:W-:Y:S01]  /*e3e0*/  MOV R2, 0xe420 ;  /* 0x0000e42000027802 */ /* 0x000fe20000000f00 */
[----:B------:R-:W-:Y:S02]  /*e3f0*/  IMAD.MOV.U32 R69, RZ, RZ, RZ ;  /* 0x000000ffff457224 */ /* 0x000fe400078e00ff */
[----:B------:R-:W-:Y:S02]  /*e400*/  IMAD.MOV.U32 R132, RZ, RZ, -0x1 ;  /* 0xffffffffff847424 */ /* 0x000fe400078e00ff */
[----:B01----:R-:W-:Y:S05]  /*e410*/  CALL.REL.NOINC `($__internal_19_$__cuda_sm70_shflsync_up_p) ;  /* 0x000002d000007944 */ /* 0x003fea0003c00000 */
[----:B------:R-:W-:Y:S01]  /*e420*/  IMAD.IADD R2, R131, 0x1, R69 ;  /* 0x0000000183027824 */ /* 0x000fe200078e0245 */
[----:B------:R-:W-:Y:S01]  /*e430*/  ISETP.NE.U32.AND P1, PT, R70, 0x1, PT ;  /* 0x000000014600780c */ /* 0x000fe20003f25070 */
[----:B------:R-:W-:-:S02]  /*e440*/  IMAD.MOV.U32 R130, RZ, RZ, 0x4 ;  /* 0x00000004ff827424 */ /* 0x000fc400078e00ff */
[----:B------:R-:W-:Y:S01]  /*e450*/  IMAD.MOV.U32 R132, RZ, RZ, -0x1 ;  /* 0xffffffffff847424 */ /* 0x000fe200078e00ff */
[----:B------:R-:W-:Y:S01]  /*e460*/  SEL R131, R2, R69, !P1 ;  /* 0x0000004502837207 */ /* 0x000fe20004800000 */
[----:B------:R-:W-:Y:S01]  /*e470*/  IMAD.MOV.U32 R69, RZ, RZ, RZ ;  /* 0x000000ffff457224 */ /* 0x000fe200078e00ff */
[----:B------:R-:W-:Y:S02]  /*e480*/  MOV R2, 0xe4a0 ;  /* 0x0000e4a000027802 */ /* 0x000fe40000000f00 */
[----:B------:R-:W-:Y:S05]  /*e490*/  CALL.REL.NOINC `($__internal_19_$__cuda_sm70_shflsync_up_p) ;  /* 0x0000025000007944 */ /* 0x000fea0003c00000 */
[----:B------:R-:W-:Y:S01]  /*e4a0*/  IMAD.IADD R2, R131, 0x1, R69 ;  /* 0x0000000183027824 */ /* 0x000fe200078e0245 */
[----:B------:R-:W-:Y:S01]  /*e4b0*/  ISETP.NE.U32.AND P1, PT, R70, 0x1, PT ;  /* 0x000000014600780c */ /* 0x000fe20003f25070 */
[----:B------:R-:W-:Y:S02]  /*e4c0*/  IMAD.MOV.U32 R130, RZ, RZ, 0x8 ;  /* 0x00000008ff827424 */ /* 0x000fe400078e00ff */
[----:B------:R-:W-:Y:S01]  /*e4d0*/  IMAD.MOV.U32 R132, RZ, RZ, -0x1 ;  /* 0xffffffffff847424 */ /* 0x000fe200078e00ff */
[----:B------:R-:W-:Y:S01]  /*e4e0*/  SEL R131, R2, R69, !P1 ;  /* 0x0000004502837207 */ /* 0x000fe20004800000 */
[----:B------:R-:W-:Y:S01]  /*e4f0*/  IMAD.MOV.U32 R69, RZ, RZ, RZ ;  /* 0x000000ffff457224 */ /* 0x000fe200078e00ff */
[----:B------:R-:W-:-:S02]  /*e500*/  MOV R2, 0xe520 ;  /* 0x0000e52000027802 */ /* 0x000fc40000000f00 */
[----:B------:R-:W-:Y:S05]  /*e510*/  CALL.REL.NOINC `($__internal_19_$__cuda_sm70_shflsync_up_p) ;  /* 0x000001d000007944 */ /* 0x000fea0003c00000 */
        /* <DEDUP_REMOVED lines=11> */
[----:B------:R-:W-:Y:S01]  /*e5d0*/  IMAD.MOV.U32 R130, RZ, RZ, 0x1f ;  /* 0x0000001fff827424 */ /* 0x000fe200078e00ff */
[----:B------:R-:W-:Y:S01]  /*e5e0*/  SEL R69, R2, R69, !P1 ;  /* 0x0000004502457207 */ /* 0x000fe20004800000 */
[----:B------:R-:W-:Y:S01]  /*e5f0*/  IMAD.MOV.U32 R131, RZ, RZ, -0x1 ;  /* 0xffffffffff837424 */ /* 0x000fe200078e00ff */
[----:B------:R-:W-:-:S02]  /*e600*/  MOV R2, 0xe620 ;  /* 0x0000e62000027802 */ /* 0x000fc40000000f00 */
[----:B------:R-:W-:Y:S05]  /*e610*/  CALL.REL.NOINC `($__internal_18_$__cuda_sm70_shflsync_idx_p) ;  /* 0x0000009000007944 */ /* 0x000fea0003c00000 */
[----:B------:R-:W-:Y:S01]  /*e620*/  IMAD.IADD R68, R69, 0x1, -R68 ;  /* 0x0000000145447824 */ /* 0x000fe200078e0a44 */
[----:B------:R-:W-:Y:S01]  /*e630*/  MOV R2, 0xe6a0 ;  /* 0x0000e6a000027802 */ /* 0x000fe20000000f00 */
[----:B-1----:R-:W-:-:S02]  /*e640*/  IMAD.MOV.U32 R71, RZ, RZ, R130 ;  /* 0x000000ffff477224 */ /* 0x002fc400078e0082 */
[----:B0-----:R-:W-:Y:S02]  /*e650*/  IMAD.MOV.U32 R69, RZ, RZ, R124 ;  /* 0x000000ffff457224 */ /* 0x001fe400078e007c */
[----:B------:R-:W-:Y:S02]  /*e660*/  IMAD.MOV.U32 R130, RZ, RZ, RZ ;  /* 0x000000ffff827224 */ /* 0x000fe400078e00ff */
[----:B------:R-:W-:Y:S02]  /*e670*/  IMAD.MOV.U32 R70, RZ, RZ, 0x1f ;  /* 0x0000001fff467424 */ /* 0x000fe400078e00ff */
[----:B------:R-:W-:Y:S02]  /*e680*/  IMAD.MOV.U32 R131, RZ, RZ, -0x1 ;  /* 0xffffffffff837424 */ /* 0x000fe400078e00ff */
[----:B------:R-:W-:Y:S05]  /*e690*/  CALL.REL.NOINC `($__internal_18_$__cuda_sm70_shflsync_idx_p) ;  /* 0x0000001000007944 */ /* 0x000fea0003c00000 */
[----:B01----:R-:W-:Y:S05]  /*e6a0*/  BRA `(.L_x_358) ;  /* 0xffffb9e000007947 */ /* 0x003fea000383ffff */
        .weak           $__internal_18_$__cuda_sm70_shflsync_idx_p
        .type           $__internal_18_$__cuda_sm70_shflsync_idx_p,@function
        .size           $__internal_18_$__cuda_sm70_shflsync_idx_p,($__internal_19_$__cuda_sm70_shflsync_up_p - $__internal_18_$__cuda_sm70_shflsync_idx_p)
$__internal_18_$__cuda_sm70_shflsync_idx_p:
[----:B------:R-:W-:Y:S01]  /*e6b0*/  IMAD.MOV.U32 R3, RZ, RZ, 0x0 ;  /* 0x00000000ff037424 */ /* 0x000fe200078e00ff */
[----:B------:R-:W-:Y:S04]  /*e6c0*/  WARPSYNC R131 ;  /* 0x0000008300007348 */ /* 0x000fe80003800000 */
[----:B------:R0:W1:Y:S01]  /*e6d0*/  SHFL.IDX PT, R130, R69, R130, R70 ;  /* 0x0000008245827389 */ /* 0x00006200000e0046 */
[----:B------:R-:W-:Y:S05]  /*e6e0*/  RET.REL.NODEC R2 `(_ZN17fastertransformer19segmented_topp_impl27segmented_top_p_single_passINS0_28Segmented_topk_kernel_paramsI6__halfiLi256ELi4EEELi224EEEvNS0_20TopKPerSegmentParamsE) ;  /* 0xffff191002007950 */ /* 0x000fea0003c3ffff */
        .weak           $__internal_19_$__cuda_sm70_shflsync_up_p
        .type           $__internal_19_$__cuda_sm70_shflsync_up_p,@function
        .size           $__internal_19_$__cuda_sm70_shflsync_up_p,(.L_x_1830 - $__internal_19_$__cuda_sm70_shflsync_up_p)
$__internal_19_$__cuda_sm70_shflsync_up_p:
[----:B------:R-:W-:Y:S04]  /*e6f0*/  WARPSYNC R132 ;  /* 0x0000008400007348 */ /* 0x000fe80003800000 */
[----:B------:R-:W0:Y:S01]  /*e700*/  SHFL.UP P1, R69, R131, R130, R69 ;  /* 0x0400008283457389 */ /* 0x000e220000020045 */
[----:B------:R-:W-:Y:S01]  /*e710*/  IMAD.MOV.U32 R3, RZ, RZ, 0x0 ;  /* 0x00000000ff037424 */ /* 0x000fe200078e00ff */
[----:B0-----:R-:W-:-:S03]  /*e720*/  SEL R70, RZ, 0x1, !P1 ;  /* 0x00000001ff467807 */ /* 0x001fc60004800000 */
[----:B------:R-:W-:Y:S05]  /*e730*/  RET.REL.NODEC R2 `(_ZN17fastertransformer19segmented_topp_impl27segmented_top_p_single_passINS0_28Segmented_topk_kernel_paramsI6__halfiLi256ELi4EEELi224EEEvNS0_20TopKPerSegmentParamsE) ;  /* 0xffff18c002007950 */ /* 0x000fea0003c3ffff */
.L_x_359:
        /* <DEDUP_REMOVED lines=12> */
.L_x_1830:


//--------------------- .text._ZN17fastertransformer19segmented_topp_impl27segmented_top_p_single_passINS0_28Segmented_topk_kernel_paramsI6__halfiLi256ELi4EEELi192EEEvNS0_20TopKPerSegmentParamsE --------------------------
	.section	.text._ZN17fastertransformer19segmented_topp_impl27segmented_top_p_single_passINS0_28Segmented_topk_kernel_paramsI6__halfiLi256ELi4EEELi192EEEvNS0_20TopKPerSegmentParamsE,"ax",@progbits
	.sectioninfo	@"SHI_REGISTERS=255"
	.align	128
        .global         _ZN17fastertransformer19segmented_topp_impl27segmented_top_p_single_passINS0_28Segmented_topk_kernel_paramsI6__halfiLi256ELi4EEELi192EEEvNS0_20TopKPerSegmentParamsE
        .type           _ZN17fastertransformer19segmented_topp_impl27segmented_top_p_single_passINS0_28Segmented_topk_kernel_paramsI6__halfiLi256ELi4EEELi192EEEvNS0_20TopKPerSegmentParamsE,@function
        .size           _ZN17fastertransformer19segmented_topp_impl27segmented_top_p_single_passINS0_28Segmented_topk_kernel_paramsI6__halfiLi256ELi4EEELi192EEEvNS0_20TopKPerSegmentParamsE,(.L_x_1832 - _ZN17fastertransformer19segmented_topp_impl27segmented_top_p_single_passINS0_28Segmented_topk_kernel_paramsI6__halfiLi256ELi4EEELi192EEEvNS0_20TopKPerSegmentParamsE)
        .other          _ZN17fastertransformer19segmented_topp_impl27segmented_top_p_single_passINS0_28Segmented_topk_kernel_paramsI6__halfiLi256ELi4EEELi192EEEvNS0_20TopKPerSegmentParamsE,@"STO_CUDA_ENTRY STV_DEFAULT"
_ZN17fastertransformer19segmented_topp_impl27segmented_top_p_single_passINS0_28Segmented_topk_kernel_paramsI6__halfiLi256ELi4EEELi192EEEvNS0_20TopKPerSegmentParamsE:
.text._ZN17fastertransformer19segmented_topp_impl27segmented_top_p_single_passINS0_28Segmented_topk_kernel_paramsI6__halfiLi256ELi4EEELi192EEEvNS0_20TopKPerSegmentParamsE:
        /* <DEDUP_REMOVED lines=78> */
[C---:B------:R-:W-:Y:S02]  /*04e0*/  IADD3 R0, R97.reuse, 0x8, RZ ;  /* 0x0000000861007810 */ /* 0x040fe40007ffe0ff */
[----:B------:R-:W-:Y:S01]  /*04f0*/  ISETP.GE.AND P2, PT, R4, UR5, PT ;  /* 0x0000000504007c0c */ /* 0x000fe2000bf46270 */
[----:B------:R0:W5:Y:S01]  /*0500*/  @!P6 LDG.E.U16 R76, [R2.64+0x2] ;  /* 0x0000020a024ce981 */ /* 0x000162000c1e1500 */
[C---:B------:R-:W-:Y:S01]  /*0510*/  IADD3 R4, R97.reuse, 0x9, RZ ;  /* 0x0000000961047810 */ /* 0x040fe20007ffe0ff */
[----:B------:R-:W-:Y:S01]  /*0520*/  CS2R R72, SRZ ;  /* 0x0000000000487805 */ /* 0x000fe2000001ff00 */
[----:B------:R-:W-:Y:S01]  /*0530*/  ISETP.GE.AND P6, PT, R0, UR5, PT ;  /* 0x0000000500007c0c */ /* 0x000fe2000bfc6270 */
[----:B------:R0:W5:Y:S01]  /*0540*/  @!P5 LDG.E.U16 R74, [R2.64+0x4] ;  /* 0x0000040a024ad981 */ /* 0x000162000c1e1500 */
[----:B------:R-:W-:-:S02]  /*0550*/  IADD3 R0, R97, 0xa, RZ ;  /* 0x0000000a61007810 */ /* 0x000fc40007ffe0ff */
[----:B------:R-:W-:Y:S01]  /*0560*/  ISETP.GE.AND P4, PT, R6, UR5, PT ;  /* 0x0000000506007c0c */ /* 0x000fe2000bf86270 */
[----:B------:R0:W5:Y:S01]  /*0570*/  @!P1 LDG.E.U16 R77, [R2.64+0x6] ;  /* 0x0000060a024d9981 */ /* 0x000162000c1e1500 */
[----:B------:R-:W-:Y:S02]  /*0580*/  ISETP.GE.AND P5, PT, R4, UR5, PT ;  /* 0x0000000504007c0c */ /* 0x000fe4000bfa6270 */
[C---:B------:R-:W-:Y:S01]  /*0590*/  IADD3 R4, R97.reuse, 0xb, RZ ;  /* 0x0000000b61047810 */ /* 0x040fe20007ffe0ff */
[----:B------:R0:W5:Y:S01]  /*05a0*/  @!P0 LDG.E.U16 R73, [R2.64+0x8] ;  /* 0x0000080a02498981 */ /* 0x000162000c1e1500 */
[----:B------:R-:W-:Y:S01]  /*05b0*/  ISETP.GE.AND P1, PT, R0, UR5, PT ;  /* 0x0000000500007c0c */ /* 0x000fe2000bf26270 */
[----:B------:R-:W-:Y:S01]  /*05c0*/  IMAD.MOV.U32 R0, RZ, RZ, RZ ;  /* 0x000000ffff007224 */ /* 0x000fe200078e00ff */
[----:B------:R-:W-:Y:S01]  /*05d0*/  ISETP.GE.AND P0, PT, R4, UR5, PT ;  /* 0x0000000504007c0c */ /* 0x000fe2000bf06270 */
[----:B------:R-:W-:Y:S01]  /*05e0*/  CS2R R78, SRZ ;  /* 0x00000000004e7805 */ /* 0x000fe2000001ff00 */
[----:B------:R-:W-:-:S02]  /*05f0*/  IADD3 R4, R97, 0xd, RZ ;  /* 0x0000000d61047810 */ /* 0x000fc40007ffe0ff */
        /* <DEDUP_REMOVED lines=24> */
[----:B------:R-:W-:Y:S01]  /*0780*/  CS2R R22, SRZ ;  /* 0x0000000000167805 */ /* 0x000fe2000001ff00 */
        /* <DEDUP_REMOVED lines=76> */
[----:B------:R-:W-:-:S02]  /*0c50*/  IADD3 R19, R97, 0x28, RZ ;  /* 0x0000002861137810 */ /* 0x000fc40007ffe0ff */
[----:B------:R-:W-:Y:S01]  /*0c60*/  IADD3 R20, R97, 0x27, RZ ;  /* 0x0000002761147810 */ /* 0x000fe20007ffe0ff */
[----:B------:R-:W-:Y:S01]  /*0c70*/  CS2R R80, SRZ ;  /* 0x0000000000507805 */ /* 0x000fe2000001ff00 */
[----:B------:R-:W-:Y:S01]  /*0c80*/  ISETP.GE.AND P4, PT, R19, UR5, PT ;  /* 0x0000000513007c0c */ /* 0x000fe2000bf86270 */
[----:B------:R0:W5:Y:S01]  /*0c90*/  @!P0 LDG.E.U16 R72, [R2.64+0x40] ;  /* 0x0000400a02488981 */ /* 0x000162000c1e1500 */
[C---:B------:R-:W-:Y:S02]  /*0ca0*/  IADD3 R19, R97.reuse, 0x29, RZ ;  /* 0x0000002961137810 */ /* 0x040fe40007ffe0ff */
[----:B------:R-:W-:Y:S01]  /*0cb0*/  ISETP.GE.AND P0, PT, R20, UR5, PT ;  /* 0x0000000514007c0c */ /* 0x000fe2000bf06270 */
[----:B------:R0:W5:Y:S01]  /*0cc0*/  @!P3 LDG.E.U16 R71, [R2.64+0x44] ;  /* 0x0000440a0247b981 */ /* 0x000162000c1e1500 */
[----:B------:R-:W-:Y:S02]  /*0cd0*/  IADD3 R20, R97, 0x2a, RZ ;  /* 0x0000002a61147810 */ /* 0x000fe40007ffe0ff */
[----:B------:R-:W-:Y:S01]  /*0ce0*/  ISETP.GE.AND P3, PT, R19, UR5, PT ;  /* 0x0000000513007c0c */ /* 0x000fe2000bf66270 */
[----:B------:R0:W5:Y:S01]  /*0cf0*/  @!P2 LDG.E.U16 R80, [R2.64+0x46] ;  /* 0x0000460a0250a981 */ /* 0x000162000c1e1500 */
[----:B------:R-:W-:-:S02]  /*0d00*/  IADD3 R19, R97, 0x2b, RZ ;  /* 0x0000002b61137810 */ /* 0x000fc40007ffe0ff */
[----:B------:R-:W-:Y:S01]  /*0d10*/  ISETP.GE.AND P2, PT, R20, UR5, PT ;  /* 0x0000000514007c0c */ /* 0x000fe2000bf46270 */
[----:B------:R0:W5:Y:S01]  /*0d20*/  @!P6 LDG.E.U16 R70, [R2.64+0x48] ;  /* 0x0000480a0246e981 */ /* 0x000162000c1e1500 */
[----:B------:R-:W-:Y:S02]  /*0d30*/  IADD3 R20, R97, 0x2c, RZ ;  /* 0x0000002c61147810 */ /* 0x000fe40007ffe0ff */
[----:B------:R-:W-:Y:S01]  /*0d40*/  ISETP.GE.AND P6, PT, R19, UR5, PT ;  /* 0x0000000513007c0c */ /* 0x000fe2000bfc6270 */
[----:B------:R-:W-:Y:S01]  /*0d50*/  IMAD.MOV.U32 R19, RZ, RZ, RZ ;  /* 0x000000ffff137224 */ /* 0x000fe200078e00ff */
[----:B------:R0:W5:Y:S01]  /*0d60*/  @!P5 LDG.E.U16 R81, [R2.64+0x4a] ;  /* 0x00004a0a0251d981 */ /* 0x000162000c1e1500 */
[----:B------:R-:W-:Y:S02]  /*0d70*/  ISETP.GE.AND P5, PT, R20, UR5, PT ;  /* 0x0000000514007c0c */ /* 0x000fe4000bfa6270 */
[C---:B------:R-:W-:Y:S01]  /*0d80*/  IADD3 R21, R97.reuse, 0x2d, RZ ;  /* 0x0000002d61157810 */ /* 0x040fe20007ffe0ff */
[----:B------:R-:W-:Y:S01]  /*0d90*/  CS2R R36, SRZ ;  /* 0x0000000000247805 */ /* 0x000fe2000001ff00 */
[----:B------:R-:W-:Y:S01]  /*0da0*/  IADD3 R20, R97, 0x2e, RZ ;  /* 0x0000002e61147810 */ /* 0x000fe20007ffe0ff */
[----:B------:R0:W5:Y:S01]  /*0db0*/  @!P1 LDG.E.U16 R19, [R2.64+0x4c] ;  /* 0x00004c0a02139981 */ /* 0x000162000c1e1500 */
[----:B------:R-:W-:-:S03]  /*0dc0*/  ISETP.GE.AND P1, PT, R21, UR5, PT ;  /* 0x0000000515007c0c */ /* 0x000fc6000bf26270 */
[----:B------:R0:W5:Y:S01]  /*0dd0*/  @!P0 LDG.E.U16 R35, [R2.64+0x4e] ;  /* 0x00004e0a02238981 */ /* 0x000162000c1e1500 */
[----:B------:R-:W-:Y:S02]  /*0de0*/  ISETP.GE.AND P0, PT, R20, UR5, PT ;  /* 0x0000000514007c0c */ /* 0x000fe4000bf06270 */
[----:B------:R-:W-:Y:S01]  /*0df0*/  CS2R R20, SRZ ;  /* 0x0000000000147805 */ /* 0x000fe2000001ff00 */
[C---:B------:R-:W-:Y:S01]  /*0e00*/  IADD3 R26, R97.reuse, 0x30, RZ ;  /* 0x00000030611a7810 */ /* 0x040fe20007ffe0ff */
[----:B------:R0:W5:Y:S01]  /*0e10*/  @!P3 LDG.E.U16 R36, [R2.64+0x52] ;  /* 0x0000520a0224b981 */ /* 0x000162000c1e1500 */
        /* <DEDUP_REMOVED lines=10> */
[C---:B------:R-:W-:Y:S01]  /*0ec0*/  IADD3 R26, R97.reuse, 0x34, RZ ;  /* 0x00000034611a7810 */ /* 0x040fe20007ffe0ff */
[----:B------:R-:W-:Y:S01]  /*0ed0*/  CS2R R68, SRZ ;  /* 0x0000000000447805 */ /* 0x000fe2000001ff00 */
[----:B------:R-:W-:Y:S01]  /*0ee0*/  ISETP.GE.AND P2, PT, R24, UR5, PT ;  /* 0x0000000518007c0c */ /* 0x000fe2000bf46270 */
        /* <DEDUP_REMOVED lines=11> */
[----:B------:R0:W5:Y:S02]  /*0fa0*/  @!P3 LDG.E.U16 R68, [R2.64+0x60] ;  /* 0x0000600a0244b981 */ /* 0x000164000c1e1500 */
        /* <DEDUP_REMOVED lines=103> */
[----:B------:R-:W-:-:S03]  /*1620*/  ISETP.GE.AND P0, PT, R27, UR5, PT ;  /* 0x000000051b007c0c */ /* 0x000fc6000bf06270 */
[----:B------:R0:W5:Y:S01]  /*1630*/  @!P6 LDG.E.U16 R67, [R2.64+0x9c] ;  /* 0x00009c0a0243e981 */ /* 0x000162000c1e1500 */
[----:B------:R-:W-:Y:S02]  /*1640*/  ISETP.GE.AND P6, PT, R26, UR5, PT ;  /* 0x000000051a007c0c */ /* 0x000fe4000bfc6270 */
[C---:B------:R-:W-:Y:S01]  /*1650*/  IADD3 R26, R97.reuse, 0x56, RZ ;  /* 0x00000056611a7810 */ /* 0x040fe20007ffe0ff */
[----:B------:R-:W-:Y:S01]  /*1660*/  IMAD.MOV.U32 R95, RZ, RZ, RZ ;  /* 0x000000ffff5f7224 */ /* 0x000fe200078e00ff */
[C---:B------:R-:W-:Y:S01]  /*1670*/  IADD3 R27, R97.reuse, 0x54, RZ ;  /* 0x00000054611b7810 */ /* 0x040fe20007ffe0ff */
[----:B------:R0:W5:Y:S01]  /*1680*/  @!P5 LDG.E.U16 R66, [R2.64+0x9e] ;  /* 0x00009e0a0242d981 */ /* 0x000162000c1e1500 */
[----:B------:R-:W-:Y:S02]  /*1690*/  ISETP.GE.AND P5, PT, R26, UR5, PT ;  /* 0x000000051a007c0c */ /* 0x000fe4000bfa6270 */
[----:B------:R-:W-:Y:S01]  /*16a0*/  IADD3 R26, R97, 0x58, RZ ;  /* 0x00000058611a7810 */ /* 0x000fe20007ffe0ff */
[----:B------:R0:W5:Y:S01]  /*16b0*/  @!P2 LDG.E.U16 R64, [R2.64+0x9a] ;  /* 0x00009a0a0240a981 */ /* 0x000162000c1e1500 */
[----:B------:R-:W-:Y:S01]  /*16c0*/  ISETP.GE.AND P2, PT, R27, UR5, PT ;  /* 0x000000051b007c0c */ /* 0x000fe2000bf46270 */
[----:B------:R-:W-:Y:S01]  /*16d0*/  CS2R R98, SRZ ;  /* 0x0000000000627805 */ /* 0x000fe2000001ff00 */
[----:B------:R-:W-:Y:S01]  /*16e0*/  IMAD.MOV.U32 R96, RZ, RZ, RZ ;  /* 0x000000ffff607224 */ /* 0x000fe200078e00ff */
[----:B------:R0:W5:Y:S01]  /*16f0*/  @!P0 LDG.E.U16 R95, [R2.64+0xa2] ;  /* 0x0000a20a025f8981 */ /* 0x000162000c1e1500 */
[----:B------:R-:W-:-:S02]  /*1700*/  ISETP.GE.AND P0, PT, R26, UR5, PT ;  /* 0x000000051a007c0c */ /* 0x000fc4000bf06270 */
[C---:B------:R-:W-:Y:S01]  /*1710*/  IADD3 R26, R97.reuse, 0x59, RZ ;  /* 0x00000059611a7810 */ /* 0x040fe20007ffe0ff */
[----:B------:R-:W-:Y:S01]  /*1720*/  CS2R R100, SRZ ;  /* 0x0000000000647805 */ /* 0x000fe2000001ff00 */
[C---:B------:R-:W-:Y:S01]  /*1730*/  IADD3 R27, R97.reuse, 0x57, RZ ;  /* 0x00000057611b7810 */ /* 0x040fe20007ffe0ff */
[----:B------:R0:W5:Y:S01]  /*1740*/  @!P4 LDG.E.U16 R99, [R2.64+0xa4] ;  /* 0x0000a40a0263c981 */ /* 0x000162000c1e1500 */
[----:B------:R-:W-:Y:S02]  /*1750*/  ISETP.GE.AND P4, PT, R26, UR5, PT ;  /* 0x000000051a007c0c */ /* 0x000fe4000bf86270 */
[----:B------:R-:W-:Y:S01]  /*1760*/  IADD3 R26, R97, 0x5b, RZ ;  /* 0x0000005b611a7810 */ /* 0x000fe20007ffe0ff */
[----:B------:R0:W5:Y:S01]  /*1770*/  @!P1 LDG.E.U16 R96, [R2.64+0xa0] ;  /* 0x0000a00a02609981 */ /* 0x000162000c1e1500 */
[----:B------:R-:W-:-:S03]  /*1780*/  ISETP.GE.AND P1, PT, R27, UR5, PT ;  /* 0x000000051b007c0c */ /* 0x000fc6000bf26270 */
[----:B------:R0:W5:Y:S01]  /*1790*/  @!P2 LDG.E.U16 R101, [R2.64+0xa8] ;  /* 0x0000a80a0265a981 */ /* 0x000162000c1e1500 */
[----:B------:R-:W-:Y:S02]  /*17a0*/  ISETP.GE.AND P2, PT, R26, UR5, PT ;  /* 0x000000051a007c0c */ /* 0x000fe4000bf46270 */
[C---:B------:R-:W-:Y:S01]  /*17b0*/  IADD3 R27, R97.reuse, 0x5a, RZ ;  /* 0x0000005a611b7810 */ /* 0x040fe20007ffe0ff */
[----:B------:R-:W-:Y:S01]  /*17c0*/  IMAD.MOV.U32 R102, RZ, RZ, RZ ;  /* 0x000000ffff667224 */ /* 0x000fe200078e00ff */
[----:B------:R-:W-:Y:S01]  /*17d0*/  IADD3 R26, R97, 0x5c, RZ ;  /* 0x0000005c611a7810 */ /* 0x000fe20007ffe0ff */
[----:B------:R0:W5:Y:S01]  /*17e0*/  @!P3 LDG.E.U16 R98, [R2.64+0xa6] ;  /* 0x0000a60a0262b981 */ /* 0x000162000c1e1500 */
[----:B------:R-:W-:Y:S02]  /*17f0*/  PRMT R93, RZ, 0x7610, R93 ;  /* 0x00007610ff5d7816 */ /* 0x000fe4000000005d */
[----:B------:R-:W-:Y:S01]  /*1800*/  ISETP.GE.AND P3, PT, R27, UR5, PT ;  /* 0x000000051b007c0c */ /* 0x000fe2000bf66270 */
        /* <DEDUP_REMOVED lines=8> */
[----:B------:R-:W-:Y:S02]  /*1890*/  PRMT R91, RZ, 0x7610, R91 ;  /* 0x00007610ff5b7816 */ /* 0x000fe4000000005b */
[----:B------:R-:W-:-:S02]  /*18a0*/  PRMT R90, RZ, 0x7610, R90 ;  /* 0x00007610ff5a7816 */ /* 0x000fc4000000005a */
        /* <DEDUP_REMOVED lines=28> */
.L_x_369:
        /* <DEDUP_REMOVED lines=8> */
[----:B------:R-:W-:Y:S01]  /*1af0*/  ISETP.GE.AND P1, PT, R106, UR5, PT ;  /* 0x000000056a007c0c */ /* 0x000fe2000bf26270 */
[----:B------:R-:W-:Y:S02]  /*1b00*/  IMAD.SHL.U32 R105, R2, 0x2, RZ ;  /* 0x0000000202697824 */ /* 0x000fe400078e00ff */
[----:B------:R-:W-:-:S10]  /*1b10*/  CS2R R2, SRZ ;  /* 0x0000000000027805 */ /* 0x000fd4000001ff00 */
[----:B------:R-:W-:Y:S05]  /*1b20*/  @P1 BRA `(.L_x_368) ;  /* 0x0000005000001947 */ /* 0x000fea0003800000 */
[----:B------:R-:W-:-:S04]  /*1b30*/  IADD3 R3, P1, R106, UR8, RZ ;  /* 0x000000086a037c10 */ /* 0x000fc8000ff3e0ff */
[----:B------:R-:W-:Y:S02]  /*1b40*/  LEA.HI.X.SX32 R106, R106, UR6, 0x1, P1 ;  /* 0x000000066a6a7c11 */ /* 0x000fe400088f0eff */
[----:B------:R-:W-:-:S04]  /*1b50*/  LEA R2, P1, R3, c[0x0][0x160], 0x1 ;  /* 0x0000580003027a11 */ /* 0x000fc800078208ff */
[----:B------:R-:W-:-:S06]  /*1b60*/  LEA.HI.X R3, R3, c[0x0][0x164], R106, 0x1, P1 ;  /* 0x0000590003037a11 */ /* 0x000fcc00008f0c6a */
[----:B------:R-:W5:Y:S03]  /*1b70*/  LDG.E.64 R2, [R2.64] ;  /* 0x0000000a02027981 */ /* 0x000f66000c1e1b00 */
.L_x_368:
[----:B------:R-:W-:Y:S05]  /*1b80*/  BSYNC B3 ;  /* 0x0000000000037941 */ /* 0x000fea0003800000 */
.L_x_367:
[----:B-----5:R-:W-:Y:S01]  /*1b90*/  PRMT R106, R2, 0x7632, R106 ;  /* 0x00007632026a7816 */ /* 0x020fe2000000006a */
[----:B------:R0:W-:Y:S01]  /*1ba0*/  STS.U16 [R105+0x64b0], R2 ;  /* 0x0064b00269007388 */ /* 0x0001e20000000400 */
[----:B------:R-:W-:-:S03]  /*1bb0*/  PRMT R108, R3, 0x7632, R108 ;  /* 0x00007632036c7816 */ /* 0x000fc6000000006c */
[----:B------:R0:W-:Y:S04]  /*1bc0*/  STS.U16 [R105+0x68b0], R3 ;  /* 0x0068b00369007388 */ /* 0x0001e80000000400 */
[----:B------:R0:W-:Y:S04]  /*1bd0*/  STS.U16 [R105+0x66b0], R106 ;  /* 0x0066b06a69007388 */ /* 0x0001e80000000400 */
[----:B------:R0:W-:Y:S02]  /*1be0*/  STS.U16 [R105+0x6ab0], R108 ;  /* 0x006ab06c69007388 */ /* 0x0001e40000000400 */
.L_x_366:
[----:B------:R-:W-:Y:S05]  /*1bf0*/  BSYNC B2 ;  /* 0x0000000000027941 */ /* 0x000fea0003800000 */
.L_x_365:
[----:B------:R-:W-:Y:S01]  /*1c00*/  IADD3 R27, R27, 0x8, RZ ;  /* 0x000000081b1b7810 */ /* 0x000fe20007ffe0ff */
[----:B------:R-:W-:Y:S05]  /*1c10*/  @P2 BRA `(.L_x_369) ;  /* 0xfffffe5000002947 */ /* 0x000fea000383ffff */
.L_x_364:
[----:B------:R-:W-:Y:S05]  /*1c20*/  BSYNC B1 ;  /* 0x0000000000017941 */ /* 0x000fea0003800000 */
.L_x_363:
[----:B------:R-:W-:-:S13]  /*1c30*/  ISETP.GE.U32.AND P0, PT, R107, 0x18, PT ;  /* 0x000000186b00780c */ /* 0x000fda0003f06070 */
[----:B------:R-:W-:Y:S05]  /*1c40*/  @!P0 BRA `(.L_x_362) ;  /* 0x0000046000008947 */ /* 0x000fea0003800000 */
[----:B------:R-:W-:Y:S02]  /*1c50*/  ISETP.GT.U32.AND P0, PT, R26, 0x17, PT ;  /* 0x000000171a00780c */ /* 0x000fe40003f04070 */
.L_x_382:
[----:B0-----:R-:W-:Y:S01]  /*1c60*/  IMAD R105, R27, 0xc0, R104 ;  /* 0x000000c01b697824 */ /* 0x001fe200078e0268 */
[----:B------:R-:W-:Y:S01]  /*1c70*/  BSSY B1, `(.L_x_370) ;  /* 0x0000022000017945 */ /* 0x000fe20003800000 */
[----:B-12---:R-:W-:-:S03]  /*1c80*/  IMAD R103, R26, 0x400, R27 ;  /* 0x000004001a677824 */ /* 0x006fc600078e021b */
[----:B------:R-:W-:Y:S02]  /*1c90*/  IADD3 R107, R105, 0x60, RZ ;  /* 0x00000060696b7810 */ /* 0x000fe40007ffe0ff */
[----:B------:R-:W-:Y:S02]  /*1ca0*/  LEA R110, R103, 0x4b0, 0x1 ;  /* 0x000004b0676e7811 */ /* 0x000fe400078e08ff */
[----:B------:R-:W-:-:S04]  /*1cb0*/  IADD3 R3, P1, R107, UR8, RZ ;  /* 0x000000086b037c10 */ /* 0x000fc8000ff3e0ff */
[----:B------:R-:W-:Y:S02]  /*1cc0*/  LEA.HI.X.SX32 R106, R107, UR6, 0x1, P1 ;  /* 0x000000066b6a7c11 */ /* 0x000fe400088f0eff */
[----:B------:R-:W-:-:S04]  /*1cd0*/  LEA R2, P1, R3, c[0x0][0x160], 0x1 ;  /* 0x0000580003027a11 */ /* 0x000fc800078208ff */
[----:B------:R-:W-:Y:S01]  /*1ce0*/  LEA.HI.X R3, R3, c[0x0][0x164], R106, 0x1, P1 ;  /* 0x0000590003037a11 */ /* 0x000fe200008f0c6a */
[----:B------:R-:W-:Y:S05]  /*1cf0*/  @P0 BRA `(.L_x_371) ;  /* 0x0000019000000947 */ /* 0x000fea0003800000 */
[----:B------:R-:W-:Y:S01]  /*1d00*/  ISETP.GE.AND P1, PT, R107, UR5, PT ;  /* 0x000000056b007c0c */ /* 0x000fe2000bf26270 */
[----:B------:R-:W-:Y:S01]  /*1d10*/  BSSY B2, `(.L_x_372) ;  /* 0x0000004000027945 */ /* 0x000fe20003800000 */
[----:B------:R-:W-:-:S11]  /*1d20*/  CS2R R106, SRZ ;  /* 0x00000000006a7805 */ /* 0x000fd6000001ff00 */
[----:B------:R-:W-:Y:S05]  /*1d30*/  @P1 BRA `(.L_x_373) ;  /* 0x0000001000001947 */ /* 0x000fea0003800000 */
[----:B------:R0:W5:Y:S02]  /*1d40*/  LDG.E.64 R106, [R2.64] ;  /* 0x0000000a026a7981 */ /* 0x000164000c1e1b00 */
.L_x_373:
[----:B------:R-:W-:Y:S05]  /*1d50*/  BSYNC B2 ;  /* 0x0000000000027941 */ /* 0x000fea0003800000 */
.L_x_372:
[----:B-----5:R-:W-:Y:S01]  /*1d60*/  PRMT R111, R106, 0x7632, R111 ;  /* 0x000076326a6f7816 */ /* 0x020fe2000000006f */
[----:B------:R1:W-:Y:S01]  /*1d70*/  STS.U16 [R110+0x6000], R106 ;  /* 0x0060006a6e007388 */ /* 0x0003e20000000400 */
[----:B------:R-:W-:Y:S01]  /*1d80*/  IADD3 R103, R105, 0x660, RZ ;  /* 0x0000066069677810 */ /* 0x000fe20007ffe0ff */
[----:B------:R-:W-:Y:S01]  /*1d90*/  BSSY B2, `(.L_x_374) ;  /* 0x0000008000027945 */ /* 0x000fe20003800000 */
[----:B------:R-:W-:Y:S01]  /*1da0*/  CS2R R108, SRZ ;  /* 0x00000000006c7805 */ /* 0x000fe2000001ff00 */
[----:B------:R1:W-:Y:S01]  /*1db0*/  STS.U16 [R110+0x6400], R107 ;  /* 0x0064006b6e007388 */ /* 0x0003e20000000400 */
[----:B------:R-:W-:Y:S02]  /*1dc0*/  ISETP.GE.AND P1, PT, R103, UR5, PT ;  /* 0x0000000567007c0c */ /* 0x000fe4000bf26270 */
[----:B------:R-:W-:Y:S01]  /*1dd0*/  PRMT R103, R107, 0x7632, R103 ;  /* 0x000076326b677816 */ /* 0x000fe20000000067 */
[----:B------:R1:W-:Y:S10]  /*1de0*/  STS.U16 [R110+0x6200], R111 ;  /* 0x0062006f6e007388 */ /* 0x0003f40000000400 */
[----:B------:R-:W-:Y:S05]  /*1df0*/  @P1 BRA `(.L_x_375) ;  /* 0x0000001000001947 */ /* 0x000fea0003800000 */
[----:B-1----:R1:W5:Y:S02]  /*1e00*/  LDG.E.64 R108, [R2.64+0xc00] ;  /* 0x000c000a026c7981 */ /* 0x002364000c1e1b00 */
.L_x_375:
[----:B-1----:R-:W-:Y:S05]  /*1e10*/  BSYNC B2 ;  /* 0x0000000000027941 */ /* 0x002fea0003800000 */
.L_x_374:
[----:B-----5:R-:W-:Y:S01]  /*1e20*/  PRMT R106, R108, 0x7632, R106 ;  /* 0x000076326c6a7816 */ /* 0x020fe2000000006a */
[----:B------:R1:W-:Y:S01]  /*1e30*/  STS.U16 [R110+0x6600], R103 ;  /* 0x006600676e007388 */ /* 0x0003e20000000400 */
[----:B------:R-:W-:-:S03]  /*1e40*/  PRMT R107, R109, 0x7632, R107 ;  /* 0x000076326d6b7816 */ /* 0x000fc6000000006b */
[----:B------:R1:W-:Y:S04]  /*1e50*/  STS.U16 [R110+0x6010], R108 ;  /* 0x0060106c6e007388 */ /* 0x0003e80000000400 */
[----:B------:R1:W-:Y:S04]  /*1e60*/  STS.U16 [R110+0x6410], R109 ;  /* 0x0064106d6e007388 */ /* 0x0003e80000000400 */
[----:B------:R1:W-:Y:S04]  /*1e70*/  STS.U16 [R110+0x6210], R106 ;  /* 0x0062106a6e007388 */ /* 0x0003e80000000400 */
[----:B------:R1:W-:Y:S02]  /*1e80*/  STS.U16 [R110+0x6610], R107 ;  /* 0x0066106b6e007388 */ /* 0x0003e40000000400 */
.L_x_371:
[----:B------:R-:W-:Y:S05]  /*1e90*/  BSYNC B1 ;  /* 0x0000000000017941 */ /* 0x000fea0003800000 */
.L_x_370:
[----:B------:R-:W-:Y:S01]  /*1ea0*/  BSSY B1, `(.L_x_376) ;  /* 0x000001d000017945 */ /* 0x000fe20003800000 */
[----:B------:R-:W-:Y:S05]  /*1eb0*/  @P0 BRA `(.L_x_377) ;  /* 0x000001b000000947 */ /* 0x000fea0003800000 */
[----:B-1----:R-:W-:Y:S01]  /*1ec0*/  IADD3 R103, R105, 0xc60, RZ ;  /* 0x00000c6069677810 */ /* 0x002fe20007ffe0ff */
[----:B------:R-:W-:Y:S01]  /*1ed0*/  BSSY B2, `(.L_x_378) ;  /* 0x0000005000027945 */ /* 0x000fe20003800000 */
[----:B------:R-:W-:-:S02]  /*1ee0*/  CS2R R106, SRZ ;  /* 0x00000000006a7805 */ /* 0x000fc4000001ff00 */
[----:B------:R-:W-:-:S13]  /*1ef0*/  ISETP.GE.AND P1, PT, R103, UR5, PT ;  /* 0x0000000567007c0c */ /* 0x000fda000bf26270 */
[----:B------:R-:W-:Y:S05]  /*1f00*/  @P1 BRA `(.L_x_379) ;  /* 0x0000001000001947 */ /* 0x000fea0003800000 */
[----:B------:R1:W5:Y:S02]  /*1f10*/  LDG.E.64 R106, [R2.64+0x1800] ;  /* 0x0018000a026a7981 */ /* 0x000364000c1e1b00 */
.L_x_379:
[----:B------:R-:W-:Y:S05]  /*1f20*/  BSYNC B2 ;  /* 0x0000000000027941 */ /* 0x000fea0003800000 */
.L_x_378:
        /* <DEDUP_REMOVED lines=8> */
[----:B------:R-:W-:Y:S01]  /*1fb0*/  BSSY B2, `(.L_x_380) ;  /* 0x0000005000027945 */ /* 0x000fe20003800000 */
[----:B------:R-:W-:-:S02]  /*1fc0*/  CS2R R106, SRZ ;  /* 0x00000000006a7805 */ /* 0x000fc4000001ff00 */
[----:B------:R-:W-:-:S13]  /*1fd0*/  ISETP.GE.AND P1, PT, R103, UR5, PT ;  /* 0x0000000567007c0c */ /* 0x000fda000bf26270 */
[----:B------:R-:W-:Y:S05]  /*1fe0*/  @P1 BRA `(.L_x_381) ;  /* 0x0000001000001947 */ /* 0x000fea0003800000 */
[----:B------:R2:W5:Y:S02]  /*1ff0*/  LDG.E.64 R106, [R2.64+0x2400] ;  /* 0x0024000a026a7981 */ /* 0x000564000c1e1b00 */
.L_x_381:
[----:B------:R-:W-:Y:S05]  /*2000*/  BSYNC B2 ;  /* 0x0000000000027941 */ /* 0x000fea0003800000 */
.L_x_380:
[----:B012--5:R-:W-:Y:S01]  /*2010*/  PRMT R2, R106, 0x7632, R2 ;  /* 0x000076326a027816 */ /* 0x027fe20000000002 */
[----:B------:R0:W-:Y:S01]  /*2020*/  STS.U16 [R110+0x6030], R106 ;  /* 0x0060306a6e007388 */ /* 0x0001e20000000400 */
[----:B------:R-:W-:-:S03]  /*2030*/  PRMT R3, R107, 0x7632, R3 ;  /* 0x000076326b037816 */ /* 0x000fc60000000003 */
[----:B------:R0:W-:Y:S04]  /*2040*/  STS.U16 [R110+0x6430], R107 ;  /* 0x0064306b6e007388 */ /* 0x0001e80000000400 */
[----:B------:R0:W-:Y:S04]  /*2050*/  STS.U16 [R110+0x6230], R2 ;  /* 0x006230026e007388 */ /* 0x0001e80000000400 */
[----:B------:R0:W-:Y:S02]  /*2060*/  STS.U16 [R110+0x6630], R3 ;  /* 0x006630036e007388 */ /* 0x0001e40000000400 */
.L_x_377:
[----:B------:R-:W-:Y:S05]  /*2070*/  BSYNC B1 ;  /* 0x0000000000017941 */ /* 0x000fea0003800000 */
.L_x_376:
[----:B------:R-:W-:-:S04]  /*2080*/  IADD3 R27, R27, 0x20, RZ ;  /* 0x000000201b1b7810 */ /* 0x000fc80007ffe0ff */
[----:B------:R-:W-:-:S13]  /*2090*/  ISETP.GE.U32.AND P1, PT, R27, 0x100, PT ;  /* 0x000001001b00780c */ /* 0x000fda0003f26070 */
[----:B------:R-:W-:Y:S05]  /*20a0*/  @!P1 BRA `(.L_x_382) ;  /* 0xfffffbb000009947 */ /* 0x000fea000383ffff */
.L_x_362:
[----:B0-----:R-:W-:Y:S05]  /*20b0*/  BSYNC B0 ;  /* 0x0000000000007941 */ /* 0x001fea0003800000 */
.L_x_361:
[----:B-----5:R-:W-:Y:S02]  /*20c0*/  PRMT R115, R100, 0x7610, R115 ;  /* 0x0000761064737816 */ /* 0x020fe40000000073 */
[----:B------:R-:W-:Y:S02]  /*20d0*/  PRMT R114, R98, 0x7610, R114 ;  /* 0x0000761062727816 */ /* 0x000fe40000000072 */
[----:B------:R-:W-:Y:S01]  /*20e0*/  PRMT R113, R95, 0x7610, R113 ;  /* 0x000076105f717816 */ /* 0x000fe20000000071 */
[----:B------:R-:W-:Y:S01]  /*20f0*/  STL.S16 [R1+0xc8], R115 ;  /* 0x0000c87301007387 */ /* 0x000fe20000100600 */
[----:B------:R-:W-:Y:S02]  /*2100*/  PRMT R112, R66, 0x7610, R112 ;  /* 0x0000761042707816 */ /* 0x000fe40000000070 */
[----:B------:R-:W-:Y:S01]  /*2110*/  PRMT R111, R64, 0x7610, R111 ;  /* 0x00007610406f7816 */ /* 0x000fe2000000006f */
[----:B------:R-:W-:Y:S01]  /*2120*/  STL.S16 [R1+0xc4], R114 ;  /* 0x0000c47201007387 */ /* 0x000fe20000100600 */
[----:B-12---:R-:W-:-:S02]  /*2130*/  PRMT R110, R50, 0x7610, R110 ;  /* 0x00007610326e7816 */ /* 0x006fc4000000006e */
        /* <DEDUP_REMOVED lines=55> */
[----:B------:R0:W-:Y:S01]  /*24b0*/  STL.S16 [R1+0x78], R42 ;  /* 0x0000782a01007387 */ /* 0x0001e20000100600 */
[----:B------:R-:W-:Y:S02]  /*24c0*/  PRMT R7, R15, 0x7610, R7 ;  /* 0x000076100f077816 */ /* 0x000fe40000000007 */
        /* <DEDUP_REMOVED lines=22> */
[----:B------:R-:W-:-:S02]  /*2630*/  LEA R44, R85, 0x4b0, 0x1 ;  /* 0x000004b0552c7811 */ /* 0x000fc400078e08ff */
        /* <DEDUP_REMOVED lines=24> */
[----:B------:R0:W-:Y:S04]  /*27c0*/  STL.S16 [R1], R0 ;  /* 0x0000000001007387 */ /* 0x0001e80000100600 */
[----:B------:R1:W-:Y:S04]  /*27d0*/  STL [R1+0x118], RZ ;  /* 0x000118ff01007387 */ /* 0x0003e80000100800 */
[----:B------:R1:W-:Y:S01]  /*27e0*/  STL [R1+0x114], RZ ;  /* 0x000114ff01007387 */ /* 0x0003e20000100800 */
[----:B0-----:R-:W-:-:S03]  /*27f0*/  SHF.R.S32.HI R0, RZ, 0x1f, R85 ;  /* 0x0000001fff007819 */ /* 0x001fc60000011455 */
[----:B------:R-:W-:Y:S01]  /*2800*/  @!P6 STS [RZ], RZ ;  /* 0x000000ffff00e388 */ /* 0x000fe20000000800 */
[----:B------:R-:W-:-:S04]  /*2810*/  LEA.HI R0, R0, R85, RZ, 0x5 ;  /* 0x0000005500007211 */ /* 0x000fc800078f28ff */
[----:B------:R-:W-:-:S05]  /*2820*/  SHF.R.S32.HI R0, RZ, 0x5, R0 ;  /* 0x00000005ff007819 */ /* 0x000fca0000011400 */
[----:B------:R-:W-:-:S05]  /*2830*/  IMAD.SHL.U32 R0, R0, 0x4, RZ ;  /* 0x0000000400007824 */ /* 0x000fca00078e00ff */
[----:B------:R1:W-:Y:S02]  /*2840*/  STL [R1+0x11c], R0 ;  /* 0x00011c0001007387 */ /* 0x0003e40000100800 */
.L_x_394:
        /* <DEDUP_REMOVED lines=563> */
[----:B------:R-:W0:Y:S01]  /*4b80*/  LDS.U16 R10, [R44+0x6200] ;  /* 0x006200002c0a7984 */ /* 0x000e220000000400 */
        /* <DEDUP_REMOVED lines=28> */
[----:B0-----:R-:W-:-:S04]  /*4d50*/  LOP3.LUT R9, R123, R10, RZ, 0x30, !PT ;  /* 0x0000000a7b097212 */ /* 0x001fc800078e30ff */
        /* <DEDUP_REMOVED lines=9> */
[----:B------:R-:W0:Y:S01]  /*4df0*/  LDS.U16 R8, [R44+0x6000] ;  /* 0x006000002c087984 */ /* 0x000e220000000400 */
        /* <DEDUP_REMOVED lines=55> */
[----:B0-----:R-:W-:-:S04]  /*5170*/  LOP3.LUT R11, R123, R8, RZ, 0x30, !PT ;  /* 0x000000087b0b7212 */ /* 0x001fc800078e30ff */
[----:B------:R-:W-:Y:S01]  /*5180*/  PRMT R192, R11, 0x9910, RZ ;  /* 0x000099100bc07816 */ /* 0x000fe200000000ff */
[----:B------:R-:W-:Y:S03]  /*5190*/  STL [R1+0xe4], R11 ;  /* 0x0000e40b01007387 */ /* 0x000fe60000100800 */
[----:B------:R-:W-:Y:S01]  /*51a0*/  ISETP.NE.AND P0, PT, R192, RZ, PT ;  /* 0x000000ffc000720c */ /* 0x000fe20003f05270 */
[----:B------:R0:W-:Y:S03]  /*51b0*/  STL [R1+0xe8], R9 ;  /* 0x0000e80901007387 */ /* 0x0001e60000100800 */
[----:B------:R-:W-:Y:S02]  /*51c0*/  FSEL R3, RZ, 1, P0 ;  /* 0x3f800000ff037808 */ /* 0x000fe40000000000 */
[----:B------:R-:W-:-:S02]  /*51d0*/  ISETP.NE.AND P0, PT, R193, RZ, PT ;  /* 0x000000ffc100720c */ /* 0x000fc40003f05270 */
[----:B0-----:R-:W-:Y:S01]  /*51e0*/  LOP3.LUT R9, R123, R12, RZ, 0x30, !PT ;  /* 0x0000000c7b097212 */ /* 0x001fe200078e30ff */
        /* <DEDUP_REMOVED lines=15> */
[----:B------:R-:W0:Y:S03]  /*52e0*/  LDS.U16 R14, [R44+0x7000] ;  /* 0x007000002c0e7984 */ /* 0x000e260000000400 */
        /* <DEDUP_REMOVED lines=28> */
[----:B0-----:R-:W-:-:S03]  /*54b0*/  LOP3.LUT R4, R123, R14, RZ, 0x30, !PT ;  /* 0x0000000e7b047212 */ /* 0x001fc600078e30ff */
[----:B------:R-:W-:Y:S02]  /*54c0*/  FFMA.FTZ R3, R6, R18, R3 ;  /* 0x0000001206037223 */ /* 0x000fe40000010003 */
[----:B------:R-:W0:Y:S01]  /*54d0*/  LDS.U16 R6, [R44+0x7a00] ;  /* 0x007a00002c067984 */ /* 0x000e220000000400 */
        /* <DEDUP_REMOVED lines=30> */
[----:B0-----:R-:W-:-:S02]  /*56c0*/  LOP3.LUT R3, R123, R6, RZ, 0x30, !PT ;  /* 0x000000067b037212 */ /* 0x001fc400078e30ff */
[----:B------:R-:W-:Y:S02]  /*56d0*/  PRMT R191, R2, 0x9910, RZ ;  /* 0x0000991002bf7816 */ /* 0x000fe400000000ff */
[----:B------:R-:W-:Y:S01]  /*56e0*/  PRMT R137, R3, 0x9910, RZ ;  /* 0x0000991003897816 */ /* 0x000fe200000000ff */
[----:B------:R-:W-:Y:S01]  /*56f0*/  HADD2.F32 R5, -RZ, R6.H0_H0 ;  /* 0x20000006ff057230 */ /* 0x000fe20000004100 */
[----:B------:R-:W-:Y:S01]  /*5700*/  ISETP.NE.AND P0, PT, R191, RZ, PT ;  /* 0x000000ffbf00720c */ /* 0x000fe20003f05270 */
[----:B------:R-:W-:Y:S01]  /*5710*/  HADD2.F32 R8, -RZ, R8.H0_H0 ;  /* 0x20000008ff087230 */ /* 0x000fe20000004100 */
[----:B------:R-:W0:Y:S02]  /*5720*/  LDS.U16 R2, [R44+0x8400] ;  /* 0x008400002c027984 */ /* 0x000e240000000400 */
        /* <DEDUP_REMOVED lines=27> */
[----:B0-----:R-:W-:-:S02]  /*58e0*/  LOP3.LUT R7, R123, R2, RZ, 0x30, !PT ;  /* 0x000000027b077212 */ /* 0x001fc400078e30ff */
        /* <DEDUP_REMOVED lines=18> */
[----:B------:R-:W0:Y:S04]  /*5a10*/  LDS.U16 R2, [R44+0x9200] ;  /* 0x009200002c027984 */ /* 0x000e280000000400 */
        /* <DEDUP_REMOVED lines=25> */
[----:B0-----:R-:W-:-:S02]  /*5bb0*/  LOP3.LUT R7, R123, R2, RZ, 0x30, !PT ;  /* 0x000000027b077212 */ /* 0x001fc400078e30ff */
        /* <DEDUP_REMOVED lines=14> */
[----:B------:R-:W0:Y:S01]  /*5ca0*/  LDS.U16 R10, [R44+0x9e00] ;  /* 0x009e00002c0a7984 */ /* 0x000e220000000400 */
        /* <DEDUP_REMOVED lines=23> */
[----:B0-----:R-:W-:-:S02]  /*5e20*/  LOP3.LUT R4, R123, R10, RZ, 0x30, !PT ;  /* 0x0000000a7b047212 */ /* 0x001fc400078e30ff */
[----:B------:R-:W-:Y:S02]  /*5e30*/  ISETP.NE.AND P0, PT, R99, RZ, PT ;  /* 0x000000ff6300720c */ /* 0x000fe40003f05270 */
[----:B------:R-:W-:Y:S02]  /*5e40*/  PRMT R4, R4, 0x9910, RZ ;  /* 0x0000991004047816 */ /* 0x000fe400000000ff */
[----:B------:R-:W-:Y:S02]  /*5e50*/  PRMT R101, R11, 0x9910, RZ ;  /* 0x000099100b657816 */ /* 0x000fe400000000ff */
[----:B------:R-:W0:Y:S01]  /*5e60*/  LDS.U16 R11, [R44+0xa600] ;  /* 0x00a600002c0b7984 */ /* 0x000e220000000400 */
        /* <DEDUP_REMOVED lines=31> */
[----:B0-----:R-:W-:Y:S02]  /*6060*/  LOP3.LUT R19, R123, R11, RZ, 0x30, !PT ;  /* 0x0000000b7b137212 */ /* 0x001fe400078e30ff */
        /* <DEDUP_REMOVED lines=15> */
[----:B0-----:R-:W-:Y:S02]  /*6160*/  LOP3.LUT R19, R123, R13, RZ, 0x30, !PT ;  /* 0x0000000d7b137212 */ /* 0x001fe400078e30ff */
[----:B------:R-:W-:Y:S01]  /*6170*/  PRMT R136, R17, 0x9910, RZ ;  /* 0x0000991011887816 */ /* 0x000fe200000000ff */
[----:B------:R-:W0:Y:S01]  /*6180*/  LDS.U16 R7, [R44+0xb200] ;  /* 0x00b200002c077984 */ /* 0x000e220000000400 */
        /* <DEDUP_REMOVED lines=27> */
[----:B0-----:R-:W-:Y:S01]  /*6340*/  LOP3.LUT R144, R123, R7, RZ, 0x30, !PT ;  /* 0x000000077b907212 */ /* 0x001fe200078e30ff */
[----:B------:R-:W0:Y:S01]  /*6350*/  LDS.U16 R13, [R44+0xb800] ;  /* 0x00b800002c0d7984 */ /* 0x000e220000000400 */
        /* <DEDUP_REMOVED lines=25> */
[----:B0-----:R-:W-:-:S03]  /*64f0*/  LOP3.LUT R178, R123, R13, RZ, 0x30, !PT ;  /* 0x0000000d7bb27212 */ /* 0x001fc600078e30ff */
[----:B------:R-:W-:Y:S01]  /*6500*/  FFMA.FTZ R11, R15, R10, R11 ;  /* 0x0000000a0f0b7223 */ /* 0x000fe2000001000b */
[----:B------:R-:W-:Y:S01]  /*6510*/  LOP3.LUT R179, R123, R3, RZ, 0x30, !PT ;  /* 0x000000037bb37212 */ /* 0x000fe200078e30ff */
[----:B------:R-:W0:Y:S01]  /*6520*/  LDS.U16 R15, [R44+0xc000] ;  /* 0x00c000002c0f7984 */ /* 0x000e220000000400 */
        /* <DEDUP_REMOVED lines=25> */
[C---:B0-----:R-:W-:Y:S02]  /*66c0*/  LOP3.LUT R25, R123.reuse, R15, RZ, 0x30, !PT ;  /* 0x0000000f7b197212 */ /* 0x041fe400078e30ff */
[----:B------:R-:W-:Y:S01]  /*66d0*/  LOP3.LUT R27, R123, R7, RZ, 0x30, !PT ;  /* 0x000000077b1b7212 */ /* 0x000fe200078e30ff */
[----:B------:R-:W-:Y:S01]  /*66e0*/  FFMA.FTZ R11, R13, R5, R11 ;  /* 0x000000050d0b7223 */ /* 0x000fe2000001000b */
[----:B------:R-:W-:Y:S01]  /*66f0*/  PRMT R25, R25, 0x9910, RZ ;  /* 0x0000991019197816 */ /* 0x000fe200000000ff */
[----:B------:R-:W0:Y:S01]  /*6700*/  LDS.U16 R13, [R44+0xc800] ;  /* 0x00c800002c0d7984 */ /* 0x000e220000000400 */
        /* <DEDUP_REMOVED lines=25> */
[----:B0-----:R-:W-:Y:S01]  /*68a0*/  LOP3.LUT R17, R123, R13, RZ, 0x30, !PT ;  /* 0x0000000d7b117212 */ /* 0x001fe200078e30ff */
[----:B------:R-:W0:Y:S03]  /*68b0*/  LDS.U16 R10, [R44+0xd400] ;  /* 0x00d400002c0a7984 */ /* 0x000e260000000400 */
        /* <DEDUP_REMOVED lines=32> */
[----:B0-----:R-:W-:Y:S02]  /*6ac0*/  LOP3.LUT R33, R123, R10, RZ, 0x30, !PT ;  /* 0x0000000a7b217212 */ /* 0x001fe400078e30ff */
        /* <DEDUP_REMOVED lines=10> */
[----:B------:R-:W0:Y:S04]  /*6b70*/  LDS.U16 R31, [R44+0xde00] ;  /* 0x00de00002c1f7984 */ /* 0x000e280000000400 */
        /* <DEDUP_REMOVED lines=23> */
[----:B0-----:R-:W-:Y:S01]  /*6cf0*/  LOP3.LUT R32, R123, R31, RZ, 0x30, !PT ;  /* 0x0000001f7b207212 */ /* 0x001fe200078e30ff */
[----:B------:R-:W-:Y:S02]  /*6d00*/  FFMA.FTZ R3, R33, R3, R34 ;  /* 0x0000000321037223 */ /* 0x000fe40000010022 */
[----:B------:R-:W0:Y:S01]  /*6d10*/  LDS.U16 R33, [R44+0xe600] ;  /* 0x00e600002c217984 */ /* 0x000e220000000400 */
        /* <DEDUP_REMOVED lines=31> */
[----:B0-----:R-:W-:Y:S02]  /*6f10*/  LOP3.LUT R37, R123, R33, RZ, 0x30, !PT ;  /* 0x000000217b257212 */ /* 0x001fe400078e30ff */
        /* <DEDUP_REMOVED lines=11> */
[----:B------:R-:W0:Y:S04]  /*6fd0*/  LDS.U16 R35, [R44+0xf000] ;  /* 0x00f000002c237984 */ /* 0x000e280000000400 */
        /* <DEDUP_REMOVED lines=27> */
[----:B0-----:R-:W-:Y:S01]  /*7190*/  LOP3.LUT R112, R123, R35, RZ, 0x30, !PT ;  /* 0x000000237b707212 */ /* 0x001fe200078e30ff */
[----:B------:R-:W-:Y:S01]  /*71a0*/  FFMA.FTZ R33, R33, R32, R3 ;  /* 0x0000002021217223 */ /* 0x000fe20000010003 */
[----:B------:R-:W-:Y:S01]  /*71b0*/  FSEL R34, RZ, 1, P0 ;  /* 0x3f800000ff227808 */ /* 0x000fe20000000000 */
[----:B------:R-:W-:Y:S01]  /*71c0*/  LDS.U16 R3, [R44+0xfa00] ;  /* 0x00fa00002c037984 */ /* 0x000fe20000000400 */
[----:B------:R-:W-:Y:S02]  /*71d0*/  PRMT R112, R112, 0x9910, RZ ;  /* 0x0000991070707816 */ /* 0x000fe400000000ff */
[----:B---3--:R-:W-:Y:S01]  /*71e0*/  LOP3.LUT R113, R123, R7, RZ, 0x30, !PT ;  /* 0x000000077b717212 */ /* 0x008fe200078e30ff */
[----:B------:R-:W-:Y:S01]  /*71f0*/  FFMA.FTZ R33, R34, R5, R33 ;  /* 0x0000000522217223 */ /* 0x000fe20000010021 */
[----:B------:R-:W-:Y:S01]  /*7200*/  HADD2.F32 R35, -RZ, R35.H0_H0 ;  /* 0x20000023ff237230 */ /* 0x000fe20000004100 */
[----:B------:R-:W0:Y:S01]  /*7210*/  LDS.U16 R34, [R44+0xf800] ;  /* 0x00f800002c227984 */ /* 0x000e220000000400 */
        /* <DEDUP_REMOVED lines=20> */
[C---:B0-----:R-:W-:Y:S01]  /*7360*/  LOP3.LUT R64, R123.reuse, R34, RZ, 0x30, !PT ;  /* 0x000000227b407212 */ /* 0x041fe200078e30ff */
[----:B------:R-:W0:Y:S01]  /*7370*/  LDS.U16 R7, [R44+0x10200] ;  /* 0x010200002c077984 */ /* 0x000e220000000400 */
        /* <DEDUP_REMOVED lines=32> */
[----:B0-----:R-:W-:Y:S01]  /*7580*/  LOP3.LUT R34, R123, R7, RZ, 0x30, !PT ;  /* 0x000000077b227212 */ /* 0x001fe200078e30ff */
[----:B------:R-:W-:Y:S01]  /*7590*/  HADD2.F32 R242, -RZ, R242.H0_H0 ;  /* 0x200000f2fff27230 */ /* 0x000fe20000004100 */
[----:B------:R-:W-:Y:S01]  /*75a0*/  ISETP.NE.AND P0, PT, R36, RZ, PT ;  /* 0x000000ff2400720c */ /* 0x000fe20003f05270 */
[----:B------:R-:W0:Y:S01]  /*75b0*/  LDS.U16 R5, [R44+0x10c00] ;  /* 0x010c00002c057984 */ /* 0x000e220000000400 */
        /* <DEDUP_REMOVED lines=29> */
[C---:B0-----:R-:W-:Y:S01]  /*7790*/  LOP3.LUT R242, R123.reuse, R5, RZ, 0x30, !PT ;  /* 0x000000057bf27212 */ /* 0x041fe200078e30ff */
        /* <DEDUP_REMOVED lines=8> */
[----:B------:R-:W0:Y:S01]  /*7820*/  LDS.U16 R245, [R44+0x11800] ;  /* 0x011800002cf57984 */ /* 0x000e220000000400 */
        /* <DEDUP_REMOVED lines=17> */
[----:B-1----:R-:W-:Y:S02]  /*7940*/  LOP3.LUT R0, R0, 0xf7ffffff, RZ, 0xc0, !PT ;  /* 0xf7ffffff00007812 */ /* 0x002fe400078ec0ff */
        /* <DEDUP_REMOVED lines=19> */
[----:B0-----:R-:W-:-:S03]  /*7a80*/  LOP3.LUT R243, R123, R245, RZ, 0x30, !PT ;  /* 0x000000f57bf37212 */ /* 0x001fc600078e30ff */
        /* <DEDUP_REMOVED lines=583> */
.L_x_384:
[----:B------:R-:W-:Y:S05]  /*9f00*/  BSYNC B0 ;  /* 0x0000000000007941 */ /* 0x000fea0003800000 */
.L_x_383:
        /* <DEDUP_REMOVED lines=84> */
.L_x_398:
        /* <DEDUP_REMOVED lines=14> */
.L_x_399:
        /* <DEDUP_REMOVED lines=25> */
.L_x_386:
[----:B0-----:R-:W-:Y:S05]  /*a6c0*/  BSYNC B0 ;  /* 0x0000000000007941 */ /* 0x001fea0003800000 */
.L_x_385:
        /* <DEDUP_REMOVED lines=20> */
.L_x_389:
        /* <DEDUP_REMOVED lines=1630> */
.L_x_390:
        /* <DEDUP_REMOVED lines=27> */
.L_x_392:
        /* <DEDUP_REMOVED lines=12> */
.L_x_393:
[----:B------:R-:W-:Y:S01]  /*11060*/  IADD3 R39, R39, -0x1, RZ ;  /* 0xffffffff27277810 */ /* 0x000fe20007ffe0ff */
[----:B0-----:R-:W-:Y:S05]  /*11070*/  BRA `(.L_x_394) ;  /* 0xffff17d000007947 */ /* 0x001fea000383ffff */
.L_x_391:
        /* <DEDUP_REMOVED lines=28> */
.L_x_396:
[----:B------:R-:W-:Y:S05]  /*11240*/  BSYNC B0 ;  /* 0x0000000000007941 */ /* 0x000fea0003800000 */
.L_x_395:
[----:B------:R-:W-:Y:S05]  /*11250*/  @P0 EXIT ;  /* 0x000000000000094d */ /* 0x000fea0003800000 */
.L_x_397:
[----:B0-----:R0:W1:Y:S01]  /*11260*/  LDS.64 R6, [R85.X8+0x4b0] ;  /* 0x0004b00055067984 */ /* 0x0010620000008a00 */
[----:B------:R-:W-:-:S04]  /*11270*/  IADD3 R0, P0, R85, UR8, RZ ;  /* 0x0000000855007c10 */ /* 0x000fc8000ff1e0ff */
[C---:B------:R-:W-:Y:S02]  /*11280*/  LEA.HI.X.SX32 R5, R85.reuse, UR6, 0x1, P0 ;  /* 0x0000000655057c11 */ /* 0x040fe400080f0eff */
        /* <DEDUP_REMOVED lines=10> */
.L_x_360:
        /* <DEDUP_REMOVED lines=11> */
.L_x_387:
[----:B------:R-:W-:Y:S01]  /*113e0*/  IMAD.MOV.U32 R127, RZ, RZ, R214 ;  /* 0x000000ffff7f7224 */ /* 0x000fe200078e00d6 */
[----:B------:R-:W-:Y:S01]  /*113f0*/  MOV R126, 0x11440 ;  /* 0x00011440007e7802 */ /* 0x000fe20000000f00 */
[----:B------:R-:W-:-:S02]  /*11400*/  IMAD.MOV.U32 R215, RZ, RZ, 0x1 ;  /* 0x00000001ffd77424 */ /* 0x000fc400078e00ff */
[----:B------:R-:W-:Y:S02]  /*11410*/  IMAD.MOV.U32 R218, RZ, RZ, RZ ;  /* 0x000000ffffda7224 */ /* 0x000fe400078e00ff */
[----:B------:R-:W-:Y:S02]  /*11420*/  IMAD.MOV.U32 R216, RZ, RZ, -0x1 ;  /* 0xffffffffffd87424 */ /* 0x000fe400078e00ff */
[----:B------:R-:W-:Y:S05]  /*11430*/  CALL.REL.NOINC `($__internal_21_$__cuda_sm70_shflsync_up_p) ;  /* 0x000003a000007944 */ /* 0x000fea0003c00000 */
[----:B------:R-:W-:Y:S01]  /*11440*/  ISETP.EQ.U32.AND P1, PT, R216, 0x1, PT ;  /* 0x00000001d800780c */ /* 0x000fe20003f22070 */
[----:B------:R-:W-:Y:S08]  /*11450*/  BRA `(.L_x_398) ;  /* 0xffff8ff000007947 */ /* 0x000ff0000383ffff */
.L_x_388:
[----:B------:R-:W-:Y:S01]  /*11460*/  IMAD.MOV.U32 R127, RZ, RZ, R217 ;  /* 0x000000ffff7f7224 */ /* 0x000fe200078e00d9 */
[----:B------:R-:W-:Y:S01]  /*11470*/  MOV R126, 0x114c0 ;  /* 0x000114c0007e7802 */ /* 0x000fe20000000f00 */
[----:B------:R-:W-:Y:S02]  /*11480*/  IMAD.MOV.U32 R215, RZ, RZ, 0x2 ;  /* 0x00000002ffd77424 */ /* 0x000fe400078e00ff */
[----:B------:R-:W-:Y:S02]  /*11490*/  IMAD.MOV.U32 R218, RZ, RZ, RZ ;  /* 0x000000ffffda7224 */ /* 0x000fe400078e00ff */
[----:B------:R-:W-:Y:S02]  /*114a0*/  IMAD.MOV.U32 R216, RZ, RZ, -0x1 ;  /* 0xffffffffffd87424 */ /* 0x000fe400078e00ff */
[----:B0-----:R-:W-:Y:S05]  /*114b0*/  CALL.REL.NOINC `($__internal_21_$__cuda_sm70_shflsync_up_p) ;  /* 0x0000032000007944 */ /* 0x001fea0003c00000 */
        /* <DEDUP_REMOVED lines=8> */
[----:B------:R-:W-:Y:S05]  /*11540*/  CALL.REL.NOINC `($__internal_21_$__cuda_sm70_shflsync_up_p) ;  /* 0x0000029000007944 */ /* 0x000fea0003c00000 */
        /* <DEDUP_REMOVED lines=26> */
[----:B------:R-:W-:Y:S05]  /*116f0*/  CALL.REL.NOINC `($__internal_20_$__cuda_sm70_shflsync_idx_p) ;  /* 0x000000a000007944 */ /* 0x000fea0003c00000 */
[----:B------:R-:W-:Y:S01]  /*11700*/  IMAD.IADD R214, R216, 0x1, -R214 ;  /* 0x00000001d8d67824 */ /* 0x000fe200078e0ad6 */
[----:B------:R-:W-:Y:S01]  /*11710*/  MOV R126, 0x11780 ;  /* 0x00011780007e7802 */ /* 0x000fe20000000f00 */
[----:B-1----:R-:W-:Y:S02]  /*11720*/  IMAD.MOV.U32 R216, RZ, RZ, R215 ;  /* 0x000000ffffd87224 */ /* 0x002fe400078e00d7 */
[----:B------:R-:W-:Y:S02]  /*11730*/  IMAD.MOV.U32 R127, RZ, RZ, R43 ;  /* 0x000000ffff7f7224 */ /* 0x000fe400078e002b */
[----:B------:R-:W-:Y:S02]  /*11740*/  IMAD.MOV.U32 R215, RZ, RZ, RZ ;  /* 0x000000ffffd77224 */ /* 0x000fe400078e00ff */
[----:B------:R-:W-:Y:S02]  /*11750*/  IMAD.MOV.U32 R218, RZ, RZ, 0x1f ;  /* 0x0000001fffda7424 */ /* 0x000fe400078e00ff */
[----:B------:R-:W-:-:S02]  /*11760*/  IMAD.MOV.U32 R217, RZ, RZ, -0x1 ;  /* 0xffffffffffd97424 */ /* 0x000fc400078e00ff */
[----:B------:R-:W-:Y:S05]  /*11770*/  CALL.REL.NOINC `($__internal_20_$__cuda_sm70_shflsync_idx_p) ;  /* 0x0000002000007944 */ /* 0x000fea0003c00000 */
[----:B-1----:R-:W-:Y:S01]  /*11780*/  IMAD.MOV.U32 R126, RZ, RZ, R215 ;  /* 0x000000ffff7e7224 */ /* 0x002fe200078e00d7 */
[----:B------:R-:W-:Y:S05]  /*11790*/  BRA `(.L_x_399) ;  /* 0xffff8d9000007947 */ /* 0x000fea000383ffff */
        .weak           $__internal_20_$__cuda_sm70_shflsync_idx_p
        .type           $__internal_20_$__cuda_sm70_shflsync_idx_p,@function
        .size           $__internal_20_$__cuda_sm70_shflsync_idx_p,($__internal_21_$__cuda_sm70_shflsync_up_p - $__internal_20_$__cuda_sm70_shflsync_idx_p)
$__internal_20_$__cuda_sm70_shflsync_idx_p:
[----:B------:R-:W-:Y:S04]  /*117a0*/  WARPSYNC R217 ;  /* 0x000000d900007348 */ /* 0x000fe80003800000 */
[----:B------:R0:W1:Y:S02]  /*117b0*/  SHFL.IDX PT, R215, R127, R215, R218 ;  /* 0x000000d77fd77389 */ /* 0x00006400000e00da */
[----:B0-----:R-:W-:-:S04]  /*117c0*/  IMAD.MOV.U32 R127, RZ, RZ, 0x0 ;  /* 0x00000000ff7f7424 */ /* 0x001fc800078e00ff */
[----:B------:R-:W-:Y:S05]  /*117d0*/  RET.REL.NODEC R126 `(_ZN17fastertransformer19segmented_topp_impl27segmented_top_p_single_passINS0_28Segmented_topk_kernel_paramsI6__halfiLi256ELi4EEELi192EEEvNS0_20TopKPerSegmentParamsE) ;  /* 0xfffee8207e007950 */ /* 0x000fea0003c3ffff */
        .weak           $__internal_21_$__cuda_sm70_shflsync_up_p
        .type           $__internal_21_$__cuda_sm70_shflsync_up_p,@function
        .size           $__internal_21_$__cuda_sm70_shflsync_up_p,(.L_x_1832 - $__internal_21_$__cuda_sm70_shflsync_up_p)
$__internal_21_$__cuda_sm70_shflsync_up_p:
[----:B------:R-:W-:Y:S04]  /*117e0*/  WARPSYNC R216 ;  /* 0x000000d800007348 */ /* 0x000fe80003800000 */
[----:B------:R0:W1:Y:S02]  /*117f0*/  SHFL.UP P1, R215, R127, R215, R218 ;  /* 0x040000d77fd77389 */ /* 0x00006400000200da */
[----:B0-----:R-:W-:Y:S01]  /*11800*/  IMAD.MOV.U32 R127, RZ, RZ, 0x0 ;  /* 0x00000000ff7f7424 */ /* 0x001fe200078e00ff */
[----:B-1----:R-:W-:-:S03]  /*11810*/  SEL R216, RZ, 0x1, !P1 ;  /* 0x00000001ffd87807 */ /* 0x002fc60004800000 */
[----:B------:R-:W-:Y:S05]  /*11820*/  RET.REL.NODEC R126 `(_ZN17fastertransformer19segmented_topp_impl27segmented_top_p_single_passINS0_28Segmented_topk_kernel_paramsI6__halfiLi256ELi4EEELi192EEEvNS0_20TopKPerSegmentParamsE) ;  /* 0xfffee7d07e007950 */ /* 0x000fea0003c3ffff */
.L_x_400:
        /* <DEDUP_REMOVED lines=13> */
.L_x_1832:


//--------------------- .text._ZN17fastertransformer19segmented_topp_impl27segmented_top_p_single_passINS0_28Segmented_topk_kernel_paramsI6__halfiLi256ELi4EEELi160EEEvNS0_20TopKPerSegmentParamsE --------------------------
	.section	.text._ZN17fastertransformer19segmented_topp_impl27segmented_top_p_single_passINS0_28Segmented_topk_kernel_paramsI6__halfiLi256ELi4EEELi160EEEvNS0_20TopKPerSegmentParamsE,"ax",@progbits
	.sectioninfo	@"SHI_REGISTERS=255"
	.align	128
        .global         _ZN17fastertransformer19segmented_topp_impl27segmented_top_p_single_passINS0_28Segmented_topk_kernel_paramsI6__halfiLi256ELi4EEELi160EEEvNS0_20TopKPerSegmentParamsE
        .type           _ZN17fastertransformer19segmented_topp_impl27segmented_top_p_single_passINS0_28Segmented_topk_kernel_paramsI6__halfiLi256ELi4EEELi160EEEvNS0_20TopKPerSegmentParamsE,@function
        .size           _ZN17fastertransformer19segmented_topp_impl27segmented_top_p_single_passINS0_28Segmented_topk_kernel_paramsI6__halfiLi256ELi4EEELi160EEEvNS0_20TopKPerSegmentParamsE,(.L_x_1834 - _ZN17fastertransformer19segmented_topp_impl27segmented_top_p_single_passINS0_28Segmented_topk_kernel_paramsI6__halfiLi256ELi4EEELi160EEEvNS0_20TopKPerSegmentParamsE)
        .other          _ZN17fastertransformer19segmented_topp_impl27segmented_top_p_single_passINS0_28Segmented_topk_kernel_paramsI6__halfiLi256ELi4EEELi160EEEvNS0_20TopKPerSegmentParamsE,@"STO_CUDA_ENTRY STV_DEFAULT"
_ZN17fastertransformer19segmented_topp_impl27segmented_top_p_single_passINS0_28Segmented_topk_kernel_paramsI6__halfiLi256ELi4EEELi160EEEvNS0_20TopKPerSegmentParamsE:
.text._ZN17fastertransformer19segmented_topp_impl27segmented_top_p_single_passINS0_28Segmented_topk_kernel_paramsI6__halfiLi256ELi4EEELi160EEEvNS0_20TopKPerSegmentParamsE:
        /* <DEDUP_REMOVED lines=61> */
[-C--:B------:R-:W-:Y:S01]  /*03d0*/  ISETP.GE.AND P3, PT, R9, R2.reuse, PT ;  /* 0x000000020900720c */ /* 0x080fe20003f66270 */
[----:B------:R0:W5:Y:S01]  /*03e0*/  @!P6 LDG.E.U16 R50, [R16.64] ;  /* 0x000000061032e981 */ /* 0x000162000c1e1500 */
[C---:B------:R-:W-:Y:S02]  /*03f0*/  IADD3 R7, R129.reuse, 0x7, RZ ;  /* 0x0000000781077810 */ /* 0x040fe40007ffe0ff */
[----:B------:R-:W-:Y:S01]  /*0400*/  IADD3 R9, R129, 0x5, RZ ;  /* 0x0000000581097810 */ /* 0x000fe20007ffe0ff */
[----:B------:R-:W-:Y:S01]  /*0410*/  CS2R R48, SRZ ;  /* 0x0000000000307805 */ /* 0x000fe2000001ff00 */
[-C--:B------:R-:W-:Y:S01]  /*0420*/  ISETP.GE.AND P6, PT, R7, R2.reuse, PT ;  /* 0x000000020700720c */ /* 0x080fe20003fc6270 */
        /* <DEDUP_REMOVED lines=239> */
[----:B------:R-:W-:Y:S01]  /*1320*/  PRMT R6, RZ, 0x7610, R6 ;  /* 0x00007610ff067816 */ /* 0x000fe20000000006 */
        /* <DEDUP_REMOVED lines=8> */
[----:B------:R-:W-:Y:S02]  /*13b0*/  ISETP.GE.AND P5, PT, R7, R2, PT ;  /* 0x000000020700720c */ /* 0x000fe40003fa6270 */
        /* <DEDUP_REMOVED lines=25> */
[----:B------:R-:W-:-:S05]  /*1550*/  LOP3.LUT R0, R14, 0x1f, RZ, 0xc0, !PT ;  /* 0x0000001f0e007812 */ /* 0x000fca00078ec0ff */
[----:B------:R-:W-:-:S06]  /*1560*/  IMAD.SHL.U32 R90, R0, 0x4, RZ ;  /* 0x00000004005a7824 */ /* 0x000fcc00078e00ff */
[----:B------:R-:W-:Y:S05]  /*1570*/  @!P0 BRA `(.L_x_405) ;  /* 0x000001d000008947 */ /* 0x000fea0003800000 */
[----:B------:R-:W-:Y:S01]  /*1580*/  ISETP.GT.U32.AND P0, PT, R0, 0x13, PT ;  /* 0x000000130000780c */ /* 0x000fe20003f04070 */
[----:B------:R-:W-:-:S07]  /*1590*/  IMAD.MOV.U32 R85, RZ, RZ, R16 ;  /* 0x000000ffff557224 */ /* 0x000fce00078e0010 */
.L_x_410:
        /* <DEDUP_REMOVED lines=17> */
.L_x_409:
[----:B------:R-:W-:Y:S05]  /*16b0*/  BSYNC B3 ;  /* 0x0000000000037941 */ /* 0x000fea0003800000 */
.L_x_408:
[----:B-----5:R-:W-:Y:S01]  /*16c0*/  PRMT R92, R16, 0x7632, R92 ;  /* 0x00007632105c7816 */ /* 0x020fe2000000005c */
[----:B------:R0:W-:Y:S01]  /*16d0*/  STS.U16 [R91+0x64b0], R16 ;  /* 0x0064b0105b007388 */ /* 0x0001e20000000400 */
[----:B------:R-:W-:-:S03]  /*16e0*/  PRMT R94, R17, 0x7632, R94 ;  /* 0x00007632115e7816 */ /* 0x000fc6000000005e */
[----:B------:R0:W-:Y:S04]  /*16f0*/  STS.U16 [R91+0x68b0], R17 ;  /* 0x0068b0115b007388 */ /* 0x0001e80000000400 */
[----:B------:R0:W-:Y:S04]  /*1700*/  STS.U16 [R91+0x66b0], R92 ;  /* 0x0066b05c5b007388 */ /* 0x0001e80000000400 */
[----:B------:R0:W-:Y:S02]  /*1710*/  STS.U16 [R91+0x6ab0], R94 ;  /* 0x006ab05e5b007388 */ /* 0x0001e40000000400 */
.L_x_407:
[----:B------:R-:W-:Y:S05]  /*1720*/  BSYNC B2 ;  /* 0x0000000000027941 */ /* 0x000fea0003800000 */
.L_x_406:
[----:B------:R-:W-:Y:S01]  /*1730*/  IADD3 R15, R15, 0x8, RZ ;  /* 0x000000080f0f7810 */ /* 0x000fe20007ffe0ff */
[----:B------:R-:W-:Y:S05]  /*1740*/  @P2 BRA `(.L_x_410) ;  /* 0xfffffe5000002947 */ /* 0x000fea000383ffff */
.L_x_405:
[----:B------:R-:W-:Y:S05]  /*1750*/  BSYNC B1 ;  /* 0x0000000000017941 */ /* 0x000fea0003800000 */
.L_x_404:
[----:B------:R-:W-:-:S13]  /*1760*/  ISETP.GE.U32.AND P0, PT, R93, 0x18, PT ;  /* 0x000000185d00780c */ /* 0x000fda0003f06070 */
[----:B------:R-:W-:Y:S05]  /*1770*/  @!P0 BRA `(.L_x_403) ;  /* 0x0000046000008947 */ /* 0x000fea0003800000 */
[----:B------:R-:W-:Y:S02]  /*1780*/  ISETP.GT.U32.AND P0, PT, R0, 0x13, PT ;  /* 0x000000130000780c */ /* 0x000fe40003f04070 */
.L_x_423:
        /* <DEDUP_REMOVED lines=15> */
.L_x_414:
[----:B------:R-:W-:Y:S05]  /*1880*/  BSYNC B2 ;  /* 0x0000000000027941 */ /* 0x000fea0003800000 */
.L_x_413:
[----:B-----5:R-:W-:Y:S01]  /*1890*/  PRMT R97, R92, 0x7632, R97 ;  /* 0x000076325c617816 */ /* 0x020fe20000000061 */
[----:B------:R1:W-:Y:S01]  /*18a0*/  STS.U16 [R96+0x6000], R92 ;  /* 0x0060005c60007388 */ /* 0x0003e20000000400 */
[----:B------:R-:W-:Y:S01]  /*18b0*/  IADD3 R85, R91, 0x550, RZ ;  /* 0x000005505b557810 */ /* 0x000fe20007ffe0ff */
[----:B------:R-:W-:Y:S01]  /*18c0*/  BSSY B2, `(.L_x_415) ;  /* 0x0000008000027945 */ /* 0x000fe20003800000 */
[----:B------:R-:W-:Y:S01]  /*18d0*/  CS2R R94, SRZ ;  /* 0x00000000005e7805 */ /* 0x000fe2000001ff00 */
[----:B------:R1:W-:Y:S01]  /*18e0*/  STS.U16 [R96+0x6400], R93 ;  /* 0x0064005d60007388 */ /* 0x0003e20000000400 */
[----:B------:R-:W-:Y:S02]  /*18f0*/  ISETP.GE.AND P1, PT, R85, R2, PT ;  /* 0x000000025500720c */ /* 0x000fe40003f26270 */
[----:B------:R-:W-:Y:S01]  /*1900*/  PRMT R85, R93, 0x7632, R85 ;  /* 0x000076325d557816 */ /* 0x000fe20000000055 */
[----:B------:R1:W-:Y:S10]  /*1910*/  STS.U16 [R96+0x6200], R97 ;  /* 0x0062006160007388 */ /* 0x0003f40000000400 */
[----:B------:R-:W-:Y:S05]  /*1920*/  @P1 BRA `(.L_x_416) ;  /* 0x0000001000001947 */ /* 0x000fea0003800000 */
[----:B-1----:R1:W5:Y:S02]  /*1930*/  LDG.E.64 R94, [R16.64+0xa00] ;  /* 0x000a0006105e7981 */ /* 0x002364000c1e1b00 */
.L_x_416:
[----:B-1----:R-:W-:Y:S05]  /*1940*/  BSYNC B2 ;  /* 0x0000000000027941 */ /* 0x002fea0003800000 */
.L_x_415:
[----:B-----5:R-:W-:Y:S01]  /*1950*/  PRMT R92, R94, 0x7632, R92 ;  /* 0x000076325e5c7816 */ /* 0x020fe2000000005c */
[----:B------:R1:W-:Y:S01]  /*1960*/  STS.U16 [R96+0x6600], R85 ;  /* 0x0066005560007388 */ /* 0x0003e20000000400 */
[----:B------:R-:W-:-:S03]  /*1970*/  PRMT R93, R95, 0x7632, R93 ;  /* 0x000076325f5d7816 */ /* 0x000fc6000000005d */
[----:B------:R1:W-:Y:S04]  /*1980*/  STS.U16 [R96+0x6010], R94 ;  /* 0x0060105e60007388 */ /* 0x0003e80000000400 */
[----:B------:R1:W-:Y:S04]  /*1990*/  STS.U16 [R96+0x6410], R95 ;  /* 0x0064105f60007388 */ /* 0x0003e80000000400 */
[----:B------:R1:W-:Y:S04]  /*19a0*/  STS.U16 [R96+0x6210], R92 ;  /* 0x0062105c60007388 */ /* 0x0003e80000000400 */
[----:B------:R1:W-:Y:S02]  /*19b0*/  STS.U16 [R96+0x6610], R93 ;  /* 0x0066105d60007388 */ /* 0x0003e40000000400 */
.L_x_412:
[----:B------:R-:W-:Y:S05]  /*19c0*/  BSYNC B1 ;  /* 0x0000000000017941 */ /* 0x000fea0003800000 */
.L_x_411:
[----:B------:R-:W-:Y:S01]  /*19d0*/  BSSY B1, `(.L_x_417) ;  /* 0x000001d000017945 */ /* 0x000fe20003800000 */
[----:B------:R-:W-:Y:S05]  /*19e0*/  @P0 BRA `(.L_x_418) ;  /* 0x000001b000000947 */ /* 0x000fea0003800000 */
[----:B-1----:R-:W-:Y:S01]  /*19f0*/  IADD3 R85, R91, 0xa50, RZ ;  /* 0x00000a505b557810 */ /* 0x002fe20007ffe0ff */
[----:B------:R-:W-:Y:S01]  /*1a00*/  BSSY B2, `(.L_x_419) ;  /* 0x0000005000027945 */ /* 0x000fe20003800000 */
[----:B------:R-:W-:-:S02]  /*1a10*/  CS2R R92, SRZ ;  /* 0x00000000005c7805 */ /* 0x000fc4000001ff00 */
[----:B------:R-:W-:-:S13]  /*1a20*/  ISETP.GE.AND P1, PT, R85, R2, PT ;  /* 0x000000025500720c */ /* 0x000fda0003f26270 */
[----:B------:R-:W-:Y:S05]  /*1a30*/  @P1 BRA `(.L_x_420) ;  /* 0x0000001000001947 */ /* 0x000fea0003800000 */
[----:B------:R1:W5:Y:S02]  /*1a40*/  LDG.E.64 R92, [R16.64+0x1400] ;  /* 0x00140006105c7981 */ /* 0x000364000c1e1b00 */
.L_x_420:
[----:B------:R-:W-:Y:S05]  /*1a50*/  BSYNC B2 ;  /* 0x0000000000027941 */ /* 0x000fea0003800000 */
.L_x_419:
        /* <DEDUP_REMOVED lines=10> */
[----:B------:R-:W-:-:S13]  /*1b00*/  ISETP.GE.AND P1, PT, R85, R2, PT ;  /* 0x000000025500720c */ /* 0x000fda0003f26270 */
[----:B------:R-:W-:Y:S05]  /*1b10*/  @P1 BRA `(.L_x_422) ;  /* 0x0000001000001947 */ /* 0x000fea0003800000 */
[----:B------:R2:W5:Y:S02]  /*1b20*/  LDG.E.64 R92, [R16.64+0x1e00] ;  /* 0x001e0006105c7981 */ /* 0x000564000c1e1b00 */
.L_x_422:
[----:B------:R-:W-:Y:S05]  /*1b30*/  BSYNC B2 ;  /* 0x0000000000027941 */ /* 0x000fea0003800000 */
.L_x_421:
[----:B012--5:R-:W-:Y:S01]  /*1b40*/  PRMT R16, R92, 0x7632, R16 ;  /* 0x000076325c107816 */ /* 0x027fe20000000010 */
[----:B------:R0:W-:Y:S01]  /*1b50*/  STS.U16 [R96+0x6030], R92 ;  /* 0x0060305c60007388 */ /* 0x0001e20000000400 */
[----:B------:R-:W-:-:S03]  /*1b60*/  PRMT R17, R93, 0x7632, R17 ;  /* 0x000076325d117816 */ /* 0x000fc60000000011 */
[----:B------:R0:W-:Y:S04]  /*1b70*/  STS.U16 [R96+0x6430], R93 ;  /* 0x0064305d60007388 */ /* 0x0001e80000000400 */
[----:B------:R0:W-:Y:S04]  /*1b80*/  STS.U16 [R96+0x6230], R16 ;  /* 0x0062301060007388 */ /* 0x0001e80000000400 */
[----:B------:R0:W-:Y:S02]  /*1b90*/  STS.U16 [R96+0x6630], R17 ;  /* 0x0066301160007388 */ /* 0x0001e40000000400 */
.L_x_418:
[----:B------:R-:W-:Y:S05]  /*1ba0*/  BSYNC B1 ;  /* 0x0000000000017941 */ /* 0x000fea0003800000 */
.L_x_417:
[----:B------:R-:W-:-:S04]  /*1bb0*/  IADD3 R15, R15, 0x20, RZ ;  /* 0x000000200f0f7810 */ /* 0x000fc80007ffe0ff */
[----:B------:R-:W-:-:S13]  /*1bc0*/  ISETP.GE.U32.AND P1, PT, R15, 0x100, PT ;  /* 0x000001000f00780c */ /* 0x000fda0003f26070 */
[----:B------:R-:W-:Y:S05]  /*1bd0*/  @!P1 BRA `(.L_x_423) ;  /* 0xfffffbb000009947 */ /* 0x000fea000383ffff */
.L_x_403:
[----:B0-----:R-:W-:Y:S05]  /*1be0*/  BSYNC B0 ;  /* 0x0000000000007941 */ /* 0x001fea0003800000 */
.L_x_402:
[----:B------:R-:W-:Y:S01]  /*1bf0*/  ISETP.NE.AND P6, PT, R14, RZ, PT ;  /* 0x000000ff0e00720c */ /* 0x000fe20003fc5270 */
[----:B-12---:R-:W0:Y:S01]  /*1c00*/  S2R R85, SR_LANEID ;  /* 0x0000000000557919 */ /* 0x006e220000000000 */
[----:B-----5:R-:W-:Y:S01]  /*1c10*/  PRMT R17, R65, 0x7610, R17 ;  /* 0x0000761041117816 */ /* 0x020fe20000000011 */
[----:B------:R-:W-:Y:S01]  /*1c20*/  IMAD.MOV.U32 R97, RZ, RZ, 0xd ;  /* 0x0000000dff617424 */ /* 0x000fe200078e00ff */
[----:B------:R-:W-:Y:S01]  /*1c30*/  SHF.R.S32.HI R65, RZ, 0x1f, R14 ;  /* 0x0000001fff417819 */ /* 0x000fe2000001140e */
[----:B------:R-:W-:Y:S01]  /*1c40*/  IMAD.MOV.U32 R91, RZ, RZ, RZ ;  /* 0x000000ffff5b7224 */ /* 0x000fe200078e00ff */
[----:B------:R-:W-:Y:S01]  /*1c50*/  PRMT R15, R67, 0x7610, R15 ;  /* 0x00007610430f7816 */ /* 0x000fe2000000000f */
[----:B------:R-:W-:Y:S01]  /*1c60*/  IMAD.MOV.U32 R92, RZ, RZ, RZ ;  /* 0x000000ffff5c7224 */ /* 0x000fe200078e00ff */
[----:B------:R-:W-:Y:S01]  /*1c70*/  LEA.HI R65, R65, R14, RZ, 0x5 ;  /* 0x0000000e41417211 */ /* 0x000fe200078f28ff */
[----:B------:R-:W-:Y:S01]  /*1c80*/  IMAD.MOV.U32 R95, RZ, RZ, RZ ;  /* 0x000000ffff5f7224 */ /* 0x000fe200078e00ff */
[----:B------:R-:W-:Y:S01]  /*1c90*/  PRMT R16, R66, 0x7610, R16 ;  /* 0x0000761042107816 */ /* 0x000fe20000000010 */
[----:B------:R-:W-:Y:S01]  /*1ca0*/  IMAD.MOV.U32 R96, RZ, RZ, RZ ;  /* 0x000000ffff607224 */ /* 0x000fe200078e00ff */
[----:B------:R-:W-:Y:S01]  /*1cb0*/  SHF.R.S32.HI R65, RZ, 0x5, R65 ;  /* 0x00000005ff417819 */ /* 0x000fe20000011441 */
[----:B------:R-:W-:Y:S01]  /*1cc0*/  @!P6 STS [RZ], RZ ;  /* 0x000000ffff00e388 */ /* 0x000fe20000000800 */
[----:B------:R-:W-:-:S02]  /*1cd0*/  PRMT R0, R64, 0x7610, R0 ;  /* 0x0000761040007816 */ /* 0x000fc40000000000 */
[----:B------:R-:W-:Y:S01]  /*1ce0*/  LEA R90, R14, 0x4b0, 0x1 ;  /* 0x000004b00e5a7811 */ /* 0x000fe200078e08ff */
[----:B------:R-:W-:Y:S01]  /*1cf0*/  IMAD.SHL.U32 R98, R65, 0x4, RZ ;  /* 0x0000000441627824 */ /* 0x000fe200078e00ff */
[----:B------:R-:W-:Y:S02]  /*1d00*/  PRMT R93, RZ, 0x7610, R93 ;  /* 0x00007610ff5d7816 */ /* 0x000fe4000000005d */
[----:B------:R-:W-:Y:S02]  /*1d10*/  PRMT R94, RZ, 0x7610, R94 ;  /* 0x00007610ff5e7816 */ /* 0x000fe4000000005e */
.L_x_435:
        /* <DEDUP_REMOVED lines=41> */
[----:B------:R-:W-:-:S02]  /*1fb0*/  PRMT R99, R65, 0x9910, RZ ;  /* 0x0000991041637816 */ /* 0x000fc400000000ff */
[----:B------:R-:W-:Y:S01]  /*1fc0*/  LOP3.LUT R67, R64, R54, RZ, 0x30, !PT ;  /* 0x0000003640437212 */ /* 0x000fe200078e30ff */
[----:B------:R-:W-:Y:S01]  /*1fd0*/  LDS.U16 R135, [R90+0x7000] ;  /* 0x007000005a877984 */ /* 0x000fe20000000400 */
[----:B------:R-:W-:Y:S02]  /*1fe0*/  FSEL R100, RZ, 1, P1 ;  /* 0x3f800000ff647808 */ /* 0x000fe40000800000 */
[----:B------:R-:W-:Y:S01]  /*1ff0*/  SEL R116, RZ, 0xffffffff, P1 ;  /* 0xffffffffff747807 */ /* 0x000fe20000800000 */
[----:B------:R-:W-:Y:S01]  /*2000*/  LDS.U16 R137, [R90+0x8e00] ;  /* 0x008e00005a897984 */ /* 0x000fe20000000400 */
[----:B------:R-:W-:Y:S02]  /*2010*/  ISETP.NE.AND P1, PT, R99, RZ, PT ;  /* 0x000000ff6300720c */ /* 0x000fe40003f25270 */
[----:B------:R-:W-:Y:S01]  /*2020*/  SEL R114, RZ, 0x1, P4 ;  /* 0x00000001ff727807 */ /* 0x000fe20002000000 */
[----:B------:R-:W-:Y:S01]  /*2030*/  LDS.U16 R139, [R90+0x9000] ;  /* 0x009000005a8b7984 */ /* 0x000fe20000000400 */
[----:B------:R-:W-:Y:S01]  /*2040*/  FSEL R65, RZ, 1, P4 ;  /* 0x3f800000ff417808 */ /* 0x000fe20002000000 */
[----:B------:R-:W-:Y:S01]  /*2050*/  IMAD.SHL.U32 R251, R116, 0x2, RZ ;  /* 0x0000000274fb7824 */ /* 0x000fe200078e00ff */
[----:B------:R-:W-:Y:S01]  /*2060*/  PRMT R99, R67, 0x9910, RZ ;  /* 0x0000991043637816 */ /* 0x000fe200000000ff */
[----:B------:R-:W-:Y:S01]  /*2070*/  LDS.U16 R247, [R90+0xd200] ;  /* 0x00d200005af77984 */ /* 0x000fe20000000400 */
[----:B------:R-:W-:Y:S01]  /*2080*/  ISETP.NE.AND P4, PT, R66, RZ, PT ;  /* 0x000000ff4200720c */ /* 0x000fe20003f85270 */
[----:B------:R-:W-:Y:S01]  /*2090*/  HADD2.F32 R66, -RZ, R50.H0_H0 ;  /* 0x20000032ff427230 */ /* 0x000fe20000004100 */
[----:B------:R-:W-:Y:S01]  /*20a0*/  LOP3.LUT R67, R64, R45, RZ, 0x30, !PT ;  /* 0x0000002d40437212 */ /* 0x000fe200078e30ff */
[----:B------:R-:W1:Y:S01]  /*20b0*/  LDS.U16 R249, [R90+0xd600] ;  /* 0x00d600005af97984 */ /* 0x000e620000000400 */
[----:B------:R-:W-:-:S02]  /*20c0*/  FSEL R102, RZ, 1, P3 ;  /* 0x3f800000ff667808 */ /* 0x000fc40001800000 */
[----:B------:R-:W-:Y:S01]  /*20d0*/  PRMT R67, R67, 0x9910, RZ ;  /* 0x0000991043437816 */ /* 0x000fe200000000ff */
[----:B------:R-:W-:Y:S01]  /*20e0*/  FFMA.FTZ R65, R65, R66, RZ ;  /* 0x0000004241417223 */ /* 0x000fe200000100ff */
[----:B------:R-:W-:Y:S01]  /*20f0*/  HADD2.F32 R66, -RZ, R49.H0_H0 ;  /* 0x20000031ff427230 */ /* 0x000fe20000004100 */
        /* <DEDUP_REMOVED lines=27> */
[----:B------:R-:W-:Y:S01]  /*22b0*/  LOP3.LUT R67, R64, R43, RZ, 0x30, !PT ;  /* 0x0000002b40437212 */ /* 0x000fe200078e30ff */
[----:B-1----:R-:W-:Y:S01]  /*22c0*/  HADD2.F32 R248, -RZ, R249.H0_H0 ;  /* 0x200000f9fff87230 */ /* 0x002fe20000004100 */
        /* <DEDUP_REMOVED lines=212> */
[----:B------:R-:W-:Y:S01]  /*3010*/  IMAD.SHL.U32 R250, R113, 0x2, RZ ;  /* 0x0000000271fa7824 */ /* 0x000fe200078e00ff */
        /* <DEDUP_REMOVED lines=214> */
[----:B------:R-:W-:Y:S02]  /*3d80*/  SEL R196, RZ, 0x80000000, P2 ;  /* 0x80000000ffc47807 */ /* 0x000fe40001000000 */
[----:B------:R-:W-:Y:S01]  /*3d90*/  ISETP.NE.AND P2, PT, R67, RZ, PT ;  /* 0x000000ff4300720c */ /* 0x000fe20003f45270 */
[----:B------:R-:W-:Y:S01]  /*3da0*/  HADD2.F32 R67, -RZ, R18.H0_H0 ;  /* 0x20000012ff437230 */ /* 0x000fe20000004100 */
        /* <DEDUP_REMOVED lines=13> */
[----:B------:R-:W-:Y:S01]  /*3e80*/  PRMT R101, R101, 0x9910, RZ ;  /* 0x0000991065657816 */ /* 0x000fe200000000ff */
[----:B------:R-:W-:Y:S01]  /*3e90*/  FFMA.FTZ R65, R66, R99, R65 ;  /* 0x0000006342417223 */ /* 0x000fe20000010041 */
[----:B------:R-:W-:Y:S01]  /*3ea0*/  FSEL R66, RZ, 1, P1 ;  /* 0x3f800000ff427808 */ /* 0x000fe20000800000 */
[----:B------:R-:W-:Y:S01]  /*3eb0*/  HADD2.F32 R99, -RZ, R88.H0_H0 ;  /* 0x20000058ff637230 */ /* 0x000fe20000004100 */
[----:B------:R-:W-:-:S02]  /*3ec0*/  PRMT R102, R100, 0x9910, RZ ;  /* 0x0000991064667816 */ /* 0x000fc400000000ff */
[----:B------:R-:W-:Y:S01]  /*3ed0*/  FSEL R100, RZ, 1, P3 ;  /* 0x3f800000ff647808 */ /* 0x000fe20001800000 */
[----:B------:R-:W-:Y:S01]  /*3ee0*/  FFMA.FTZ R65, R66, R67, R65 ;  /* 0x0000004342417223 */ /* 0x000fe20000010041 */
[----:B------:R-:W-:Y:S01]  /*3ef0*/  SEL R110, RZ, 0x1, P0 ;  /* 0x00000001ff6e7807 */ /* 0x000fe20000000000 */
[----:B------:R-:W-:Y:S01]  /*3f00*/  HADD2.F32 R67, -RZ, R15.H0_H0 ;  /* 0x2000000fff437230 */ /* 0x000fe20000004100 */
[----:B------:R-:W-:Y:S01]  /*3f10*/  ISETP.NE.AND P0, PT, R101, RZ, PT ;  /* 0x000000ff6500720c */ /* 0x000fe20003f05270 */
[----:B------:R-:W-:Y:S01]  /*3f20*/  FFMA.FTZ R65, R100, R99, R65 ;  /* 0x0000006364417223 */ /* 0x000fe20000010041 */
[----:B------:R-:W-:Y:S02]  /*3f30*/  FSEL R66, RZ, 1, P2 ;  /* 0x3f800000ff427808 */ /* 0x000fe40001000000 */
[----:B------:R-:W-:Y:S02]  /*3f40*/  LOP3.LUT R101, R64, R7, RZ, 0x30, !PT ;  /* 0x0000000740657212 */ /* 0x000fe400078e30ff */
[----:B------:R-:W-:Y:S01]  /*3f50*/  SEL R195, RZ, 0xffffffff, P5 ;  /* 0xffffffffffc37807 */ /* 0x000fe20002800000 */
[----:B------:R-:W-:Y:S01]  /*3f60*/  FFMA.FTZ R65, R66, R67, R65 ;  /* 0x0000004342417223 */ /* 0x000fe20000010041 */
[----:B------:R-:W-:Y:S01]  /*3f70*/  PRMT R101, R101, 0x9910, RZ ;  /* 0x0000991065657816 */ /* 0x000fe200000000ff */
[----:B------:R-:W-:Y:S01]  /*3f80*/  HADD2.F32 R67, -RZ, R89.H0_H0 ;  /* 0x20000059ff437230 */ /* 0x000fe20000004100 */
[----:B------:R-:W-:Y:S01]  /*3f90*/  FSEL R66, RZ, 1, P0 ;  /* 0x3f800000ff427808 */ /* 0x000fe20000000000 */
[----:B------:R-:W-:Y:S01]  /*3fa0*/  IMAD.SHL.U32 R195, R195, 0x2, RZ ;  /* 0x00000002c3c37824 */ /* 0x000fe200078e00ff */
[----:B------:R-:W-:-:S02]  /*3fb0*/  LOP3.LUT R99, R64, R8, RZ, 0x30, !PT ;  /* 0x0000000840637212 */ /* 0x000fc400078e30ff */
[----:B------:R-:W-:Y:S01]  /*3fc0*/  LOP3.LUT R100, R64, R9, RZ, 0x30, !PT ;  /* 0x0000000940647212 */ /* 0x000fe200078e30ff */
[----:B------:R-:W-:Y:S01]  /*3fd0*/  FFMA.FTZ R65, R66, R67, R65 ;  /* 0x0000004342417223 */ /* 0x000fe20000010041 */
[----:B------:R-:W-:Y:S01]  /*3fe0*/  ISETP.NE.AND P5, PT, R102, RZ, PT ;  /* 0x000000ff6600720c */ /* 0x000fe20003fa5270 */
[----:B------:R-:W-:Y:S01]  /*3ff0*/  HADD2.F32 R67, -RZ, R6.H0_H0 ;  /* 0x20000006ff437230 */ /* 0x000fe20000004100 */
[----:B------:R-:W-:Y:S02]  /*4000*/  SEL R108, RZ, 0x4, P4 ;  /* 0x00000004ff6c7807 */ /* 0x000fe40002000000 */
[----:B------:R-:W-:Y:S02]  /*4010*/  ISETP.NE.AND P4, PT, R101, RZ, PT ;  /* 0x000000ff6500720c */ /* 0x000fe40003f85270 */
[----:B------:R-:W-:Y:S02]  /*4020*/  LOP3.LUT R101, R64, R10, RZ, 0x30, !PT ;  /* 0x0000000a40657212 */ /* 0x000fe400078e30ff */
[----:B------:R-:W-:-:S02]  /*4030*/  PRMT R99, R99, 0x9910, RZ ;  /* 0x0000991063637816 */ /* 0x000fc400000000ff */
[----:B------:R-:W-:Y:S02]  /*4040*/  PRMT R100, R100, 0x9910, RZ ;  /* 0x0000991064647816 */ /* 0x000fe400000000ff */
[----:B------:R-:W-:Y:S02]  /*4050*/  FSEL R66, RZ, 1, P5 ;  /* 0x3f800000ff427808 */ /* 0x000fe40002800000 */
[----:B------:R-:W-:Y:S02]  /*4060*/  SEL R109, RZ, 0x8, P1 ;  /* 0x00000008ff6d7807 */ /* 0x000fe40000800000 */
[----:B------:R-:W-:Y:S01]  /*4070*/  SEL R133, RZ, 0x10, P3 ;  /* 0x00000010ff857807 */ /* 0x000fe20001800000 */
[----:B------:R-:W-:Y:S01]  /*4080*/  FFMA.FTZ R65, R66, R67, R65 ;  /* 0x0000004342417223 */ /* 0x000fe20000010041 */
[----:B------:R-:W-:Y:S01]  /*4090*/  PRMT R101, R101, 0x9910, RZ ;  /* 0x0000991065657816 */ /* 0x000fe200000000ff */
[----:B------:R-:W-:Y:S01]  /*40a0*/  HADD2.F32 R67, -RZ, R8.H0_H0 ;  /* 0x20000008ff437230 */ /* 0x000fe20000004100 */
[----:B------:R-:W-:Y:S01]  /*40b0*/  ISETP.NE.AND P1, PT, R99, RZ, PT ;  /* 0x000000ff6300720c */ /* 0x000fe20003f25270 */
[----:B------:R-:W-:Y:S01]  /*40c0*/  HADD2.F32 R99, -RZ, R7.H0_H0 ;  /* 0x20000007ff637230 */ /* 0x000fe20000004100 */
[----:B------:R-:W-:-:S02]  /*40d0*/  ISETP.NE.AND P3, PT, R100, RZ, PT ;  /* 0x000000ff6400720c */ /* 0x000fc40003f65270 */
[----:B------:R-:W-:Y:S02]  /*40e0*/  FSEL R100, RZ, 1, P4 ;  /* 0x3f800000ff647808 */ /* 0x000fe40002000000 */
[----:B------:R-:W-:Y:S02]  /*40f0*/  SEL R102, RZ, 0x20, P2 ;  /* 0x00000020ff667807 */ /* 0x000fe40001000000 */
        /* <DEDUP_REMOVED lines=16> */
[----:B------:R-:W-:Y:S01]  /*4200*/  LOP3.LUT R100, R64, R13, RZ, 0x30, !PT ;  /* 0x0000000d40647212 */ /* 0x000fe200078e30ff */
[----:B------:R-:W-:Y:S01]  /*4210*/  HADD2.F32 R67, -RZ, R11.H0_H0 ;  /* 0x2000000bff437230 */ /* 0x000fe20000004100 */
[----:B------:R-:W-:Y:S02]  /*4220*/  FSEL R66, RZ, 1, P0 ;  /* 0x3f800000ff427808 */ /* 0x000fe40000000000 */
[----:B------:R-:W-:-:S02]  /*4230*/  PRMT R99, R99, 0x9910, RZ ;  /* 0x0000991063637816 */ /* 0x000fc400000000ff */
[----:B------:R-:W-:Y:S01]  /*4240*/  PRMT R100, R100, 0x9910, RZ ;  /* 0x0000991064647816 */ /* 0x000fe200000000ff */
[----:B------:R-:W-:Y:S01]  /*4250*/  FFMA.FTZ R65, R66, R67, R65 ;  /* 0x0000004342417223 */ /* 0x000fe20000010041 */
[----:B------:R-:W-:Y:S01]  /*4260*/  SEL R193, RZ, 0x80, P5 ;  /* 0x00000080ffc17807 */ /* 0x000fe20002800000 */
[----:B------:R-:W-:Y:S01]  /*4270*/  HADD2.F32 R67, -RZ, R12.H0_H0 ;  /* 0x2000000cff437230 */ /* 0x000fe20000004100 */
[----:B------:R-:W-:Y:S02]  /*4280*/  SEL R192, RZ, 0x100, P4 ;  /* 0x00000100ffc07807 */ /* 0x000fe40002000000 */
[----:B------:R-:W-:Y:S02]  /*4290*/  LOP3.LUT R66, R64, R5, RZ, 0x30, !PT ;  /* 0x0000000540427212 */ /* 0x000fe400078e30ff */
[----:B------:R-:W-:Y:S01]  /*42a0*/  ISETP.NE.AND P5, PT, R99, RZ, PT ;  /* 0x000000ff6300720c */ /* 0x000fe20003fa5270 */
[----:B------:R-:W-:Y:S01]  /*42b0*/  HADD2.F32 R99, -RZ, R13.H0_H0 ;  /* 0x2000000dff637230 */ /* 0x000fe20000004100 */
[----:B------:R-:W-:-:S02]  /*42c0*/  ISETP.NE.AND P4, PT, R100, RZ, PT ;  /* 0x000000ff6400720c */ /* 0x000fc40003f85270 */
[----:B------:R-:W-:Y:S01]  /*42d0*/  LOP3.LUT R100, R64, R117, RZ, 0x30, !PT ;  /* 0x0000007540647212 */ /* 0x000fe200078e30ff */
[----:B------:R-:W-:Y:S01]  /*42e0*/  HADD2.F32 R117, -RZ, R117.H0_H0 ;  /* 0x20000075ff757230 */ /* 0x000fe20000004100 */
[----:B------:R-:W-:Y:S02]  /*42f0*/  PRMT R118, R66, 0x9910, RZ ;  /* 0x0000991042767816 */ /* 0x000fe400000000ff */
[----:B------:R-:W-:Y:S02]  /*4300*/  FSEL R66, RZ, 1, P5 ;  /* 0x3f800000ff427808 */ /* 0x000fe40002800000 */
[----:B------:R-:W-:Y:S02]  /*4310*/  PRMT R120, R100, 0x9910, RZ ;  /* 0x0000991064787816 */ /* 0x000fe400000000ff */
[----:B------:R-:W-:Y:S01]  /*4320*/  FSEL R100, RZ, 1, P4 ;  /* 0x3f800000ff647808 */ /* 0x000fe20002000000 */
[----:B------:R-:W-:Y:S01]  /*4330*/  FFMA.FTZ R65, R66, R67, R65 ;  /* 0x0000004342417223 */ /* 0x000fe20000010041 */
[----:B------:R-:W-:Y:S01]  /*4340*/  SEL R191, RZ, 0x200, P1 ;  /* 0x00000200ffbf7807 */ /* 0x000fe20000800000 */
[----:B------:R-:W-:Y:S01]  /*4350*/  IMAD.MOV.U32 R66, RZ, RZ, R120 ;  /* 0x000000ffff427224 */ /* 0x000fe200078e0078 */
[----:B------:R-:W-:Y:S01]  /*4360*/  ISETP.NE.AND P1, PT, R118, RZ, PT ;  /* 0x000000ff7600720c */ /* 0x000fe20003f25270 */
[----:B------:R-:W-:Y:S01]  /*4370*/  FFMA.FTZ R65, R100, R99, R65 ;  /* 0x0000006364417223 */ /* 0x000fe20000010041 */
[----:B------:R-:W-:Y:S01]  /*4380*/  SEL R190, RZ, 0x400, P3 ;  /* 0x00000400ffbe7807 */ /* 0x000fe20001800000 */
[----:B------:R-:W-:Y:S01]  /*4390*/  HADD2.F32 R67, -RZ, R5.H0_H0 ;  /* 0x20000005ff437230 */ /* 0x000fe20000004100 */
[----:B------:R-:W-:-:S02]  /*43a0*/  ISETP.NE.AND P3, PT, R66, RZ, PT ;  /* 0x000000ff4200720c */ /* 0x000fc40003f65270 */
[----:B-1----:R-:W-:Y:S01]  /*43b0*/  LOP3.LUT R99, R64, R101, RZ, 0x30, !PT ;  /* 0x0000006540637212 */ /* 0x002fe200078e30ff */
        /* <DEDUP_REMOVED lines=29> */
[----:B------:R-:W-:Y:S01]  /*4590*/  ISETP.NE.AND P5, PT, R66, RZ, PT ;  /* 0x000000ff4200720c */ /* 0x000fe20003fa5270 */
[----:B------:R-:W3:Y:S01]  /*45a0*/  LDS.U16 R119, [R90+0x7400] ;  /* 0x007400005a777984 */ /* 0x000ee20000000400 */
        /* <DEDUP_REMOVED lines=16> */
[----:B------:R-:W5:Y:S01]  /*46b0*/  LDS.U16 R123, [R90+0x7800] ;  /* 0x007800005a7b7984 */ /* 0x000f620000000400 */
        /* <DEDUP_REMOVED lines=16> */
[----:B------:R-:W0:Y:S01]  /*47c0*/  LDS.U16 R127, [R90+0x7c00] ;  /* 0x007c00005a7f7984 */ /* 0x000e220000000400 */
[----:B------:R-:W-:Y:S01]  /*47d0*/  IMAD.MOV.U32 R67, RZ, RZ, R99 ;  /* 0x000000ffff437224 */ /* 0x000fe200078e0063 */
[----:B------:R-:W-:-:S02]  /*47e0*/  SEL R182, RZ, 0x40000, P0 ;  /* 0x00040000ffb67807 */ /* 0x000fc40000000000 */
[----:B------:R-:W-:Y:S02]  /*47f0*/  ISETP.NE.AND P2, PT, R66, RZ, PT ;  /* 0x000000ff4200720c */ /* 0x000fe40003f45270 */
[----:B------:R-:W-:Y:S02]  /*4800*/  ISETP.NE.AND P0, PT, R67, RZ, PT ;  /* 0x000000ff4300720c */ /* 0x000fe40003f05270 */
[C---:B--2---:R-:W-:Y:S01]  /*4810*/  LOP3.LUT R67, R64.reuse, R101, RZ, 0x30, !PT ;  /* 0x0000006540437212 */ /* 0x044fe200078e30ff */
[----:B------:R-:W-:Y:S01]  /*4820*/  HADD2.F32 R101, -RZ, R101.H0_H0 ;  /* 0x20000065ff657230 */ /* 0x000fe20000004100 */
[----:B---3--:R-:W-:Y:S01]  /*4830*/  LOP3.LUT R99, R64, R119, RZ, 0x30, !PT ;  /* 0x0000007740637212 */ /* 0x008fe200078e30ff */
[----:B------:R-:W-:Y:S01]  /*4840*/  HADD2.F32 R119, -RZ, R119.H0_H0 ;  /* 0x20000077ff777230 */ /* 0x000fe20000004100 */
[----:B------:R-:W-:Y:S02]  /*4850*/  FSEL R66, RZ, 1, P2 ;  /* 0x3f800000ff427808 */ /* 0x000fe40001000000 */
[----:B------:R-:W-:-:S02]  /*4860*/  PRMT R67, R67, 0x9910, RZ ;  /* 0x0000991043437816 */ /* 0x000fc400000000ff */
        /* <DEDUP_REMOVED lines=8> */
[----:B------:R-:W-:Y:S01]  /*48f0*/  SEL R180, RZ, 0x100000, P4 ;  /* 0x00100000ffb47807 */ /* 0x000fe20002000000 */
[----:B------:R-:W3:Y:S01]  /*4900*/  LDS.U16 R135, [R90+0x8000] ;  /* 0x008000005a877984 */ /* 0x000ee20000000400 */
[----:B------:R-:W-:-:S02]  /*4910*/  ISETP.NE.AND P5, PT, R66, RZ, PT ;  /* 0x000000ff4200720c */ /* 0x000fc40003fa5270 */
[----:B------:R-:W-:Y:S02]  /*4920*/  ISETP.NE.AND P4, PT, R67, RZ, PT ;  /* 0x000000ff4300720c */ /* 0x000fe40003f85270 */
[C---:B----4-:R-:W-:Y:S01]  /*4930*/  LOP3.LUT R67, R64.reuse, R121, RZ, 0x30, !PT ;  /* 0x0000007940437212 */ /* 0x050fe200078e30ff */
        /* <DEDUP_REMOVED lines=9> */
[----:B------:R-:W4:Y:S01]  /*49d0*/  LDS.U16 R101, [R90+0x8200] ;  /* 0x008200005a657984 */ /* 0x000f220000000400 */
[----:B------:R-:W-:Y:S01]  /*49e0*/  IMAD.MOV.U32 R67, RZ, RZ, R99 ;  /* 0x000000ffff437224 */ /* 0x000fe200078e0063 */
[----:B------:R-:W-:Y:S01]  /*49f0*/  SEL R179, RZ, 0x200000, P1 ;  /* 0x00200000ffb37807 */ /* 0x000fe20000800000 */
[----:B------:R-:W-:Y:S01]  /*4a00*/  FFMA.FTZ R65, R100, R119, R65 ;  /* 0x0000007764417223 */ /* 0x000fe20000010041 */
[----:B------:R-:W-:Y:S01]  /*4a10*/  SEL R178, RZ, 0x400000, P3 ;  /* 0x00400000ffb27807 */ /* 0x000fe20001800000 */
[----:B------:R-:W5:Y:S01]  /*4a20*/  LDS.U16 R119, [R90+0x8400] ;  /* 0x008400005a777984 */ /* 0x000f620000000400 */
[----:B------:R-:W-:-:S02]  /*4a30*/  ISETP.NE.AND P1, PT, R66, RZ, PT ;  /* 0x000000ff4200720c */ /* 0x000fc40003f25270 */
[----:B------:R-:W-:Y:S02]  /*4a40*/  ISETP.NE.AND P3, PT, R67, RZ, PT ;  /* 0x000000ff4300720c */ /* 0x000fe40003f65270 */
[C---:B-1----:R-:W-:Y:S01]  /*4a50*/  LOP3.LUT R67, R64.reuse, R125, RZ, 0x30, !PT ;  /* 0x0000007d40437212 */ /* 0x042fe200078e30ff */
[----:B------:R-:W-:Y:S01]  /*4a60*/  HADD2.F32 R125, -RZ, R125.H0_H0 ;  /* 0x2000007dff7d7230 */ /* 0x000fe20000004100 */
[----:B0-----:R-:W-:Y:S01]  /*4a70*/  LOP3.LUT R99, R64, R127, RZ, 0x30, !PT ;  /* 0x0000007f40637212 */ /* 0x001fe200078e30ff */
        /* <DEDUP_REMOVED lines=9> */
[----:B------:R-:W-:-:S02]  /*4b10*/  FSEL R100, RZ, 1, P3 ;  /* 0x3f800000ff647808 */ /* 0x000fc40001800000 */
[----:B------:R-:W0:Y:S01]  /*4b20*/  LDS.U16 R99, [R90+0x8600] ;  /* 0x008600005a637984 */ /* 0x000e220000000400 */
[----:B------:R-:W-:Y:S02]  /*4b30*/  ISETP.NE.AND P2, PT, R66, RZ, PT ;  /* 0x000000ff4200720c */ /* 0x000fe40003f45270 */
[----:B------:R-:W-:Y:S01]  /*4b40*/  SEL R176, RZ, 0x1000000, P0 ;  /* 0x01000000ffb07807 */ /* 0x000fe20000000000 */
[----:B------:R-:W-:Y:S01]  /*4b50*/  FFMA.FTZ R65, R100, R123, R65 ;  /* 0x0000007b64417223 */ /* 0x000fe20000010041 */
[----:B------:R-:W-:Y:S01]  /*4b60*/  ISETP.NE.AND P0, PT, R67, RZ, PT ;  /* 0x000000ff4300720c */ /* 0x000fe20003f05270 */
[----:B------:R-:W-:Y:S01]  /*4b70*/  LDS.U16 R123, [R90+0x8a00] ;  /* 0x008a00005a7b7984 */ /* 0x000fe20000000400 */
        /* <DEDUP_REMOVED lines=13> */
[----:B----4-:R-:W-:Y:S01]  /*4c50*/  LOP3.LUT R167, R64, R101, RZ, 0x30, !PT ;  /* 0x0000006540a77212 */ /* 0x010fe200078e30ff */
[----:B------:R-:W1:Y:S01]  /*4c60*/  LDS.U16 R127, [R90+0x8c00] ;  /* 0x008c00005a7f7984 */ /* 0x000e620000000400 */
[----:B------:R-:W-:Y:S01]  /*4c70*/  IMAD.MOV.U32 R67, RZ, RZ, R118 ;  /* 0x000000ffff437224 */ /* 0x000fe200078e0076 */
[----:B------:R-:W-:Y:S01]  /*4c80*/  ISETP.NE.AND P5, PT, R66, RZ, PT ;  /* 0x000000ff4200720c */ /* 0x000fe20003fa5270 */
[----:B------:R-:W-:Y:S01]  /*4c90*/  HADD2.F32 R101, -RZ, R101.H0_H0 ;  /* 0x20000065ff657230 */ /* 0x000fe20000004100 */
[----:B------:R-:W-:-:S02]  /*4ca0*/  SEL R174, RZ, 0x4000000, P4 ;  /* 0x04000000ffae7807 */ /* 0x000fc40002000000 */
[----:B------:R-:W-:Y:S02]  /*4cb0*/  ISETP.NE.AND P4, PT, R67, RZ, PT ;  /* 0x000000ff4300720c */ /* 0x000fe40003f85270 */
[----:B------:R-:W-:Y:S02]  /*4cc0*/  FSEL R66, RZ, 1, P5 ;  /* 0x3f800000ff427808 */ /* 0x000fe40002800000 */
[----:B------:R-:W-:Y:S02]  /*4cd0*/  PRMT R67, R167, 0x9910, RZ ;  /* 0x00009910a7437816 */ /* 0x000fe400000000ff */
[----:B-----5:R-:W-:Y:S01]  /*4ce0*/  LOP3.LUT R166, R64, R119, RZ, 0x30, !PT ;  /* 0x0000007740a67212 */ /* 0x020fe200078e30ff */
[----:B------:R-:W-:Y:S01]  /*4cf0*/  FFMA.FTZ R65, R66, R117, R65 ;  /* 0x0000007542417223 */ /* 0x000fe20000010041 */
[----:B------:R-:W-:Y:S01]  /*4d00*/  SEL R173, RZ, 0x8000000, P1 ;  /* 0x08000000ffad7807 */ /* 0x000fe20000800000 */
[----:B------:R-:W-:Y:S01]  /*4d10*/  IMAD.MOV.U32 R66, RZ, RZ, R67 ;  /* 0x000000ffff427224 */ /* 0x000fe200078e0043 */
[----:B------:R-:W-:Y:S01]  /*4d20*/  PRMT R117, R166, 0x9910, RZ ;  /* 0x00009910a6757816 */ /* 0x000fe200000000ff */
[----:B------:R-:W-:Y:S01]  /*4d30*/  HADD2.F32 R119, -RZ, R119.H0_H0 ;  /* 0x20000077ff777230 */ /* 0x000fe20000004100 */
[----:B------:R-:W-:-:S02]  /*4d40*/  FSEL R100, RZ, 1, P4 ;  /* 0x3f800000ff647808 */ /* 0x000fc40002000000 */
[----:B------:R-:W-:Y:S01]  /*4d50*/  ISETP.NE.AND P1, PT, R66, RZ, PT ;  /* 0x000000ff4200720c */ /* 0x000fe20003f25270 */
[----:B------:R-:W-:Y:S01]  /*4d60*/  IMAD.MOV.U32 R67, RZ, RZ, R117 ;  /* 0x000000ffff437224 */ /* 0x000fe200078e0075 */
[----:B------:R-:W-:Y:S01]  /*4d70*/  SEL R172, RZ, 0x10000000, P3 ;  /* 0x10000000ffac7807 */ /* 0x000fe20001800000 */
[----:B------:R-:W-:Y:S01]  /*4d80*/  FFMA.FTZ R65, R100, R135, R65 ;  /* 0x0000008764417223 */ /* 0x000fe20000010041 */
[C---:B0-----:R-:W-:Y:S01]  /*4d90*/  LOP3.LUT R165, R64.reuse, R99, RZ, 0x30, !PT ;  /* 0x0000006340a57212 */ /* 0x041fe200078e30ff */
[----:B------:R-:W-:Y:S01]  /*4da0*/  HADD2.F32 R99, -RZ, R99.H0_H0 ;  /* 0x20000063ff637230 */ /* 0x000fe20000004100 */
[----:B------:R-:W-:Y:S01]  /*4db0*/  FSEL R66, RZ, 1, P1 ;  /* 0x3f800000ff427808 */ /* 0x000fe20000800000 */
[----:B------:R-:W-:Y:S01]  /*4dc0*/  LDS.U16 R135, [R90+0x9a00] ;  /* 0x009a00005a877984 */ /* 0x000fe20000000400 */
[----:B------:R-:W-:Y:S02]  /*4dd0*/  ISETP.NE.AND P3, PT, R67, RZ, PT ;  /* 0x000000ff4300720c */ /* 0x000fe40003f65270 */
        /* <DEDUP_REMOVED lines=13> */
[----:B-1----:R-:W-:Y:S01]  /*4eb0*/  LOP3.LUT R101, R64, R127, RZ, 0x30, !PT ;  /* 0x0000007f40657212 */ /* 0x002fe200078e30ff */
[----:B------:R-:W-:Y:S01]  /*4ec0*/  HADD2.F32 R127, -RZ, R127.H0_H0 ;  /* 0x2000007fff7f7230 */ /* 0x000fe20000004100 */
[----:B------:R-:W-:-:S02]  /*4ed0*/  ISETP.NE.AND P0, PT, R65, RZ, PT ;  /* 0x000000ff4100720c */ /* 0x000fc40003f05270 */
[----:B------:R-:W0:Y:S01]  /*4ee0*/  LDS.U16 R65, [R90+0x9400] ;  /* 0x009400005a417984 */ /* 0x000e220000000400 */
[----:B------:R-:W-:Y:S02]  /*4ef0*/  FSEL R67, RZ, 1, P2 ;  /* 0x3f800000ff437808 */ /* 0x000fe40001000000 */
[----:B------:R-:W-:Y:S01]  /*4f00*/  LOP3.LUT R163, R64, R123, RZ, 0x30, !PT ;  /* 0x0000007b40a37212 */ /* 0x000fe200078e30ff */
[----:B------:R-:W-:Y:S01]  /*4f10*/  HADD2.F32 R123, -RZ, R123.H0_H0 ;  /* 0x2000007bff7b7230 */ /* 0x000fe20000004100 */
[----:B------:R-:W-:Y:S01]  /*4f20*/  FSEL R66, RZ, 1, P0 ;  /* 0x3f800000ff427808 */ /* 0x000fe20000000000 */
        /* <DEDUP_REMOVED lines=8> */
[----:B------:R-:W-:Y:S01]  /*4fb0*/  LOP3.LUT R101, R64, R137, RZ, 0x30, !PT ;  /* 0x0000008940657212 */ /* 0x000fe200078e30ff */
[----:B------:R-:W-:Y:S01]  /*4fc0*/  HADD2.F32 R137, -RZ, R137.H0_H0 ;  /* 0x20000089ff897230 */ /* 0x000fe20000004100 */
[----:B------:R-:W-:-:S02]  /*4fd0*/  ISETP.NE.AND P4, PT, R67, RZ, PT ;  /* 0x000000ff4300720c */ /* 0x000fc40003f85270 */
[----:B------:R-:W1:Y:S01]  /*4fe0*/  LDS.U16 R67, [R90+0x9800] ;  /* 0x009800005a437984 */ /* 0x000e620000000400 */
        /* <DEDUP_REMOVED lines=11> */
[----:B------:R-:W-:Y:S01]  /*50a0*/  ISETP.NE.AND P3, PT, R117, RZ, PT ;  /* 0x000000ff7500720c */ /* 0x000fe20003f65270 */
[----:B------:R-:W-:Y:S01]  /*50b0*/  LDS.U16 R123, [R90+0x9e00] ;  /* 0x009e00005a7b7984 */ /* 0x000fe20000000400 */
[----:B------:R-:W-:-:S02]  /*50c0*/  SEL R101, RZ, 0xffffffff, P1 ;  /* 0xffffffffff657807 */ /* 0x000fc40000800000 */
[----:B------:R-:W-:Y:S01]  /*50d0*/  ISETP.NE.AND P1, PT, R99, RZ, PT ;  /* 0x000000ff6300720c */ /* 0x000fe20003f25270 */
[----:B------:R-:W2:Y:S01]  /*50e0*/  LDS.U16 R117, [R90+0x9c00] ;  /* 0x009c00005a757984 */ /* 0x000ea20000000400 */
[C---:B------:R-:W-:Y:S01]  /*50f0*/  LOP3.LUT R118, R64.reuse, R125, RZ, 0x30, !PT ;  /* 0x0000007d40767212 */ /* 0x040fe200078e30ff */
[----:B------:R-:W-:Y:S01]  /*5100*/  IMAD.SHL.U32 R101, R101, 0x2, RZ ;  /* 0x0000000265657824 */ /* 0x000fe200078e00ff */
[----:B------:R-:W-:Y:S01]  /*5110*/  FSEL R99, RZ, 1, P1 ;  /* 0x3f800000ff637808 */ /* 0x000fe20000800000 */
[----:B------:R-:W-:Y:S01]  /*5120*/  LDS.U16 R127, [R90+0xa600] ;  /* 0x00a600005a7f7984 */ /* 0x000fe20000000400 */
[----:B0-----:R-:W-:Y:S02]  /*5130*/  LOP3.LUT R120, R64, R65, RZ, 0x30, !PT ;  /* 0x0000004140787212 */ /* 0x001fe400078e30ff */
[----:B------:R-:W-:Y:S01]  /*5140*/  FSEL R121, RZ, 1, P3 ;  /* 0x3f800000ff797808 */ /* 0x000fe20001800000 */
[----:B------:R-:W-:Y:S01]  /*5150*/  FFMA.FTZ R66, R99, R137, R66 ;  /* 0x0000008963427223 */ /* 0x000fe20000010042 */
[----:B------:R-:W-:-:S02]  /*5160*/  PRMT R118, R118, 0x9910, RZ ;  /* 0x0000991076767816 */ /* 0x000fc400000000ff */
[----:B------:R-:W-:Y:S01]  /*5170*/  PRMT R120, R120, 0x9910, RZ ;  /* 0x0000991078787816 */ /* 0x000fe200000000ff */
[----:B------:R-:W-:Y:S01]  /*5180*/  FFMA.FTZ R66, R121, R139, R66 ;  /* 0x0000008b79427223 */ /* 0x000fe20000010042 */
[----:B------:R-:W-:Y:S01]  /*5190*/  SEL R139, RZ, 0x8, P2 ;  /* 0x00000008ff8b7807 */ /* 0x000fe20001000000 */
[----:B------:R-:W-:Y:S01]  /*51a0*/  IMAD.MOV.U32 R99, RZ, RZ, R118 ;  /* 0x000000ffff637224 */ /* 0x000fe200078e0076 */
[----:B------:R-:W0:Y:S01]  /*51b0*/  LDS.U16 R121, [R90+0xa000] ;  /* 0x00a000005a797984 */ /* 0x000e220000000400 */
[----:B------:R-:W-:Y:S01]  /*51c0*/  IMAD.MOV.U32 R118, RZ, RZ, R120 ;  /* 0x000000ffff767224 */ /* 0x000fe200078e0078 */
[----:B------:R-:W-:Y:S01]  /*51d0*/  LOP3.LUT R122, R64, R119, RZ, 0x30, !PT ;  /* 0x00000077407a7212 */ /* 0x000fe200078e30ff */
[----:B------:R-:W-:Y:S01]  /*51e0*/  HADD2.F32 R120, -RZ, R65.H0_H0 ;  /* 0x20000041ff787230 */ /* 0x000fe20000004100 */
[----:B------:R-:W-:Y:S02]  /*51f0*/  ISETP.NE.AND P2, PT, R99, RZ, PT ;  /* 0x000000ff6300720c */ /* 0x000fe40003f45270 */
        /* <DEDUP_REMOVED lines=21> */
[----:B------:R-:W-:Y:S01]  /*5350*/  FSEL R119, RZ, 1, P5 ;  /* 0x3f800000ff777808 */ /* 0x000fe20002800000 */
[----:B------:R-:W3:Y:S01]  /*5360*/  LDS.U16 R65, [R90+0xa400] ;  /* 0x00a400005a417984 */ /* 0x000ee20000000400 */
[----:B--2---:R-:W-:-:S02]  /*5370*/  LOP3.LUT R124, R64, R117, RZ, 0x30, !PT ;  /* 0x00000075407c7212 */ /* 0x004fc400078e30ff */
        /* <DEDUP_REMOVED lines=13> */
[----:B------:R-:W-:Y:S01]  /*5450*/  FSEL R119, RZ, 1, P1 ;  /* 0x3f800000ff777808 */ /* 0x000fe20000800000 */
[----:B------:R-:W0:Y:S01]  /*5460*/  LDS.U16 R67, [R90+0xa800] ;  /* 0x00a800005a437984 */ /* 0x000e220000000400 */
[----:B------:R-:W-:Y:S02]  /*5470*/  LOP3.LUT R120, R64, R123, RZ, 0x30, !PT ;  /* 0x0000007b40787212 */ /* 0x000fe400078e30ff */
        /* <DEDUP_REMOVED lines=9> */
[----:B------:R-:W-:Y:S01]  /*5510*/  HADD2.F32 R118, -RZ, R123.H0_H0 ;  /* 0x2000007bff767230 */ /* 0x000fe20000004100 */
[----:B-1----:R-:W-:Y:S01]  /*5520*/  LOP3.LUT R122, R64, R125, RZ, 0x30, !PT ;  /* 0x0000007d407a7212 */ /* 0x002fe200078e30ff */
[----:B------:R-:W-:Y:S01]  /*5530*/  HADD2.F32 R120, -RZ, R121.H0_H0 ;  /* 0x20000079ff787230 */ /* 0x000fe20000004100 */
[----:B------:R-:W-:-:S02]  /*5540*/  ISETP.NE.AND P0, PT, R117, RZ, PT ;  /* 0x000000ff7500720c */ /* 0x000fc40003f05270 */
[----:B------:R-:W1:Y:S01]  /*5550*/  LDS.U16 R117, [R90+0xaa00] ;  /* 0x00aa00005a757984 */ /* 0x000e620000000400 */
[----:B------:R-:W-:Y:S02]  /*5560*/  ISETP.NE.AND P2, PT, R119, RZ, PT ;  /* 0x000000ff7700720c */ /* 0x000fe40003f45270 */
[----:B------:R-:W-:Y:S01]  /*5570*/  FSEL R121, RZ, 1, P0 ;  /* 0x3f800000ff797808 */ /* 0x000fe20000000000 */
[----:B------:R-:W2:Y:S01]  /*5580*/  LDS.U16 R119, [R90+0xac00] ;  /* 0x00ac00005a777984 */ /* 0x000ea20000000400 */
[----:B------:R-:W-:Y:S02]  /*5590*/  FSEL R123, RZ, 1, P2 ;  /* 0x3f800000ff7b7808 */ /* 0x000fe40001000000 */
[----:B---3--:R-:W-:Y:S02]  /*55a0*/  LOP3.LUT R124, R64, R65, RZ, 0x30, !PT ;  /* 0x00000041407c7212 */ /* 0x008fe400078e30ff */
[----:B------:R-:W-:Y:S01]  /*55b0*/  PRMT R122, R122, 0x9910, RZ ;  /* 0x000099107a7a7816 */ /* 0x000fe200000000ff */
[----:B------:R-:W-:Y:S01]  /*55c0*/  FFMA.FTZ R66, R123, R118, R66 ;  /* 0x000000767b427223 */ /* 0x000fe20000010042 */
[----:B------:R-:W-:Y:S01]  /*55d0*/  PRMT R124, R124, 0x9910, RZ ;  /* 0x000099107c7c7816 */ /* 0x000fe200000000ff */
[----:B------:R-:W-:Y:S01]  /*55e0*/  LDS.U16 R123, [R90+0xb000] ;  /* 0x00b000005a7b7984 */ /* 0x000fe20000000400 */
[----:B------:R-:W-:Y:S01]  /*55f0*/  SEL R157, RZ, 0x800, P5 ;  /* 0x00000800ff9d7807 */ /* 0x000fe20002800000 */
[----:B------:R-:W-:Y:S01]  /*5600*/  FFMA.FTZ R66, R121, R120, R66 ;  /* 0x0000007879427223 */ /* 0x000fe20000010042 */
[----:B------:R-:W-:Y:S01]  /*5610*/  SEL R156, RZ, 0x1000, P4 ;  /* 0x00001000ff9c7807 */ /* 0x000fe20002000000 */
[----:B------:R-:W3:Y:S01]  /*5620*/  LDS.U16 R121, [R90+0xae00] ;  /* 0x00ae00005a797984 */ /* 0x000ee20000000400 */
        /* <DEDUP_REMOVED lines=18> */
[----:B------:R-:W-:Y:S01]  /*5750*/  HADD2.F32 R120, -RZ, R67.H0_H0 ;  /* 0x20000043ff787230 */ /* 0x000fe20000004100 */
[----:B------:R-:W-:Y:S01]  /*5760*/  IMAD.MOV.U32 R65, RZ, RZ, R124 ;  /* 0x000000ffff417224 */ /* 0x000fe200078e007c */
[----:B------:R-:W-:Y:S01]  /*5770*/  ISETP.NE.AND P1, PT, R118, RZ, PT ;  /* 0x000000ff7600720c */ /* 0x000fe20003f25270 */
[----:B------:R-:W-:Y:S01]  /*5780*/  HADD2.F32 R118, -RZ, R127.H0_H0 ;  /* 0x2000007fff767230 */ /* 0x000fe20000004100 */
[----:B-1----:R-:W-:-:S02]  /*5790*/  LOP3.LUT R122, R64, R117, RZ, 0x30, !PT ;  /* 0x00000075407a7212 */ /* 0x002fc400078e30ff */
[----:B------:R-:W-:Y:S02]  /*57a0*/  ISETP.NE.AND P3, PT, R65, RZ, PT ;  /* 0x000000ff4100720c */ /* 0x000fe40003f65270 */
[----:B------:R-:W-:Y:S01]  /*57b0*/  FSEL R127, RZ, 1, P1 ;  /* 0x3f800000ff7f7808 */ /* 0x000fe20000800000 */
[----:B------:R-:W1:Y:S01]  /*57c0*/  LDS.U16 R65, [R90+0xb200] ;  /* 0x00b200005a417984 */ /* 0x000e620000000400 */
[----:B--2---:R-:W-:Y:S02]  /*57d0*/  LOP3.LUT R124, R64, R119, RZ, 0x30, !PT ;  /* 0x00000077407c7212 */ /* 0x004fe400078e30ff */
        /* <DEDUP_REMOVED lines=8> */
[----:B---3--:R-:W-:Y:S01]  /*5860*/  LOP3.LUT R122, R64, R121, RZ, 0x30, !PT ;  /* 0x00000079407a7212 */ /* 0x008fe200078e30ff */
[----:B------:R-:W-:Y:S01]  /*5870*/  IMAD.MOV.U32 R67, RZ, RZ, R124 ;  /* 0x000000ffff437224 */ /* 0x000fe200078e007c */
[----:B------:R-:W-:Y:S01]  /*5880*/  ISETP.NE.AND P2, PT, R118, RZ, PT ;  /* 0x000000ff7600720c */ /* 0x000fe20003f45270 */
[----:B------:R-:W-:Y:S01]  /*5890*/  HADD2.F32 R118, -RZ, R117.H0_H0 ;  /* 0x20000075ff767230 */ /* 0x000fe20000004100 */
[----:B------:R-:W-:Y:S01]  /*58a0*/  SEL R152, RZ, 0x10000, P0 ;  /* 0x00010000ff987807 */ /* 0x000fe20000000000 */
[----:B------:R-:W-:Y:S01]  /*58b0*/  HADD2.F32 R120, -RZ, R119.H0_H0 ;  /* 0x20000077ff787230 */ /* 0x000fe20000004100 */
[----:B------:R-:W-:-:S02]  /*58c0*/  ISETP.NE.AND P0, PT, R67, RZ, PT ;  /* 0x000000ff4300720c */ /* 0x000fc40003f05270 */
[----:B------:R-:W-:Y:S01]  /*58d0*/  FSEL R117, RZ, 1, P2 ;  /* 0x3f800000ff757808 */ /* 0x000fe20001000000 */
[----:B------:R-:W3:Y:S01]  /*58e0*/  LDS.U16 R67, [R90+0xb600] ;  /* 0x00b600005a437984 */ /* 0x000ee20000000400 */
[----:B------:R-:W-:Y:S02]  /*58f0*/  PRMT R122, R122, 0x9910, RZ ;  /* 0x000099107a7a7816 */ /* 0x000fe400000000ff */
[----:B------:R-:W-:Y:S01]  /*5900*/  LOP3.LUT R124, R64, R123, RZ, 0x30, !PT ;  /* 0x0000007b407c7212 */ /* 0x000fe200078e30ff */
[----:B------:R-:W-:Y:S01]  /*5910*/  FFMA.FTZ R66, R117, R118, R66 ;  /* 0x0000007675427223 */ /* 0x000fe20000010042 */
[----:B------:R-:W-:Y:S01]  /*5920*/  FSEL R119, RZ, 1, P0 ;  /* 0x3f800000ff777808 */ /* 0x000fe20000000000 */
[----:B------:R-:W-:Y:S01]  /*5930*/  IMAD.MOV.U32 R117, RZ, RZ, R122 ;  /* 0x000000ffff757224 */ /* 0x000fe200078e007a */
[----:B------:R-:W-:Y:S02]  /*5940*/  PRMT R118, R124, 0x9910, RZ ;  /* 0x000099107c767816 */ /* 0x000fe400000000ff */
[----:B------:R-:W-:Y:S01]  /*5950*/  SEL R151, RZ, 0x20000, P5 ;  /* 0x00020000ff977807 */ /* 0x000fe20002800000 */
[----:B------:R-:W-:Y:S01]  /*5960*/  FFMA.FTZ R66, R119, R120, R66 ;  /* 0x0000007877427223 */ /* 0x000fe20000010042 */
[----:B------:R-:W-:Y:S01]  /*5970*/  ISETP.NE.AND P5, PT, R117, RZ, PT ;  /* 0x000000ff7500720c */ /* 0x000fe20003fa5270 */
[----:B------:R-:W4:Y:S01]  /*5980*/  LDS.U16 R119, [R90+0xba00] ;  /* 0x00ba00005a777984 */ /* 0x000f220000000400 */
[----:B------:R-:W-:Y:S01]  /*5990*/  SEL R150, RZ, 0x40000, P4 ;  /* 0x00040000ff967807 */ /* 0x000fe20002000000 */
[----:B------:R-:W-:Y:S01]  /*59a0*/  HADD2.F32 R120, -RZ, R123.H0_H0 ;  /* 0x2000007bff787230 */ /* 0x000fe20000004100 */
[----:B------:R-:W-:Y:S01]  /*59b0*/  ISETP.NE.AND P4, PT, R118, RZ, PT ;  /* 0x000000ff7600720c */ /* 0x000fe20003f85270 */
[----:B------:R-:W-:Y:S01]  /*59c0*/  HADD2.F32 R118, -RZ, R121.H0_H0 ;  /* 0x20000079ff767230 */ /* 0x000fe20000004100 */
[----:B------:R-:W-:Y:S01]  /*59d0*/  FSEL R121, RZ, 1, P5 ;  /* 0x3f800000ff797808 */ /* 0x000fe20002800000 */
[----:B------:R-:W5:Y:S01]  /*59e0*/  LDS.U16 R117, [R90+0xbc00] ;  /* 0x00bc00005a757984 */ /* 0x000f620000000400 */
[----:B------:R-:W-:-:S02]  /*59f0*/  FSEL R123, RZ, 1, P4 ;  /* 0x3f800000ff7b7808 */ /* 0x000fc40002000000 */
[C---:B0-----:R-:W-:Y:S01]  /*5a00*/  LOP3.LUT R124, R64.reuse, R125, RZ, 0x30, !PT ;  /* 0x0000007d407c7212 */ /* 0x041fe200078e30ff */
[----:B------:R-:W-:Y:S01]  /*5a10*/  FFMA.FTZ R66, R121, R118, R66 ;  /* 0x0000007679427223 */ /* 0x000fe20000010042 */
[----:B-1----:R-:W-:Y:S01]  /*5a20*/  LOP3.LUT R122, R64, R65, RZ, 0x30, !PT ;  /* 0x00000041407a7212 */ /* 0x002fe200078e30ff */
[----:B------:R-:W-:Y:S01]  /*5a30*/  LDS.U16 R121, [R90+0xc000] ;  /* 0x00c000005a797984 */ /* 0x000fe20000000400 */
[----:B------:R-:W-:Y:S01]  /*5a40*/  PRMT R124, R124, 0x9910, RZ ;  /* 0x000099107c7c7816 */ /* 0x000fe200000000ff */
[----:B------:R-:W-:Y:S01]  /*5a50*/  FFMA.FTZ R66, R123, R120, R66 ;  /* 0x000000787b427223 */ /* 0x000fe20000010042 */
[----:B------:R-:W-:Y:S01]  /*5a60*/  PRMT R118, R122, 0x9910, RZ ;  /* 0x000099107a767816 */ /* 0x000fe200000000ff */
[----:B------:R-:W0:Y:S01]  /*5a70*/  LDS.U16 R123, [R90+0xbe00] ;  /* 0x00be00005a7b7984 */ /* 0x000e220000000400 */
[----:B------:R-:W-:Y:S01]  /*5a80*/  SEL R149, RZ, 0x80000, P1 ;  /* 0x00080000ff957807 */ /* 0x000fe20000800000 */
[----:B------:R-:W-:Y:S01]  /*5a90*/  IMAD.MOV.U32 R120, RZ, RZ, R124 ;  /* 0x000000ffff787224 */ /* 0x000fe200078e007c */
[----:B------:R-:W-:Y:S01]  /*5aa0*/  SEL R148, RZ, 0x100000, P3 ;  /* 0x00100000ff947807 */ /* 0x000fe20001800000 */
[----:B------:R-:W-:Y:S01]  /*5ab0*/  HADD2.F32 R125, -RZ, R125.H0_H0 ;  /* 0x2000007dff7d7230 */ /* 0x000fe20000004100 */
[----:B------:R-:W-:Y:S01]  /*5ac0*/  ISETP.NE.AND P1, PT, R118, RZ, PT ;  /* 0x000000ff7600720c */ /* 0x000fe20003f25270 */
[----:B------:R-:W-:Y:S01]  /*5ad0*/  HADD2.F32 R118, -RZ, R65.H0_H0 ;  /* 0x20000041ff767230 */ /* 0x000fe20000004100 */
[----:B------:R-:W-:-:S02]  /*5ae0*/  ISETP.NE.AND P3, PT, R120, RZ, PT ;  /* 0x000000ff7800720c */ /* 0x000fc40003f65270 */
[----:B------:R-:W-:Y:S02]  /*5af0*/  FSEL R65, RZ, 1, P1 ;  /* 0x3f800000ff417808 */ /* 0x000fe40000800000 */
[C---:B--2---:R-:W-:Y:S01]  /*5b00*/  LOP3.LUT R122, R64.reuse, R127, RZ, 0x30, !PT ;  /* 0x0000007f407a7212 */ /* 0x044fe200078e30ff */
[----:B------:R-:W-:Y:S01]  /*5b10*/  HADD2.F32 R127, -RZ, R127.H0_H0 ;  /* 0x2000007fff7f7230 */ /* 0x000fe20000004100 */
[----:B---3--:R-:W-:Y:S01]  /*5b20*/  LOP3.LUT R120, R64, R67, RZ, 0x30, !PT ;  /* 0x0000004340787212 */ /* 0x008fe200078e30ff */
[----:B------:R-:W-:Y:S01]  /*5b30*/  FFMA.FTZ R65, R65, R118, R66 ;  /* 0x0000007641417223 */ /* 0x000fe20000010042 */
[----:B------:R-:W-:Y:S02]  /*5b40*/  PRMT R122, R122, 0x9910, RZ ;  /* 0x000099107a7a7816 */ /* 0x000fe400000000ff */
[----:B------:R-:W-:Y:S02]  /*5b50*/  PRMT R124, R120, 0x9910, RZ ;  /* 0x00009910787c7816 */ /* 0x000fe400000000ff */
[----:B------:R-:W-:-:S02]  /*5b60*/  FSEL R120, RZ, 1, P3 ;  /* 0x3f800000ff787808 */ /* 0x000fc40001800000 */
[----:B------:R-:W-:Y:S01]  /*5b70*/  SEL R147, RZ, 0x200000, P2 ;  /* 0x00200000ff937807 */ /* 0x000fe20001000000 */
[----:B------:R-:W-:Y:S01]  /*5b80*/  IMAD.MOV.U32 R66, RZ, RZ, R124 ;  /* 0x000000ffff427224 */ /* 0x000fe200078e007c */
[----:B------:R-:W-:Y:S01]  /*5b90*/  SEL R146, RZ, 0x400000, P0 ;  /* 0x00400000ff927807 */ /* 0x000fe20000000000 */
[----:B------:R-:W-:Y:S01]  /*5ba0*/  FFMA.FTZ R120, R120, R125, R65 ;  /* 0x0000007d78787223 */ /* 0x000fe20000010041 */
[----:B----4-:R-:W-:Y:S01]  /*5bb0*/  LOP3.LUT R118, R64, R119, RZ, 0x30, !PT ;  /* 0x0000007740767212 */ /* 0x010fe200078e30ff */
[----:B------:R-:W-:Y:S01]  /*5bc0*/  IMAD.MOV.U32 R65, RZ, RZ, R122 ;  /* 0x000000ffff417224 */ /* 0x000fe200078e007a */
[----:B------:R-:W-:Y:S01]  /*5bd0*/  ISETP.NE.AND P2, PT, R66, RZ, PT ;  /* 0x000000ff4200720c */ /* 0x000fe20003f45270 */
[----:B------:R-:W-:Y:S01]  /*5be0*/  HADD2.F32 R66, -RZ, R67.H0_H0 ;  /* 0x20000043ff427230 */ /* 0x000fe20000004100 */
[----:B------:R-:W-:Y:S02]  /*5bf0*/  PRMT R118, R118, 0x9910, RZ ;  /* 0x0000991076767816 */ /* 0x000fe400000000ff */
[----:B------:R-:W-:-:S02]  /*5c00*/  ISETP.NE.AND P0, PT, R65, RZ, PT ;  /* 0x000000ff4100720c */ /* 0x000fc40003f05270 */
[----:B------:R-:W-:Y:S01]  /*5c10*/  FSEL R67, RZ, 1, P2 ;  /* 0x3f800000ff437808 */ /* 0x000fe20001000000 */
[----:B------:R-:W1:Y:S01]  /*5c20*/  LDS.U16 R65, [R90+0xc200] ;  /* 0x00c200005a417984 */ /* 0x000e620000000400 */
[----:B-----5:R-:W-:Y:S02]  /*5c30*/  LOP3.LUT R122, R64, R117, RZ, 0x30, !PT ;  /* 0x00000075407a7212 */ /* 0x020fe400078e30ff */
[----:B------:R-:W-:Y:S01]  /*5c40*/  SEL R145, RZ, 0x800000, P5 ;  /* 0x00800000ff917807 */ /* 0x000fe20002800000 */
[----:B------:R-:W-:Y:S01]  /*5c50*/  FFMA.FTZ R66, R67, R66, R120 ;  /* 0x0000004243427223 */ /* 0x000fe20000010078 */
        /* <DEDUP_REMOVED lines=25> */
[----:B------:R-:W0:Y:S01]  /*5df0*/  LDS.U16 R117, [R90+0xc600] ;  /* 0x00c600005a757984 */ /* 0x000e220000000400 */
[----:B------:R-:W-:Y:S02]  /*5e00*/  SEL R141, RZ, 0x8000000, P2 ;  /* 0x08000000ff8d7807 */ /* 0x000fe40001000000 */
[----:B------:R-:W-:Y:S02]  /*5e10*/  FSEL R119, RZ, 1, P3 ;  /* 0x3f800000ff777808 */ /* 0x000fe40001800000 */
[----:B-1----:R-:W-:-:S02]  /*5e20*/  LOP3.LUT R135, R64, R65, RZ, 0x30, !PT ;  /* 0x0000004140877212 */ /* 0x002fc400078e30ff */
[----:B------:R-:W-:Y:S01]  /*5e30*/  SEL R140, RZ, 0x10000000, P0 ;  /* 0x10000000ff8c7807 */ /* 0x000fe20000000000 */
[----:B------:R-:W-:Y:S01]  /*5e40*/  FFMA.FTZ R66, R119, R121, R66 ;  /* 0x0000007977427223 */ /* 0x000fe20000010042 */
[----:B------:R-:W-:Y:S01]  /*5e50*/  PRMT R118, R135, 0x9910, RZ ;  /* 0x0000991087767816 */ /* 0x000fe200000000ff */
[----:B------:R-:W1:Y:S01]  /*5e60*/  LDS.U16 R119, [R90+0xc800] ;  /* 0x00c800005a777984 */ /* 0x000e620000000400 */
[----:B--2---:R-:W-:Y:S01]  /*5e70*/  LOP3.LUT R130, R64, R67, RZ, 0x30, !PT ;  /* 0x0000004340827212 */ /* 0x004fe200078e30ff */
[----:B------:R-:W-:Y:S01]  /*5e80*/  HADD2.F32 R67, -RZ, R67.H0_H0 ;  /* 0x20000043ff437230 */ /* 0x000fe20000004100 */
[----:B------:R-:W-:Y:S01]  /*5e90*/  ISETP.NE.AND P2, PT, R118, RZ, PT ;  /* 0x000000ff7600720c */ /* 0x000fe20003f45270 */
[----:B------:R-:W2:Y:S01]  /*5ea0*/  LDS.U16 R121, [R90+0xca00] ;  /* 0x00ca00005a797984 */ /* 0x000ea20000000400 */
[----:B------:R-:W-:Y:S02]  /*5eb0*/  PRMT R118, R130, 0x9910, RZ ;  /* 0x0000991082767816 */ /* 0x000fe400000000ff */
[----:B------:R-:W-:-:S02]  /*5ec0*/  SEL R127, RZ, 0x1, P3 ;  /* 0x00000001ff7f7807 */ /* 0x000fc40001800000 */
[----:B------:R-:W-:Y:S01]  /*5ed0*/  ISETP.NE.AND P0, PT, R118, RZ, PT ;  /* 0x000000ff7600720c */ /* 0x000fe20003f05270 */
[----:B------:R-:W-:Y:S01]  /*5ee0*/  HADD2.F32 R118, -RZ, R65.H0_H0 ;  /* 0x20000041ff767230 */ /* 0x000fe20000004100 */
[----:B------:R-:W-:Y:S02]  /*5ef0*/  FSEL R65, RZ, 1, P2 ;  /* 0x3f800000ff417808 */ /* 0x000fe40001000000 */
[----:B------:R-:W-:Y:S02]  /*5f00*/  SEL R128, RZ, 0xffffffff, P2 ;  /* 0xffffffffff807807 */ /* 0x000fe40001000000 */
[----:B------:R-:W-:Y:S01]  /*5f10*/  SEL R134, RZ, 0x4, P0 ;  /* 0x00000004ff867807 */ /* 0x000fe20000000000 */
[----:B------:R-:W-:Y:S01]  /*5f20*/  FFMA.FTZ R65, R65, R118, R66 ;  /* 0x0000007641417223 */ /* 0x000fe20000010042 */
[----:B------:R-:W-:Y:S01]  /*5f30*/  FSEL R66, RZ, 1, P0 ;  /* 0x3f800000ff427808 */ /* 0x000fe20000000000 */
[----:B------:R-:W-:Y:S01]  /*5f40*/  IMAD.SHL.U32 R128, R128, 0x2, RZ ;  /* 0x0000000280807824 */ /* 0x000fe200078e00ff */
[----:B------:R-:W-:-:S02]  /*5f50*/  LOP3.LUT R114, R251, 0x2, R114, 0xe2, !PT ;  /* 0x00000002fb727812 */ /* 0x000fc400078ee272 */
[----:B------:R-:W-:Y:S01]  /*5f60*/  LOP3.LUT R111, R250, 0x2, R111, 0xe2, !PT ;  /* 0x00000002fa6f7812 */ /* 0x000fe200078ee26f */
[----:B------:R-:W-:Y:S01]  /*5f70*/  FFMA.FTZ R66, R66, R67, R65 ;  /* 0x0000004342427223 */ /* 0x000fe20000010041 */
[----:B------:R-:W-:Y:S01]  /*5f80*/  SEL R65, RZ, 0x20000000, P5 ;  /* 0x20000000ff417807 */ /* 0x000fe20002800000 */
[----:B------:R-:W-:Y:S01]  /*5f90*/  LDS.U16 R251, [R90+0xf600] ;  /* 0x00f600005afb7984 */ /* 0x000fe20000000400 */
[----:B------:R-:W-:Y:S02]  /*5fa0*/  LOP3.LUT R106, R115, R106, R114, 0xfe, !PT ;  /* 0x0000006a736a7212 */ /* 0x000fe400078efe72 */
[----:B------:R-:W-:Y:S02]  /*5fb0*/  LOP3.LUT R105, R112, R105, R111, 0xfe, !PT ;  /* 0x0000006970697212 */ /* 0x000fe400078efe6f */
[----:B------:R-:W-:Y:S02]  /*5fc0*/  LOP3.LUT R195, R195, 0x2, R110, 0xe2, !PT ;  /* 0x00000002c3c37812 */ /* 0x000fe400078ee26e */
[----:B0-----:R-:W-:-:S02]  /*5fd0*/  LOP3.LUT R125, R64, R117, RZ, 0x30, !PT ;  /* 0x00000075407d7212 */ /* 0x001fc400078e30ff */
[----:B------:R-:W-:Y:S02]  /*5fe0*/  LOP3.LUT R195, R109, R108, R195, 0xfe, !PT ;  /* 0x0000006c6dc37212 */ /* 0x000fe400078efec3 */
[----:B------:R-:W-:Y:S02]  /*5ff0*/  PRMT R67, R125, 0x9910, RZ ;  /* 0x000099107d437816 */ /* 0x000fe400000000ff */
[----:B------:R-:W-:Y:S02]  /*6000*/  LOP3.LUT R246, R107, R246, R106, 0xfe, !PT ;  /* 0x000000f66bf67212 */ /* 0x000fe400078efe6a */
[----:B------:R-:W-:Y:S02]  /*6010*/  ISETP.NE.AND P5, PT, R67, RZ, PT ;  /* 0x000000ff4300720c */ /* 0x000fe40003fa5270 */
[----:B------:R-:W0:Y:S01]  /*6020*/  LDS.U16 R67, [R90+0xcc00] ;  /* 0x00cc00005a437984 */ /* 0x000e220000000400 */
[C---:B-1----:R-:W-:Y:S01]  /*6030*/  LOP3.LUT R124, R64.reuse, R119, RZ, 0x30, !PT ;  /* 0x00000077407c7212 */ /* 0x042fe200078e30ff */
[----:B------:R-:W-:Y:S01]  /*6040*/  HADD2.F32 R119, -RZ, R119.H0_H0 ;  /* 0x20000077ff777230 */ /* 0x000fe20000004100 */
[----:B--2---:R-:W-:-:S02]  /*6050*/  LOP3.LUT R123, R64, R121, RZ, 0x30, !PT ;  /* 0x00000079407b7212 */ /* 0x004fc400078e30ff */
[----:B------:R-:W-:Y:S02]  /*6060*/  PRMT R118, R124, 0x9910, RZ ;  /* 0x000099107c767816 */ /* 0x000fe400000000ff */
[----:B------:R-:W-:Y:S02]  /*6070*/  PRMT R120, R123, 0x9910, RZ ;  /* 0x000099107b787816 */ /* 0x000fe400000000ff */
[----:B------:R-:W-:Y:S01]  /*6080*/  ISETP.NE.AND P3, PT, R118, RZ, PT ;  /* 0x000000ff7600720c */ /* 0x000fe20003f65270 */
[----:B------:R-:W-:Y:S01]  /*6090*/  HADD2.F32 R118, -RZ, R117.H0_H0 ;  /* 0x20000075ff767230 */ /* 0x000fe20000004100 */
[----:B------:R-:W-:Y:S02]  /*60a0*/  FSEL R117, RZ, 1, P5 ;  /* 0x3f800000ff757808 */ /* 0x000fe40002800000 */
[----:B------:R-:W-:Y:S02]  /*60b0*/  ISETP.NE.AND P2, PT, R120, RZ, PT ;  /* 0x000000ff7800720c */ /* 0x000fe40003f45270 */
[----:B------:R-:W-:Y:S01]  /*60c0*/  SEL R137, RZ, 0x8, P5 ;  /* 0x00000008ff897807 */ /* 0x000fe20002800000 */
[----:B------:R-:W-:Y:S01]  /*60d0*/  FFMA.FTZ R66, R117, R118, R66 ;  /* 0x0000007675427223 */ /* 0x000fe20000010042 */
[----:B------:R-:W-:-:S02]  /*60e0*/  FSEL R117, RZ, 1, P3 ;  /* 0x3f800000ff757808 */ /* 0x000fc40001800000 */
[----:B------:R-:W-:Y:S02]  /*60f0*/  LOP3.LUT R133, R102, R133, R195, 0xfe, !PT ;  /* 0x0000008566857212 */ /* 0x000fe400078efec3 */
[----:B------:R-:W-:Y:S01]  /*6100*/  LOP3.LUT R100, R101, 0x2, R100, 0xe2, !PT ;  /* 0x0000000265647812 */ /* 0x000fe200078ee264 */
[----:B------:R-:W-:Y:S01]  /*6110*/  FFMA.FTZ R66, R117, R119, R66 ;  /* 0x0000007775427223 */ /* 0x000fe20000010042 */
[----:B------:R-:W-:Y:S01]  /*6120*/  LOP3.LUT R245, R245, R246, RZ, 0xfc, !PT ;  /* 0x000000f6f5f57212 */ /* 0x000fe200078efcff */
[----:B------:R-:W1:Y:S01]  /*6130*/  LDS.U16 R119, [R90+0xce00] ;  /* 0x00ce00005a777984 */ /* 0x000e620000000400 */
[----:B------:R-:W-:Y:S02]  /*6140*/  LOP3.LUT R138, R139, R138, R100, 0xfe, !PT ;  /* 0x0000008a8b8a7212 */ /* 0x000fe400078efe64 */
        /* <DEDUP_REMOVED lines=8> */
[----:B0-----:R-:W-:-:S02]  /*61d0*/  LOP3.LUT R118, R64, R67, RZ, 0x30, !PT ;  /* 0x0000004340767212 */ /* 0x001fc400078e30ff */
[----:B------:R-:W-:Y:S02]  /*61e0*/  LOP3.LUT R241, R241, R242, RZ, 0xfc, !PT ;  /* 0x000000f2f1f17212 */ /* 0x000fe400078efcff */
[----:B------:R-:W-:Y:S02]  /*61f0*/  PRMT R118, R118, 0x9910, RZ ;  /* 0x0000991076767816 */ /* 0x000fe400000000ff */
[----:B------:R-:W-:Y:S02]  /*6200*/  LOP3.LUT R190, R190, R191, RZ, 0xfc, !PT ;  /* 0x000000bfbebe7212 */ /* 0x000fe400078efcff */
[----:B------:R-:W-:Y:S01]  /*6210*/  ISETP.NE.AND P0, PT, R118, RZ, PT ;  /* 0x000000ff7600720c */ /* 0x000fe20003f05270 */
[----:B------:R-:W-:Y:S01]  /*6220*/  HADD2.F32 R118, -RZ, R121.H0_H0 ;  /* 0x20000079ff767230 */ /* 0x000fe20000004100 */
[----:B------:R-:W-:Y:S02]  /*6230*/  FSEL R121, RZ, 1, P2 ;  /* 0x3f800000ff797808 */ /* 0x000fe40001000000 */
[----:B------:R-:W-:-:S02]  /*6240*/  SEL R122, RZ, 0x40, P0 ;  /* 0x00000040ff7a7807 */ /* 0x000fc40000000000 */
[----:B------:R-:W-:Y:S01]  /*6250*/  LOP3.LUT R127, R128, 0x2, R127, 0xe2, !PT ;  /* 0x00000002807f7812 */ /* 0x000fe200078ee27f */
[----:B------:R-:W-:Y:S01]  /*6260*/  FFMA.FTZ R66, R121, R118, R66 ;  /* 0x0000007679427223 */ /* 0x000fe20000010042 */
[----:B------:R-:W-:Y:S01]  /*6270*/  HADD2.F32 R118, -RZ, R67.H0_H0 ;  /* 0x20000043ff767230 */ /* 0x000fe20000004100 */
[----:B------:R-:W-:Y:S01]  /*6280*/  FSEL R67, RZ, 1, P0 ;  /* 0x3f800000ff437808 */ /* 0x000fe20000000000 */
[----:B------:R-:W0:Y:S01]  /*6290*/  LDS.U16 R121, [R90+0xd400] ;  /* 0x00d400005a797984 */ /* 0x000e220000000400 */
[----:B------:R-:W-:Y:S02]  /*62a0*/  LOP3.LUT R240, R240, R241, RZ, 0xfc, !PT ;  /* 0x000000f1f0f07212 */ /* 0x000fe400078efcff */
[----:B------:R-:W-:Y:S01]  /*62b0*/  LOP3.LUT R189, R189, R190, RZ, 0xfc, !PT ;  /* 0x000000bebdbd7212 */ /* 0x000fe200078efcff */
[----:B------:R-:W-:Y:S01]  /*62c0*/  FFMA.FTZ R67, R67, R118, R66 ;  /* 0x0000007643437223 */ /* 0x000fe20000010042 */
[----:B-1----:R-:W-:Y:S01]  /*62d0*/  LOP3.LUT R66, R64, R119, RZ, 0x30, !PT ;  /* 0x0000007740427212 */ /* 0x002fe200078e30ff */
[----:B------:R-:W-:Y:S01]  /*62e0*/  HADD2.F32 R119, -RZ, R119.H0_H0 ;  /* 0x20000077ff777230 */ /* 0x000fe20000004100 */
[----:B------:R-:W-:-:S02]  /*62f0*/  LOP3.LUT R127, R137, R134, R127, 0xfe, !PT ;  /* 0x00000086897f7212 */ /* 0x000fc400078efe7f */
[----:B------:R-:W-:Y:S02]  /*6300*/  PRMT R118, R66, 0x9910, RZ ;  /* 0x0000991042767816 */ /* 0x000fe400000000ff */
[----:B--2---:R-:W-:Y:S01]  /*6310*/  LOP3.LUT R66, R64, R117, RZ, 0x30, !PT ;  /* 0x0000007540427212 */ /* 0x004fe200078e30ff */
[----:B------:R-:W-:Y:S01]  /*6320*/  HADD2.F32 R117, -RZ, R117.H0_H0 ;  /* 0x20000075ff757230 */ /* 0x000fe20000004100 */
[----:B------:R-:W-:Y:S02]  /*6330*/  ISETP.NE.AND P5, PT, R118, RZ, PT ;  /* 0x000000ff7600720c */ /* 0x000fe40003fa5270 */
[----:B------:R-:W-:Y:S02]  /*6340*/  PRMT R66, R66, 0x9910, RZ ;  /* 0x0000991042427816 */ /* 0x000fe400000000ff */
[----:B------:R-:W-:Y:S02]  /*6350*/  LOP3.LUT R99, R126, R99, R138, 0xfe, !PT ;  /* 0x000000637e637212 */ /* 0x000fe400078efe8a */
[----:B------:R-:W-:Y:S01]  /*6360*/  LOP3.LUT R239, R239, R240, RZ, 0xfc, !PT ;  /* 0x000000f0efef7212 */ /* 0x000fe200078efcff */
[----:B------:R-:W-:Y:S01]  /*6370*/  IMAD.MOV.U32 R118, RZ, RZ, R66 ;  /* 0x000000ffff767224 */ /* 0x000fe200078e0042 */
[----:B------:R-:W-:-:S02]  /*6380*/  SEL R66, RZ, 0x10, P3 ;  /* 0x00000010ff427807 */ /* 0x000fc40001800000 */
[----:B------:R-:W-:Y:S02]  /*6390*/  LOP3.LUT R188, R188, R189, RZ, 0xfc, !PT ;  /* 0x000000bdbcbc7212 */ /* 0x000fe400078efcff */
[----:B------:R-:W-:Y:S02]  /*63a0*/  ISETP.NE.AND P3, PT, R118, RZ, PT ;  /* 0x000000ff7600720c */ /* 0x000fe40003f65270 */
[----:B------:R-:W-:Y:S02]  /*63b0*/  FSEL R118, RZ, 1, P5 ;  /* 0x3f800000ff767808 */ /* 0x000fe40002800000 */
[----:B------:R-:W-:Y:S02]  /*63c0*/  LOP3.LUT R162, R162, R99, RZ, 0xfc, !PT ;  /* 0x00000063a2a27212 */ /* 0x000fe400078efcff */
[----:B------:R-:W-:Y:S01]  /*63d0*/  LOP3.LUT R238, R238, R239, RZ, 0xfc, !PT ;  /* 0x000000efeeee7212 */ /* 0x000fe200078efcff */
[----:B------:R-:W-:Y:S01]  /*63e0*/  FFMA.FTZ R67, R118, R119, R67 ;  /* 0x0000007776437223 */ /* 0x000fe20000010043 */
[----:B------:R-:W-:Y:S01]  /*63f0*/  FSEL R118, RZ, 1, P3 ;  /* 0x3f800000ff767808 */ /* 0x000fe20001800000 */
[----:B------:R-:W1:Y:S01]  /*6400*/  LDS.U16 R119, [R90+0xd800] ;  /* 0x00d800005a777984 */ /* 0x000e620000000400 */
[----:B------:R-:W-:-:S02]  /*6410*/  LOP3.LUT R187, R187, R188, RZ, 0xfc, !PT ;  /* 0x000000bcbbbb7212 */ /* 0x000fc400078efcff */
[----:B------:R-:W-:Y:S01]  /*6420*/  LOP3.LUT R161, R161, R162, RZ, 0xfc, !PT ;  /* 0x000000a2a1a17212 */ /* 0x000fe200078efcff */
[----:B------:R-:W-:Y:S01]  /*6430*/  FFMA.FTZ R117, R118, R117, R67 ;  /* 0x0000007576757223 */ /* 0x000fe20000010043 */
[C---:B------:R-:W-:Y:S01]  /*6440*/  LOP3.LUT R67, R64.reuse, R247, RZ, 0x30, !PT ;  /* 0x000000f740437212 */ /* 0x040fe200078e30ff */
[----:B------:R-:W-:Y:S01]  /*6450*/  HADD2.F32 R247, -RZ, R247.H0_H0 ;  /* 0x200000f7fff77230 */ /* 0x000fe20000004100 */
[----:B------:R-:W-:Y:S02]  /*6460*/  LOP3.LUT R237, R237, R238, RZ, 0xfc, !PT ;  /* 0x000000eeeded7212 */ /* 0x000fe400078efcff */
[----:B------:R-:W-:Y:S02]  /*6470*/  PRMT R118, R67, 0x9910, RZ ;  /* 0x0000991043767816 */ /* 0x000fe400000000ff */
[----:B0-----:R-:W-:Y:S01]  /*6480*/  LOP3.LUT R67, R64, R121, RZ, 0x30, !PT ;  /* 0x0000007940437212 */ /* 0x001fe200078e30ff */
[----:B------:R-:W-:Y:S01]  /*6490*/  HADD2.F32 R121, -RZ, R121.H0_H0 ;  /* 0x20000079ff797230 */ /* 0x000fe20000004100 */
[----:B------:R-:W-:-:S02]  /*64a0*/  LOP3.LUT R186, R186, R187, RZ, 0xfc, !PT ;  /* 0x000000bbbaba7212 */ /* 0x000fc400078efcff */
[----:B------:R-:W-:Y:S02]  /*64b0*/  PRMT R120, R67, 0x9910, RZ ;  /* 0x0000991043787816 */ /* 0x000fe400000000ff */
[----:B------:R-:W-:Y:S02]  /*64c0*/  SEL R67, RZ, 0x20, P2 ;  /* 0x00000020ff437807 */ /* 0x000fe40001000000 */
[----:B------:R-:W-:Y:S01]  /*64d0*/  ISETP.NE.AND P2, PT, R118, RZ, PT ;  /* 0x000000ff7600720c */ /* 0x000fe20003f45270 */
[----:B------:R-:W-:Y:S01]  /*64e0*/  IMAD.MOV.U32 R118, RZ, RZ, R120 ;  /* 0x000000ffff767224 */ /* 0x000fe200078e0078 */
[----:B------:R-:W-:Y:S02]  /*64f0*/  LOP3.LUT R67, R67, R66, R127, 0xfe, !PT ;  /* 0x0000004243437212 */ /* 0x000fe400078efe7f */
[----:B------:R-:W-:Y:S02]  /*6500*/  LOP3.LUT R160, R160, R161, RZ, 0xfc, !PT ;  /* 0x000000a1a0a07212 */ /* 0x000fe400078efcff */
[----:B------:R-:W-:-:S02]  /*6510*/  ISETP.NE.AND P0, PT, R118, RZ, PT ;  /* 0x000000ff7600720c */ /* 0x000fc40003f05270 */
[----:B------:R-:W-:Y:S02]  /*6520*/  FSEL R118, RZ, 1, P2 ;  /* 0x3f800000ff767808 */ /* 0x000fe40001000000 */
[----:B------:R-:W-:Y:S02]  /*6530*/  LOP3.LUT R122, R122, R67, RZ, 0xfc, !PT ;  /* 0x000000437a7a7212 */ /* 0x000fe400078efcff */
[----:B------:R-:W-:Y:S01]  /*6540*/  LOP3.LUT R133, R236, R237, RZ, 0xfc, !PT ;  /* 0x000000edec857212 */ /* 0x000fe200078efcff */
[----:B------:R-:W-:Y:S01]  /*6550*/  FFMA.FTZ R118, R118, R247, R117 ;  /* 0x000000f776767223 */ /* 0x000fe20000010075 */
[----:B------:R-:W-:Y:S01]  /*6560*/  FSEL R117, RZ, 1, P0 ;  /* 0x3f800000ff757808 */ /* 0x000fe20000000000 */
[----:B------:R-:W0:Y:S01]  /*6570*/  LDS.U16 R247, [R90+0xda00] ;  /* 0x00da00005af77984 */ /* 0x000e220000000400 */
[----:B------:R-:W-:Y:S02]  /*6580*/  LOP3.LUT R185, R185, R186, RZ, 0xfc, !PT ;  /* 0x000000bab9b97212 */ /* 0x000fe400078efcff */
[----:B------:R-:W-:Y:S01]  /*6590*/  LOP3.LUT R159, R159, R160, RZ, 0xfc, !PT ;  /* 0x000000a09f9f7212 */ /* 0x000fe200078efcff */
[----:B------:R-:W-:Y:S01]  /*65a0*/  FFMA.FTZ R118, R117, R121, R118 ;  /* 0x0000007975767223 */ /* 0x000fe20000010076 */
[----:B------:R-:W-:-:S02]  /*65b0*/  LOP3.LUT R117, R64, R249, RZ, 0x30, !PT ;  /* 0x000000f940757212 */ /* 0x000fc400078e30ff */
[----:B------:R-:W-:Y:S02]  /*65c0*/  SEL R121, RZ, 0x80, P5 ;  /* 0x00000080ff797807 */ /* 0x000fe40002800000 */
[----:B------:R-:W-:Y:S02]  /*65d0*/  PRMT R120, R117, 0x9910, RZ ;  /* 0x0000991075787816 */ /* 0x000fe400000000ff */
[----:B-1----:R-:W-:Y:S02]  /*65e0*/  LOP3.LUT R117, R64, R119, RZ, 0x30, !PT ;  /* 0x0000007740757212 */ /* 0x002fe400078e30ff */
[----:B------:R-:W-:Y:S02]  /*65f0*/  ISETP.NE.AND P5, PT, R120, RZ, PT ;  /* 0x000000ff7800720c */ /* 0x000fe40003fa5270 */
[----:B------:R-:W-:Y:S02]  /*6600*/  PRMT R117, R117, 0x9910, RZ ;  /* 0x0000991075757816 */ /* 0x000fe400000000ff */
[----:B------:R-:W-:-:S02]  /*6610*/  SEL R120, RZ, 0x100, P3 ;  /* 0x00000100ff787807 */ /* 0x000fc40001800000 */
[----:B------:R-:W-:Y:S02]  /*6620*/  ISETP.NE.AND P3, PT, R117, RZ, PT ;  /* 0x000000ff7500720c */ /* 0x000fe40003f65270 */
[----:B------:R-:W1:Y:S01]  /*6630*/  LDS.U16 R117, [R90+0xdc00] ;  /* 0x00dc00005a757984 */ /* 0x000e620000000400 */
[----:B------:R-:W-:Y:S02]  /*6640*/  FSEL R249, RZ, 1, P5 ;  /* 0x3f800000fff97808 */ /* 0x000fe40002800000 */
[----:B------:R-:W-:Y:S02]  /*6650*/  SEL R116, RZ, 0x1000, P3 ;  /* 0x00001000ff747807 */ /* 0x000fe40001800000 */
[----:B------:R-:W-:Y:S01]  /*6660*/  LOP3.LUT R121, R121, R122, RZ, 0xfc, !PT ;  /* 0x0000007a79797212 */ /* 0x000fe200078efcff */
[----:B------:R-:W-:Y:S01]  /*6670*/  FFMA.FTZ R118, R249, R248, R118 ;  /* 0x000000f8f9767223 */ /* 0x000fe20000010076 */
[----:B------:R-:W-:Y:S01]  /*6680*/  HADD2.F32 R248, -RZ, R119.H0_H0 ;  /* 0x20000077fff87230 */ /* 0x000fe20000004100 */
[----:B------:R-:W-:Y:S01]  /*6690*/  FSEL R119, RZ, 1, P3 ;  /* 0x3f800000ff777808 */ /* 0x000fe20001800000 */
[----:B------:R-:W2:Y:S01]  /*66a0*/  LDS.U16 R249, [R90+0xde00] ;  /* 0x00de00005af97984 */ /* 0x000ea20000000400 */
[----:B------:R-:W-:-:S02]  /*66b0*/  LOP3.LUT R120, R120, R121, RZ, 0xfc, !PT ;  /* 0x0000007978787212 */ /* 0x000fc400078efcff */
[----:B------:R-:W-:Y:S01]  /*66c0*/  LOP3.LUT R132, R132, R133, RZ, 0xfc, !PT ;  /* 0x0000008584847212 */ /* 0x000fe200078efcff */
[----:B------:R-:W-:Y:S01]  /*66d0*/  FFMA.FTZ R118, R119, R248, R118 ;  /* 0x000000f877767223 */ /* 0x000fe20000010076 */
[----:B------:R-:W-:Y:S02]  /*66e0*/  LOP3.LUT R184, R184, R185, RZ, 0xfc, !PT ;  /* 0x000000b9b8b87212 */ /* 0x000fe400078efcff */
[----:B------:R-:W-:Y:S02]  /*66f0*/  LOP3.LUT R158, R158, R159, RZ, 0xfc, !PT ;  /* 0x0000009f9e9e7212 */ /* 0x000fe400078efcff */
[----:B------:R-:W-:Y:S02]  /*6700*/  LOP3.LUT R236, R131, R132, RZ, 0xfc, !PT ;  /* 0x0000008483ec7212 */ /* 0x000fe400078efcff */
[----:B0-----:R-:W-:Y:S02]  /*6710*/  LOP3.LUT R119, R64, R247, RZ, 0x30, !PT ;  /* 0x000000f740777212 */ /* 0x001fe400078e30ff */
[----:B------:R-:W-:-:S02]  /*6720*/  LOP3.LUT R183, R183, R184, RZ, 0xfc, !PT ;  /* 0x000000b8b7b77212 */ /* 0x000fc400078efcff */
[----:B------:R-:W-:Y:S02]  /*6730*/  PRMT R248, R119, 0x9910, RZ ;  /* 0x0000991077f87816 */ /* 0x000fe400000000ff */
[----:B------:R-:W-:Y:S02]  /*6740*/  SEL R119, RZ, 0x200, P2 ;  /* 0x00000200ff777807 */ /* 0x000fe40001000000 */
[----:B------:R-:W-:Y:S01]  /*6750*/  ISETP.NE.AND P2, PT, R248, RZ, PT ;  /* 0x000000fff800720c */ /* 0x000fe20003f45270 */
[----:B------:R-:W-:Y:S01]  /*6760*/  HADD2.F32 R248, -RZ, R247.H0_H0 ;  /* 0x200000f7fff87230 */ /* 0x000fe20000004100 */
[----:B------:R-:W-:Y:S02]  /*6770*/  LOP3.LUT R119, R119, R120, RZ, 0xfc, !PT ;  /* 0x0000007877777212 */ /* 0x000fe400078efcff */
[----:B------:R-:W-:Y:S02]  /*6780*/  FSEL R247, RZ, 1, P2 ;  /* 0x3f800000fff77808 */ /* 0x000fe40001000000 */
[----:B------:R-:W-:-:S02]  /*6790*/  SEL R115, RZ, 0x2000, P2 ;  /* 0x00002000ff737807 */ /* 0x000fc40001000000 */
[----:B------:R-:W-:Y:S01]  /*67a0*/  LOP3.LUT R157, R157, R158, RZ, 0xfc, !PT ;  /* 0x0000009e9d9d7212 */ /* 0x000fe200078efcff */
[----:B------:R-:W-:Y:S01]  /*67b0*/  FFMA.FTZ R247, R247, R248, R118 ;  /* 0x000000f8f7f77223 */ /* 0x000fe20000010076 */
[----:B------:R-:W-:Y:S02]  /*67c0*/  LOP3.LUT R235, R235, R236, RZ, 0xfc, !PT ;  /* 0x000000ecebeb7212 */ /* 0x000fe400078efcff */
[----:B-1----:R-:W-:Y:S01]  /*67d0*/  LOP3.LUT R118, R64, R117, RZ, 0x30, !PT ;  /* 0x0000007540767212 */ /* 0x002fe200078e30ff */
[----:B------:R-:W-:Y:S01]  /*67e0*/  HADD2.F32 R117, -RZ, R117.H0_H0 ;  /* 0x20000075ff757230 */ /* 0x000fe20000004100 */
[----:B------:R-:W-:Y:S02]  /*67f0*/  LOP3.LUT R182, R182, R183, RZ, 0xfc, !PT ;  /* 0x000000b7b6b67212 */ /* 0x000fe400078efcff */
[----:B------:R-:W-:Y:S02]  /*6800*/  PRMT R248, R118, 0x9910, RZ ;  /* 0x0000991076f87816 */ /* 0x000fe400000000ff */
[----:B------:R-:W-:-:S02]  /*6810*/  SEL R118, RZ, 0x400, P0 ;  /* 0x00000400ff767807 */ /* 0x000fc40000000000 */
[----:B------:R-:W-:Y:S02]  /*6820*/  ISETP.NE.AND P0, PT, R248, RZ, PT ;  /* 0x000000fff800720c */ /* 0x000fe40003f05270 */
[----:B------:R-:W-:Y:S02]  /*6830*/  LOP3.LUT R118, R118, R119, RZ, 0xfc, !PT ;  /* 0x0000007776767212 */ /* 0x000fe400078efcff */
[----:B------:R-:W-:Y:S02]  /*6840*/  FSEL R248, RZ, 1, P0 ;  /* 0x3f800000fff87808 */ /* 0x000fe40000000000 */
[----:B------:R-:W-:Y:S02]  /*6850*/  LOP3.LUT R156, R156, R157, RZ, 0xfc, !PT ;  /* 0x0000009d9c9c7212 */ /* 0x000fe400078efcff */
[----:B------:R-:W-:Y:S01]  /*6860*/  LOP3.LUT R234, R234, R235, RZ, 0xfc, !PT ;  /* 0x000000ebeaea7212 */ /* 0x000fe200078efcff */
[----:B------:R-:W-:Y:S01]  /*6870*/  FFMA.FTZ R247, R248, R117, R247 ;  /* 0x00000075f8f77223 */ /* 0x000fe200000100f7 */
[----:B--2---:R-:W-:Y:S01]  /*6880*/  LOP3.LUT R117, R64, R249, RZ, 0x30, !PT ;  /* 0x000000f940757212 */ /* 0x004fe200078e30ff */
[----:B------:R-:W-:Y:S01]  /*6890*/  HADD2.F32 R249, -RZ, R249.H0_H0 ;  /* 0x200000f9fff97230 */ /* 0x000fe20000004100 */
[----:B------:R-:W-:-:S02]  /*68a0*/  LOP3.LUT R181, R181, R182, RZ, 0xfc, !PT ;  /* 0x000000b6b5b57212 */ /* 0x000fc400078efcff */
[----:B------:R-:W-:Y:S02]  /*68b0*/  PRMT R248, R117, 0x9910, RZ ;  /* 0x0000991075f87816 */ /* 0x000fe400000000ff */
[----:B------:R-:W-:Y:S02]  /*68c0*/  SEL R117, RZ, 0x800, P5 ;  /* 0x00000800ff757807 */ /* 0x000fe40002800000 */
[----:B------:R-:W-:Y:S02]  /*68d0*/  ISETP.NE.AND P5, PT, R248, RZ, PT ;  /* 0x000000fff800720c */ /* 0x000fe40003fa5270 */
[----:B------:R-:W-:Y:S02]  /*68e0*/  LOP3.LUT R117, R117, R118, RZ, 0xfc, !PT ;  /* 0x0000007675757212 */ /* 0x000fe400078efcff */
[----:B------:R-:W-:Y:S02]  /*68f0*/  FSEL R248, RZ, 1, P5 ;  /* 0x3f800000fff87808 */ /* 0x000fe40002800000 */
[----:B------:R-:W-:-:S02]  /*6900*/  SEL R113, RZ, 0x8000, P5 ;  /* 0x00008000ff717807 */ /* 0x000fc40002800000 */
[----:B------:R-:W-:Y:S01]  /*6910*/  LOP3.LUT R116, R116, R117, RZ, 0xfc, !PT ;  /* 0x0000007574747212 */ /* 0x000fe200078efcff */
[----:B------:R-:W-:Y:S01]  /*6920*/  FFMA.FTZ R247, R248, R249, R247 ;  /* 0x000000f9f8f77223 */ /* 0x000fe200000100f7 */
[----:B------:R-:W-:Y:S01]  /*6930*/  LOP3.LUT R155, R155, R156, RZ, 0xfc, !PT ;  /* 0x0000009c9b9b7212 */ /* 0x000fe200078efcff */
[----:B------:R-:W0:Y:S01]  /*6940*/  LDS.U16 R249, [R90+0xe000] ;  /* 0x00e000005af97984 */ /* 0x000e220000000400 */
        /* <DEDUP_REMOVED lines=20> */
[----:B0-----:R-:W-:Y:S01]  /*6a90*/  LOP3.LUT R248, R64, R249, RZ, 0x30, !PT ;  /* 0x000000f940f87212 */ /* 0x001fe200078e30ff */
[----:B------:R-:W-:Y:S01]  /*6aa0*/  HADD2.F32 R249, -RZ, R249.H0_H0 ;  /* 0x200000f9fff97230 */ /* 0x000fe20000004100 */
[----:B------:R-:W-:-:S02]  /*6ab0*/  LOP3.LUT R174, R174, R175, RZ, 0xfc, !PT ;  /* 0x000000afaeae7212 */ /* 0x000fc400078efcff */
[----:B------:R-:W-:Y:S02]  /*6ac0*/  PRMT R248, R248, 0x9910, RZ ;  /* 0x00009910f8f87816 */ /* 0x000fe400000000ff */
[----:B------:R-:W-:Y:S02]  /*6ad0*/  LOP3.LUT R148, R148, R149, RZ, 0xfc, !PT ;  /* 0x0000009594947212 */ /* 0x000fe400078efcff */
        /* <DEDUP_REMOVED lines=9> */
[----:B------:R-:W-:Y:S01]  /*6b70*/  LOP3.LUT R172, R172, R173, RZ, 0xfc, !PT ;  /* 0x000000adacac7212 */ /* 0x000fe200078efcff */
[----:B------:R-:W1:Y:S01]  /*6b80*/  LDS.U16 R247, [R90+0xe400] ;  /* 0x00e400005af77984 */ /* 0x000e620000000400 */
        /* <DEDUP_REMOVED lines=10> */
[----:B------:R-:W-:Y:S01]  /*6c30*/  POPC R246, R169 ;  /* 0x000000a900f67309 */ /* 0x000fe20000000000 */
[----:B------:R-:W-:Y:S02]  /*6c40*/  SEL R137, RZ, 0x40000000, P4 ;  /* 0x40000000ff897807 */ /* 0x000fe40002000000 */
[----:B------:R-:W-:-:S04]  /*6c50*/  LOP3.LUT R142, R142, R143, RZ, 0xfc, !PT ;  /* 0x0000008f8e8e7212 */ /* 0x000fc800078efcff */
[----:B------:R-:W-:-:S04]  /*6c60*/  LOP3.LUT R141, R141, R142, RZ, 0xfc, !PT ;  /* 0x0000008e8d8d7212 */ /* 0x000fc800078efcff */
[----:B------:R-:W-:Y:S02]  /*6c70*/  LOP3.LUT R140, R140, R141, RZ, 0xfc, !PT ;  /* 0x0000008d8c8c7212 */ /* 0x000fe400078efcff */
[----:B0-----:R-:W-:Y:S02]  /*6c80*/  LOP3.LUT R114, R64, R249, RZ, 0x30, !PT ;  /* 0x000000f940727212 */ /* 0x001fe400078e30ff */
[----:B------:R-:W-:Y:S02]  /*6c90*/  LOP3.LUT R138, R65, R140, RZ, 0xfc, !PT ;  /* 0x0000008c418a7212 */ /* 0x000fe400078efcff */
[----:B------:R-:W-:Y:S02]  /*6ca0*/  PRMT R114, R114, 0x9910, RZ ;  /* 0x0000991072727816 */ /* 0x000fe400000000ff */
[----:B------:R-:W-:Y:S02]  /*6cb0*/  LOP3.LUT R137, R137, R138, RZ, 0xfc, !PT ;  /* 0x0000008a89897212 */ /* 0x000fe400078efcff */
        /* <DEDUP_REMOVED lines=13> */
[----:B------:R-:W-:Y:S02]  /*6d90*/  FFMA.FTZ R247, R247, R249, R248 ;  /* 0x000000f9f7f77223 */ /* 0x000fe400000100f8 */
[----:B------:R-:W0:Y:S01]  /*6da0*/  LDS.U16 R249, [R90+0xe600] ;  /* 0x00e600005af97984 */ /* 0x000e220000000400 */
[----:B------:R-:W-:Y:S02]  /*6db0*/  LOP3.LUT R112, R112, R113, RZ, 0xfc, !PT ;  /* 0x0000007170707212 */ /* 0x000fe400078efcff */
[----:B0-----:R-:W-:Y:S01]  /*6dc0*/  LOP3.LUT R248, R64, R249, RZ, 0x30, !PT ;  /* 0x000000f940f87212 */ /* 0x001fe200078e30ff */
[----:B------:R-:W-:-:S03]  /*6dd0*/  HADD2.F32 R249, -RZ, R249.H0_H0 ;  /* 0x200000f9fff97230 */ /* 0x000fc60000004100 */
[----:B------:R-:W-:-:S04]  /*6de0*/  PRMT R248, R248, 0x9910, RZ ;  /* 0x00009910f8f87816 */ /* 0x000fc800000000ff */
[----:B------:R-:W-:-:S04]  /*6df0*/  ISETP.NE.AND P5, PT, R248, RZ, PT ;  /* 0x000000fff800720c */ /* 0x000fc80003fa5270 */
[----:B------:R-:W-:Y:S02]  /*6e00*/  FSEL R248, RZ, 1, P5 ;  /* 0x3f800000fff87808 */ /* 0x000fe40002800000 */
[----:B------:R-:W-:-:S03]  /*6e10*/  SEL R109, RZ, 0x80000, P5 ;  /* 0x00080000ff6d7807 */ /* 0x000fc60002800000 */
        /* <DEDUP_REMOVED lines=29> */
[----:B0-----:R-:W-:-:S04]  /*6ff0*/  LOP3.LUT R108, R64, R249, RZ, 0x30, !PT ;  /* 0x000000f9406c7212 */ /* 0x001fc800078e30ff */
[----:B------:R-:W-:-:S04]  /*7000*/  PRMT R108, R108, 0x9910, RZ ;  /* 0x000099106c6c7816 */ /* 0x000fc800000000ff */
        /* <DEDUP_REMOVED lines=11> */
[----:B------:R-:W-:-:S03]  /*70c0*/  LOP3.LUT R107, R107, R108, RZ, 0xfc, !PT ;  /* 0x0000006c6b6b7212 */ /* 0x000fc600078efcff */
        /* <DEDUP_REMOVED lines=14> */
[----:B------:R-:W-:Y:S02]  /*71b0*/  LOP3.LUT R106, R106, R107, RZ, 0xfc, !PT ;  /* 0x0000006b6a6a7212 */ /* 0x000fe400078efcff */
[----:B------:R-:W-:-:S05]  /*71c0*/  FSEL R249, RZ, 1, P0 ;  /* 0x3f800000fff97808 */ /* 0x000fca0000000000 */
[----:B------:R-:W-:Y:S01]  /*71d0*/  FFMA.FTZ R249, R249, R247, R248 ;  /* 0x000000f7f9f97223 */ /* 0x000fe200000100f8 */
[----:B------:R-:W-:Y:S01]  /*71e0*/  LOP3.LUT R248, R104, R103, R105, 0xfe, !PT ;  /* 0x0000006768f87212 */ /* 0x000fe200078efe69 */
[----:B------:R-:W0:Y:S01]  /*71f0*/  LDS.U16 R247, [R90+0xf800] ;  /* 0x00f800005af77984 */ /* 0x000e220000000400 */
[----:B------:R-:W-:Y:S01]  /*7200*/  LOP3.LUT R103, R64, R251, RZ, 0x30, !PT ;  /* 0x000000fb40677212 */ /* 0x000fe200078e30ff */
[----:B------:R-:W-:Y:S01]  /*7210*/  HADD2.F32 R251, -RZ, R251.H0_H0 ;  /* 0x200000fbfffb7230 */ /* 0x000fe20000004100 */
[----:B------:R-:W-:Y:S02]  /*7220*/  SEL R105, RZ, 0x800000, P5 ;  /* 0x00800000ff697807 */ /* 0x000fe40002800000 */
[----:B------:R-:W-:Y:S02]  /*7230*/  PRMT R103, R103, 0x9910, RZ ;  /* 0x0000991067677816 */ /* 0x000fe400000000ff */
[----:B------:R-:W-:Y:S02]  /*7240*/  LOP3.LUT R221, R221, R248, RZ, 0xfc, !PT ;  /* 0x000000f8dddd7212 */ /* 0x000fe400078efcff */
[----:B------:R-:W-:-:S02]  /*7250*/  ISETP.NE.AND P5, PT, R103, RZ, PT ;  /* 0x000000ff6700720c */ /* 0x000fc40003fa5270 */
[----:B------:R-:W-:Y:S02]  /*7260*/  LOP3.LUT R220, R220, R221, RZ, 0xfc, !PT ;  /* 0x000000dddcdc7212 */ /* 0x000fe400078efcff */
[----:B------:R-:W-:Y:S02]  /*7270*/  FSEL R104, RZ, 1, P5 ;  /* 0x3f800000ff687808 */ /* 0x000fe40002800000 */
[----:B------:R-:W-:Y:S02]  /*7280*/  SEL R101, RZ, 0x8000000, P5 ;  /* 0x08000000ff657807 */ /* 0x000fe40002800000 */
[----:B------:R-:W-:Y:S01]  /*7290*/  LOP3.LUT R219, R219, R220, RZ, 0xfc, !PT ;  /* 0x000000dcdbdb7212 */ /* 0x000fe200078efcff */
[----:B------:R-:W-:Y:S01]  /*72a0*/  FFMA.FTZ R249, R104, R251, R249 ;  /* 0x000000fb68f97223 */ /* 0x000fe200000100f9 */
[----:B------:R-:W-:Y:S01]  /*72b0*/  SEL R104, RZ, 0x1000000, P3 ;  /* 0x01000000ff687807 */ /* 0x000fe20001800000 */
[----:B------:R-:W1:Y:S01]  /*72c0*/  LDS.U16 R251, [R90+0xfa00] ;  /* 0x00fa00005afb7984 */ /* 0x000e620000000400 */
[----:B------:R-:W-:-:S02]  /*72d0*/  LOP3.LUT R218, R218, R219, RZ, 0xfc, !PT ;  /* 0x000000dbdada7212 */ /* 0x000fc400078efcff */
[----:B------:R-:W-:Y:S02]  /*72e0*/  LOP3.LUT R105, R105, R106, RZ, 0xfc, !PT ;  /* 0x0000006a69697212 */ /* 0x000fe400078efcff */
[----:B------:R-:W-:Y:S02]  /*72f0*/  LOP3.LUT R217, R217, R218, RZ, 0xfc, !PT ;  /* 0x000000dad9d97212 */ /* 0x000fe400078efcff */
[----:B------:R-:W-:Y:S02]  /*7300*/  LOP3.LUT R104, R104, R105, RZ, 0xfc, !PT ;  /* 0x0000006968687212 */ /* 0x000fe400078efcff */
        /* <DEDUP_REMOVED lines=9> */
[----:B------:R-:W-:Y:S02]  /*73a0*/  SEL R103, RZ, 0x2000000, P2 ;  /* 0x02000000ff677807 */ /* 0x000fe40001000000 */
[----:B------:R-:W-:Y:S02]  /*73b0*/  FSEL R250, RZ, 1, P3 ;  /* 0x3f800000fffa7808 */ /* 0x000fe40001800000 */
[----:B------:R-:W-:Y:S02]  /*73c0*/  SEL R100, RZ, 0x10000000, P3 ;  /* 0x10000000ff647807 */ /* 0x000fe40001800000 */
[----:B------:R-:W-:Y:S01]  /*73d0*/  LOP3.LUT R211, R211, R212, RZ, 0xfc, !PT ;  /* 0x000000d4d3d37212 */ /* 0x000fe200078efcff */
[----:B------:R-:W-:Y:S01]  /*73e0*/  FFMA.FTZ R249, R250, R247, R249 ;  /* 0x000000f7faf97223 */ /* 0x000fe200000100f9 */
[----:B------:R-:W-:Y:S01]  /*73f0*/  LOP3.LUT R103, R103, R104, RZ, 0xfc, !PT ;  /* 0x0000006867677212 */ /* 0x000fe200078efcff */
[----:B------:R-:W0:Y:S01]  /*7400*/  LDS.U16 R247, [R90+0xfc00] ;  /* 0x00fc00005af77984 */ /* 0x000e220000000400 */
[----:B-1----:R-:W-:Y:S01]  /*7410*/  LOP3.LUT R102, R64, R251, RZ, 0x30, !PT ;  /* 0x000000fb40667212 */ /* 0x002fe200078e30ff */
[----:B------:R-:W-:Y:S01]  /*7420*/  HADD2.F32 R195, -RZ, R251.H0_H0 ;  /* 0x200000fbffc37230 */ /* 0x000fe20000004100 */
[----:B------:R-:W-:-:S02]  /*7430*/  LOP3.LUT R210, R210, R211, RZ, 0xfc, !PT ;  /* 0x000000d3d2d27212 */ /* 0x000fc400078efcff */
[----:B------:R-:W-:Y:S02]  /*7440*/  PRMT R102, R102, 0x9910, RZ ;  /* 0x0000991066667816 */ /* 0x000fe400000000ff */
[----:B------:R-:W-:Y:S02]  /*7450*/  LOP3.LUT R209, R209, R210, RZ, 0xfc, !PT ;  /* 0x000000d2d1d17212 */ /* 0x000fe400078efcff */
[----:B------:R-:W-:Y:S02]  /*7460*/  ISETP.NE.AND P2, PT, R102, RZ, PT ;  /* 0x000000ff6600720c */ /* 0x000fe40003f45270 */
[----:B------:R-:W-:Y:S02]  /*7470*/  LOP3.LUT R208, R208, R209, RZ, 0xfc, !PT ;  /* 0x000000d1d0d07212 */ /* 0x000fe400078efcff */
[----:B------:R-:W-:Y:S02]  /*7480*/  FSEL R102, RZ, 1, P2 ;  /* 0x3f800000ff667808 */ /* 0x000fe40001000000 */
[----:B------:R-:W-:-:S02]  /*7490*/  LOP3.LUT R207, R207, R208, RZ, 0xfc, !PT ;  /* 0x000000d0cfcf7212 */ /* 0x000fc400078efcff */
[----:B------:R-:W-:Y:S01]  /*74a0*/  SEL R99, RZ, 0x20000000, P2 ;  /* 0x20000000ff637807 */ /* 0x000fe20001000000 */
[----:B------:R-:W-:Y:S01]  /*74b0*/  FFMA.FTZ R195, R102, R195, R249 ;  /* 0x000000c366c37223 */ /* 0x000fe200000100f9 */
[----:B------:R-:W-:Y:S02]  /*74c0*/  LOP3.LUT R206, R206, R207, RZ, 0xfc, !PT ;  /* 0x000000cfcece7212 */ /* 0x000fe400078efcff */
[----:B------:R-:W-:Y:S02]  /*74d0*/  ISETP.NE.AND P2, PT, R85, RZ, PT ;  /* 0x000000ff5500720c */ /* 0x000fe40003f45270 */
        /* <DEDUP_REMOVED lines=19> */
[----:B------:R-:W-:Y:S02]  /*7610*/  LOP3.LUT R196, R196, R197, RZ, 0xfc, !PT ;  /* 0x000000c5c4c47212 */ /* 0x000fe400078efcff */
[----:B------:R-:W-:-:S04]  /*7620*/  LOP3.LUT R100, R100, R101, RZ, 0xfc, !PT ;  /* 0x0000006564647212 */ /* 0x000fc800078efcff */
[----:B------:R-:W-:Y:S02]  /*7630*/  LOP3.LUT R99, R99, R100, RZ, 0xfc, !PT ;  /* 0x0000006463637212 */ /* 0x000fe400078efcff */
[----:B0-----:R-:W-:Y:S01]  /*7640*/  LOP3.LUT R64, R64, R247, RZ, 0x30, !PT ;  /* 0x000000f740407212 */ /* 0x001fe200078e30ff */
[----:B------:R-:W-:-:S03]  /*7650*/  HADD2.F32 R247, -RZ, R247.H0_H0 ;  /* 0x200000f7fff77230 */ /* 0x000fc60000004100 */
[----:B------:R-:W-:-:S04]  /*7660*/  PRMT R64, R64, 0x9910, RZ ;  /* 0x0000991040407816 */ /* 0x000fc800000000ff */
[----:B------:R-:W-:-:S04]  /*7670*/  ISETP.NE.AND P5, PT, R64, RZ, PT ;  /* 0x000000ff4000720c */ /* 0x000fc80003fa5270 */
[----:B------:R-:W-:-:S05]  /*7680*/  FSEL R64, RZ, 1, P5 ;  /* 0x3f800000ff407808 */ /* 0x000fca0002800000 */
[----:B------:R-:W-:-:S05]  /*7690*/  FFMA.FTZ R195, R64, R247, R195 ;  /* 0x000000f740c37223 */ /* 0x000fca00000100c3 */
[----:B------:R-:W0:Y:S02]  /*76a0*/  SHFL.DOWN P3, R250, R195, 0x1, 0x1f ;  /* 0x08201f00c3fa7f89 */ /* 0x000e240000060000 */
[----:B0-----:R-:W-:Y:S02]  /*76b0*/  @P3 FADD R250, R195, R250 ;  /* 0x000000fac3fa3221 */ /* 0x001fe40000000000 */
[----:B------:R-:W-:Y:S03]  /*76c0*/  POPC R195, R222 ;  /* 0x000000de00c37309 */ /* 0x000fe60000000000 */
[----:B------:R-:W0:Y:S02]  /*76d0*/  SHFL.DOWN P3, R139, R250, 0x2, 0x1f ;  /* 0x08401f00fa8b7f89 */ /* 0x000e240000060000 */
[----:B0-----:R-:W-:-:S05]  /*76e0*/  @P3 FADD R139, R250, R139 ;  /* 0x0000008bfa8b3221 */ /* 0x001fca0000000000 */
[----:B------:R-:W0:Y:S02]  /*76f0*/  SHFL.DOWN P3, R247, R139, 0x4, 0x1f ;  /* 0x08801f008bf77f89 */ /* 0x000e240000060000 */
[----:B0-----:R-:W-:Y:S02]  /*7700*/  @P3 FADD R247, R139, R247 ;  /* 0x000000f78bf73221 */ /* 0x001fe40000000000 */
[----:B------:R-:W0:Y:S03]  /*7710*/  POPC R139, R196 ;  /* 0x000000c4008b7309 */ /* 0x000e260000000000 */
[----:B------:R-:W1:Y:S01]  /*7720*/  SHFL.DOWN P3, R64, R247, 0x8, 0x1f ;  /* 0x09001f00f7407f89 */ /* 0x000e620000060000 */
        /* <DEDUP_REMOVED lines=18> */
.L_x_425:
[----:B0-----:R-:W-:Y:S05]  /*7850*/  BSYNC B0 ;  /* 0x0000000000007941 */ /* 0x001fea0003800000 */
.L_x_424:
        /* <DEDUP_REMOVED lines=40> */
.L_x_439:
        /* <DEDUP_REMOVED lines=14> */
.L_x_440:
        /* <DEDUP_REMOVED lines=25> */
.L_x_427:
[----:B0-2---:R-:W-:Y:S05]  /*7d50*/  BSYNC B0 ;  /* 0x0000000000007941 */ /* 0x005fea0003800000 */
.L_x_426:
        /* <DEDUP_REMOVED lines=18> */
.L_x_430:
        /* <DEDUP_REMOVED lines=1177> */
.L_x_431:
        /* <DEDUP_REMOVED lines=20> */
.L_x_433:
        /* <DEDUP_REMOVED lines=12> */
.L_x_434:
[----:B------:R-:W-:Y:S01]  /*ca10*/  IADD3 R97, R97, -0x1, RZ ;  /* 0xffffffff61617810 */ /* 0x000fe20007ffe0ff */
[----:B0-----:R-:W-:Y:S05]  /*ca20*/  BRA `(.L_x_435) ;  /* 0xffff52f000007947 */ /* 0x001fea000383ffff */
.L_x_432:
        /* <DEDUP_REMOVED lines=23> */
.L_x_437:
[----:B------:R-:W-:Y:S05]  /*cba0*/  BSYNC B0 ;  /* 0x0000000000007941 */ /* 0x000fea0003800000 */
.L_x_436:
[----:B------:R-:W-:Y:S05]  /*cbb0*/  @P0 EXIT ;  /* 0x000000000000094d */ /* 0x000fea0003800000 */
.L_x_438:
        /* <DEDUP_REMOVED lines=13> */
.L_x_401:
        /* <DEDUP_REMOVED lines=9> */
.L_x_428:
[----:B------:R-:W-:Y:S01]  /*cd20*/  IMAD.MOV.U32 R195, RZ, RZ, R127 ;  /* 0x000000ffffc37224 */ /* 0x000fe200078e007f */
[----:B------:R-:W-:Y:S01]  /*cd30*/  MOV R66, 0xcd80 ;  /* 0x0000cd8000427802 */ /* 0x000fe20000000f00 */
[----:B------:R-:W-:-:S02]  /*cd40*/  IMAD.MOV.U32 R128, RZ, RZ, 0x1 ;  /* 0x00000001ff807424 */ /* 0x000fc400078e00ff */
[----:B------:R-:W-:Y:S02]  /*cd50*/  IMAD.MOV.U32 R246, RZ, RZ, RZ ;  /* 0x000000fffff67224 */ /* 0x000fe400078e00ff */
[----:B------:R-:W-:Y:S02]  /*cd60*/  IMAD.MOV.U32 R247, RZ, RZ, -0x1 ;  /* 0xfffffffffff77424 */ /* 0x000fe400078e00ff */
[----:B------:R-:W-:Y:S05]  /*cd70*/  CALL.REL.NOINC `($__internal_23_$__cuda_sm70_shflsync_up_p) ;  /* 0x0000034000007944 */ /* 0x000fea0003c00000 */
[----:B------:R-:W-:Y:S01]  /*cd80*/  ISETP.EQ.U32.AND P1, PT, R131, 0x1, PT ;  /* 0x000000018300780c */ /* 0x000fe20003f22070 */
[----:B------:R-:W-:Y:S08]  /*cd90*/  BRA `(.L_x_439) ;  /* 0xffffad4000007947 */ /* 0x000ff0000383ffff */
.L_x_429:
[----:B------:R-:W-:Y:S01]  /*cda0*/  IMAD.MOV.U32 R128, RZ, RZ, 0x2 ;  /* 0x00000002ff807424 */ /* 0x000fe200078e00ff */
[----:B------:R-:W-:Y:S01]  /*cdb0*/  MOV R66, 0xcdf0 ;  /* 0x0000cdf000427802 */ /* 0x000fe20000000f00 */
[----:B------:R-:W-:Y:S02]  /*cdc0*/  IMAD.MOV.U32 R246, RZ, RZ, RZ ;  /* 0x000000fffff67224 */ /* 0x000fe400078e00ff */
[----:B------:R-:W-:Y:S02]  /*cdd0*/  IMAD.MOV.U32 R247, RZ, RZ, -0x1 ;  /* 0xfffffffffff77424 */ /* 0x000fe400078e00ff */
[----:B0-----:R-:W-:Y:S05]  /*cde0*/  CALL.REL.NOINC `($__internal_23_$__cuda_sm70_shflsync_up_p) ;  /* 0x000002d000007944 */ /* 0x001fea0003c00000 */
[----:B------:R-:W-:Y:S01]  /*cdf0*/  IMAD.IADD R67, R195, 0x1, R128 ;  /* 0x00000001c3437824 */ /* 0x000fe200078e0280 */
[----:B------:R-:W-:Y:S01]  /*ce00*/  ISETP.NE.U32.AND P1, PT, R131, 0x1, PT ;  /* 0x000000018300780c */ /* 0x000fe20003f25070 */
[----:B------:R-:W-:Y:S01]  /*ce10*/  IMAD.MOV.U32 R246, RZ, RZ, RZ ;  /* 0x000000fffff67224 */ /* 0x000fe200078e00ff */
[----:B------:R-:W-:Y:S01]  /*ce20*/  MOV R66, 0xce70 ;  /* 0x0000ce7000427802 */ /* 0x000fe20000000f00 */
[----:B------:R-:W-:Y:S01]  /*ce30*/  IMAD.MOV.U32 R247, RZ, RZ, -0x1 ;  /* 0xfffffffffff77424 */ /* 0x000fe200078e00ff */
[----:B------:R-:W-:Y:S01]  /*ce40*/  SEL R195, R67, R128, !P1 ;  /* 0x0000008043c37207 */ /* 0x000fe20004800000 */
[----:B------:R-:W-:-:S03]  /*ce50*/  IMAD.MOV.U32 R128, RZ, RZ, 0x4 ;  /* 0x00000004ff807424 */ /* 0x000fc600078e00ff */
[----:B------:R-:W-:Y:S05]  /*ce60*/  CALL.REL.NOINC `($__internal_23_$__cuda_sm70_shflsync_up_p) ;  /* 0x0000025000007944 */ /* 0x000fea0003c00000 */
        /* <DEDUP_REMOVED lines=18> */
[----:B------:R-:W-:Y:S01]  /*cf90*/  IMAD.MOV.U32 R247, RZ, RZ, 0x1f ;  /* 0x0000001ffff77424 */ /* 0x000fe200078e00ff */
[----:B------:R-:W-:Y:S01]  /*cfa0*/  MOV R66, 0xcff0 ;  /* 0x0000cff000427802 */ /* 0x000fe20000000f00 */
[----:B------:R-:W-:Y:S01]  /*cfb0*/  IMAD.MOV.U32 R246, RZ, RZ, 0x1f ;  /* 0x0000001ffff67424 */ /* 0x000fe200078e00ff */
[----:B------:R-:W-:Y:S01]  /*cfc0*/  SEL R131, R67, R128, !P1 ;  /* 0x0000008043837207 */ /* 0x000fe20004800000 */
[----:B------:R-:W-:-:S03]  /*cfd0*/  IMAD.MOV.U32 R248, RZ, RZ, -0x1 ;  /* 0xfffffffffff87424 */ /* 0x000fc600078e00ff */
[----:B------:R-:W-:Y:S05]  /*cfe0*/  CALL.REL.NOINC `($__internal_22_$__cuda_sm70_shflsync_idx_p) ;  /* 0x0000009000007944 */ /* 0x000fea0003c00000 */
[----:B------:R-:W-:Y:S01]  /*cff0*/  IMAD.IADD R127, R131, 0x1, -R127 ;  /* 0x00000001837f7824 */ /* 0x000fe200078e0a7f */
[----:B------:R-:W-:Y:S01]  /*d000*/  MOV R66, 0xd070 ;  /* 0x0000d07000427802 */ /* 0x000fe20000000f00 */
[----:B-1----:R-:W-:-:S02]  /*d010*/  IMAD.MOV.U32 R128, RZ, RZ, R247 ;  /* 0x000000ffff807224 */ /* 0x002fc400078e00f7 */
[----:B0-----:R-:W-:Y:S02]  /*d020*/  IMAD.MOV.U32 R131, RZ, RZ, R91 ;  /* 0x000000ffff837224 */ /* 0x001fe400078e005b */
[----:B------:R-:W-:Y:S02]  /*d030*/  IMAD.MOV.U32 R246, RZ, RZ, RZ ;  /* 0x000000fffff67224 */ /* 0x000fe400078e00ff */
[----:B------:R-:W-:Y:S02]  /*d040*/  IMAD.MOV.U32 R247, RZ, RZ, 0x1f ;  /* 0x0000001ffff77424 */ /* 0x000fe400078e00ff */
[----:B------:R-:W-:Y:S02]  /*d050*/  IMAD.MOV.U32 R248, RZ, RZ, -0x1 ;  /* 0xfffffffffff87424 */ /* 0x000fe400078e00ff */
[----:B------:R-:W-:Y:S05]  /*d060*/  CALL.REL.NOINC `($__internal_22_$__cuda_sm70_shflsync_idx_p) ;  /* 0x0000001000007944 */ /* 0x000fea0003c00000 */
[----:B01----:R-:W-:Y:S05]  /*d070*/  BRA `(.L_x_440) ;  /* 0xffffab4000007947 */ /* 0x003fea000383ffff */
        .weak           $__internal_22_$__cuda_sm70_shflsync_idx_p
        .type           $__internal_22_$__cuda_sm70_shflsync_idx_p,@function
        .size           $__internal_22_$__cuda_sm70_shflsync_idx_p,($__internal_23_$__cuda_sm70_shflsync_up_p - $__internal_22_$__cuda_sm70_shflsync_idx_p)
$__internal_22_$__cuda_sm70_shflsync_idx_p:
[----:B------:R-:W-:Y:S01]  /*d080*/  IMAD.MOV.U32 R67, RZ, RZ, 0x0 ;  /* 0x00000000ff437424 */ /* 0x000fe200078e00ff */
[----:B------:R-:W-:Y:S04]  /*d090*/  WARPSYNC R248 ;  /* 0x000000f800007348 */ /* 0x000fe80003800000 */
[----:B------:R0:W1:Y:S01]  /*d0a0*/  SHFL.IDX PT, R247, R131, R246, R247 ;  /* 0x000000f683f77389 */ /* 0x00006200000e00f7 */
[----:B------:R-:W-:Y:S05]  /*d0b0*/  RET.REL.NODEC R66 `(_ZN17fastertransformer19segmented_topp_impl27segmented_top_p_single_passINS0_28Segmented_topk_kernel_paramsI6__halfiLi256ELi4EEELi160EEEvNS0_20TopKPerSegmentParamsE) ;  /* 0xffff2f4042007950 */ /* 0x000fea0003c3ffff */
        .weak           $__internal_23_$__cuda_sm70_shflsync_up_p
        .type           $__internal_23_$__cuda_sm70_shflsync_up_p,@function
        .size           $__internal_23_$__cuda_sm70_shflsync_up_p,(.L_x_1834 - $__internal_23_$__cuda_sm70_shflsync_up_p)
$__internal_23_$__cuda_sm70_shflsync_up_p:
[----:B------:R-:W-:Y:S04]  /*d0c0*/  WARPSYNC R247 ;  /* 0x000000f700007348 */ /* 0x000fe80003800000 */
[----:B------:R-:W0:Y:S01]  /*d0d0*/  SHFL.UP P1, R128, R195, R128, R246 ;  /* 0x04000080c3807389 */ /* 0x000e2200000200f6 */
[----:B------:R-:W-:Y:S01]  /*d0e0*/  IMAD.MOV.U32 R67, RZ, RZ, 0x0 ;  /* 0x00000000ff437424 */ /* 0x000fe200078e00ff */
[----:B0-----:R-:W-:-:S03]  /*d0f0*/  SEL R131, RZ, 0x1, !P1 ;  /* 0x00000001ff837807 */ /* 0x001fc60004800000 */
[----:B------:R-:W-:Y:S05]  /*d100*/  RET.REL.NODEC R66 `(_ZN17fastertransformer19segmented_topp_impl27segmented_top_p_single_passINS0_28Segmented_topk_kernel_paramsI6__halfiLi256ELi4EEELi160EEEvNS0_20TopKPerSegmentParamsE) ;  /* 0xffff2ef042007950 */ /* 0x000fea0003c3ffff */
.L_x_441:
        /* <DEDUP_REMOVED lines=15> */
.L_x_1834:


//--------------------- .text._ZN17fastertransformer19segmented_topp_impl27segmented_top_p_single_passINS0_28Segmented_topk_kernel_paramsI6__halfiLi256ELi4EEELi128EEEvNS0_20TopKPerSegmentParamsE --------------------------
	.section	.text._ZN17fastertransformer19segmented_topp_impl27segmented_top_p_single_passINS0_28Segmented_topk_kernel_paramsI6__halfiLi256ELi4EEELi128EEEvNS0_20TopKPerSegmentParamsE,"ax",@progbits
	.sectioninfo	@"SHI_REGISTERS=228"
	.align	128
        .global         _ZN17fastertransformer19segmented_topp_impl27segmented_top_p_single_passINS0_28Segmented_topk_kernel_paramsI6__halfiLi256ELi4EEELi128EEEvNS0_20TopKPerSegmentParamsE
        .type           _ZN17fastertransformer19segmented_topp_impl27segmented_top_p_single_passINS0_28Segmented_topk_kernel_paramsI6__halfiLi256ELi4EEELi128EEEvNS0_20TopKPerSegmentParamsE,@function
        .size           _ZN17fastertransformer19segmented_topp_impl27segmented_top_p_single_passINS0_28Segmented_topk_kernel_paramsI6__halfiLi256ELi4EEELi128EEEvNS0_20TopKPerSegmentParamsE,(.L_x_1836 - _ZN17fastertransformer19segmented_topp_impl27segmented_top_p_single_passINS0_28Segmented_topk_kernel_paramsI6__halfiLi256ELi4EEELi128EEEvNS0_20TopKPerSegmentParamsE)
        .other          _ZN17fastertransformer19segmented_topp_impl27segmented_top_p_single_passINS0_28Segmented_topk_kernel_paramsI6__halfiLi256ELi4EEELi128EEEvNS0_20TopKPerSegmentParamsE,@"STO_CUDA_ENTRY STV_DEFAULT"
_ZN17fastertransformer19segmented_topp_impl27segmented_top_p_single_passINS0_28Segmented_topk_kernel_paramsI6__halfiLi256ELi4EEELi128EEEvNS0_20TopKPerSegmentParamsE:
.text._ZN17fastertransformer19segmented_topp_impl27segmented_top_p_single_passINS0_28Segmented_topk_kernel_paramsI6__halfiLi256ELi4EEELi128EEEvNS0_20TopKPerSegmentParamsE:
        /* <DEDUP_REMOVED lines=291> */
.L_x_451:
        /* <DEDUP_REMOVED lines=17> */
.L_x_450:
[----:B------:R-:W-:Y:S05]  /*1340*/  BSYNC B3 ;  /* 0x0000000000037941 */ /* 0x000fea0003800000 */
.L_x_449:
[----:B-----5:R-:W-:Y:S01]  /*1350*/  PRMT R76, R14, 0x7632, R76 ;  /* 0x000076320e4c7816 */ /* 0x020fe2000000004c */
[----:B------:R0:W-:Y:S01]  /*1360*/  STS.U16 [R74+0x64b0], R14 ;  /* 0x0064b00e4a007388 */ /* 0x0001e20000000400 */
[----:B------:R-:W-:-:S03]  /*1370*/  PRMT R77, R15, 0x7632, R77 ;  /* 0x000076320f4d7816 */ /* 0x000fc6000000004d */
[----:B------:R0:W-:Y:S04]  /*1380*/  STS.U16 [R74+0x68b0], R15 ;  /* 0x0068b00f4a007388 */ /* 0x0001e80000000400 */
[----:B------:R0:W-:Y:S04]  /*1390*/  STS.U16 [R74+0x66b0], R76 ;  /* 0x0066b04c4a007388 */ /* 0x0001e80000000400 */
[----:B------:R0:W-:Y:S02]  /*13a0*/  STS.U16 [R74+0x6ab0], R77 ;  /* 0x006ab04d4a007388 */ /* 0x0001e40000000400 */
.L_x_448:
[----:B------:R-:W-:Y:S05]  /*13b0*/  BSYNC B2 ;  /* 0x0000000000027941 */ /* 0x000fea0003800000 */
.L_x_447:
[----:B------:R-:W-:Y:S01]  /*13c0*/  IADD3 R16, R16, 0x8, RZ ;  /* 0x0000000810107810 */ /* 0x000fe20007ffe0ff */
[----:B------:R-:W-:Y:S05]  /*13d0*/  @P2 BRA `(.L_x_451) ;  /* 0xfffffe5000002947 */ /* 0x000fea000383ffff */
.L_x_446:
[----:B------:R-:W-:Y:S05]  /*13e0*/  BSYNC B1 ;  /* 0x0000000000017941 */ /* 0x000fea0003800000 */
.L_x_445:
[----:B------:R-:W-:-:S13]  /*13f0*/  ISETP.GE.U32.AND P0, PT, R75, 0x18, PT ;  /* 0x000000184b00780c */ /* 0x000fda0003f06070 */
[----:B------:R-:W-:Y:S05]  /*1400*/  @!P0 BRA `(.L_x_444) ;  /* 0x0000046000008947 */ /* 0x000fea0003800000 */
[----:B------:R-:W-:Y:S02]  /*1410*/  ISETP.GT.U32.AND P0, PT, R13, 0xf, PT ;  /* 0x0000000f0d00780c */ /* 0x000fe40003f04070 */
.L_x_464:
[----:B------:R-:W-:Y:S01]  /*1420*/  IMAD R78, R16, 0x80, R73 ;  /* 0x00000080104e7824 */ /* 0x000fe200078e0249 */
[----:B------:R-:W-:Y:S01]  /*1430*/  BSSY B1, `(.L_x_452) ;  /* 0x0000022000017945 */ /* 0x000fe20003800000 */
[----:B012---:R-:W-:-:S03]  /*1440*/  IMAD R68, R13, 0x400, R16 ;  /* 0x000004000d447824 */ /* 0x007fc600078e0210 */
[----:B------:R-:W-:Y:S02]  /*1450*/  IADD3 R75, R78, 0x40, RZ ;  /* 0x000000404e4b7810 */ /* 0x000fe40007ffe0ff */
[----:B------:R-:W-:Y:S02]  /*1460*/  LEA R68, R68, 0x4b0, 0x1 ;  /* 0x000004b044447811 */ /* 0x000fe400078e08ff */
[----:B0-----:R-:W-:-:S04]  /*1470*/  IADD3 R15, P1, R3, R75, RZ ;  /* 0x0000004b030f7210 */ /* 0x001fc80007f3e0ff */
        /* <DEDUP_REMOVED lines=9> */
.L_x_455:
[----:B------:R-:W-:Y:S05]  /*1510*/  BSYNC B2 ;  /* 0x0000000000027941 */ /* 0x000fea0003800000 */
.L_x_454:
        /* <DEDUP_REMOVED lines=11> */
.L_x_457:
[----:B-1----:R-:W-:Y:S05]  /*15d0*/  BSYNC B2 ;  /* 0x0000000000027941 */ /* 0x002fea0003800000 */
.L_x_456:
[----:B-----5:R-:W-:Y:S01]  /*15e0*/  PRMT R74, R76, 0x7632, R74 ;  /* 0x000076324c4a7816 */ /* 0x020fe2000000004a */
[----:B------:R1:W-:Y:S01]  /*15f0*/  STS.U16 [R68+0x6600], R80 ;  /* 0x0066005044007388 */ /* 0x0003e20000000400 */
[----:B------:R-:W-:-:S03]  /*1600*/  PRMT R75, R77, 0x7632, R75 ;  /* 0x000076324d4b7816 */ /* 0x000fc6000000004b */
[----:B------:R1:W-:Y:S04]  /*1610*/  STS.U16 [R68+0x6010], R76 ;  /* 0x0060104c44007388 */ /* 0x0003e80000000400 */
[----:B------:R1:W-:Y:S04]  /*1620*/  STS.U16 [R68+0x6410], R77 ;  /* 0x0064104d44007388 */ /* 0x0003e80000000400 */
[----:B------:R1:W-:Y:S04]  /*1630*/  STS.U16 [R68+0x6210], R74 ;  /* 0x0062104a44007388 */ /* 0x0003e80000000400 */
[----:B------:R1:W-:Y:S02]  /*1640*/  STS.U16 [R68+0x6610], R75 ;  /* 0x0066104b44007388 */ /* 0x0003e40000000400 */
.L_x_453:
[----:B------:R-:W-:Y:S05]  /*1650*/  BSYNC B1 ;  /* 0x0000000000017941 */ /* 0x000fea0003800000 */
.L_x_452:
        /* <DEDUP_REMOVED lines=8> */
.L_x_461:
[----:B------:R-:W-:Y:S05]  /*16e0*/  BSYNC B2 ;  /* 0x0000000000027941 */ /* 0x000fea0003800000 */
.L_x_460:
        /* <DEDUP_REMOVED lines=13> */
.L_x_463:
[----:B------:R-:W-:Y:S05]  /*17c0*/  BSYNC B2 ;  /* 0x0000000000027941 */ /* 0x000fea0003800000 */
.L_x_462:
[----:B012--5:R-:W-:Y:S01]  /*17d0*/  PRMT R14, R74, 0x7632, R14 ;  /* 0x000076324a0e7816 */ /* 0x027fe2000000000e */
[----:B------:R0:W-:Y:S01]  /*17e0*/  STS.U16 [R68+0x6030], R74 ;  /* 0x0060304a44007388 */ /* 0x0001e20000000400 */
[----:B------:R-:W-:-:S03]  /*17f0*/  PRMT R15, R75, 0x7632, R15 ;  /* 0x000076324b0f7816 */ /* 0x000fc6000000000f */
[----:B------:R0:W-:Y:S04]  /*1800*/  STS.U16 [R68+0x6430], R75 ;  /* 0x0064304b44007388 */ /* 0x0001e80000000400 */
[----:B------:R0:W-:Y:S04]  /*1810*/  STS.U16 [R68+0x6230], R14 ;  /* 0x0062300e44007388 */ /* 0x0001e80000000400 */
[----:B------:R0:W-:Y:S02]  /*1820*/  STS.U16 [R68+0x6630], R15 ;  /* 0x0066300f44007388 */ /* 0x0001e40000000400 */
.L_x_459:
[----:B------:R-:W-:Y:S05]  /*1830*/  BSYNC B1 ;  /* 0x0000000000017941 */ /* 0x000fea0003800000 */
.L_x_458:
[----:B------:R-:W-:-:S04]  /*1840*/  IADD3 R16, R16, 0x20, RZ ;  /* 0x0000002010107810 */ /* 0x000fc80007ffe0ff */
[----:B------:R-:W-:-:S13]  /*1850*/  ISETP.GE.U32.AND P1, PT, R16, 0x100, PT ;  /* 0x000001001000780c */ /* 0x000fda0003f26070 */
[----:B------:R-:W-:Y:S05]  /*1860*/  @!P1 BRA `(.L_x_464) ;  /* 0xfffffbb000009947 */ /* 0x000fea000383ffff */
.L_x_444:
[----:B0-----:R-:W-:Y:S05]  /*1870*/  BSYNC B0 ;  /* 0x0000000000007941 */ /* 0x001fea0003800000 */
.L_x_443:
[----:B------:R-:W-:Y:S01]  /*1880*/  ISETP.NE.AND P6, PT, R132, RZ, PT ;  /* 0x000000ff8400720c */ /* 0x000fe20003fc5270 */
[----:B-12---:R-:W0:Y:S01]  /*1890*/  S2R R68, SR_LANEID ;  /* 0x0000000000447919 */ /* 0x006e220000000000 */
[----:B-----5:R-:W-:Y:S01]  /*18a0*/  PRMT R15, R65, 0x7610, R15 ;  /* 0x00007610410f7816 */ /* 0x020fe2000000000f */
        /* <DEDUP_REMOVED lines=9> */
[----:B------:R-:W-:Y:S02]  /*1940*/  PRMT R14, R66, 0x7610, R14 ;  /* 0x00007610420e7816 */ /* 0x000fe4000000000e */
[----:B------:R-:W-:Y:S01]  /*1950*/  PRMT R63, R64, 0x7610, R63 ;  /* 0x00007610403f7816 */ /* 0x000fe2000000003f */
[----:B------:R-:W-:Y:S01]  /*1960*/  IMAD.SHL.U32 R81, R65, 0x4, RZ ;  /* 0x0000000441517824 */ /* 0x000fe200078e00ff */
[----:B------:R-:W-:Y:S02]  /*1970*/  LEA R73, R132, 0x4b0, 0x1 ;  /* 0x000004b084497811 */ /* 0x000fe400078e08ff */
[----:B------:R-:W-:Y:S02]  /*1980*/  PRMT R76, RZ, 0x7610, R76 ;  /* 0x00007610ff4c7816 */ /* 0x000fe4000000004c */
[----:B------:R-:W-:-:S02]  /*1990*/  PRMT R77, RZ, 0x7610, R77 ;  /* 0x00007610ff4d7816 */ /* 0x000fc4000000004d */
.L_x_476:
        /* <DEDUP_REMOVED lines=476> */
[----:B-1----:R-:W-:Y:S01]  /*3760*/  LOP3.LUT R152, R64, R93, RZ, 0x30, !PT ;  /* 0x0000005d40987212 */ /* 0x002fe200078e30ff */
        /* <DEDUP_REMOVED lines=17> */
[C---:B--2---:R-:W-:Y:S01]  /*3880*/  LOP3.LUT R151, R64.reuse, R91, RZ, 0x30, !PT ;  /* 0x0000005b40977212 */ /* 0x044fe200078e30ff */
        /* <DEDUP_REMOVED lines=21> */
[----:B------:R-:W2:Y:S01]  /*39e0*/  LDS.U16 R91, [R73+0x7200] ;  /* 0x00720000495b7984 */ /* 0x000ea20000000400 */
[----:B------:R-:W-:Y:S01]  /*39f0*/  PRMT R88, R149, 0x9910, RZ ;  /* 0x0000991095587816 */ /* 0x000fe200000000ff */
[----:B------:R-:W-:Y:S01]  /*3a00*/  FFMA.FTZ R82, R89, R95, R82 ;  /* 0x0000005f59527223 */ /* 0x000fe20000010052 */
[----:B------:R-:W-:Y:S01]  /*3a10*/  PRMT R90, R148, 0x9910, RZ ;  /* 0x00009910945a7816 */ /* 0x000fe200000000ff */
[----:B------:R-:W3:Y:S01]  /*3a20*/  LDS.U16 R95, [R73+0x7400] ;  /* 0x00740000495f7984 */ /* 0x000ee20000000400 */
        /* <DEDUP_REMOVED lines=14> */
[----:B------:R-:W4:Y:S01]  /*3b10*/  LDS.U16 R97, [R73+0x7600] ;  /* 0x0076000049617984 */ /* 0x000f220000000400 */
[----:B------:R-:W-:Y:S01]  /*3b20*/  IMAD.MOV.U32 R87, RZ, RZ, R90 ;  /* 0x000000ffff577224 */ /* 0x000fe200078e005a */
[----:B------:R-:W-:Y:S01]  /*3b30*/  SEL R153, RZ, 0x80000000, P1 ;  /* 0x80000000ff997807 */ /* 0x000fe20000800000 */
[----:B------:R-:W-:Y:S01]  /*3b40*/  FFMA.FTZ R82, R89, R99, R82 ;  /* 0x0000006359527223 */ /* 0x000fe20000010052 */
[----:B------:R-:W-:Y:S01]  /*3b50*/  PRMT R88, R88, 0x9910, RZ ;  /* 0x0000991058587816 */ /* 0x000fe200000000ff */
[----:B------:R-:W5:Y:S01]  /*3b60*/  LDS.U16 R99, [R73+0x7800] ;  /* 0x0078000049637984 */ /* 0x000f620000000400 */
[----:B------:R-:W-:Y:S01]  /*3b70*/  ISETP.NE.AND P1, PT, R87, RZ, PT ;  /* 0x000000ff5700720c */ /* 0x000fe20003f25270 */
[----:B------:R-:W-:Y:S01]  /*3b80*/  HADD2.F32 R103, -RZ, R103.H0_H0 ;  /* 0x20000067ff677230 */ /* 0x000fe20000004100 */
[----:B------:R-:W-:-:S02]  /*3b90*/  SEL R135, RZ, 0x1, P2 ;  /* 0x00000001ff877807 */ /* 0x000fc40001000000 */
[----:B------:R-:W-:Y:S02]  /*3ba0*/  ISETP.NE.AND P2, PT, R88, RZ, PT ;  /* 0x000000ff5800720c */ /* 0x000fe40003f45270 */
[C---:B-1----:R-:W-:Y:S01]  /*3bb0*/  LOP3.LUT R88, R64.reuse, R93, RZ, 0x30, !PT ;  /* 0x0000005d40587212 */ /* 0x042fe200078e30ff */
        /* <DEDUP_REMOVED lines=14> */
[----:B------:R-:W1:Y:S01]  /*3ca0*/  LDS.U16 R103, [R73+0x7c00] ;  /* 0x007c000049677984 */ /* 0x000e620000000400 */
[----:B------:R-:W-:Y:S01]  /*3cb0*/  SEL R145, RZ, 0x4, P4 ;  /* 0x00000004ff917807 */ /* 0x000fe20002000000 */
[----:B------:R-:W-:Y:S01]  /*3cc0*/  IMAD.SHL.U32 R146, R146, 0x2, RZ ;  /* 0x0000000292927824 */ /* 0x000fe200078e00ff */
        /* <DEDUP_REMOVED lines=19> */
[C---:B----4-:R-:W-:Y:S01]  /*3e00*/  LOP3.LUT R88, R64.reuse, R97, RZ, 0x30, !PT ;  /* 0x0000006140587212 */ /* 0x050fe200078e30ff */
[----:B------:R-:W-:Y:S01]  /*3e10*/  HADD2.F32 R97, -RZ, R97.H0_H0 ;  /* 0x20000061ff617230 */ /* 0x000fe20000004100 */
[----:B------:R-:W-:Y:S02]  /*3e20*/  FSEL R87, RZ, 1, P5 ;  /* 0x3f800000ff577808 */ /* 0x000fe40002800000 */
[----:B-----5:R-:W-:Y:S01]  /*3e30*/  LOP3.LUT R90, R64, R99, RZ, 0x30, !PT ;  /* 0x00000063405a7212 */ /* 0x020fe200078e30ff */
        /* <DEDUP_REMOVED lines=13> */
[----:B-1----:R-:W-:Y:S01]  /*3f10*/  LOP3.LUT R90, R64, R103, RZ, 0x30, !PT ;  /* 0x00000067405a7212 */ /* 0x002fe200078e30ff */
        /* <DEDUP_REMOVED lines=27> */
[----:B------:R-:W2:Y:S01]  /*40d0*/  LDS.U16 R101, [R73+0x8a00] ;  /* 0x008a000049657984 */ /* 0x000ea20000000400 */
        /* <DEDUP_REMOVED lines=23> */
[----:B------:R-:W4:Y:S01]  /*4250*/  LDS.U16 R105, [R73+0x9000] ;  /* 0x0090000049697984 */ /* 0x000f220000000400 */
        /* <DEDUP_REMOVED lines=17> */
[----:B------:R-:W1:Y:S01]  /*4370*/  LDS.U16 R95, [R73+0x9400] ;  /* 0x00940000495f7984 */ /* 0x000e620000000400 */
[----:B------:R-:W-:-:S02]  /*4380*/  SEL R138, RZ, 0x4000, P4 ;  /* 0x00004000ff8a7807 */ /* 0x000fc40002000000 */
        /* <DEDUP_REMOVED lines=18> */
[----:B----4-:R-:W-:Y:S01]  /*44b0*/  LOP3.LUT R90, R64, R105, RZ, 0x30, !PT ;  /* 0x00000069405a7212 */ /* 0x010fe200078e30ff */
        /* <DEDUP_REMOVED lines=21> */
[----:B-1----:R-:W-:Y:S01]  /*4610*/  LOP3.LUT R90, R64, R95, RZ, 0x30, !PT ;  /* 0x0000005f405a7212 */ /* 0x002fe200078e30ff */
        /* <DEDUP_REMOVED lines=13> */
[----:B--2---:R-:W-:Y:S01]  /*46f0*/  LOP3.LUT R89, R64, R97, RZ, 0x30, !PT ;  /* 0x0000006140597212 */ /* 0x004fe200078e30ff */
[----:B------:R-:W-:Y:S01]  /*4700*/  HADD2.F32 R97, -RZ, R97.H0_H0 ;  /* 0x20000061ff617230 */ /* 0x000fe20000004100 */
[----:B------:R-:W-:-:S02]  /*4710*/  ISETP.NE.AND P4, PT, R88, RZ, PT ;  /* 0x000000ff5800720c */ /* 0x000fc40003f85270 */
        /* <DEDUP_REMOVED lines=28> */
[----:B------:R-:W3:Y:S01]  /*48e0*/  LDS.U16 R91, [R73+0xa600] ;  /* 0x00a60000495b7984 */ /* 0x000ee20000000400 */
        /* <DEDUP_REMOVED lines=30> */
[----:B------:R-:W2:Y:S01]  /*4ad0*/  LDS.U16 R93, [R73+0xae00] ;  /* 0x00ae0000495d7984 */ /* 0x000ea20000000400 */
[----:B------:R-:W-:Y:S01]  /*4ae0*/  SEL R118, RZ, 0x8000000, P5 ;  /* 0x08000000ff767807 */ /* 0x000fe20002800000 */
[----:B------:R-:W-:Y:S01]  /*4af0*/  IMAD.MOV.U32 R88, RZ, RZ, R89 ;  /* 0x000000ffff587224 */ /* 0x000fe200078e0059 */
[----:B------:R-:W-:Y:S01]  /*4b00*/  FSEL R90, RZ, 1, P4 ;  /* 0x3f800000ff5a7808 */ /* 0x000fe20002000000 */
[----:B------:R-:W-:Y:S01]  /*4b10*/  IMAD.MOV.U32 R89, RZ, RZ, R92 ;  /* 0x000000ffff597224 */ /* 0x000fe200078e005c */
[----:B---3--:R-:W-:Y:S01]  /*4b20*/  LOP3.LUT R110, R64, R91, RZ, 0x30, !PT ;  /* 0x0000005b406e7212 */ /* 0x008fe200078e30ff */
        /* <DEDUP_REMOVED lines=28> */
[----:B-1----:R-:W-:Y:S01]  /*4cf0*/  LOP3.LUT R89, R64, R101, RZ, 0x30, !PT ;  /* 0x0000006540597212 */ /* 0x002fe200078e30ff */
        /* <DEDUP_REMOVED lines=9> */
[C---:B--2---:R-:W-:Y:S01]  /*4d90*/  LOP3.LUT R89, R64.reuse, R93, RZ, 0x30, !PT ;  /* 0x0000005d40597212 */ /* 0x044fe200078e30ff */
        /* <DEDUP_REMOVED lines=18> */
[C---:B---3--:R-:W-:Y:S01]  /*4ec0*/  LOP3.LUT R89, R64.reuse, R95, RZ, 0x30, !PT ;  /* 0x0000005f40597212 */ /* 0x048fe200078e30ff */
        /* <DEDUP_REMOVED lines=348> */
.L_x_466:
[----:B-12---:R-:W-:Y:S05]  /*6490*/  BSYNC B0 ;  /* 0x0000000000007941 */ /* 0x006fea0003800000 */
.L_x_465:
        /* <DEDUP_REMOVED lines=34> */
.L_x_480:
        /* <DEDUP_REMOVED lines=14> */
.L_x_481:
        /* <DEDUP_REMOVED lines=25> */
.L_x_468:
[----:B-1----:R-:W-:Y:S05]  /*6930*/  BSYNC B0 ;  /* 0x0000000000007941 */ /* 0x002fea0003800000 */
.L_x_467:
        /* <DEDUP_REMOVED lines=18> */
.L_x_471:
        /* <DEDUP_REMOVED lines=942> */
.L_x_472:
        /* <DEDUP_REMOVED lines=20> */
.L_x_474:
        /* <DEDUP_REMOVED lines=12> */
.L_x_475:
[----:B------:R-:W-:Y:S01]  /*a740*/  IADD3 R80, R80, -0x1, RZ ;  /* 0xffffffff50507810 */ /* 0x000fe20007ffe0ff */
[----:B0-----:R-:W-:Y:S05]  /*a750*/  BRA `(.L_x_476) ;  /* 0xffff724000007947 */ /* 0x001fea000383ffff */
.L_x_473:
        /* <DEDUP_REMOVED lines=23> */
.L_x_478:
[----:B------:R-:W-:Y:S05]  /*a8d0*/  BSYNC B0 ;  /* 0x0000000000007941 */ /* 0x000fea0003800000 */
.L_x_477:
[----:B------:R-:W-:Y:S05]  /*a8e0*/  @P0 EXIT ;  /* 0x000000000000094d */ /* 0x000fea0003800000 */
.L_x_479:
        /* <DEDUP_REMOVED lines=13> */
.L_x_442:
        /* <DEDUP_REMOVED lines=9> */
.L_x_469:
[----:B------:R-:W-:Y:S01]  /*aa50*/  IMAD.MOV.U32 R134, RZ, RZ, R207 ;  /* 0x000000ffff867224 */ /* 0x000fe200078e00cf */
[----:B------:R-:W-:Y:S01]  /*aa60*/  MOV R64, 0xaab0 ;  /* 0x0000aab000407802 */ /* 0x000fe20000000f00 */
[----:B------:R-:W-:-:S02]  /*aa70*/  IMAD.MOV.U32 R67, RZ, RZ, 0x1 ;  /* 0x00000001ff437424 */ /* 0x000fc400078e00ff */
[----:B------:R-:W-:Y:S02]  /*aa80*/  IMAD.MOV.U32 R127, RZ, RZ, RZ ;  /* 0x000000ffff7f7224 */ /* 0x000fe400078e00ff */
[----:B------:R-:W-:Y:S02]  /*aa90*/  IMAD.MOV.U32 R128, RZ, RZ, -0x1 ;  /* 0xffffffffff807424 */ /* 0x000fe400078e00ff */
[----:B0-----:R-:W-:Y:S05]  /*aaa0*/  CALL.REL.NOINC `($__internal_25_$__cuda_sm70_shflsync_up_p) ;  /* 0x0000035000007944 */ /* 0x001fea0003c00000 */
[----:B------:R-:W-:Y:S01]  /*aab0*/  ISETP.EQ.U32.AND P1, PT, R126, 0x1, PT ;  /* 0x000000017e00780c */ /* 0x000fe20003f22070 */
[----:B------:R-:W-:Y:S01]  /*aac0*/  IMAD.MOV.U32 R64, RZ, RZ, R67 ;  /* 0x000000ffff407224 */ /* 0x000fe200078e0043 */
[----:B------:R-:W-:Y:S07]  /*aad0*/  BRA `(.L_x_480) ;  /* 0xffffbbe000007947 */ /* 0x000fee000383ffff */
.L_x_470:
[----:B------:R-:W-:Y:S01]  /*aae0*/  IMAD.MOV.U32 R67, RZ, RZ, 0x2 ;  /* 0x00000002ff437424 */ /* 0x000fe200078e00ff */
[----:B------:R-:W-:Y:S01]  /*aaf0*/  MOV R64, 0xab30 ;  /* 0x0000ab3000407802 */ /* 0x000fe20000000f00 */
[----:B------:R-:W-:Y:S02]  /*ab00*/  IMAD.MOV.U32 R127, RZ, RZ, RZ ;  /* 0x000000ffff7f7224 */ /* 0x000fe400078e00ff */
[----:B------:R-:W-:Y:S02]  /*ab10*/  IMAD.MOV.U32 R128, RZ, RZ, -0x1 ;  /* 0xffffffffff807424 */ /* 0x000fe400078e00ff */
[----:B01----:R-:W-:Y:S05]  /*ab20*/  CALL.REL.NOINC `($__internal_25_$__cuda_sm70_shflsync_up_p) ;  /* 0x000002d000007944 */ /* 0x003fea0003c00000 */
[----:B------:R-:W-:Y:S01]  /*ab30*/  IMAD.IADD R64, R134, 0x1, R67 ;  /* 0x0000000186407824 */ /* 0x000fe200078e0243 */
[----:B------:R-:W-:Y:S01]  /*ab40*/  ISETP.NE.U32.AND P1, PT, R126, 0x1, PT ;  /* 0x000000017e00780c */ /* 0x000fe20003f25070 */
[----:B------:R-:W-:-:S02]  /*ab50*/  IMAD.MOV.U32 R127, RZ, RZ, RZ ;  /* 0x000000ffff7f7224 */ /* 0x000fc400078e00ff */
[----:B------:R-:W-:Y:S01]  /*ab60*/  IMAD.MOV.U32 R128, RZ, RZ, -0x1 ;  /* 0xffffffffff807424 */ /* 0x000fe200078e00ff */
[----:B------:R-:W-:Y:S01]  /*ab70*/  SEL R134, R64, R67, !P1 ;  /* 0x0000004340867207 */ /* 0x000fe20004800000 */
[----:B------:R-:W-:Y:S01]  /*ab80*/  IMAD.MOV.U32 R67, RZ, RZ, 0x4 ;  /* 0x00000004ff437424 */ /* 0x000fe200078e00ff */
[----:B------:R-:W-:Y:S02]  /*ab90*/  MOV R64, 0xabb0 ;  /* 0x0000abb000407802 */ /* 0x000fe40000000f00 */
[----:B------:R-:W-:Y:S05]  /*aba0*/  CALL.REL.NOINC `($__internal_25_$__cuda_sm70_shflsync_up_p) ;  /* 0x0000025000007944 */ /* 0x000fea0003c00000 */
[----:B------:R-:W-:Y:S01]  /*abb0*/  IMAD.IADD R64, R134, 0x1, R67 ;  /* 0x0000000186407824 */ /* 0x000fe200078e0243 */
[----:B------:R-:W-:Y:S01]  /*abc0*/  ISETP.NE.U32.AND P1, PT, R126, 0x1, PT ;  /* 0x000000017e00780c */ /* 0x000fe20003f25070 */
[----:B------:R-:W-:Y:S02]  /*abd0*/  IMAD.MOV.U32 R127, RZ, RZ, RZ ;  /* 0x000000ffff7f7224 */ /* 0x000fe400078e00ff */
[----:B------:R-:W-:Y:S01]  /*abe0*/  IMAD.MOV.U32 R128, RZ, RZ, -0x1 ;  /* 0xffffffffff807424 */ /* 0x000fe200078e00ff */
[----:B------:R-:W-:Y:S01]  /*abf0*/  SEL R134, R64, R67, !P1 ;  /* 0x0000004340867207 */ /* 0x000fe20004800000 */
[----:B------:R-:W-:Y:S01]  /*ac00*/  IMAD.MOV.U32 R67, RZ, RZ, 0x8 ;  /* 0x00000008ff437424 */ /* 0x000fe200078e00ff */
[----:B------:R-:W-:-:S02]  /*ac10*/  MOV R64, 0xac30 ;  /* 0x0000ac3000407802 */ /* 0x000fc40000000f00 */
[----:B------:R-:W-:Y:S05]  /*ac20*/  CALL.REL.NOINC `($__internal_25_$__cuda_sm70_shflsync_up_p) ;  /* 0x000001d000007944 */ /* 0x000fea0003c00000 */
        /* <DEDUP_REMOVED lines=10> */
[----:B------:R-:W-:Y:S02]  /*acd0*/  IMAD.MOV.U32 R126, RZ, RZ, 0x1f ;  /* 0x0000001fff7e7424 */ /* 0x000fe400078e00ff */
[----:B------:R-:W-:Y:S01]  /*ace0*/  IMAD.MOV.U32 R128, RZ, RZ, 0x1f ;  /* 0x0000001fff807424 */ /* 0x000fe200078e00ff */
[----:B------:R-:W-:Y:S01]  /*acf0*/  SEL R67, R64, R67, !P1 ;  /* 0x0000004340437207 */ /* 0x000fe20004800000 */
[----:B------:R-:W-:Y:S01]  /*ad00*/  IMAD.MOV.U32 R209, RZ, RZ, -0x1 ;  /* 0xffffffffffd17424 */ /* 0x000fe200078e00ff */
[----:B------:R-:W-:-:S02]  /*ad10*/  MOV R64, 0xad30 ;  /* 0x0000ad3000407802 */ /* 0x000fc40000000f00 */
[----:B------:R-:W-:Y:S05]  /*ad20*/  CALL.REL.NOINC `($__internal_24_$__cuda_sm70_shflsync_idx_p) ;  /* 0x0000009000007944 */ /* 0x000fea0003c00000 */
[----:B------:R-:W-:Y:S01]  /*ad30*/  IMAD.IADD R207, R67, 0x1, -R207 ;  /* 0x0000000143cf7824 */ /* 0x000fe200078e0acf */
[----:B------:R-:W-:Y:S01]  /*ad40*/  MOV R64, 0xadb0 ;  /* 0x0000adb000407802 */ /* 0x000fe20000000f00 */
[----:B-1----:R-:W-:-:S02]  /*ad50*/  IMAD.MOV.U32 R127, RZ, RZ, R128 ;  /* 0x000000ffff7f7224 */ /* 0x002fc400078e0080 */
[----:B0-----:R-:W-:Y:S02]  /*ad60*/  IMAD.MOV.U32 R67, RZ, RZ, R74 ;  /* 0x000000ffff437224 */ /* 0x001fe400078e004a */
[----:B------:R-:W-:Y:S02]  /*ad70*/  IMAD.MOV.U32 R128, RZ, RZ, RZ ;  /* 0x000000ffff807224 */ /* 0x000fe400078e00ff */
[----:B------:R-:W-:Y:S02]  /*ad80*/  IMAD.MOV.U32 R126, RZ, RZ, 0x1f ;  /* 0x0000001fff7e7424 */ /* 0x000fe400078e00ff */
[----:B------:R-:W-:Y:S02]  /*ad90*/  IMAD.MOV.U32 R209, RZ, RZ, -0x1 ;  /* 0xffffffffffd17424 */ /* 0x000fe400078e00ff */
[----:B------:R-:W-:Y:S05]  /*ada0*/  CALL.REL.NOINC `($__internal_24_$__cuda_sm70_shflsync_idx_p) ;  /* 0x0000001000007944 */ /* 0x000fea0003c00000 */
[----:B01----:R-:W-:Y:S05]  /*adb0*/  BRA `(.L_x_481) ;  /* 0xffffb9e000007947 */ /* 0x003fea000383ffff */
        .weak           $__internal_24_$__cuda_sm70_shflsync_idx_p
        .type           $__internal_24_$__cuda_sm70_shflsync_idx_p,@function
        .size           $__internal_24_$__cuda_sm70_shflsync_idx_p,($__internal_25_$__cuda_sm70_shflsync_up_p - $__internal_24_$__cuda_sm70_shflsync_idx_p)
$__internal_24_$__cuda_sm70_shflsync_idx_p:
[----:B------:R-:W-:Y:S01]  /*adc0*/  IMAD.MOV.U32 R65, RZ, RZ, 0x0 ;  /* 0x00000000ff417424 */ /* 0x000fe200078e00ff */
[----:B------:R-:W-:Y:S04]  /*add0*/  WARPSYNC R209 ;  /* 0x000000d100007348 */ /* 0x000fe80003800000 */
[----:B------:R0:W1:Y:S01]  /*ade0*/  SHFL.IDX PT, R128, R67, R128, R126 ;  /* 0x0000008043807389 */ /* 0x00006200000e007e */
[----:B------:R-:W-:Y:S05]  /*adf0*/  RET.REL.NODEC R64 `(_ZN17fastertransformer19segmented_topp_impl27segmented_top_p_single_passINS0_28Segmented_topk_kernel_paramsI6__halfiLi256ELi4EEELi128EEEvNS0_20TopKPerSegmentParamsE) ;  /* 0xffff520040007950 */ /* 0x000fea0003c3ffff */
        .weak           $__internal_25_$__cuda_sm70_shflsync_up_p
        .type           $__internal_25_$__cuda_sm70_shflsync_up_p,@function
        .size           $__internal_25_$__cuda_sm70_shflsync_up_p,(.L_x_1836 - $__internal_25_$__cuda_sm70_shflsync_up_p)
$__internal_25_$__cuda_sm70_shflsync_up_p:
[----:B------:R-:W-:Y:S04]  /*ae00*/  WARPSYNC R128 ;  /* 0x0000008000007348 */ /* 0x000fe80003800000 */
[----:B------:R-:W0:Y:S01]  /*ae10*/  SHFL.UP P1, R67, R134, R67, R127 ;  /* 0x0400004386437389 */ /* 0x000e22000002007f */
[----:B------:R-:W-:Y:S01]  /*ae20*/  IMAD.MOV.U32 R65, RZ, RZ, 0x0 ;  /* 0x00000000ff417424 */ /* 0x000fe200078e00ff */
[----:B0-----:R-:W-:-:S03]  /*ae30*/  SEL R126, RZ, 0x1, !P1 ;  /* 0x00000001ff7e7807 */ /* 0x001fc60004800000 */
[----:B------:R-:W-:Y:S05]  /*ae40*/  RET.REL.NODEC R64 `(_ZN17fastertransformer19segmented_topp_impl27segmented_top_p_single_passINS0_28Segmented_topk_kernel_paramsI6__halfiLi256ELi4EEELi128EEEvNS0_20TopKPerSegmentParamsE) ;  /* 0xffff51b040007950 */ /* 0x000fea0003c3ffff */
.L_x_482:
        /* <DEDUP_REMOVED lines=11> */
.L_x_1836:


//--------------------- .text._ZN17fastertransformer19segmented_topp_impl27segmented_top_p_single_passINS0_28Segmented_topk_kernel_paramsI6__halfiLi256ELi4EEELi96EEEvNS0_20TopKPerSegmentParamsE --------------------------
	.section	.text._ZN17fastertransformer19segmented_topp_impl27segmented_top_p_single_passINS0_28Segmented_topk_kernel_paramsI6__halfiLi256ELi4EEELi96EEEvNS0_20TopKPerSegmentParamsE,"ax",@progbits
	.sectioninfo	@"SHI_REGISTERS=181"
	.align	128
        .global         _ZN17fastertransformer19segmented_topp_impl27segmented_top_p_single_passINS0_28Segmented_topk_kernel_paramsI6__halfiLi256ELi4EEELi96EEEvNS0_20TopKPerSegmentParamsE
        .type           _ZN17fastertransformer19segmented_topp_impl27segmented_top_p_single_passINS0_28Segmented_topk_kernel_paramsI6__halfiLi256ELi4EEELi96EEEvNS0_20TopKPerSegmentParamsE,@function
        .size           _ZN17fastertransformer19segmented_topp_impl27segmented_top_p_single_passINS0_28Segmented_topk_kernel_paramsI6__halfiLi256ELi4EEELi96EEEvNS0_20TopKPerSegmentParamsE,(.L_x_1838 - _ZN17fastertransformer19segmented_topp_impl27segmented_top_p_single_passINS0_28Segmented_topk_kernel_paramsI6__halfiLi256ELi4EEELi96EEEvNS0_20TopKPerSegmentParamsE)
        .other          _ZN17fastertransformer19segmented_topp_impl27segmented_top_p_single_passINS0_28Segmented_topk_kernel_paramsI6__halfiLi256ELi4EEELi96EEEvNS0_20TopKPerSegmentParamsE,@"STO_CUDA_ENTRY STV_DEFAULT"
_ZN17fastertransformer19segmented_topp_impl27segmented_top_p_single_passINS0_28Segmented_topk_kernel_paramsI6__halfiLi256ELi4EEELi96EEEvNS0_20TopKPerSegmentParamsE:
.text._ZN17fastertransformer19segmented_topp_impl27segmented_top_p_single_passINS0_28Segmented_topk_kernel_paramsI6__halfiLi256ELi4EEELi96EEEvNS0_20TopKPerSegmentParamsE:
        /* <DEDUP_REMOVED lines=19> */
[----:B------:R-:W-:-:S03]  /*0130*/  CS2R R38, SRZ ;  /* 0x0000000000267805 */ /* 0x000fc6000001ff00 */
        /* <DEDUP_REMOVED lines=20> */
[C---:B------:R-:W-:Y:S01]  /*0280*/  IADD3 R7, R3.reuse, 0x2, RZ ;  /* 0x0000000203077810 */ /* 0x040fe20007ffe0ff */
[----:B------:R-:W-:Y:S01]  /*0290*/  CS2R R40, SRZ ;  /* 0x0000000000287805 */ /* 0x000fe2000001ff00 */
        /* <DEDUP_REMOVED lines=21> */
[----:B------:R0:W5:Y:S01]  /*03f0*/  @!P0 LDG.E.U16 R40, [R4.64+0x4] ;  /* 0x0000040604288981 */ /* 0x000162000c1e1500 */
[C---:B------:R-:W-:Y:S02]  /*0400*/  IADD3 R7, R3.reuse, 0x9, RZ ;  /* 0x0000000903077810 */ /* 0x040fe40007ffe0ff */
[----:B------:R-:W-:Y:S01]  /*0410*/  IADD3 R11, R3, 0x6, RZ ;  /* 0x00000006030b7810 */ /* 0x000fe20007ffe0ff */
[----:B------:R-:W-:Y:S01]  /*0420*/  CS2R R36, SRZ ;  /* 0x0000000000247805 */ /* 0x000fe2000001ff00 */
[-C--:B------:R-:W-:Y:S01]  /*0430*/  ISETP.GE.AND P0, PT, R7, R0.reuse, PT ;  /* 0x000000000700720c */ /* 0x080fe20003f06270 */
[----:B------:R0:W5:Y:S01]  /*0440*/  @!P3 LDG.E.U16 R41, [R4.64+0x8] ;  /* 0x000008060429b981 */ /* 0x000162000c1e1500 */
[----:B------:R-:W-:Y:S02]  /*0450*/  ISETP.GE.AND P6, PT, R11, R0, PT ;  /* 0x000000000b00720c */ /* 0x000fe40003fc6270 */
[C---:B------:R-:W-:Y:S01]  /*0460*/  IADD3 R7, R3.reuse, 0xb, RZ ;  /* 0x0000000b03077810 */ /* 0x040fe20007ffe0ff */
[----:B------:R0:W5:Y:S01]  /*0470*/  @!P1 LDG.E.U16 R38, [R4.64+0x2] ;  /* 0x0000020604269981 */ /* 0x000162000c1e1500 */
        /* <DEDUP_REMOVED lines=163> */
.L_x_492:
        /* <DEDUP_REMOVED lines=17> */
.L_x_491:
[----:B------:R-:W-:Y:S05]  /*0fc0*/  BSYNC B3 ;  /* 0x0000000000037941 */ /* 0x000fea0003800000 */
.L_x_490:
[----:B-----5:R-:W-:Y:S01]  /*0fd0*/  PRMT R62, R4, 0x7632, R62 ;  /* 0x00007632043e7816 */ /* 0x020fe2000000003e */
[----:B------:R0:W-:Y:S01]  /*0fe0*/  STS.U16 [R60+0x64b0], R4 ;  /* 0x0064b0043c007388 */ /* 0x0001e20000000400 */
[----:B------:R-:W-:-:S03]  /*0ff0*/  PRMT R63, R5, 0x7632, R63 ;  /* 0x00007632053f7816 */ /* 0x000fc6000000003f */
[----:B------:R0:W-:Y:S04]  /*1000*/  STS.U16 [R60+0x68b0], R5 ;  /* 0x0068b0053c007388 */ /* 0x0001e80000000400 */
[----:B------:R0:W-:Y:S04]  /*1010*/  STS.U16 [R60+0x66b0], R62 ;  /* 0x0066b03e3c007388 */ /* 0x0001e80000000400 */
[----:B------:R0:W-:Y:S02]  /*1020*/  STS.U16 [R60+0x6ab0], R63 ;  /* 0x006ab03f3c007388 */ /* 0x0001e40000000400 */
.L_x_489:
[----:B------:R-:W-:Y:S05]  /*1030*/  BSYNC B2 ;  /* 0x0000000000027941 */ /* 0x000fea0003800000 */
.L_x_488:
[----:B------:R-:W-:Y:S01]  /*1040*/  IADD3 R7, R7, 0x8, RZ ;  /* 0x0000000807077810 */ /* 0x000fe20007ffe0ff */
[----:B------:R-:W-:Y:S05]  /*1050*/  @P2 BRA `(.L_x_492) ;  /* 0xfffffe5000002947 */ /* 0x000fea000383ffff */
.L_x_487:
[----:B------:R-:W-:Y:S05]  /*1060*/  BSYNC B1 ;  /* 0x0000000000017941 */ /* 0x000fea0003800000 */
.L_x_486:
[----:B------:R-:W-:-:S13]  /*1070*/  ISETP.GE.U32.AND P0, PT, R61, 0x18, PT ;  /* 0x000000183d00780c */ /* 0x000fda0003f06070 */
[----:B------:R-:W-:Y:S05]  /*1080*/  @!P0 BRA `(.L_x_485) ;  /* 0x0000046000008947 */ /* 0x000fea0003800000 */
[----:B------:R-:W-:Y:S02]  /*1090*/  ISETP.GT.U32.AND P0, PT, R2, 0xb, PT ;  /* 0x0000000b0200780c */ /* 0x000fe40003f04070 */
.L_x_505:
[----:B------:R-:W-:Y:S01]  /*10a0*/  IMAD R64, R7, 0x60, R6 ;  /* 0x0000006007407824 */ /* 0x000fe200078e0206 */
[----:B------:R-:W-:Y:S01]  /*10b0*/  BSSY B1, `(.L_x_493) ;  /* 0x0000022000017945 */ /* 0x000fe20003800000 */
[----:B-12---:R-:W-:-:S03]  /*10c0*/  IMAD R59, R2, 0x400, R7 ;  /* 0x00000400023b7824 */ /* 0x006fc600078e0207 */
[----:B0-----:R-:W-:Y:S02]  /*10d0*/  IADD3 R61, R64, 0x30, RZ ;  /* 0x00000030403d7810 */ /* 0x001fe40007ffe0ff */
        /* <DEDUP_REMOVED lines=11> */
.L_x_496:
[----:B------:R-:W-:Y:S05]  /*1190*/  BSYNC B2 ;  /* 0x0000000000027941 */ /* 0x000fea0003800000 */
.L_x_495:
        /* <DEDUP_REMOVED lines=11> */
.L_x_498:
[----:B-1----:R-:W-:Y:S05]  /*1250*/  BSYNC B2 ;  /* 0x0000000000027941 */ /* 0x002fea0003800000 */
.L_x_497:
[----:B-----5:R-:W-:Y:S01]  /*1260*/  PRMT R60, R62, 0x7632, R60 ;  /* 0x000076323e3c7816 */ /* 0x020fe2000000003c */
[----:B------:R1:W-:Y:S01]  /*1270*/  STS.U16 [R65+0x6600], R59 ;  /* 0x0066003b41007388 */ /* 0x0003e20000000400 */
[----:B------:R-:W-:-:S03]  /*1280*/  PRMT R61, R63, 0x7632, R61 ;  /* 0x000076323f3d7816 */ /* 0x000fc6000000003d */
[----:B------:R1:W-:Y:S04]  /*1290*/  STS.U16 [R65+0x6010], R62 ;  /* 0x0060103e41007388 */ /* 0x0003e80000000400 */
[----:B------:R1:W-:Y:S04]  /*12a0*/  STS.U16 [R65+0x6410], R63 ;  /* 0x0064103f41007388 */ /* 0x0003e80000000400 */
[----:B------:R1:W-:Y:S04]  /*12b0*/  STS.U16 [R65+0x6210], R60 ;  /* 0x0062103c41007388 */ /* 0x0003e80000000400 */
[----:B------:R1:W-:Y:S02]  /*12c0*/  STS.U16 [R65+0x6610], R61 ;  /* 0x0066103d41007388 */ /* 0x0003e40000000400 */
.L_x_494:
[----:B------:R-:W-:Y:S05]  /*12d0*/  BSYNC B1 ;  /* 0x0000000000017941 */ /* 0x000fea0003800000 */
.L_x_493:
        /* <DEDUP_REMOVED lines=8> */
.L_x_502:
[----:B------:R-:W-:Y:S05]  /*1360*/  BSYNC B2 ;  /* 0x0000000000027941 */ /* 0x000fea0003800000 */
.L_x_501:
        /* <DEDUP_REMOVED lines=13> */
.L_x_504:
[----:B------:R-:W-:Y:S05]  /*1440*/  BSYNC B2 ;  /* 0x0000000000027941 */ /* 0x000fea0003800000 */
.L_x_503:
[----:B012--5:R-:W-:Y:S01]  /*1450*/  PRMT R4, R60, 0x7632, R4 ;  /* 0x000076323c047816 */ /* 0x027fe20000000004 */
[----:B------:R0:W-:Y:S01]  /*1460*/  STS.U16 [R65+0x6030], R60 ;  /* 0x0060303c41007388 */ /* 0x0001e20000000400 */
[----:B------:R-:W-:-:S03]  /*1470*/  PRMT R5, R61, 0x7632, R5 ;  /* 0x000076323d057816 */ /* 0x000fc60000000005 */
[----:B------:R0:W-:Y:S04]  /*1480*/  STS.U16 [R65+0x6430], R61 ;  /* 0x0064303d41007388 */ /* 0x0001e80000000400 */
[----:B------:R0:W-:Y:S04]  /*1490*/  STS.U16 [R65+0x6230], R4 ;  /* 0x0062300441007388 */ /* 0x0001e80000000400 */
[----:B------:R0:W-:Y:S02]  /*14a0*/  STS.U16 [R65+0x6630], R5 ;  /* 0x0066300541007388 */ /* 0x0001e40000000400 */
.L_x_500:
[----:B------:R-:W-:Y:S05]  /*14b0*/  BSYNC B1 ;  /* 0x0000000000017941 */ /* 0x000fea0003800000 */
.L_x_499:
[----:B------:R-:W-:-:S04]  /*14c0*/  IADD3 R7, R7, 0x20, RZ ;  /* 0x0000002007077810 */ /* 0x000fc80007ffe0ff */
[----:B------:R-:W-:-:S13]  /*14d0*/  ISETP.GE.U32.AND P1, PT, R7, 0x100, PT ;  /* 0x000001000700780c */ /* 0x000fda0003f26070 */
[----:B------:R-:W-:Y:S05]  /*14e0*/  @!P1 BRA `(.L_x_505) ;  /* 0xfffffbb000009947 */ /* 0x000fea000383ffff */
.L_x_485:
[----:B0-----:R-:W-:Y:S05]  /*14f0*/  BSYNC B0 ;  /* 0x0000000000007941 */ /* 0x001fea0003800000 */
.L_x_484:
[C---:B------:R-:W-:Y:S01]  /*1500*/  ISETP.NE.AND P6, PT, R19.reuse, RZ, PT ;  /* 0x000000ff1300720c */ /* 0x040fe20003fc5270 */
[----:B------:R-:W0:Y:S01]  /*1510*/  S2R R134, SR_LANEID ;  /* 0x0000000000867919 */ /* 0x000e220000000000 */
[----:B------:R-:W-:Y:S01]  /*1520*/  SHF.R.S32.HI R2, RZ, 0x1f, R19 ;  /* 0x0000001fff027819 */ /* 0x000fe20000011413 */
[----:B------:R-:W-:Y:S01]  /*1530*/  IMAD.MOV.U32 R66, RZ, RZ, 0xd ;  /* 0x0000000dff427424 */ /* 0x000fe200078e00ff */
[----:B-12---:R-:W-:Y:S01]  /*1540*/  LEA R59, R19, 0x4b0, 0x1 ;  /* 0x000004b0133b7811 */ /* 0x006fe200078e08ff */
[----:B------:R-:W-:Y:S01]  /*1550*/  CS2R R60, SRZ ;  /* 0x00000000003c7805 */ /* 0x000fe2000001ff00 */
[----:B------:R-:W-:Y:S01]  /*1560*/  LEA.HI R2, R2, R19, RZ, 0x5 ;  /* 0x0000001302027211 */ /* 0x000fe200078f28ff */
[----:B------:R-:W-:Y:S01]  /*1570*/  CS2R R64, SRZ ;  /* 0x0000000000407805 */ /* 0x000fe2000001ff00 */
[----:B------:R-:W-:Y:S02]  /*1580*/  PRMT R62, RZ, 0x7610, R62 ;  /* 0x00007610ff3e7816 */ /* 0x000fe4000000003e */
[----:B------:R-:W-:-:S02]  /*1590*/  SHF.R.S32.HI R2, RZ, 0x5, R2 ;  /* 0x00000005ff027819 */ /* 0x000fc40000011402 */
[----:B------:R-:W-:Y:S01]  /*15a0*/  PRMT R63, RZ, 0x7610, R63 ;  /* 0x00007610ff3f7816 */ /* 0x000fe2000000003f */
[----:B------:R-:W-:Y:S02]  /*15b0*/  @!P6 STS [RZ], RZ ;  /* 0x000000ffff00e388 */ /* 0x000fe40000000800 */
[----:B------:R-:W-:Y:S02]  /*15c0*/  IMAD.SHL.U32 R67, R2, 0x4, RZ ;  /* 0x0000000402437824 */ /* 0x000fe400078e00ff */
.L_x_517:
[----:B------:R-:W-:Y:S01]  /*15d0*/  IMAD.MOV.U32 R5, RZ, RZ, 0x1 ;  /* 0x00000001ff057424 */ /* 0x000fe200078e00ff */
[----:B------:R-:W-:Y:S01]  /*15e0*/  LOP3.LUT R2, R66, 0xffff, RZ, 0xc0, !PT ;  /* 0x0000ffff42027812 */ /* 0x000fe200078ec0ff */
[----:B------:R-:W-:Y:S03]  /*15f0*/  BAR.SYNC.DEFER_BLOCKING 0x0 ;  /* 0x0000000000007b1d */ /* 0x000fe60000010000 */
[----:B------:R-:W-:-:S03]  /*1600*/  SHF.L.U32 R5, R5, R2, RZ ;  /* 0x0000000205057219 */ /* 0x000fc600000006ff */
[----:B------:R-:W-:Y:S01]  /*1610*/  BSSY B0, `(.L_x_506) ;  /* 0x0000372000007945 */ /* 0x000fe20003800000 */
[----:B------:R-:W-:-:S04]  /*1620*/  LOP3.LUT R5, R62, R5, RZ, 0xfc, !PT ;  /* 0x000000053e057212 */ /* 0x000fc800078efcff */
[C---:B-----5:R-:W-:Y:S02]  /*1630*/  LOP3.LUT R2, R5.reuse, R39, RZ, 0x30, !PT ;  /* 0x0000002705027212 */ /* 0x060fe400078e30ff */
[C---:B------:R-:W-:Y:S02]  /*1640*/  LOP3.LUT R4, R5.reuse, R38, RZ, 0x30, !PT ;  /* 0x0000002605047212 */ /* 0x040fe400078e30ff */
        /* <DEDUP_REMOVED lines=12> */
[----:B------:R-:W2:Y:S01]  /*1710*/  LDS.U16 R94, [R59+0x6200] ;  /* 0x006200003b5e7984 */ /* 0x000ea20000000400 */
[C---:B------:R-:W-:Y:S02]  /*1720*/  LOP3.LUT R2, R5.reuse, R41, RZ, 0x30, !PT ;  /* 0x0000002905027212 */ /* 0x040fe400078e30ff */
[----:B------:R-:W-:Y:S01]  /*1730*/  ISETP.NE.AND P4, PT, R6, RZ, PT ;  /* 0x000000ff0600720c */ /* 0x000fe20003f85270 */
[----:B------:R-:W-:Y:S01]  /*1740*/  IMAD.MOV.U32 R6, RZ, RZ, R7 ;  /* 0x000000ffff067224 */ /* 0x000fe200078e0007 */
[----:B------:R-:W-:Y:S01]  /*1750*/  ISETP.NE.AND P2, PT, R4, RZ, PT ;  /* 0x000000ff0400720c */ /* 0x000fe20003f45270 */
[----:B------:R-:W3:Y:S01]  /*1760*/  LDS.U16 R96, [R59+0x6400] ;  /* 0x006400003b607984 */ /* 0x000ee20000000400 */
[----:B------:R-:W-:-:S02]  /*1770*/  LOP3.LUT R4, R5, R36, RZ, 0x30, !PT ;  /* 0x0000002405047212 */ /* 0x000fc400078e30ff */
[----:B------:R-:W-:Y:S01]  /*1780*/  PRMT R7, R2, 0x9910, RZ ;  /* 0x0000991002077816 */ /* 0x000fe200000000ff */
[----:B------:R-:W4:Y:S01]  /*1790*/  LDS.U16 R98, [R59+0x6600] ;  /* 0x006600003b627984 */ /* 0x000f220000000400 */
[C---:B------:R-:W-:Y:S02]  /*17a0*/  LOP3.LUT R2, R5.reuse, R42, RZ, 0x30, !PT ;  /* 0x0000002a05027212 */ /* 0x040fe400078e30ff */
[----:B------:R-:W-:Y:S01]  /*17b0*/  PRMT R68, R4, 0x9910, RZ ;  /* 0x0000991004447816 */ /* 0x000fe200000000ff */
[----:B------:R-:W-:Y:S01]  /*17c0*/  IMAD.MOV.U32 R4, RZ, RZ, R7 ;  /* 0x000000ffff047224 */ /* 0x000fe200078e0007 */
[----:B------:R-:W-:Y:S01]  /*17d0*/  PRMT R7, R2, 0x9910, RZ ;  /* 0x0000991002077816 */ /* 0x000fe200000000ff */
[----:B------:R-:W0:Y:S01]  /*17e0*/  LDS.U16 R100, [R59+0x6800] ;  /* 0x006800003b647984 */ /* 0x000e220000000400 */
[----:B------:R-:W-:Y:S01]  /*17f0*/  ISETP.NE.AND P5, PT, R6, RZ, PT ;  /* 0x000000ff0600720c */ /* 0x000fe20003fa5270 */
[----:B------:R-:W-:Y:S01]  /*1800*/  IMAD.MOV.U32 R6, RZ, RZ, R68 ;  /* 0x000000ffff067224 */ /* 0x000fe200078e0044 */
[----:B------:R-:W-:Y:S01]  /*1810*/  LOP3.LUT R2, R5, R35, RZ, 0x30, !PT ;  /* 0x0000002305027212 */ /* 0x000fe200078e30ff */
[----:B------:R-:W0:Y:S01]  /*1820*/  LDS.U16 R104, [R59+0x6c00] ;  /* 0x006c00003b687984 */ /* 0x000e220000000400 */
        /* <DEDUP_REMOVED lines=279> */
[----:B------:R-:W-:Y:S01]  /*29a0*/  HADD2.F32 R70, -RZ, R20.H0_H0 ;  /* 0x20000014ff467230 */ /* 0x000fe20000004100 */
[----:B------:R-:W-:Y:S02]  /*29b0*/  FSEL R69, RZ, 1, P3 ;  /* 0x3f800000ff457808 */ /* 0x000fe40001800000 */
[----:B------:R-:W-:Y:S01]  /*29c0*/  SEL R80, RZ, 0x1, P4 ;  /* 0x00000001ff507807 */ /* 0x000fe20002000000 */
[----:B------:R-:W-:Y:S01]  /*29d0*/  FFMA.FTZ R68, R71, R72, R68 ;  /* 0x0000004847447223 */ /* 0x000fe20000010044 */
[----:B------:R-:W-:Y:S02]  /*29e0*/  ISETP.NE.AND P4, PT, R82, RZ, PT ;  /* 0x000000ff5200720c */ /* 0x000fe40003f85270 */
[----:B------:R-:W-:Y:S01]  /*29f0*/  LOP3.LUT R73, R5, R11, RZ, 0x30, !PT ;  /* 0x0000000b05497212 */ /* 0x000fe200078e30ff */
[----:B------:R-:W-:Y:S01]  /*2a00*/  FFMA.FTZ R68, R69, R70, R68 ;  /* 0x0000004645447223 */ /* 0x000fe20000010044 */
[----:B------:R-:W-:Y:S01]  /*2a10*/  HADD2.F32 R70, -RZ, R58.H0_H0 ;  /* 0x2000003aff467230 */ /* 0x000fe20000004100 */
[----:B------:R-:W-:-:S02]  /*2a20*/  FSEL R69, RZ, 1, P4 ;  /* 0x3f800000ff457808 */ /* 0x000fc40002000000 */
[----:B------:R-:W-:Y:S02]  /*2a30*/  SEL R82, RZ, 0xffffffff, P5 ;  /* 0xffffffffff527807 */ /* 0x000fe40002800000 */
[----:B------:R-:W-:Y:S01]  /*2a40*/  LOP3.LUT R71, R5, R12, RZ, 0x30, !PT ;  /* 0x0000000c05477212 */ /* 0x000fe200078e30ff */
[----:B------:R-:W-:Y:S01]  /*2a50*/  FFMA.FTZ R68, R69, R70, R68 ;  /* 0x0000004645447223 */ /* 0x000fe20000010044 */
[----:B------:R-:W-:Y:S01]  /*2a60*/  LOP3.LUT R72, R5, R13, RZ, 0x30, !PT ;  /* 0x0000000d05487212 */ /* 0x000fe200078e30ff */
[----:B------:R-:W-:Y:S01]  /*2a70*/  HADD2.F32 R70, -RZ, R10.H0_H0 ;  /* 0x2000000aff467230 */ /* 0x000fe20000004100 */
[----:B------:R-:W-:Y:S02]  /*2a80*/  ISETP.NE.AND P5, PT, R84, RZ, PT ;  /* 0x000000ff5400720c */ /* 0x000fe40003fa5270 */
[----:B------:R-:W-:Y:S02]  /*2a90*/  PRMT R73, R73, 0x9910, RZ ;  /* 0x0000991049497816 */ /* 0x000fe400000000ff */
[----:B------:R-:W-:-:S02]  /*2aa0*/  SEL R84, RZ, 0x4, P0 ;  /* 0x00000004ff547807 */ /* 0x000fc40000000000 */
[----:B------:R-:W-:Y:S02]  /*2ab0*/  PRMT R71, R71, 0x9910, RZ ;  /* 0x0000991047477816 */ /* 0x000fe400000000ff */
[----:B------:R-:W-:Y:S02]  /*2ac0*/  PRMT R72, R72, 0x9910, RZ ;  /* 0x0000991048487816 */ /* 0x000fe400000000ff */
[----:B------:R-:W-:Y:S02]  /*2ad0*/  ISETP.NE.AND P0, PT, R73, RZ, PT ;  /* 0x000000ff4900720c */ /* 0x000fe40003f05270 */
[----:B------:R-:W-:Y:S02]  /*2ae0*/  FSEL R69, RZ, 1, P5 ;  /* 0x3f800000ff457808 */ /* 0x000fe40002800000 */
[----:B------:R-:W-:Y:S02]  /*2af0*/  SEL R117, RZ, 0x8, P1 ;  /* 0x00000008ff757807 */ /* 0x000fe40000800000 */
[----:B------:R-:W-:Y:S01]  /*2b00*/  SEL R86, RZ, 0x10, P2 ;  /* 0x00000010ff567807 */ /* 0x000fe20001000000 */
[----:B------:R-:W-:Y:S01]  /*2b10*/  FFMA.FTZ R68, R69, R70, R68 ;  /* 0x0000004645447223 */ /* 0x000fe20000010044 */
[----:B------:R-:W-:Y:S01]  /*2b20*/  ISETP.NE.AND P1, PT, R71, RZ, PT ;  /* 0x000000ff4700720c */ /* 0x000fe20003f25270 */
[----:B------:R-:W-:Y:S01]  /*2b30*/  HADD2.F32 R70, -RZ, R12.H0_H0 ;  /* 0x2000000cff467230 */ /* 0x000fe20000004100 */
[----:B------:R-:W-:Y:S01]  /*2b40*/  ISETP.NE.AND P2, PT, R72, RZ, PT ;  /* 0x000000ff4800720c */ /* 0x000fe20003f45270 */
[----:B------:R-:W-:Y:S01]  /*2b50*/  HADD2.F32 R72, -RZ, R11.H0_H0 ;  /* 0x2000000bff487230 */ /* 0x000fe20000004100 */
[----:B------:R-:W-:-:S02]  /*2b60*/  FSEL R71, RZ, 1, P0 ;  /* 0x3f800000ff477808 */ /* 0x000fc40000000000 */
[----:B------:R-:W-:Y:S02]  /*2b70*/  LOP3.LUT R73, R5, R14, RZ, 0x30, !PT ;  /* 0x0000000e05497212 */ /* 0x000fe400078e30ff */
        /* <DEDUP_REMOVED lines=24> */
[----:B------:R-:W-:Y:S02]  /*2d00*/  LOP3.LUT R69, R5, R18, RZ, 0x30, !PT ;  /* 0x0000001205457212 */ /* 0x000fe400078e30ff */
[----:B------:R-:W-:Y:S02]  /*2d10*/  ISETP.NE.AND P5, PT, R71, RZ, PT ;  /* 0x000000ff4700720c */ /* 0x000fe40003fa5270 */
[----:B-1----:R-:W-:Y:S01]  /*2d20*/  LOP3.LUT R71, R5, R92, RZ, 0x30, !PT ;  /* 0x0000005c05477212 */ /* 0x002fe200078e30ff */
[----:B------:R-:W-:Y:S01]  /*2d30*/  HADD2.F32 R92, -RZ, R92.H0_H0 ;  /* 0x2000005cff5c7230 */ /* 0x000fe20000004100 */
[----:B------:R-:W-:-:S02]  /*2d40*/  PRMT R72, R72, 0x9910, RZ ;  /* 0x0000991048487816 */ /* 0x000fc400000000ff */
[----:B------:R-:W-:Y:S02]  /*2d50*/  PRMT R73, R69, 0x9910, RZ ;  /* 0x0000991045497816 */ /* 0x000fe400000000ff */
[----:B------:R-:W-:Y:S02]  /*2d60*/  FSEL R69, RZ, 1, P5 ;  /* 0x3f800000ff457808 */ /* 0x000fe40002800000 */
[----:B------:R-:W-:Y:S02]  /*2d70*/  SEL R90, RZ, 0x100, P0 ;  /* 0x00000100ff5a7807 */ /* 0x000fe40000000000 */
[----:B------:R-:W-:Y:S01]  /*2d80*/  PRMT R102, R71, 0x9910, RZ ;  /* 0x0000991047667816 */ /* 0x000fe200000000ff */
[----:B------:R-:W-:Y:S01]  /*2d90*/  FFMA.FTZ R68, R69, R70, R68 ;  /* 0x0000004645447223 */ /* 0x000fe20000010044 */
[----:B------:R-:W-:Y:S01]  /*2da0*/  ISETP.NE.AND P0, PT, R72, RZ, PT ;  /* 0x000000ff4800720c */ /* 0x000fe20003f05270 */
[----:B------:R-:W-:Y:S01]  /*2db0*/  HADD2.F32 R72, -RZ, R17.H0_H0 ;  /* 0x20000011ff487230 */ /* 0x000fe20000004100 */
[----:B------:R-:W-:Y:S01]  /*2dc0*/  SEL R125, RZ, 0x200, P1 ;  /* 0x00000200ff7d7807 */ /* 0x000fe20000800000 */
[----:B------:R-:W-:Y:S01]  /*2dd0*/  IMAD.MOV.U32 R69, RZ, RZ, R102 ;  /* 0x000000ffff457224 */ /* 0x000fe200078e0066 */
[----:B------:R-:W-:Y:S01]  /*2de0*/  FSEL R71, RZ, 1, P0 ;  /* 0x3f800000ff477808 */ /* 0x000fe20000000000 */
[----:B------:R-:W1:Y:S01]  /*2df0*/  LDS.U16 R102, [R59+0x6a00] ;  /* 0x006a00003b667984 */ /* 0x000e620000000400 */
[----:B------:R-:W-:Y:S01]  /*2e00*/  ISETP.NE.AND P1, PT, R73, RZ, PT ;  /* 0x000000ff4900720c */ /* 0x000fe20003f25270 */
[----:B------:R-:W-:Y:S01]  /*2e10*/  HADD2.F32 R70, -RZ, R18.H0_H0 ;  /* 0x20000012ff467230 */ /* 0x000fe20000004100 */
[----:B------:R-:W-:Y:S01]  /*2e20*/  SEL R123, RZ, 0x400, P2 ;  /* 0x00000400ff7b7807 */ /* 0x000fe20001000000 */
[----:B------:R-:W-:Y:S01]  /*2e30*/  FFMA.FTZ R68, R71, R72, R68 ;  /* 0x0000004847447223 */ /* 0x000fe20000010044 */
[----:B------:R-:W-:-:S02]  /*2e40*/  ISETP.NE.AND P2, PT, R69, RZ, PT ;  /* 0x000000ff4500720c */ /* 0x000fc40003f45270 */
[----:B--2---:R-:W-:Y:S01]  /*2e50*/  LOP3.LUT R71, R5, R94, RZ, 0x30, !PT ;  /* 0x0000005e05477212 */ /* 0x004fe200078e30ff */
[----:B------:R-:W-:Y:S01]  /*2e60*/  HADD2.F32 R94, -RZ, R94.H0_H0 ;  /* 0x2000005eff5e7230 */ /* 0x000fe20000004100 */
[----:B------:R-:W-:Y:S02]  /*2e70*/  FSEL R69, RZ, 1, P1 ;  /* 0x3f800000ff457808 */ /* 0x000fe40000800000 */
[----:B------:R-:W-:Y:S02]  /*2e80*/  PRMT R73, R71, 0x9910, RZ ;  /* 0x0000991047497816 */ /* 0x000fe400000000ff */
[----:B------:R-:W-:Y:S01]  /*2e90*/  FSEL R71, RZ, 1, P2 ;  /* 0x3f800000ff477808 */ /* 0x000fe20001000000 */
[----:B------:R-:W-:Y:S01]  /*2ea0*/  FFMA.FTZ R68, R69, R70, R68 ;  /* 0x0000004645447223 */ /* 0x000fe20000010044 */
[----:B---3--:R-:W-:Y:S01]  /*2eb0*/  LOP3.LUT R72, R5, R96, RZ, 0x30, !PT ;  /* 0x0000006005487212 */ /* 0x008fe200078e30ff */
[----:B------:R-:W-:Y:S01]  /*2ec0*/  IMAD.MOV.U32 R69, RZ, RZ, R73 ;  /* 0x000000ffff457224 */ /* 0x000fe200078e0049 */
[----:B------:R-:W-:Y:S01]  /*2ed0*/  SEL R129, RZ, 0x800, P3 ;  /* 0x00000800ff817807 */ /* 0x000fe20001800000 */
[----:B------:R-:W-:Y:S01]  /*2ee0*/  FFMA.FTZ R68, R71, R92, R68 ;  /* 0x0000005c47447223 */ /* 0x000fe20000010044 */
[----:B------:R-:W-:Y:S01]  /*2ef0*/  PRMT R70, R72, 0x9910, RZ ;  /* 0x0000991048467816 */ /* 0x000fe200000000ff */
[----:B------:R-:W2:Y:S01]  /*2f00*/  LDS.U16 R92, [R59+0x6e00] ;  /* 0x006e00003b5c7984 */ /* 0x000ea20000000400 */
[----:B------:R-:W-:Y:S01]  /*2f10*/  ISETP.NE.AND P3, PT, R69, RZ, PT ;  /* 0x000000ff4500720c */ /* 0x000fe20003f65270 */
[----:B------:R-:W-:Y:S01]  /*2f20*/  HADD2.F32 R96, -RZ, R96.H0_H0 ;  /* 0x20000060ff607230 */ /* 0x000fe20000004100 */
[----:B------:R-:W-:-:S02]  /*2f30*/  SEL R127, RZ, 0x1000, P4 ;  /* 0x00001000ff7f7807 */ /* 0x000fc40002000000 */
[----:B------:R-:W-:Y:S02]  /*2f40*/  ISETP.NE.AND P4, PT, R70, RZ, PT ;  /* 0x000000ff4600720c */ /* 0x000fe40003f85270 */
[C---:B----4-:R-:W-:Y:S01]  /*2f50*/  LOP3.LUT R70, R5.reuse, R98, RZ, 0x30, !PT ;  /* 0x0000006205467212 */ /* 0x050fe200078e30ff */
[----:B------:R-:W-:Y:S01]  /*2f60*/  HADD2.F32 R98, -RZ, R98.H0_H0 ;  /* 0x20000062ff627230 */ /* 0x000fe20000004100 */
[----:B------:R-:W-:Y:S02]  /*2f70*/  FSEL R69, RZ, 1, P3 ;  /* 0x3f800000ff457808 */ /* 0x000fe40001800000 */
[----:B0-----:R-:W-:Y:S01]  /*2f80*/  LOP3.LUT R72, R5, R100, RZ, 0x30, !PT ;  /* 0x0000006405487212 */ /* 0x001fe200078e30ff */
        /* <DEDUP_REMOVED lines=16> */
[----:B-1----:R-:W-:Y:S01]  /*3090*/  LOP3.LUT R70, R5, R102, RZ, 0x30, !PT ;  /* 0x0000006605467212 */ /* 0x002fe200078e30ff */
[----:B------:R-:W-:Y:S01]  /*30a0*/  HADD2.F32 R102, -RZ, R102.H0_H0 ;  /* 0x20000066ff667230 */ /* 0x000fe20000004100 */
[----:B------:R-:W-:Y:S02]  /*30b0*/  FSEL R69, RZ, 1, P5 ;  /* 0x3f800000ff457808 */ /* 0x000fe40002800000 */
[----:B------:R-:W-:Y:S02]  /*30c0*/  PRMT R70, R70, 0x9910, RZ ;  /* 0x0000991046467816 */ /* 0x000fe400000000ff */
[----:B------:R-:W-:Y:S01]  /*30d0*/  FSEL R71, RZ, 1, P0 ;  /* 0x3f800000ff477808 */ /* 0x000fe20000000000 */
[----:B------:R-:W-:Y:S01]  /*30e0*/  FFMA.FTZ R68, R69, R98, R68 ;  /* 0x0000006245447223 */ /* 0x000fe20000010044 */
[----:B------:R-:W-:Y:S01]  /*30f0*/  PRMT R72, R72, 0x9910, RZ ;  /* 0x0000991048487816 */ /* 0x000fe200000000ff */
[----:B------:R-:W1:Y:S01]  /*3100*/  LDS.U16 R98, [R59+0x7600] ;  /* 0x007600003b627984 */ /* 0x000e620000000400 */
[----:B------:R-:W-:Y:S01]  /*3110*/  IMAD.MOV.U32 R69, RZ, RZ, R70 ;  /* 0x000000ffff457224 */ /* 0x000fe200078e0046 */
[----:B------:R-:W-:Y:S01]  /*3120*/  SEL R137, RZ, 0x8000, P1 ;  /* 0x00008000ff897807 */ /* 0x000fe20000800000 */
[----:B------:R-:W-:Y:S01]  /*3130*/  FFMA.FTZ R68, R71, R100, R68 ;  /* 0x0000006447447223 */ /* 0x000fe20000010044 */
[----:B------:R-:W-:Y:S01]  /*3140*/  SEL R135, RZ, 0x10000, P2 ;  /* 0x00010000ff877807 */ /* 0x000fe20001000000 */
[----:B------:R-:W-:Y:S01]  /*3150*/  IMAD.MOV.U32 R70, RZ, RZ, R72 ;  /* 0x000000ffff467224 */ /* 0x000fe200078e0048 */
[----:B------:R-:W4:Y:S01]  /*3160*/  LDS.U16 R100, [R59+0x7800] ;  /* 0x007800003b647984 */ /* 0x000f220000000400 */
[----:B------:R-:W-:-:S02]  /*3170*/  ISETP.NE.AND P1, PT, R69, RZ, PT ;  /* 0x000000ff4500720c */ /* 0x000fc40003f25270 */
[C---:B------:R-:W-:Y:S01]  /*3180*/  LOP3.LUT R72, R5.reuse, R106, RZ, 0x30, !PT ;  /* 0x0000006a05487212 */ /* 0x040fe200078e30ff */
[----:B------:R-:W-:Y:S01]  /*3190*/  HADD2.F32 R106, -RZ, R106.H0_H0 ;  /* 0x2000006aff6a7230 */ /* 0x000fe20000004100 */
[----:B------:R-:W-:Y:S02]  /*31a0*/  ISETP.NE.AND P2, PT, R70, RZ, PT ;  /* 0x000000ff4600720c */ /* 0x000fe40003f45270 */
        /* <DEDUP_REMOVED lines=13> */
[----:B------:R-:W2:Y:S01]  /*3280*/  LDS.U16 R104, [R59+0x7c00] ;  /* 0x007c00003b687984 */ /* 0x000ea20000000400 */
[----:B------:R-:W-:-:S02]  /*3290*/  SEL R139, RZ, 0x40000, P4 ;  /* 0x00040000ff8b7807 */ /* 0x000fc40002000000 */
[----:B------:R-:W-:Y:S02]  /*32a0*/  ISETP.NE.AND P4, PT, R70, RZ, PT ;  /* 0x000000ff4600720c */ /* 0x000fe40003f85270 */
[C---:B0-----:R-:W-:Y:S01]  /*32b0*/  LOP3.LUT R70, R5.reuse, R94, RZ, 0x30, !PT ;  /* 0x0000005e05467212 */ /* 0x041fe200078e30ff */
        /* <DEDUP_REMOVED lines=8> */
[----:B------:R-:W0:Y:S01]  /*3340*/  LDS.U16 R92, [R59+0x7e00] ;  /* 0x007e00003b5c7984 */ /* 0x000e220000000400 */
        /* <DEDUP_REMOVED lines=8> */
[C---:B-1----:R-:W-:Y:S01]  /*33d0*/  LOP3.LUT R70, R5.reuse, R98, RZ, 0x30, !PT ;  /* 0x0000006205467212 */ /* 0x042fe200078e30ff */
[----:B------:R-:W-:Y:S01]  /*33e0*/  HADD2.F32 R98, -RZ, R98.H0_H0 ;  /* 0x20000062ff627230 */ /* 0x000fe20000004100 */
[----:B------:R-:W-:Y:S02]  /*33f0*/  FSEL R69, RZ, 1, P5 ;  /* 0x3f800000ff457808 */ /* 0x000fe40002800000 */
[----:B----4-:R-:W-:Y:S01]  /*3400*/  LOP3.LUT R72, R5, R100, RZ, 0x30, !PT ;  /* 0x0000006405487212 */ /* 0x010fe200078e30ff */
        /* <DEDUP_REMOVED lines=11> */
[----:B------:R-:W1:Y:S01]  /*34c0*/  LDS.U16 R96, [R59+0x8400] ;  /* 0x008400003b607984 */ /* 0x000e620000000400 */
[----:B------:R-:W-:-:S02]  /*34d0*/  ISETP.NE.AND P1, PT, R69, RZ, PT ;  /* 0x000000ff4500720c */ /* 0x000fc40003f25270 */
        /* <DEDUP_REMOVED lines=11> */
[----:B------:R-:W2:Y:S01]  /*3590*/  LDS.U16 R98, [R59+0x8600] ;  /* 0x008600003b627984 */ /* 0x000ea20000000400 */
[----:B------:R-:W-:Y:S01]  /*35a0*/  FFMA.FTZ R71, R71, R100, R68 ;  /* 0x0000006447477223 */ /* 0x000fe20000010044 */
[----:B------:R-:W-:Y:S01]  /*35b0*/  SEL R153, RZ, 0x800000, P3 ;  /* 0x00800000ff997807 */ /* 0x000fe20001800000 */
[----:B------:R-:W-:Y:S01]  /*35c0*/  IMAD.MOV.U32 R68, RZ, RZ, R72 ;  /* 0x000000ffff447224 */ /* 0x000fe200078e0048 */
[----:B------:R-:W4:Y:S01]  /*35d0*/  LDS.U16 R100, [R59+0x8800] ;  /* 0x008800003b647984 */ /* 0x000f220000000400 */
[----:B------:R-:W-:-:S02]  /*35e0*/  ISETP.NE.AND P3, PT, R69, RZ, PT ;  /* 0x000000ff4500720c */ /* 0x000fc40003f65270 */
[----:B0-----:R-:W-:Y:S01]  /*35f0*/  LOP3.LUT R69, R5, R92, RZ, 0x30, !PT ;  /* 0x0000005c05457212 */ /* 0x001fe200078e30ff */
[----:B------:R-:W-:Y:S01]  /*3600*/  HADD2.F32 R92, -RZ, R92.H0_H0 ;  /* 0x2000005cff5c7230 */ /* 0x000fe20000004100 */
[----:B------:R-:W-:Y:S02]  /*3610*/  SEL R151, RZ, 0x1000000, P4 ;  /* 0x01000000ff977807 */ /* 0x000fe40002000000 */
[----:B------:R-:W-:Y:S02]  /*3620*/  FSEL R70, RZ, 1, P3 ;  /* 0x3f800000ff467808 */ /* 0x000fe40001800000 */
[----:B------:R-:W-:Y:S02]  /*3630*/  ISETP.NE.AND P4, PT, R68, RZ, PT ;  /* 0x000000ff4400720c */ /* 0x000fe40003f85270 */
[----:B------:R-:W-:Y:S01]  /*3640*/  PRMT R72, R69, 0x9910, RZ ;  /* 0x0000991045487816 */ /* 0x000fe200000000ff */
[----:B------:R-:W-:Y:S01]  /*3650*/  FFMA.FTZ R70, R70, R102, R71 ;  /* 0x0000006646467223 */ /* 0x000fe20000010047 */
[----:B---3--:R-:W-:Y:S01]  /*3660*/  LOP3.LUT R68, R5, R106, RZ, 0x30, !PT ;  /* 0x0000006a05447212 */ /* 0x008fe200078e30ff */
[----:B------:R-:W0:Y:S01]  /*3670*/  LDS.U16 R102, [R59+0x8a00] ;  /* 0x008a00003b667984 */ /* 0x000e220000000400 */
        /* <DEDUP_REMOVED lines=8> */
[----:B------:R-:W-:-:S02]  /*3700*/  SEL R120, RZ, 0x4000000, P0 ;  /* 0x04000000ff787807 */ /* 0x000fc40000000000 */
[----:B------:R-:W-:Y:S02]  /*3710*/  FSEL R71, RZ, 1, P5 ;  /* 0x3f800000ff477808 */ /* 0x000fe40002800000 */
[----:B------:R-:W-:Y:S02]  /*3720*/  ISETP.NE.AND P0, PT, R69, RZ, PT ;  /* 0x000000ff4500720c */ /* 0x000fe40003f05270 */
[----:B-1----:R-:W-:Y:S01]  /*3730*/  LOP3.LUT R70, R5, R96, RZ, 0x30, !PT ;  /* 0x0000006005467212 */ /* 0x002fe200078e30ff */
[----:B------:R-:W-:Y:S01]  /*3740*/  FFMA.FTZ R71, R71, R92, R104 ;  /* 0x0000005c47477223 */ /* 0x000fe20000010068 */
[----:B------:R-:W-:Y:S01]  /*3750*/  LOP3.LUT R69, R5, R94, RZ, 0x30, !PT ;  /* 0x0000005e05457212 */ /* 0x000fe200078e30ff */
[----:B------:R-:W1:Y:S01]  /*3760*/  LDS.U16 R104, [R59+0x8e00] ;  /* 0x008e00003b687984 */ /* 0x000e620000000400 */
[----:B------:R-:W-:Y:S01]  /*3770*/  FSEL R72, RZ, 1, P0 ;  /* 0x3f800000ff487808 */ /* 0x000fe20000000000 */
[----:B------:R-:W-:Y:S01]  /*3780*/  HADD2.F32 R94, -RZ, R94.H0_H0 ;  /* 0x2000005eff5e7230 */ /* 0x000fe20000004100 */
[----:B------:R-:W-:Y:S01]  /*3790*/  PRMT R92, R70, 0x9910, RZ ;  /* 0x00009910465c7816 */ /* 0x000fe200000000ff */
[----:B------:R-:W-:Y:S01]  /*37a0*/  HADD2.F32 R96, -RZ, R96.H0_H0 ;  /* 0x20000060ff607230 */ /* 0x000fe20000004100 */
        /* <DEDUP_REMOVED lines=8> */
[C---:B--2---:R-:W-:Y:S01]  /*3830*/  LOP3.LUT R71, R5.reuse, R98, RZ, 0x30, !PT ;  /* 0x0000006205477212 */ /* 0x044fe200078e30ff */
[----:B------:R-:W-:Y:S01]  /*3840*/  HADD2.F32 R98, -RZ, R98.H0_H0 ;  /* 0x20000062ff627230 */ /* 0x000fe20000004100 */
[----:B----4-:R-:W-:Y:S01]  /*3850*/  LOP3.LUT R72, R5, R100, RZ, 0x30, !PT ;  /* 0x0000006405487212 */ /* 0x010fe200078e30ff */
        /* <DEDUP_REMOVED lines=11> */
[----:B------:R-:W2:Y:S01]  /*3910*/  LDS.U16 R106, [R59+0x9200] ;  /* 0x009200003b6a7984 */ /* 0x000ea20000000400 */
[----:B------:R-:W-:Y:S01]  /*3920*/  LOP3.LUT R94, R5, R108, RZ, 0x30, !PT ;  /* 0x0000006c055e7212 */ /* 0x000fe200078e30ff */
        /* <DEDUP_REMOVED lines=15> */
[C---:B-1----:R-:W-:Y:S01]  /*3a20*/  LOP3.LUT R94, R5.reuse, R104, RZ, 0x30, !PT ;  /* 0x00000068055e7212 */ /* 0x042fe200078e30ff */
[----:B------:R-:W-:Y:S01]  /*3a30*/  HADD2.F32 R104, -RZ, R104.H0_H0 ;  /* 0x20000068ff687230 */ /* 0x000fe20000004100 */
[----:B------:R-:W-:Y:S02]  /*3a40*/  ISETP.NE.AND P0, PT, R96, RZ, PT ;  /* 0x000000ff6000720c */ /* 0x000fe40003f05270 */
[----:B------:R-:W-:Y:S02]  /*3a50*/  FSEL R155, RZ, 1, P5 ;  /* 0x3f800000ff9b7808 */ /* 0x000fe40002800000 */
[----:B------:R-:W-:Y:S02]  /*3a60*/  FSEL R157, RZ, 1, P0 ;  /* 0x3f800000ff9d7808 */ /* 0x000fe40000000000 */
[----:B------:R-:W-:Y:S01]  /*3a70*/  LOP3.LUT R96, R5, R118, RZ, 0x30, !PT ;  /* 0x0000007605607212 */ /* 0x000fe200078e30ff */
[----:B------:R-:W-:Y:S01]  /*3a80*/  FFMA.FTZ R100, R155, R102, R100 ;  /* 0x000000669b647223 */ /* 0x000fe20000010064 */
[----:B------:R-:W-:Y:S01]  /*3a90*/  PRMT R94, R94, 0x9910, RZ ;  /* 0x000099105e5e7816 */ /* 0x000fe200000000ff */
[----:B------:R-:W-:Y:S01]  /*3aa0*/  HADD2.F32 R118, -RZ, R118.H0_H0 ;  /* 0x20000076ff767230 */ /* 0x000fe20000004100 */
[----:B------:R-:W-:Y:S01]  /*3ab0*/  PRMT R98, R96, 0x9910, RZ ;  /* 0x0000991060627816 */ /* 0x000fe200000000ff */
[----:B------:R-:W-:Y:S01]  /*3ac0*/  FFMA.FTZ R100, R157, R108, R100 ;  /* 0x0000006c9d647223 */ /* 0x000fe20000010064 */
[----:B------:R-:W-:Y:S01]  /*3ad0*/  SEL R96, RZ, 0xffffffff, P1 ;  /* 0xffffffffff607807 */ /* 0x000fe20000800000 */
[----:B------:R-:W0:Y:S01]  /*3ae0*/  LDS.U16 R108, [R59+0x9a00] ;  /* 0x009a00003b6c7984 */ /* 0x000e220000000400 */
[----:B------:R-:W-:-:S02]  /*3af0*/  ISETP.NE.AND P1, PT, R94, RZ, PT ;  /* 0x000000ff5e00720c */ /* 0x000fc40003f25270 */
[----:B------:R-:W-:Y:S02]  /*3b00*/  SEL R94, RZ, 0x4, P2 ;  /* 0x00000004ff5e7807 */ /* 0x000fe40001000000 */
[----:B------:R-:W-:Y:S02]  /*3b10*/  ISETP.NE.AND P2, PT, R98, RZ, PT ;  /* 0x000000ff6200720c */ /* 0x000fe40003f45270 */
[----:B------:R-:W-:Y:S02]  /*3b20*/  FSEL R155, RZ, 1, P1 ;  /* 0x3f800000ff9b7808 */ /* 0x000fe40000800000 */
[----:B------:R-:W-:Y:S02]  /*3b30*/  FSEL R157, RZ, 1, P2 ;  /* 0x3f800000ff9d7808 */ /* 0x000fe40001000000 */
[----:B--2---:R-:W-:Y:S01]  /*3b40*/  LOP3.LUT R98, R5, R106, RZ, 0x30, !PT ;  /* 0x0000006a05627212 */ /* 0x004fe200078e30ff */
[----:B------:R-:W-:Y:S01]  /*3b50*/  FFMA.FTZ R100, R155, R104, R100 ;  /* 0x000000689b647223 */ /* 0x000fe20000010064 */
[----:B------:R-:W-:Y:S01]  /*3b60*/  LOP3.LUT R102, R5, R136, RZ, 0x30, !PT ;  /* 0x0000008805667212 */ /* 0x000fe200078e30ff */
        /* <DEDUP_REMOVED lines=20> */
[----:B------:R-:W-:Y:S02]  /*3cb0*/  SEL R157, RZ, 0x20, P5 ;  /* 0x00000020ff9d7807 */ /* 0x000fe40002800000 */
[----:B------:R-:W-:Y:S02]  /*3cc0*/  ISETP.NE.AND P5, PT, R102, RZ, PT ;  /* 0x000000ff6600720c */ /* 0x000fe40003fa5270 */
[----:B------:R-:W-:Y:S02]  /*3cd0*/  SEL R100, RZ, 0x40, P0 ;  /* 0x00000040ff647807 */ /* 0x000fe40000000000 */
[----:B0-----:R-:W-:Y:S01]  /*3ce0*/  LOP3.LUT R102, R5, R108, RZ, 0x30, !PT ;  /* 0x0000006c05667212 */ /* 0x001fe200078e30ff */
[----:B------:R-:W-:Y:S01]  /*3cf0*/  HADD2.F32 R108, -RZ, R108.H0_H0 ;  /* 0x2000006cff6c7230 */ /* 0x000fe20000004100 */
[----:B------:R-:W-:-:S02]  /*3d00*/  ISETP.NE.AND P0, PT, R104, RZ, PT ;  /* 0x000000ff6800720c */ /* 0x000fc40003f05270 */
[----:B------:R-:W-:Y:S01]  /*3d10*/  LOP3.LUT R104, R5, R142, RZ, 0x30, !PT ;  /* 0x0000008e05687212 */ /* 0x000fe200078e30ff */
[----:B------:R-:W-:Y:S01]  /*3d20*/  HADD2.F32 R142, -RZ, R142.H0_H0 ;  /* 0x2000008eff8e7230 */ /* 0x000fe20000004100 */
[----:B------:R-:W-:Y:S02]  /*3d30*/  FSEL R159, RZ, 1, P5 ;  /* 0x3f800000ff9f7808 */ /* 0x000fe40002800000 */
[----:B------:R-:W-:Y:S02]  /*3d40*/  PRMT R102, R102, 0x9910, RZ ;  /* 0x0000991066667816 */ /* 0x000fe400000000ff */
[----:B------:R-:W-:Y:S01]  /*3d50*/  PRMT R106, R104, 0x9910, RZ ;  /* 0x00009910686a7816 */ /* 0x000fe200000000ff */
[----:B------:R-:W-:Y:S01]  /*3d60*/  FFMA.FTZ R136, R159, R138, R136 ;  /* 0x0000008a9f887223 */ /* 0x000fe20000010088 */
[----:B------:R-:W-:Y:S02]  /*3d70*/  SEL R104, RZ, 0x80, P1 ;  /* 0x00000080ff687807 */ /* 0x000fe40000800000 */
[----:B------:R-:W-:-:S02]  /*3d80*/  FSEL R161, RZ, 1, P0 ;  /* 0x3f800000ffa17808 */ /* 0x000fc40000000000 */
[----:B------:R-:W-:Y:S02]  /*3d90*/  ISETP.NE.AND P1, PT, R102, RZ, PT ;  /* 0x000000ff6600720c */ /* 0x000fe40003f25270 */
[----:B------:R-:W-:Y:S01]  /*3da0*/  SEL R102, RZ, 0x100, P2 ;  /* 0x00000100ff667807 */ /* 0x000fe20001000000 */
[----:B------:R-:W-:Y:S01]  /*3db0*/  FFMA.FTZ R136, R161, R140, R136 ;  /* 0x0000008ca1887223 */ /* 0x000fe20000010088 */
[----:B------:R-:W-:Y:S02]  /*3dc0*/  ISETP.NE.AND P2, PT, R106, RZ, PT ;  /* 0x000000ff6a00720c */ /* 0x000fe40003f45270 */
[----:B------:R-:W-:Y:S02]  /*3dd0*/  FSEL R159, RZ, 1, P1 ;  /* 0x3f800000ff9f7808 */ /* 0x000fe40000800000 */
[----:B-1----:R-:W-:Y:S01]  /*3de0*/  LOP3.LUT R106, R5, R118, RZ, 0x30, !PT ;  /* 0x00000076056a7212 */ /* 0x002fe200078e30ff */
[----:B------:R-:W-:Y:S01]  /*3df0*/  HADD2.F32 R118, -RZ, R118.H0_H0 ;  /* 0x20000076ff767230 */ /* 0x000fe20000004100 */
[----:B------:R-:W-:Y:S01]  /*3e00*/  FSEL R161, RZ, 1, P2 ;  /* 0x3f800000ffa17808 */ /* 0x000fe20001000000 */
[----:B------:R-:W-:Y:S01]  /*3e10*/  FFMA.FTZ R108, R159, R108, R136 ;  /* 0x0000006c9f6c7223 */ /* 0x000fe20000010088 */
[----:B------:R-:W-:Y:S01]  /*3e20*/  LOP3.LUT R138, R5, R144, RZ, 0x30, !PT ;  /* 0x00000090058a7212 */ /* 0x000fe200078e30ff */
[----:B------:R-:W-:Y:S01]  /*3e30*/  HADD2.F32 R144, -RZ, R144.H0_H0 ;  /* 0x20000090ff907230 */ /* 0x000fe20000004100 */
[----:B------:R-:W-:Y:S01]  /*3e40*/  PRMT R106, R106, 0x9910, RZ ;  /* 0x000099106a6a7816 */ /* 0x000fe200000000ff */
[----:B------:R-:W-:Y:S01]  /*3e50*/  FFMA.FTZ R142, R161, R142, R108 ;  /* 0x0000008ea18e7223 */ /* 0x000fe2000001006c */
[----:B------:R-:W-:-:S02]  /*3e60*/  PRMT R136, R138, 0x9910, RZ ;  /* 0x000099108a887816 */ /* 0x000fc400000000ff */
[----:B------:R-:W-:Y:S02]  /*3e70*/  SEL R108, RZ, 0x200, P3 ;  /* 0x00000200ff6c7807 */ /* 0x000fe40001800000 */
[----:B------:R-:W-:Y:S02]  /*3e80*/  ISETP.NE.AND P3, PT, R106, RZ, PT ;  /* 0x000000ff6a00720c */ /* 0x000fe40003f65270 */
[----:B------:R-:W-:Y:S02]  /*3e90*/  SEL R106, RZ, 0x400, P4 ;  /* 0x00000400ff6a7807 */ /* 0x000fe40002000000 */
[----:B------:R-:W-:Y:S02]  /*3ea0*/  ISETP.NE.AND P4, PT, R136, RZ, PT ;  /* 0x000000ff8800720c */ /* 0x000fe40003f85270 */
        /* <DEDUP_REMOVED lines=10> */
[----:B------:R-:W-:Y:S01]  /*3f50*/  PRMT R142, R138, 0x9910, RZ ;  /* 0x000099108a8e7816 */ /* 0x000fe200000000ff */
[----:B------:R-:W-:Y:S01]  /*3f60*/  FFMA.FTZ R118, R161, R144, R118 ;  /* 0x00000090a1767223 */ /* 0x000fe20000010076 */
[----:B------:R-:W-:Y:S01]  /*3f70*/  LOP3.LUT R136, R5, R150, RZ, 0x30, !PT ;  /* 0x0000009605887212 */ /* 0x000fe200078e30ff */
[----:B------:R-:W-:Y:S01]  /*3f80*/  HADD2.F32 R150, -RZ, R150.H0_H0 ;  /* 0x20000096ff967230 */ /* 0x000fe20000004100 */
[----:B------:R-:W-:-:S02]  /*3f90*/  SEL R138, RZ, 0x1000, P0 ;  /* 0x00001000ff8a7807 */ /* 0x000fc40000000000 */
[----:B------:R-:W-:Y:S02]  /*3fa0*/  FSEL R159, RZ, 1, P5 ;  /* 0x3f800000ff9f7808 */ /* 0x000fe40002800000 */
[----:B------:R-:W-:Y:S02]  /*3fb0*/  ISETP.NE.AND P0, PT, R142, RZ, PT ;  /* 0x000000ff8e00720c */ /* 0x000fe40003f05270 */
[----:B------:R-:W-:Y:S01]  /*3fc0*/  PRMT R136, R136, 0x9910, RZ ;  /* 0x0000991088887816 */ /* 0x000fe200000000ff */
[----:B------:R-:W-:Y:S01]  /*3fd0*/  FFMA.FTZ R118, R159, R146, R118 ;  /* 0x000000929f767223 */ /* 0x000fe20000010076 */
[----:B------:R-:W-:Y:S01]  /*3fe0*/  LOP3.LUT R142, R5, R152, RZ, 0x30, !PT ;  /* 0x00000098058e7212 */ /* 0x000fe200078e30ff */
[----:B------:R-:W-:Y:S01]  /*3ff0*/  HADD2.F32 R152, -RZ, R152.H0_H0 ;  /* 0x20000098ff987230 */ /* 0x000fe20000004100 */
[----:B------:R-:W-:Y:S02]  /*4000*/  SEL R144, RZ, 0x2000, P1 ;  /* 0x00002000ff907807 */ /* 0x000fe40000800000 */
[----:B------:R-:W-:-:S02]  /*4010*/  ISETP.NE.AND P1, PT, R136, RZ, PT ;  /* 0x000000ff8800720c */ /* 0x000fc40003f25270 */
[----:B------:R-:W-:Y:S02]  /*4020*/  FSEL R161, RZ, 1, P0 ;  /* 0x3f800000ffa17808 */ /* 0x000fe40000000000 */
[----:B------:R-:W-:Y:S02]  /*4030*/  PRMT R146, R142, 0x9910, RZ ;  /* 0x000099108e927816 */ /* 0x000fe400000000ff */
[----:B------:R-:W-:Y:S01]  /*4040*/  LOP3.LUT R136, R5, R154, RZ, 0x30, !PT ;  /* 0x0000009a05887212 */ /* 0x000fe200078e30ff */
[----:B------:R-:W-:Y:S01]  /*4050*/  FFMA.FTZ R118, R161, R148, R118 ;  /* 0x00000094a1767223 */ /* 0x000fe20000010076 */
[----:B------:R-:W-:Y:S01]  /*4060*/  SEL R142, RZ, 0x4000, P2 ;  /* 0x00004000ff8e7807 */ /* 0x000fe20001000000 */
[----:B------:R-:W-:Y:S01]  /*4070*/  HADD2.F32 R154, -RZ, R154.H0_H0 ;  /* 0x2000009aff9a7230 */ /* 0x000fe20000004100 */
[----:B------:R-:W-:Y:S02]  /*4080*/  ISETP.NE.AND P2, PT, R146, RZ, PT ;  /* 0x000000ff9200720c */ /* 0x000fe40003f45270 */
        /* <DEDUP_REMOVED lines=12> */
[----:B------:R-:W-:-:S02]  /*4150*/  FSEL R159, RZ, 1, P3 ;  /* 0x3f800000ff9f7808 */ /* 0x000fc40001800000 */
[----:B------:R-:W-:Y:S02]  /*4160*/  SEL R146, RZ, 0x10000, P4 ;  /* 0x00010000ff927807 */ /* 0x000fe40002000000 */
[----:B------:R-:W-:Y:S01]  /*4170*/  ISETP.NE.AND P4, PT, R150, RZ, PT ;  /* 0x000000ff9600720c */ /* 0x000fe20003f85270 */
[----:B------:R-:W-:Y:S01]  /*4180*/  FFMA.FTZ R118, R159, R154, R118 ;  /* 0x0000009a9f767223 */ /* 0x000fe20000010076 */
[----:B------:R-:W-:Y:S01]  /*4190*/  LOP3.LUT R150, R5, R160, RZ, 0x30, !PT ;  /* 0x000000a005967212 */ /* 0x000fe200078e30ff */
[----:B------:R-:W-:Y:S01]  /*41a0*/  HADD2.F32 R160, -RZ, R160.H0_H0 ;  /* 0x200000a0ffa07230 */ /* 0x000fe20000004100 */
[----:B------:R-:W-:Y:S02]  /*41b0*/  PRMT R136, R136, 0x9910, RZ ;  /* 0x0000991088887816 */ /* 0x000fe400000000ff */
[----:B------:R-:W-:Y:S02]  /*41c0*/  SEL R154, RZ, 0x20000, P5 ;  /* 0x00020000ff9a7807 */ /* 0x000fe40002800000 */
[----:B------:R-:W-:-:S02]  /*41d0*/  FSEL R161, RZ, 1, P4 ;  /* 0x3f800000ffa17808 */ /* 0x000fc40002000000 */
[----:B------:R-:W-:Y:S02]  /*41e0*/  PRMT R152, R150, 0x9910, RZ ;  /* 0x0000991096987816 */ /* 0x000fe400000000ff */
[----:B------:R-:W-:Y:S01]  /*41f0*/  ISETP.NE.AND P5, PT, R136, RZ, PT ;  /* 0x000000ff8800720c */ /* 0x000fe20003fa5270 */
[----:B------:R-:W-:Y:S01]  /*4200*/  FFMA.FTZ R118, R161, R156, R118 ;  /* 0x0000009ca1767223 */ /* 0x000fe20000010076 */
[----:B------:R-:W-:Y:S02]  /*4210*/  SEL R150, RZ, 0x40000, P0 ;  /* 0x00040000ff967807 */ /* 0x000fe40000000000 */
[----:B------:R-:W-:Y:S02]  /*4220*/  ISETP.NE.AND P0, PT, R152, RZ, PT ;  /* 0x000000ff9800720c */ /* 0x000fe40003f05270 */
[----:B------:R-:W-:Y:S02]  /*4230*/  FSEL R159, RZ, 1, P5 ;  /* 0x3f800000ff9f7808 */ /* 0x000fe40002800000 */
[----:B------:R-:W-:Y:S01]  /*4240*/  LOP3.LUT R136, R5, R162, RZ, 0x30, !PT ;  /* 0x000000a205887212 */ /* 0x000fe200078e30ff */
        /* <DEDUP_REMOVED lines=12> */
[C---:B------:R-:W-:Y:S01]  /*4310*/  LOP3.LUT R136, R5.reuse, R166, RZ, 0x30, !PT ;  /* 0x000000a605887212 */ /* 0x040fe200078e30ff */
[----:B------:R-:W-:Y:S01]  /*4320*/  HADD2.F32 R166, -RZ, R166.H0_H0 ;  /* 0x200000a6ffa67230 */ /* 0x000fe20000004100 */
[----:B------:R-:W-:Y:S01]  /*4330*/  LOP3.LUT R152, R5, R168, RZ, 0x30, !PT ;  /* 0x000000a805987212 */ /* 0x000fe200078e30ff */
[----:B------:R-:W-:Y:S01]  /*4340*/  HADD2.F32 R168, -RZ, R168.H0_H0 ;  /* 0x200000a8ffa87230 */ /* 0x000fe20000004100 */
[----:B------:R-:W-:-:S02]  /*4350*/  FSEL R159, RZ, 1, P1 ;  /* 0x3f800000ff9f7808 */ /* 0x000fc40000800000 */
[----:B------:R-:W-:Y:S02]  /*4360*/  PRMT R136, R136, 0x9910, RZ ;  /* 0x0000991088887816 */ /* 0x000fe400000000ff */
[----:B------:R-:W-:Y:S01]  /*4370*/  PRMT R152, R152, 0x9910, RZ ;  /* 0x0000991098987816 */ /* 0x000fe200000000ff */
[----:B------:R-:W-:Y:S01]  /*4380*/  FFMA.FTZ R118, R159, R162, R118 ;  /* 0x000000a29f767223 */ /* 0x000fe20000010076 */
[----:B------:R-:W-:Y:S02]  /*4390*/  FSEL R161, RZ, 1, P2 ;  /* 0x3f800000ffa17808 */ /* 0x000fe40001000000 */
[----:B------:R-:W-:Y:S02]  /*43a0*/  SEL R170, RZ, 0x200000, P3 ;  /* 0x00200000ffaa7807 */ /* 0x000fe40001800000 */
[----:B------:R-:W-:Y:S01]  /*43b0*/  ISETP.NE.AND P3, PT, R136, RZ, PT ;  /* 0x000000ff8800720c */ /* 0x000fe20003f65270 */
[----:B------:R-:W-:Y:S01]  /*43c0*/  FFMA.FTZ R118, R161, R164, R118 ;  /* 0x000000a4a1767223 */ /* 0x000fe20000010076 */
[----:B------:R-:W-:-:S02]  /*43d0*/  SEL R159, RZ, 0x400000, P4 ;  /* 0x00400000ff9f7807 */ /* 0x000fc40002000000 */
[----:B------:R-:W-:Y:S02]  /*43e0*/  ISETP.NE.AND P4, PT, R152, RZ, PT ;  /* 0x000000ff9800720c */ /* 0x000fe40003f85270 */
[C---:B------:R-:W-:Y:S02]  /*43f0*/  LOP3.LUT R136, R5.reuse, R172, RZ, 0x30, !PT ;  /* 0x000000ac05887212 */ /* 0x040fe400078e30ff */
        /* <DEDUP_REMOVED lines=8> */
[----:B------:R-:W-:Y:S02]  /*4480*/  PRMT R158, R5, 0x9910, RZ ;  /* 0x00009910059e7816 */ /* 0x000fe400000000ff */
[----:B------:R-:W-:Y:S02]  /*4490*/  SEL R5, RZ, 0x800000, P5 ;  /* 0x00800000ff057807 */ /* 0x000fe40002800000 */
[----:B------:R-:W-:Y:S02]  /*44a0*/  FSEL R163, RZ, 1, P4 ;  /* 0x3f800000ffa37808 */ /* 0x000fe40002000000 */
[----:B------:R-:W-:Y:S01]  /*44b0*/  ISETP.NE.AND P5, PT, R136, RZ, PT ;  /* 0x000000ff8800720c */ /* 0x000fe20003fa5270 */
[----:B------:R-:W-:Y:S01]  /*44c0*/  HADD2.F32 R136, -RZ, R172.H0_H0 ;  /* 0x200000acff887230 */ /* 0x000fe20000004100 */
[----:B------:R-:W-:Y:S01]  /*44d0*/  SEL R174, RZ, 0x1000000, P0 ;  /* 0x01000000ffae7807 */ /* 0x000fe20000000000 */
[----:B------:R-:W-:Y:S01]  /*44e0*/  FFMA.FTZ R118, R163, R168, R118 ;  /* 0x000000a8a3767223 */ /* 0x000fe20000010076 */
[----:B------:R-:W-:Y:S01]  /*44f0*/  ISETP.NE.AND P0, PT, R152, RZ, PT ;  /* 0x000000ff9800720c */ /* 0x000fe20003f05270 */
[----:B------:R-:W-:Y:S01]  /*4500*/  IMAD.MOV.U32 R152, RZ, RZ, R158 ;  /* 0x000000ffff987224 */ /* 0x000fe200078e009e */
[----:B------:R-:W-:-:S02]  /*4510*/  FSEL R161, RZ, 1, P5 ;  /* 0x3f800000ffa17808 */ /* 0x000fc40002800000 */
[----:B------:R-:W-:Y:S02]  /*4520*/  SEL R172, RZ, 0x2000000, P1 ;  /* 0x02000000ffac7807 */ /* 0x000fe40000800000 */
        /* <DEDUP_REMOVED lines=9> */
[----:B------:R-:W-:Y:S01]  /*45c0*/  SEL R161, RZ, 0x4000000, P2 ;  /* 0x04000000ffa17807 */ /* 0x000fe20001000000 */
[----:B------:R-:W-:Y:S01]  /*45d0*/  IMAD.SHL.U32 R7, R96, 0x2, RZ ;  /* 0x0000000260077824 */ /* 0x000fe200078e00ff */
[----:B------:R-:W-:-:S02]  /*45e0*/  LOP3.LUT R80, R165, 0x2, R80, 0xe2, !PT ;  /* 0x00000002a5507812 */ /* 0x000fc400078ee250 */
[----:B------:R-:W0:Y:S01]  /*45f0*/  SHFL.DOWN P2, R163, R118, 0x1, 0x1f ;  /* 0x08201f0076a37f89 */ /* 0x000e220000040000 */
[----:B------:R-:W-:Y:S02]  /*4600*/  LOP3.LUT R2, R75, R74, R2, 0xfe, !PT ;  /* 0x0000004a4b027212 */ /* 0x000fe400078efe02 */
[----:B------:R-:W-:Y:S02]  /*4610*/  LOP3.LUT R80, R117, R84, R80, 0xfe, !PT ;  /* 0x0000005475507212 */ /* 0x000fe400078efe50 */
[----:B------:R-:W-:Y:S02]  /*4620*/  LOP3.LUT R109, R109, R2, RZ, 0xfc, !PT ;  /* 0x000000026d6d7212 */ /* 0x000fe400078efcff */
[----:B------:R-:W-:Y:S02]  /*4630*/  LOP3.LUT R119, R119, R86, R80, 0xfe, !PT ;  /* 0x0000005677777212 */ /* 0x000fe400078efe50 */
[----:B------:R-:W-:Y:S02]  /*4640*/  LOP3.LUT R92, R7, 0x2, R92, 0xe2, !PT ;  /* 0x00000002075c7812 */ /* 0x000fe400078ee25c */
[----:B------:R-:W-:-:S02]  /*4650*/  LOP3.LUT R74, R88, R119, RZ, 0xfc, !PT ;  /* 0x00000077584a7212 */ /* 0x000fc400078efcff */
[----:B------:R-:W-:Y:S02]  /*4660*/  LOP3.LUT R92, R155, R94, R92, 0xfe, !PT ;  /* 0x0000005e9b5c7212 */ /* 0x000fe400078efe5c */
[----:B------:R-:W-:Y:S02]  /*4670*/  LOP3.LUT R75, R121, R74, RZ, 0xfc, !PT ;  /* 0x0000004a794b7212 */ /* 0x000fe400078efcff */
[----:B------:R-:W-:Y:S02]  /*4680*/  SEL R2, RZ, 0x8000000, P3 ;  /* 0x08000000ff027807 */ /* 0x000fe40001800000 */
[----:B------:R-:W-:Y:S01]  /*4690*/  ISETP.NE.AND P3, PT, R134, RZ, PT ;  /* 0x000000ff8600720c */ /* 0x000fe20003f65270 */
        /* <DEDUP_REMOVED lines=71> */
[----:B------:R-:W-:Y:S01]  /*4b10*/  LOP3.LUT R125, R122, R123, RZ, 0xfc, !PT ;  /* 0x0000007b7a7d7212 */ /* 0x000fe200078efcff */
[----:B------:R0:W-:Y:S01]  /*4b20*/  @!P3 STS [R67+0x18], R160 ;  /* 0x000018a04300b388 */ /* 0x0001e20000000800 */
        /* <DEDUP_REMOVED lines=8> */
[----:B------:R-:W-:Y:S01]  /*4bb0*/  LOP3.LUT R116, R2, R115, RZ, 0xfc, !PT ;  /* 0x0000007302747212 */ /* 0x000fe200078efcff */
[----:B------:R0:W1:Y:S01]  /*4bc0*/  POPC R147, R139 ;  /* 0x0000008b00937309 */ /* 0x0000620000000000 */
[----:B------:R-:W-:Y:S02]  /*4bd0*/  LOP3.LUT R132, R132, R131, RZ, 0xfc, !PT ;  /* 0x0000008384847212 */ /* 0x000fe400078efcff */
[----:B------:R-:W-:Y:S02]  /*4be0*/  SEL R7, RZ, 0x20000000, P5 ;  /* 0x20000000ff077807 */ /* 0x000fe40002800000 */
[----:B------:R-:W-:Y:S02]  /*4bf0*/  LOP3.LUT R120, R5, R116, RZ, 0xfc, !PT ;  /* 0x0000007405787212 */ /* 0x000fe400078efcff */
[----:B------:R-:W-:Y:S01]  /*4c00*/  SEL R5, RZ, 0x40000000, P0 ;  /* 0x40000000ff057807 */ /* 0x000fe20000000000 */
[----:B------:R0:W2:Y:S01]  /*4c10*/  POPC R145, R132 ;  /* 0x0000008400917309 */ /* 0x0000a20000000000 */
[----:B------:R-:W-:-:S02]  /*4c20*/  LOP3.LUT R122, R7, R120, RZ, 0xfc, !PT ;  /* 0x00000078077a7212 */ /* 0x000fc400078efcff */
        /* <DEDUP_REMOVED lines=16> */
.L_x_507:
[----:B012---:R-:W-:Y:S05]  /*4d30*/  BSYNC B0 ;  /* 0x0000000000007941 */ /* 0x007fea0003800000 */
.L_x_506:
        /* <DEDUP_REMOVED lines=33> */
.L_x_521:
        /* <DEDUP_REMOVED lines=14> */
.L_x_522:
        /* <DEDUP_REMOVED lines=25> */
.L_x_509:
[----:B-1----:R-:W-:Y:S05]  /*51c0*/  BSYNC B0 ;  /* 0x0000000000007941 */ /* 0x002fea0003800000 */
.L_x_508:
        /* <DEDUP_REMOVED lines=18> */
.L_x_512:
        /* <DEDUP_REMOVED lines=709> */
.L_x_513:
        /* <DEDUP_REMOVED lines=20> */
.L_x_515:
        /* <DEDUP_REMOVED lines=12> */
.L_x_516:
[----:B------:R-:W-:Y:S01]  /*8140*/  IADD3 R66, R66, -0x1, RZ ;  /* 0xffffffff42427810 */ /* 0x000fe20007ffe0ff */
[----:B0-----:R-:W-:Y:S05]  /*8150*/  BRA `(.L_x_517) ;  /* 0xffff947000007947 */ /* 0x001fea000383ffff */
.L_x_514:
        /* <DEDUP_REMOVED lines=23> */
.L_x_519:
[----:B------:R-:W-:Y:S05]  /*82d0*/  BSYNC B0 ;  /* 0x0000000000007941 */ /* 0x000fea0003800000 */
.L_x_518:
[----:B------:R-:W-:Y:S05]  /*82e0*/  @P0 EXIT ;  /* 0x000000000000094d */ /* 0x000fea0003800000 */
.L_x_520:
        /* <DEDUP_REMOVED lines=13> */
.L_x_483:
        /* <DEDUP_REMOVED lines=9> */
.L_x_510:
[----:B------:R-:W-:Y:S01]  /*8450*/  IMAD.MOV.U32 R143, RZ, RZ, R78 ;  /* 0x000000ffff8f7224 */ /* 0x000fe200078e004e */
[----:B------:R-:W-:Y:S01]  /*8460*/  MOV R4, 0x84b0 ;  /* 0x000084b000047802 */ /* 0x000fe20000000f00 */
[----:B------:R-:W-:-:S02]  /*8470*/  IMAD.MOV.U32 R6, RZ, RZ, 0x1 ;  /* 0x00000001ff067424 */ /* 0x000fc400078e00ff */
[----:B------:R-:W-:Y:S02]  /*8480*/  IMAD.MOV.U32 R79, RZ, RZ, RZ ;  /* 0x000000ffff4f7224 */ /* 0x000fe400078e00ff */
[----:B------:R-:W-:Y:S02]  /*8490*/  IMAD.MOV.U32 R160, RZ, RZ, -0x1 ;  /* 0xffffffffffa07424 */ /* 0x000fe400078e00ff */
[----:B0-----:R-:W-:Y:S05]  /*84a0*/  CALL.REL.NOINC `($__internal_27_$__cuda_sm70_shflsync_up_p) ;  /* 0x0000035000007944 */ /* 0x001fea0003c00000 */
[----:B------:R-:W-:Y:S01]  /*84b0*/  ISETP.EQ.U32.AND P1, PT, R7, 0x1, PT ;  /* 0x000000010700780c */ /* 0x000fe20003f22070 */
[----:B------:R-:W-:Y:S01]  /*84c0*/  IMAD.MOV.U32 R4, RZ, RZ, R6 ;  /* 0x000000ffff047224 */ /* 0x000fe200078e0006 */
[----:B------:R-:W-:Y:S07]  /*84d0*/  BRA `(.L_x_521) ;  /* 0xffffca7000007947 */ /* 0x000fee000383ffff */
.L_x_511:
[----:B------:R-:W-:Y:S01]  /*84e0*/  IMAD.MOV.U32 R6, RZ, RZ, 0x2 ;  /* 0x00000002ff067424 */ /* 0x000fe200078e00ff */
[----:B------:R-:W-:Y:S01]  /*84f0*/  MOV R4, 0x8530 ;  /* 0x0000853000047802 */ /* 0x000fe20000000f00 */
[----:B------:R-:W-:Y:S02]  /*8500*/  IMAD.MOV.U32 R79, RZ, RZ, RZ ;  /* 0x000000ffff4f7224 */ /* 0x000fe400078e00ff */
[----:B------:R-:W-:Y:S02]  /*8510*/  IMAD.MOV.U32 R160, RZ, RZ, -0x1 ;  /* 0xffffffffffa07424 */ /* 0x000fe400078e00ff */
[----:B01----:R-:W-:Y:S05]  /*8520*/  CALL.REL.NOINC `($__internal_27_$__cuda_sm70_shflsync_up_p) ;  /* 0x000002d000007944 */ /* 0x003fea0003c00000 */
[----:B------:R-:W-:Y:S01]  /*8530*/  IMAD.IADD R5, R143, 0x1, R6 ;  /* 0x000000018f057824 */ /* 0x000fe200078e0206 */
[----:B------:R-:W-:Y:S01]  /*8540*/  ISETP.NE.U32.AND P1, PT, R7, 0x1, PT ;  /* 0x000000010700780c */ /* 0x000fe20003f25070 */
[----:B------:R-:W-:Y:S01]  /*8550*/  IMAD.MOV.U32 R79, RZ, RZ, RZ ;  /* 0x000000ffff4f7224 */ /* 0x000fe200078e00ff */
[----:B------:R-:W-:Y:S01]  /*8560*/  MOV R4, 0x85b0 ;  /* 0x000085b000047802 */ /* 0x000fe20000000f00 */
[----:B------:R-:W-:Y:S01]  /*8570*/  IMAD.MOV.U32 R160, RZ, RZ, -0x1 ;  /* 0xffffffffffa07424 */ /* 0x000fe200078e00ff */
[----:B------:R-:W-:Y:S01]  /*8580*/  SEL R143, R5, R6, !P1 ;  /* 0x00000006058f7207 */ /* 0x000fe20004800000 */
[----:B------:R-:W-:-:S03]  /*8590*/  IMAD.MOV.U32 R6, RZ, RZ, 0x4 ;  /* 0x00000004ff067424 */ /* 0x000fc600078e00ff */
[----:B------:R-:W-:Y:S05]  /*85a0*/  CALL.REL.NOINC `($__internal_27_$__cuda_sm70_shflsync_up_p) ;  /* 0x0000025000007944 */ /* 0x000fea0003c00000 */
        /* <DEDUP_REMOVED lines=18> */
[----:B------:R-:W-:Y:S01]  /*86d0*/  IMAD.MOV.U32 R7, RZ, RZ, 0x1f ;  /* 0x0000001fff077424 */ /* 0x000fe200078e00ff */
[----:B------:R-:W-:Y:S01]  /*86e0*/  MOV R4, 0x8730 ;  /* 0x0000873000047802 */ /* 0x000fe20000000f00 */
[----:B------:R-:W-:Y:S01]  /*86f0*/  IMAD.MOV.U32 R141, RZ, RZ, 0x1f ;  /* 0x0000001fff8d7424 */ /* 0x000fe200078e00ff */
[----:B------:R-:W-:Y:S01]  /*8700*/  SEL R6, R5, R6, !P1 ;  /* 0x0000000605067207 */ /* 0x000fe20004800000 */
[----:B------:R-:W-:-:S03]  /*8710*/  IMAD.MOV.U32 R160, RZ, RZ, -0x1 ;  /* 0xffffffffffa07424 */ /* 0x000fc600078e00ff */
[----:B------:R-:W-:Y:S05]  /*8720*/  CALL.REL.NOINC `($__internal_26_$__cuda_sm70_shflsync_idx_p) ;  /* 0x0000009000007944 */ /* 0x000fea0003c00000 */
[----:B------:R-:W-:Y:S01]  /*8730*/  IMAD.IADD R78, R6, 0x1, -R78 ;  /* 0x00000001064e7824 */ /* 0x000fe200078e0a4e */
[----:B------:R-:W-:Y:S01]  /*8740*/  MOV R4, 0x87b0 ;  /* 0x000087b000047802 */ /* 0x000fe20000000f00 */
[----:B-1----:R-:W-:-:S02]  /*8750*/  IMAD.MOV.U32 R79, RZ, RZ, R141 ;  /* 0x000000ffff4f7224 */ /* 0x002fc400078e008d */
[----:B0-----:R-:W-:Y:S02]  /*8760*/  IMAD.MOV.U32 R6, RZ, RZ, R60 ;  /* 0x000000ffff067224 */ /* 0x001fe400078e003c */
[----:B------:R-:W-:Y:S02]  /*8770*/  IMAD.MOV.U32 R141, RZ, RZ, RZ ;  /* 0x000000ffff8d7224 */ /* 0x000fe400078e00ff */
[----:B------:R-:W-:Y:S02]  /*8780*/  IMAD.MOV.U32 R7, RZ, RZ, 0x1f ;  /* 0x0000001fff077424 */ /* 0x000fe400078e00ff */
[----:B------:R-:W-:Y:S02]  /*8790*/  IMAD.MOV.U32 R160, RZ, RZ, -0x1 ;  /* 0xffffffffffa07424 */ /* 0x000fe400078e00ff */
[----:B------:R-:W-:Y:S05]  /*87a0*/  CALL.REL.NOINC `($__internal_26_$__cuda_sm70_shflsync_idx_p) ;  /* 0x0000001000007944 */ /* 0x000fea0003c00000 */
[----:B01----:R-:W-:Y:S05]  /*87b0*/  BRA `(.L_x_522) ;  /* 0xffffc87000007947 */ /* 0x003fea000383ffff */
        .weak           $__internal_26_$__cuda_sm70_shflsync_idx_p
        .type           $__internal_26_$__cuda_sm70_shflsync_idx_p,@function
        .size           $__internal_26_$__cuda_sm70_shflsync_idx_p,($__internal_27_$__cuda_sm70_shflsync_up_p - $__internal_26_$__cuda_sm70_shflsync_idx_p)
$__internal_26_$__cuda_sm70_shflsync_idx_p:
[----:B------:R-:W-:Y:S01]  /*87c0*/  IMAD.MOV.U32 R5, RZ, RZ, 0x0 ;  /* 0x00000000ff057424 */ /* 0x000fe200078e00ff */
[----:B------:R-:W-:Y:S04]  /*87d0*/  WARPSYNC R160 ;  /* 0x000000a000007348 */ /* 0x000fe80003800000 */
[----:B------:R0:W1:Y:S01]  /*87e0*/  SHFL.IDX PT, R141, R6, R141, R7 ;  /* 0x0000008d068d7389 */ /* 0x00006200000e0007 */
[----:B------:R-:W-:Y:S05]  /*87f0*/  RET.REL.NODEC R4 `(_ZN17fastertransformer19segmented_topp_impl27segmented_top_p_single_passINS0_28Segmented_topk_kernel_paramsI6__halfiLi256ELi4EEELi96EEEvNS0_20TopKPerSegmentParamsE) ;  /* 0xffff780004007950 */ /* 0x000fea0003c3ffff */
        .weak           $__internal_27_$__cuda_sm70_shflsync_up_p
        .type           $__internal_27_$__cuda_sm70_shflsync_up_p,@function
        .size           $__internal_27_$__cuda_sm70_shflsync_up_p,(.L_x_1838 - $__internal_27_$__cuda_sm70_shflsync_up_p)
$__internal_27_$__cuda_sm70_shflsync_up_p:
[----:B------:R-:W-:Y:S04]  /*8800*/  WARPSYNC R160 ;  /* 0x000000a000007348 */ /* 0x000fe80003800000 */
[----:B------:R-:W0:Y:S01]  /*8810*/  SHFL.UP P1, R6, R143, R6, R79 ;  /* 0x040000068f067389 */ /* 0x000e22000002004f */
[----:B------:R-:W-:Y:S01]  /*8820*/  IMAD.MOV.U32 R5, RZ, RZ, 0x0 ;  /* 0x00000000ff057424 */ /* 0x000fe200078e00ff */
[----:B0-----:R-:W-:-:S03]  /*8830*/  SEL R7, RZ, 0x1, !P1 ;  /* 0x00000001ff077807 */ /* 0x001fc60004800000 */
[----:B------:R-:W-:Y:S05]  /*8840*/  RET.REL.NODEC R4 `(_ZN17fastertransformer19segmented_topp_impl27segmented_top_p_single_passINS0_28Segmented_topk_kernel_paramsI6__halfiLi256ELi4EEELi96EEEvNS0_20TopKPerSegmentParamsE) ;  /* 0xffff77b004007950 */ /* 0x000fea0003c3ffff */
.L_x_523:
        /* <DEDUP_REMOVED lines=11> */
.L_x_1838:


//--------------------- .text._ZN17fastertransformer19segmented_topp_impl27segmented_top_p_single_passINS0_28Segmented_topk_kernel_paramsI6__halfiLi256ELi4EEELi64EEEvNS0_20TopKPerSegmentParamsE --------------------------
	.section	.text._ZN17fastertransformer19segmented_topp_impl27segmented_top_p_single_passINS0_28Segmented_topk_kernel_paramsI6__halfiLi256ELi4EEELi64EEEvNS0_20TopKPerSegmentParamsE,"ax",@progbits
	.sectioninfo	@"SHI_REGISTERS=127"
	.align	128
        .global         _ZN17fastertransformer19segmented_topp_impl27segmented_top_p_single_passINS0_28Segmented_topk_kernel_paramsI6__halfiLi256ELi4EEELi64EEEvNS0_20TopKPerSegmentParamsE
        .type           _ZN17fastertransformer19segmented_topp_impl27segmented_top_p_single_passINS0_28Segmented_topk_kernel_paramsI6__halfiLi256ELi4EEELi64EEEvNS0_20TopKPerSegmentParamsE,@function
        .size           _ZN17fastertransformer19segmented_topp_impl27segmented_top_p_single_passINS0_28Segmented_topk_kernel_paramsI6__halfiLi256ELi4EEELi64EEEvNS0_20TopKPerSegmentParamsE,(.L_x_1840 - _ZN17fastertransformer19segmented_topp_impl27segmented_top_p_single_passINS0_28Segmented_topk_kernel_paramsI6__halfiLi256ELi4EEELi64EEEvNS0_20TopKPerSegmentParamsE)
        .other          _ZN17fastertransformer19segmented_topp_impl27segmented_top_p_single_passINS0_28Segmented_topk_kernel_paramsI6__halfiLi256ELi4EEELi64EEEvNS0_20TopKPerSegmentParamsE,@"STO_CUDA_ENTRY STV_DEFAULT"
_ZN17fastertransformer19segmented_topp_impl27segmented_top_p_single_passINS0_28Segmented_topk_kernel_paramsI6__halfiLi256ELi4EEELi64EEEvNS0_20TopKPerSegmentParamsE:
.text._ZN17fastertransformer19segmented_topp_impl27segmented_top_p_single_passINS0_28Segmented_topk_kernel_paramsI6__halfiLi256ELi4EEELi64EEEvNS0_20TopKPerSegmentParamsE:
        /* <DEDUP_REMOVED lines=100> */
[----:B------:R-:W-:Y:S02]  /*0640*/  IMAD.MOV.U32 R17, RZ, RZ, RZ ;  /* 0x000000ffff117224 */ /* 0x000fe400078e00ff */
        /* <DEDUP_REMOVED lines=21> */
[----:B------:R-:W-:Y:S01]  /*07a0*/  CS2R R34, SRZ ;  /* 0x0000000000227805 */ /* 0x000fe2000001ff00 */
[----:B------:R-:W-:Y:S01]  /*07b0*/  IADD3 R7, R67, 0x18, RZ ;  /* 0x0000001843077810 */ /* 0x000fe20007ffe0ff */
[----:B------:R0:W5:Y:S01]  /*07c0*/  @!P0 LDG.E.U16 R38, [R14.64+0x24] ;  /* 0x000024060e268981 */ /* 0x000162000c1e1500 */
[----:B------:R-:W-:-:S02]  /*07d0*/  ISETP.GE.AND P0, PT, R5, R2, PT ;  /* 0x000000020500720c */ /* 0x000fc40003f06270 */
[----:B------:R-:W-:Y:S01]  /*07e0*/  IADD3 R5, R67, 0x1a, RZ ;  /* 0x0000001a43057810 */ /* 0x000fe20007ffe0ff */
[----:B------:R0:W5:Y:S01]  /*07f0*/  @!P1 LDG.E.U16 R33, [R14.64+0x22] ;  /* 0x000022060e219981 */ /* 0x000162000c1e1500 */
[-C--:B------:R-:W-:Y:S02]  /*0800*/  ISETP.GE.AND P1, PT, R7, R2.reuse, PT ;  /* 0x000000020700720c */ /* 0x080fe40003f26270 */
        /* <DEDUP_REMOVED lines=50> */
.L_x_533:
        /* <DEDUP_REMOVED lines=17> */
.L_x_532:
[----:B------:R-:W-:Y:S05]  /*0c40*/  BSYNC B3 ;  /* 0x0000000000037941 */ /* 0x000fea0003800000 */
.L_x_531:
[----:B-----5:R-:W-:Y:S01]  /*0c50*/  PRMT R44, R14, 0x7632, R44 ;  /* 0x000076320e2c7816 */ /* 0x020fe2000000002c */
[----:B------:R0:W-:Y:S01]  /*0c60*/  STS.U16 [R42+0x64b0], R14 ;  /* 0x0064b00e2a007388 */ /* 0x0001e20000000400 */
[----:B------:R-:W-:-:S03]  /*0c70*/  PRMT R45, R15, 0x7632, R45 ;  /* 0x000076320f2d7816 */ /* 0x000fc6000000002d */
[----:B------:R0:W-:Y:S04]  /*0c80*/  STS.U16 [R42+0x68b0], R15 ;  /* 0x0068b00f2a007388 */ /* 0x0001e80000000400 */
[----:B------:R0:W-:Y:S04]  /*0c90*/  STS.U16 [R42+0x66b0], R44 ;  /* 0x0066b02c2a007388 */ /* 0x0001e80000000400 */
[----:B------:R0:W-:Y:S02]  /*0ca0*/  STS.U16 [R42+0x6ab0], R45 ;  /* 0x006ab02d2a007388 */ /* 0x0001e40000000400 */
.L_x_530:
[----:B------:R-:W-:Y:S05]  /*0cb0*/  BSYNC B2 ;  /* 0x0000000000027941 */ /* 0x000fea0003800000 */
.L_x_529:
[----:B------:R-:W-:Y:S01]  /*0cc0*/  IADD3 R16, R16, 0x8, RZ ;  /* 0x0000000810107810 */ /* 0x000fe20007ffe0ff */
[----:B------:R-:W-:Y:S05]  /*0cd0*/  @P2 BRA `(.L_x_533) ;  /* 0xfffffe5000002947 */ /* 0x000fea000383ffff */
.L_x_528:
[----:B------:R-:W-:Y:S05]  /*0ce0*/  BSYNC B1 ;  /* 0x0000000000017941 */ /* 0x000fea0003800000 */
.L_x_527:
[----:B------:R-:W-:-:S13]  /*0cf0*/  ISETP.GE.U32.AND P0, PT, R43, 0x18, PT ;  /* 0x000000182b00780c */ /* 0x000fda0003f06070 */
[----:B------:R-:W-:Y:S05]  /*0d00*/  @!P0 BRA `(.L_x_526) ;  /* 0x0000046000008947 */ /* 0x000fea0003800000 */
[----:B------:R-:W-:Y:S02]  /*0d10*/  ISETP.GT.U32.AND P0, PT, R13, 0x7, PT ;  /* 0x000000070d00780c */ /* 0x000fe40003f04070 */
.L_x_546:
        /* <DEDUP_REMOVED lines=15> */
.L_x_537:
[----:B------:R-:W-:Y:S05]  /*0e10*/  BSYNC B2 ;  /* 0x0000000000027941 */ /* 0x000fea0003800000 */
.L_x_536:
        /* <DEDUP_REMOVED lines=11> */
.L_x_539:
[----:B-1----:R-:W-:Y:S05]  /*0ed0*/  BSYNC B2 ;  /* 0x0000000000027941 */ /* 0x002fea0003800000 */
.L_x_538:
[----:B-----5:R-:W-:Y:S01]  /*0ee0*/  PRMT R42, R44, 0x7632, R42 ;  /* 0x000076322c2a7816 */ /* 0x020fe2000000002a */
[----:B------:R1:W-:Y:S01]  /*0ef0*/  STS.U16 [R36+0x6600], R48 ;  /* 0x0066003024007388 */ /* 0x0003e20000000400 */
[----:B------:R-:W-:-:S03]  /*0f00*/  PRMT R43, R45, 0x7632, R43 ;  /* 0x000076322d2b7816 */ /* 0x000fc6000000002b */
[----:B------:R1:W-:Y:S04]  /*0f10*/  STS.U16 [R36+0x6010], R44 ;  /* 0x0060102c24007388 */ /* 0x0003e80000000400 */
[----:B------:R1:W-:Y:S04]  /*0f20*/  STS.U16 [R36+0x6410], R45 ;  /* 0x0064102d24007388 */ /* 0x0003e80000000400 */
[----:B------:R1:W-:Y:S04]  /*0f30*/  STS.U16 [R36+0x6210], R42 ;  /* 0x0062102a24007388 */ /* 0x0003e80000000400 */
[----:B------:R1:W-:Y:S02]  /*0f40*/  STS.U16 [R36+0x6610], R43 ;  /* 0x0066102b24007388 */ /* 0x0003e40000000400 */
.L_x_535:
[----:B------:R-:W-:Y:S05]  /*0f50*/  BSYNC B1 ;  /* 0x0000000000017941 */ /* 0x000fea0003800000 */
.L_x_534:
        /* <DEDUP_REMOVED lines=8> */
.L_x_543:
[----:B------:R-:W-:Y:S05]  /*0fe0*/  BSYNC B2 ;  /* 0x0000000000027941 */ /* 0x000fea0003800000 */
.L_x_542:
        /* <DEDUP_REMOVED lines=13> */
.L_x_545:
[----:B------:R-:W-:Y:S05]  /*10c0*/  BSYNC B2 ;  /* 0x0000000000027941 */ /* 0x000fea0003800000 */
.L_x_544:
[----:B012--5:R-:W-:Y:S01]  /*10d0*/  PRMT R14, R42, 0x7632, R14 ;  /* 0x000076322a0e7816 */ /* 0x027fe2000000000e */
[----:B------:R0:W-:Y:S01]  /*10e0*/  STS.U16 [R36+0x6030], R42 ;  /* 0x0060302a24007388 */ /* 0x0001e20000000400 */
[----:B------:R-:W-:-:S03]  /*10f0*/  PRMT R15, R43, 0x7632, R15 ;  /* 0x000076322b0f7816 */ /* 0x000fc6000000000f */
[----:B------:R0:W-:Y:S04]  /*1100*/  STS.U16 [R36+0x6430], R43 ;  /* 0x0064302b24007388 */ /* 0x0001e80000000400 */
[----:B------:R0:W-:Y:S04]  /*1110*/  STS.U16 [R36+0x6230], R14 ;  /* 0x0062300e24007388 */ /* 0x0001e80000000400 */
[----:B------:R0:W-:Y:S02]  /*1120*/  STS.U16 [R36+0x6630], R15 ;  /* 0x0066300f24007388 */ /* 0x0001e40000000400 */
.L_x_541:
[----:B------:R-:W-:Y:S05]  /*1130*/  BSYNC B1 ;  /* 0x0000000000017941 */ /* 0x000fea0003800000 */
.L_x_540:
[----:B------:R-:W-:-:S04]  /*1140*/  IADD3 R16, R16, 0x20, RZ ;  /* 0x0000002010107810 */ /* 0x000fc80007ffe0ff */
[----:B------:R-:W-:-:S13]  /*1150*/  ISETP.GE.U32.AND P1, PT, R16, 0x100, PT ;  /* 0x000001001000780c */ /* 0x000fda0003f26070 */
[----:B------:R-:W-:Y:S05]  /*1160*/  @!P1 BRA `(.L_x_546) ;  /* 0xfffffbb000009947 */ /* 0x000fea000383ffff */
.L_x_526:
[----:B0-----:R-:W-:Y:S05]  /*1170*/  BSYNC B0 ;  /* 0x0000000000007941 */ /* 0x001fea0003800000 */
.L_x_525:
[----:B------:R-:W-:Y:S01]  /*1180*/  ISETP.NE.AND P6, PT, R69, RZ, PT ;  /* 0x000000ff4500720c */ /* 0x000fe20003fc5270 */
[----:B-12---:R-:W0:Y:S01]  /*1190*/  S2R R36, SR_LANEID ;  /* 0x0000000000247919 */ /* 0x006e220000000000 */
[----:B-----5:R-:W-:Y:S01]  /*11a0*/  PRMT R16, R31, 0x7610, R16 ;  /* 0x000076101f107816 */ /* 0x020fe20000000010 */
[----:B------:R-:W-:Y:S01]  /*11b0*/  IMAD.MOV.U32 R48, RZ, RZ, 0xd ;  /* 0x0000000dff307424 */ /* 0x000fe200078e00ff */
[----:B------:R-:W-:Y:S01]  /*11c0*/  PRMT R31, R32, 0x7610, R31 ;  /* 0x00007610201f7816 */ /* 0x000fe2000000001f */
[----:B------:R-:W-:Y:S01]  /*11d0*/  CS2R R42, SRZ ;  /* 0x00000000002a7805 */ /* 0x000fe2000001ff00 */
[----:B------:R-:W-:Y:S01]  /*11e0*/  SHF.R.S32.HI R32, RZ, 0x1f, R69 ;  /* 0x0000001fff207819 */ /* 0x000fe20000011445 */
[----:B------:R-:W-:Y:S01]  /*11f0*/  CS2R R46, SRZ ;  /* 0x00000000002e7805 */ /* 0x000fe2000001ff00 */
[----:B------:R-:W-:Y:S02]  /*1200*/  PRMT R13, R35, 0x7610, R13 ;  /* 0x00007610230d7816 */ /* 0x000fe4000000000d */
[----:B------:R-:W-:-:S02]  /*1210*/  LEA.HI R32, R32, R69, RZ, 0x5 ;  /* 0x0000004520207211 */ /* 0x000fc400078f28ff */
[----:B------:R-:W-:Y:S01]  /*1220*/  PRMT R14, R34, 0x7610, R14 ;  /* 0x00007610220e7816 */ /* 0x000fe2000000000e */
[----:B------:R-:W-:Y:S01]  /*1230*/  @!P6 STS [RZ], RZ ;  /* 0x000000ffff00e388 */ /* 0x000fe20000000800 */
[----:B------:R-:W-:Y:S02]  /*1240*/  SHF.R.S32.HI R32, RZ, 0x5, R32 ;  /* 0x00000005ff207819 */ /* 0x000fe40000011420 */
[----:B------:R-:W-:Y:S02]  /*1250*/  PRMT R15, R33, 0x7610, R15 ;  /* 0x00007610210f7816 */ /* 0x000fe4000000000f */
[----:B------:R-:W-:Y:S01]  /*1260*/  LEA R41, R69, 0x4b0, 0x1 ;  /* 0x000004b045297811 */ /* 0x000fe200078e08ff */
[----:B------:R-:W-:Y:S01]  /*1270*/  IMAD.SHL.U32 R49, R32, 0x4, RZ ;  /* 0x0000000420317824 */ /* 0x000fe200078e00ff */
[----:B------:R-:W-:Y:S02]  /*1280*/  PRMT R44, RZ, 0x7610, R44 ;  /* 0x00007610ff2c7816 */ /* 0x000fe4000000002c */
[----:B------:R-:W-:-:S02]  /*1290*/  PRMT R45, RZ, 0x7610, R45 ;  /* 0x00007610ff2d7816 */ /* 0x000fc4000000002d */
.L_x_558:
        /* <DEDUP_REMOVED lines=610> */
.L_x_548:
[----:B0-2---:R-:W-:Y:S05]  /*38c0*/  BSYNC B0 ;  /* 0x0000000000007941 */ /* 0x005fea0003800000 */
.L_x_547:
        /* <DEDUP_REMOVED lines=33> */
.L_x_562:
        /* <DEDUP_REMOVED lines=14> */
.L_x_563:
        /* <DEDUP_REMOVED lines=25> */
.L_x_550:
[----:B-1----:R-:W-:Y:S05]  /*3d50*/  BSYNC B0 ;  /* 0x0000000000007941 */ /* 0x002fea0003800000 */
.L_x_549:
        /* <DEDUP_REMOVED lines=18> */
.L_x_553:
        /* <DEDUP_REMOVED lines=473> */
.L_x_554:
        /* <DEDUP_REMOVED lines=20> */
.L_x_556:
        /* <DEDUP_REMOVED lines=12> */
.L_x_557:
[----:B------:R-:W-:Y:S01]  /*5e10*/  IADD3 R48, R48, -0x1, RZ ;  /* 0xffffffff30307810 */ /* 0x000fe20007ffe0ff */
[----:B0-----:R-:W-:Y:S05]  /*5e20*/  BRA `(.L_x_558) ;  /* 0xffffb47000007947 */ /* 0x001fea000383ffff */
.L_x_555:
        /* <DEDUP_REMOVED lines=23> */
.L_x_560:
[----:B------:R-:W-:Y:S05]  /*5fa0*/  BSYNC B0 ;  /* 0x0000000000007941 */ /* 0x000fea0003800000 */
.L_x_559:
[----:B------:R-:W-:Y:S05]  /*5fb0*/  @P0 EXIT ;  /* 0x000000000000094d */ /* 0x000fea0003800000 */
.L_x_561:
        /* <DEDUP_REMOVED lines=13> */
.L_x_524:
        /* <DEDUP_REMOVED lines=9> */
.L_x_551:
[----:B------:R-:W-:Y:S01]  /*6120*/  IMAD.MOV.U32 R115, RZ, RZ, R64 ;  /* 0x000000ffff737224 */ /* 0x000fe200078e0040 */
[----:B------:R-:W-:Y:S01]  /*6130*/  MOV R32, 0x6180 ;  /* 0x0000618000207802 */ /* 0x000fe20000000f00 */
[----:B------:R-:W-:-:S02]  /*6140*/  IMAD.MOV.U32 R66, RZ, RZ, 0x1 ;  /* 0x00000001ff427424 */ /* 0x000fc400078e00ff */
[----:B------:R-:W-:Y:S02]  /*6150*/  IMAD.MOV.U32 R35, RZ, RZ, RZ ;  /* 0x000000ffff237224 */ /* 0x000fe400078e00ff */
[----:B------:R-:W-:Y:S02]  /*6160*/  IMAD.MOV.U32 R116, RZ, RZ, -0x1 ;  /* 0xffffffffff747424 */ /* 0x000fe400078e00ff */
[----:B0-----:R-:W-:Y:S05]  /*6170*/  CALL.REL.NOINC `($__internal_29_$__cuda_sm70_shflsync_up_p) ;  /* 0x0000035000007944 */ /* 0x001fea0003c00000 */
[----:B------:R-:W-:Y:S01]  /*6180*/  ISETP.EQ.U32.AND P1, PT, R65, 0x1, PT ;  /* 0x000000014100780c */ /* 0x000fe20003f22070 */
[----:B------:R-:W-:Y:S01]  /*6190*/  IMAD.MOV.U32 R32, RZ, RZ, R35 ;  /* 0x000000ffff207224 */ /* 0x000fe200078e0023 */
[----:B------:R-:W-:Y:S07]  /*61a0*/  BRA `(.L_x_562) ;  /* 0xffffd93000007947 */ /* 0x000fee000383ffff */
.L_x_552:
[----:B------:R-:W-:Y:S01]  /*61b0*/  IMAD.MOV.U32 R66, RZ, RZ, 0x2 ;  /* 0x00000002ff427424 */ /* 0x000fe200078e00ff */
[----:B------:R-:W-:Y:S01]  /*61c0*/  MOV R32, 0x6200 ;  /* 0x0000620000207802 */ /* 0x000fe20000000f00 */
[----:B------:R-:W-:Y:S02]  /*61d0*/  IMAD.MOV.U32 R35, RZ, RZ, RZ ;  /* 0x000000ffff237224 */ /* 0x000fe400078e00ff */
[----:B------:R-:W-:Y:S02]  /*61e0*/  IMAD.MOV.U32 R116, RZ, RZ, -0x1 ;  /* 0xffffffffff747424 */ /* 0x000fe400078e00ff */
[----:B01----:R-:W-:Y:S05]  /*61f0*/  CALL.REL.NOINC `($__internal_29_$__cuda_sm70_shflsync_up_p) ;  /* 0x000002d000007944 */ /* 0x003fea0003c00000 */
[----:B------:R-:W-:Y:S01]  /*6200*/  IMAD.IADD R32, R115, 0x1, R35 ;  /* 0x0000000173207824 */ /* 0x000fe200078e0223 */
[----:B------:R-:W-:Y:S01]  /*6210*/  ISETP.NE.U32.AND P1, PT, R65, 0x1, PT ;  /* 0x000000014100780c */ /* 0x000fe20003f25070 */
[----:B------:R-:W-:-:S02]  /*6220*/  IMAD.MOV.U32 R66, RZ, RZ, 0x4 ;  /* 0x00000004ff427424 */ /* 0x000fc400078e00ff */
[----:B------:R-:W-:Y:S01]  /*6230*/  IMAD.MOV.U32 R116, RZ, RZ, -0x1 ;  /* 0xffffffffff747424 */ /* 0x000fe200078e00ff */
[----:B------:R-:W-:Y:S01]  /*6240*/  SEL R115, R32, R35, !P1 ;  /* 0x0000002320737207 */ /* 0x000fe20004800000 */
[----:B------:R-:W-:Y:S01]  /*6250*/  IMAD.MOV.U32 R35, RZ, RZ, RZ ;  /* 0x000000ffff237224 */ /* 0x000fe200078e00ff */
[----:B------:R-:W-:Y:S02]  /*6260*/  MOV R32, 0x6280 ;  /* 0x0000628000207802 */ /* 0x000fe40000000f00 */
[----:B------:R-:W-:Y:S05]  /*6270*/  CALL.REL.NOINC `($__internal_29_$__cuda_sm70_shflsync_up_p) ;  /* 0x0000025000007944 */ /* 0x000fea0003c00000 */
[----:B------:R-:W-:Y:S01]  /*6280*/  IMAD.IADD R32, R115, 0x1, R35 ;  /* 0x0000000173207824 */ /* 0x000fe200078e0223 */
[----:B------:R-:W-:Y:S01]  /*6290*/  ISETP.NE.U32.AND P1, PT, R65, 0x1, PT ;  /* 0x000000014100780c */ /* 0x000fe20003f25070 */
[----:B------:R-:W-:Y:S02]  /*62a0*/  IMAD.MOV.U32 R66, RZ, RZ, 0x8 ;  /* 0x00000008ff427424 */ /* 0x000fe400078e00ff */
[----:B------:R-:W-:Y:S01]  /*62b0*/  IMAD.MOV.U32 R116, RZ, RZ, -0x1 ;  /* 0xffffffffff747424 */ /* 0x000fe200078e00ff */
[----:B------:R-:W-:Y:S01]  /*62c0*/  SEL R115, R32, R35, !P1 ;  /* 0x0000002320737207 */ /* 0x000fe20004800000 */
[----:B------:R-:W-:Y:S01]  /*62d0*/  IMAD.MOV.U32 R35, RZ, RZ, RZ ;  /* 0x000000ffff237224 */ /* 0x000fe200078e00ff */
[----:B------:R-:W-:-:S02]  /*62e0*/  MOV R32, 0x6300 ;  /* 0x0000630000207802 */ /* 0x000fc40000000f00 */
[----:B------:R-:W-:Y:S05]  /*62f0*/  CALL.REL.NOINC `($__internal_29_$__cuda_sm70_shflsync_up_p) ;  /* 0x000001d000007944 */ /* 0x000fea0003c00000 */
        /* <DEDUP_REMOVED lines=11> */
[----:B------:R-:W-:Y:S01]  /*63b0*/  IMAD.MOV.U32 R66, RZ, RZ, 0x1f ;  /* 0x0000001fff427424 */ /* 0x000fe200078e00ff */
[----:B------:R-:W-:Y:S01]  /*63c0*/  SEL R65, R32, R35, !P1 ;  /* 0x0000002320417207 */ /* 0x000fe20004800000 */
[----:B------:R-:W-:Y:S01]  /*63d0*/  IMAD.MOV.U32 R116, RZ, RZ, -0x1 ;  /* 0xffffffffff747424 */ /* 0x000fe200078e00ff */
[----:B------:R-:W-:-:S02]  /*63e0*/  MOV R32, 0x6400 ;  /* 0x0000640000207802 */ /* 0x000fc40000000f00 */
[----:B------:R-:W-:Y:S05]  /*63f0*/  CALL.REL.NOINC `($__internal_28_$__cuda_sm70_shflsync_idx_p) ;  /* 0x0000009000007944 */ /* 0x000fea0003c00000 */
[----:B------:R-:W-:Y:S01]  /*6400*/  IMAD.IADD R64, R65, 0x1, -R64 ;  /* 0x0000000141407824 */ /* 0x000fe200078e0a40 */
[----:B------:R-:W-:Y:S01]  /*6410*/  MOV R32, 0x6480 ;  /* 0x0000648000207802 */ /* 0x000fe20000000f00 */
[----:B-1----:R-:W-:-:S02]  /*6420*/  IMAD.MOV.U32 R35, RZ, RZ, R71 ;  /* 0x000000ffff237224 */ /* 0x002fc400078e0047 */
[----:B0-----:R-:W-:Y:S02]  /*6430*/  IMAD.MOV.U32 R65, RZ, RZ, R42 ;  /* 0x000000ffff417224 */ /* 0x001fe400078e002a */
[----:B------:R-:W-:Y:S02]  /*6440*/  IMAD.MOV.U32 R66, RZ, RZ, RZ ;  /* 0x000000ffff427224 */ /* 0x000fe400078e00ff */
[----:B------:R-:W-:Y:S02]  /*6450*/  IMAD.MOV.U32 R71, RZ, RZ, 0x1f ;  /* 0x0000001fff477424 */ /* 0x000fe400078e00ff */
[----:B------:R-:W-:Y:S02]  /*6460*/  IMAD.MOV.U32 R116, RZ, RZ, -0x1 ;  /* 0xffffffffff747424 */ /* 0x000fe400078e00ff */
[----:B------:R-:W-:Y:S05]  /*6470*/  CALL.REL.NOINC `($__internal_28_$__cuda_sm70_shflsync_idx_p) ;  /* 0x0000001000007944 */ /* 0x000fea0003c00000 */
[----:B01----:R-:W-:Y:S05]  /*6480*/  BRA `(.L_x_563) ;  /* 0xffffd73000007947 */ /* 0x003fea000383ffff */
        .weak           $__internal_28_$__cuda_sm70_shflsync_idx_p
        .type           $__internal_28_$__cuda_sm70_shflsync_idx_p,@function
        .size           $__internal_28_$__cuda_sm70_shflsync_idx_p,($__internal_29_$__cuda_sm70_shflsync_up_p - $__internal_28_$__cuda_sm70_shflsync_idx_p)
$__internal_28_$__cuda_sm70_shflsync_idx_p:
[----:B------:R-:W-:Y:S01]  /*6490*/  IMAD.MOV.U32 R33, RZ, RZ, 0x0 ;  /* 0x00000000ff217424 */ /* 0x000fe200078e00ff */
[----:B------:R-:W-:Y:S04]  /*64a0*/  WARPSYNC R116 ;  /* 0x0000007400007348 */ /* 0x000fe80003800000 */
[----:B------:R0:W1:Y:S01]  /*64b0*/  SHFL.IDX PT, R71, R65, R66, R71 ;  /* 0x0000004241477389 */ /* 0x00006200000e0047 */
[----:B------:R-:W-:Y:S05]  /*64c0*/  RET.REL.NODEC R32 `(_ZN17fastertransformer19segmented_topp_impl27segmented_top_p_single_passINS0_28Segmented_topk_kernel_paramsI6__halfiLi256ELi4EEELi64EEEvNS0_20TopKPerSegmentParamsE) ;  /* 0xffff9b3020007950 */ /* 0x000fea0003c3ffff */
        .weak           $__internal_29_$__cuda_sm70_shflsync_up_p
        .type           $__internal_29_$__cuda_sm70_shflsync_up_p,@function
        .size           $__internal_29_$__cuda_sm70_shflsync_up_p,(.L_x_1840 - $__internal_29_$__cuda_sm70_shflsync_up_p)
$__internal_29_$__cuda_sm70_shflsync_up_p:
[----:B------:R-:W-:Y:S04]  /*64d0*/  WARPSYNC R116 ;  /* 0x0000007400007348 */ /* 0x000fe80003800000 */
[----:B------:R-:W0:Y:S01]  /*64e0*/  SHFL.UP P1, R35, R115, R66, R35 ;  /* 0x0400004273237389 */ /* 0x000e220000020023 */
[----:B------:R-:W-:Y:S01]  /*64f0*/  IMAD.MOV.U32 R33, RZ, RZ, 0x0 ;  /* 0x00000000ff217424 */ /* 0x000fe200078e00ff */
[----:B0-----:R-:W-:-:S03]  /*6500*/  SEL R65, RZ, 0x1, !P1 ;  /* 0x00000001ff417807 */ /* 0x001fc60004800000 */
[----:B------:R-:W-:Y:S05]  /*6510*/  RET.REL.NODEC R32 `(_ZN17fastertransformer19segmented_topp_impl27segmented_top_p_single_passINS0_28Segmented_topk_kernel_paramsI6__halfiLi256ELi4EEELi64EEEvNS0_20TopKPerSegmentParamsE) ;  /* 0xffff9ae020007950 */ /* 0x000fea0003c3ffff */
.L_x_564:
        /* <DEDUP_REMOVED lines=14> */
.L_x_1840:


//--------------------- .text._ZN17fastertransformer19segmented_topp_impl27segmented_top_p_single_passINS0_28Segmented_topk_kernel_paramsI6__halfiLi256ELi4EEELi32EEEvNS0_20TopKPerSegmentParamsE --------------------------
	.section	.text._ZN17fastertransformer19segmented_topp_impl27segmented_top_p_single_passINS0_28Segmented_topk_kernel_paramsI6__halfiLi256ELi4EEELi32EEEvNS0_20TopKPerSegmentParamsE,"ax",@progbits
	.sectioninfo	@"SHI_REGISTERS=72"
	.align	128
        .global         _ZN17fastertransformer19segmented_topp_impl27segmented_top_p_single_passINS0_28Segmented_topk_kernel_paramsI6__halfiLi256ELi4EEELi32EEEvNS0_20TopKPerSegmentParamsE
        .type           _ZN17fastertransformer19segmented_topp_impl27segmented_top_p_single_passINS0_28Segmented_topk_kernel_paramsI6__halfiLi256ELi4EEELi32EEEvNS0_20TopKPerSegmentParamsE,@function
        .size           _ZN17fastertransformer19segmented_topp_impl27segmented_top_p_single_passINS0_28Segmented_topk_kernel_paramsI6__halfiLi256ELi4EEELi32EEEvNS0_20TopKPerSegmentParamsE,(.L_x_1842 - _ZN17fastertransformer19segmented_topp_impl27segmented_top_p_single_passINS0_28Segmented_topk_kernel_paramsI6__halfiLi256ELi4EEELi32EEEvNS0_20TopKPerSegmentParamsE)
        .other          _ZN17fastertransformer19segmented_topp_impl27segmented_top_p_single_passINS0_28Segmented_topk_kernel_paramsI6__halfiLi256ELi4EEELi32EEEvNS0_20TopKPerSegmentParamsE,@"STO_CUDA_ENTRY STV_DEFAULT"
_ZN17fastertransformer19segmented_topp_impl27segmented_top_p_single_passINS0_28Segmented_topk_kernel_paramsI6__halfiLi256ELi4EEELi32EEEvNS0_20TopKPerSegmentParamsE:
.text._ZN17fastertransformer19segmented_topp_impl27segmented_top_p_single_passINS0_28Segmented_topk_kernel_paramsI6__halfiLi256ELi4EEELi32EEEvNS0_20TopKPerSegmentParamsE:
        /* <DEDUP_REMOVED lines=121> */
[----:B------:R-:W-:Y:S01]  /*0790*/  LEA R25, R30, 0x4b0, 0xb ;  /* 0x000004b01e197811 */ /* 0x000fe200078e58ff */
[C---:B------:R-:W-:Y:S02]  /*07a0*/  IMAD R17, R18.reuse, 0x20, R19 ;  /* 0x0000002012117824 */ /* 0x040fe400078e0213 */
[----:B------:R-:W-:Y:S02]  /*07b0*/  IMAD.MOV.U32 R20, RZ, RZ, R16 ;  /* 0x000000ffff147224 */ /* 0x000fe400078e0010 */
[----:B------:R-:W-:Y:S01]  /*07c0*/  IMAD R25, R18, 0x2, R25 ;  /* 0x0000000212197824 */ /* 0x000fe200078e0219 */
[----:B------:R-:W-:-:S04]  /*07d0*/  IADD3 R27, R17, 0x10, RZ ;  /* 0x00000010111b7810 */ /* 0x000fc80007ffe0ff */
[----:B------:R-:W-:Y:S02]  /*07e0*/  IADD3 R25, R25, 0x6600, RZ ;  /* 0x0000660019197810 */ /* 0x000fe40007ffe0ff */
.L_x_574:
[----:B------:R-:W-:Y:S01]  /*07f0*/  ISETP.GT.U32.AND P0, PT, R30, 0x3, PT ;  /* 0x000000031e00780c */ /* 0x000fe20003f04070 */
[----:B------:R-:W-:Y:S01]  /*0800*/  BSSY B2, `(.L_x_570) ;  /* 0x0000014000027945 */ /* 0x000fe20003800000 */
[----:B------:R-:W-:-:S04]  /*0810*/  IADD3 R20, R20, -0x1, RZ ;  /* 0xffffffff14147810 */ /* 0x000fc80007ffe0ff */
[----:B------:R-:W-:-:S07]  /*0820*/  ISETP.NE.AND P1, PT, R20, RZ, PT ;  /* 0x000000ff1400720c */ /* 0x000fce0003f25270 */
[----:B------:R-:W-:Y:S05]  /*0830*/  @P0 BRA `(.L_x_571) ;  /* 0x0000010000000947 */ /* 0x000fea0003800000 */
[----:B------:R-:W-:Y:S01]  /*0840*/  ISETP.GE.AND P0, PT, R27, R2, PT ;  /* 0x000000021b00720c */ /* 0x000fe20003f06270 */
[----:B------:R-:W-:Y:S01]  /*0850*/  BSSY B3, `(.L_x_572) ;  /* 0x0000008000037945 */ /* 0x000fe20003800000 */
[----:B------:R-:W-:-:S11]  /*0860*/  CS2R R16, SRZ ;  /* 0x0000000000107805 */ /* 0x000fd6000001ff00 */
[----:B------:R-:W-:Y:S05]  /*0870*/  @P0 BRA `(.L_x_573) ;  /* 0x0000005000000947 */ /* 0x000fea0003800000 */
[----:B------:R-:W-:-:S04]  /*0880*/  IADD3 R17, P0, R3, R27, RZ ;  /* 0x0000001b03117210 */ /* 0x000fc80007f1e0ff */
[----:B------:R-:W-:Y:S02]  /*0890*/  LEA.HI.X.SX32 R26, R27, R4, 0x1, P0 ;  /* 0x000000041b1a7211 */ /* 0x000fe400000f0eff */
[----:B------:R-:W-:-:S04]  /*08a0*/  LEA R16, P0, R17, c[0x0][0x160], 0x1 ;  /* 0x0000580011107a11 */ /* 0x000fc800078008ff */
[----:B------:R-:W-:-:S06]  /*08b0*/  LEA.HI.X R17, R17, c[0x0][0x164], R26, 0x1, P0 ;  /* 0x0000590011117a11 */ /* 0x000fcc00000f0c1a */
[----:B------:R-:W5:Y:S03]  /*08c0*/  LDG.E.64 R16, [R16.64] ;  /* 0x0000000610107981 */ /* 0x000f66000c1e1b00 */
.L_x_573:
[----:B------:R-:W-:Y:S05]  /*08d0*/  BSYNC B3 ;  /* 0x0000000000037941 */ /* 0x000fea0003800000 */
.L_x_572:
[----:B-----5:R-:W-:Y:S01]  /*08e0*/  PRMT R26, R16, 0x7632, R26 ;  /* 0x00007632101a7816 */ /* 0x020fe2000000001a */
[----:B------:R0:W-:Y:S01]  /*08f0*/  STS.U16 [R25+-0x600], R16 ;  /* 0xfffa001019007388 */ /* 0x0001e20000000400 */
[----:B------:R-:W-:-:S03]  /*0900*/  PRMT R29, R17, 0x7632, R29 ;  /* 0x00007632111d7816 */ /* 0x000fc6000000001d */
[----:B------:R0:W-:Y:S04]  /*0910*/  STS.U16 [R25+-0x200], R17 ;  /* 0xfffe001119007388 */ /* 0x0001e80000000400 */
[----:B------:R0:W-:Y:S04]  /*0920*/  STS.U16 [R25+-0x400], R26 ;  /* 0xfffc001a19007388 */ /* 0x0001e80000000400 */
[----:B------:R0:W-:Y:S02]  /*0930*/  STS.U16 [R25], R29 ;  /* 0x0000001d19007388 */ /* 0x0001e40000000400 */
.L_x_571:
[----:B------:R-:W-:Y:S05]  /*0940*/  BSYNC B2 ;  /* 0x0000000000027941 */ /* 0x000fea0003800000 */
.L_x_570:
[----:B------:R-:W-:Y:S02]  /*0950*/  IADD3 R18, R18, 0x8, RZ ;  /* 0x0000000812127810 */ /* 0x000fe40007ffe0ff */
[----:B------:R-:W-:-:S02]  /*0960*/  IADD3 R27, R27, 0x100, RZ ;  /* 0x000001001b1b7810 */ /* 0x000fc40007ffe0ff */
[----:B0-----:R-:W-:Y:S01]  /*0970*/  IADD3 R25, R25, 0x10, RZ ;  /* 0x0000001019197810 */ /* 0x001fe20007ffe0ff */
[----:B------:R-:W-:Y:S05]  /*0980*/  @P1 BRA `(.L_x_574) ;  /* 0xfffffe6000001947 */ /* 0x000fea000383ffff */
.L_x_569:
[----:B------:R-:W-:Y:S05]  /*0990*/  BSYNC B1 ;  /* 0x0000000000017941 */ /* 0x000fea0003800000 */
.L_x_568:
[----:B------:R-:W-:-:S13]  /*09a0*/  ISETP.GE.U32.AND P0, PT, R28, 0x18, PT ;  /* 0x000000181c00780c */ /* 0x000fda0003f06070 */
[----:B------:R-:W-:Y:S05]  /*09b0*/  @!P0 BRA `(.L_x_567) ;  /* 0x0000049000008947 */ /* 0x000fea0003800000 */
[----:B------:R-:W-:Y:S01]  /*09c0*/  LEA R17, R30, 0x4b0, 0xb ;  /* 0x000004b01e117811 */ /* 0x000fe200078e58ff */
[----:B------:R-:W-:Y:S01]  /*09d0*/  IMAD R19, R18, 0x20, R19 ;  /* 0x0000002012137824 */ /* 0x000fe200078e0213 */
[----:B------:R-:W-:-:S03]  /*09e0*/  ISETP.GT.U32.AND P0, PT, R30, 0x3, PT ;  /* 0x000000031e00780c */ /* 0x000fc60003f04070 */
[----:B------:R-:W-:Y:S01]  /*09f0*/  IMAD R17, R18, 0x2, R17 ;  /* 0x0000000212117824 */ /* 0x000fe200078e0211 */
[----:B------:R-:W-:-:S04]  /*0a00*/  IADD3 R25, R19, 0x310, RZ ;  /* 0x0000031013197810 */ /* 0x000fc80007ffe0ff */
[----:B------:R-:W-:Y:S02]  /*0a10*/  IADD3 R19, R17, 0x6630, RZ ;  /* 0x0000663011137810 */ /* 0x000fe40007ffe0ff */
.L_x_587:
[----:B------:R-:W-:Y:S01]  /*0a20*/  IADD3 R27, R25, -0x300, RZ ;  /* 0xfffffd00191b7810 */ /* 0x000fe20007ffe0ff */
[----:B------:R-:W-:Y:S03]  /*0a30*/  BSSY B1, `(.L_x_575) ;  /* 0x000001f000017945 */ /* 0x000fe60003800000 */
        /* <DEDUP_REMOVED lines=10> */
.L_x_578:
[----:B------:R-:W-:Y:S05]  /*0ae0*/  BSYNC B2 ;  /* 0x0000000000027941 */ /* 0x000fea0003800000 */
.L_x_577:
[----:B-----5:R-:W-:Y:S01]  /*0af0*/  PRMT R20, R26, 0x7632, R20 ;  /* 0x000076321a147816 */ /* 0x020fe20000000014 */
[----:B------:R1:W-:Y:S01]  /*0b00*/  STS.U16 [R19+-0x630], R26 ;  /* 0xfff9d01a13007388 */ /* 0x0003e20000000400 */
[----:B------:R-:W-:Y:S01]  /*0b10*/  IADD3 R29, R25, -0x200, RZ ;  /* 0xfffffe00191d7810 */ /* 0x000fe20007ffe0ff */
[----:B------:R-:W-:Y:S01]  /*0b20*/  BSSY B2, `(.L_x_579) ;  /* 0x0000008000027945 */ /* 0x000fe20003800000 */
[----:B------:R-:W-:Y:S01]  /*0b30*/  PRMT R30, R27, 0x7632, R30 ;  /* 0x000076321b1e7816 */ /* 0x000fe2000000001e */
[----:B------:R1:W-:Y:S01]  /*0b40*/  STS.U16 [R19+-0x230], R27 ;  /* 0xfffdd01b13007388 */ /* 0x0003e20000000400 */
[----:B------:R-:W-:Y:S02]  /*0b50*/  ISETP.GE.AND P1, PT, R29, R2, PT ;  /* 0x000000021d00720c */ /* 0x000fe40003f26270 */
[----:B------:R-:W-:Y:S01]  /*0b60*/  CS2R R28, SRZ ;  /* 0x00000000001c7805 */ /* 0x000fe2000001ff00 */
[----:B------:R1:W-:Y:S10]  /*0b70*/  STS.U16 [R19+-0x430], R20 ;  /* 0xfffbd01413007388 */ /* 0x0003f40000000400 */
[----:B------:R-:W-:Y:S05]  /*0b80*/  @P1 BRA `(.L_x_580) ;  /* 0x0000001000001947 */ /* 0x000fea0003800000 */
[----:B-1----:R1:W5:Y:S02]  /*0b90*/  LDG.E.64 R28, [R16.64+0x200] ;  /* 0x00020006101c7981 */ /* 0x002364000c1e1b00 */
.L_x_580:
[----:B-1----:R-:W-:Y:S05]  /*0ba0*/  BSYNC B2 ;  /* 0x0000000000027941 */ /* 0x002fea0003800000 */
.L_x_579:
[----:B-----5:R-:W-:Y:S01]  /*0bb0*/  PRMT R20, R28, 0x7632, R20 ;  /* 0x000076321c147816 */ /* 0x020fe20000000014 */
[----:B------:R1:W-:Y:S01]  /*0bc0*/  STS.U16 [R19+-0x30], R30 ;  /* 0xffffd01e13007388 */ /* 0x0003e20000000400 */
[----:B------:R-:W-:-:S03]  /*0bd0*/  PRMT R26, R29, 0x7632, R26 ;  /* 0x000076321d1a7816 */ /* 0x000fc6000000001a */
[----:B------:R1:W-:Y:S04]  /*0be0*/  STS.U16 [R19+-0x620], R28 ;  /* 0xfff9e01c13007388 */ /* 0x0003e80000000400 */
[----:B------:R1:W-:Y:S04]  /*0bf0*/  STS.U16 [R19+-0x220], R29 ;  /* 0xfffde01d13007388 */ /* 0x0003e80000000400 */
[----:B------:R1:W-:Y:S04]  /*0c00*/  STS.U16 [R19+-0x420], R20 ;  /* 0xfffbe01413007388 */ /* 0x0003e80000000400 */
[----:B------:R1:W-:Y:S02]  /*0c10*/  STS.U16 [R19+-0x20], R26 ;  /* 0xffffe01a13007388 */ /* 0x0003e40000000400 */
.L_x_576:
[----:B------:R-:W-:Y:S05]  /*0c20*/  BSYNC B1 ;  /* 0x0000000000017941 */ /* 0x000fea0003800000 */
.L_x_575:
[----:B------:R-:W-:Y:S01]  /*0c30*/  BSSY B1, `(.L_x_581) ;  /* 0x000001c000017945 */ /* 0x000fe20003800000 */
[----:B------:R-:W-:Y:S05]  /*0c40*/  @P0 BRA `(.L_x_582) ;  /* 0x000001a000000947 */ /* 0x000fea0003800000 */
[----:B------:R-:W-:Y:S01]  /*0c50*/  IADD3 R27, R25, -0x100, RZ ;  /* 0xffffff00191b7810 */ /* 0x000fe20007ffe0ff */
[----:B------:R-:W-:Y:S03]  /*0c60*/  BSSY B2, `(.L_x_583) ;  /* 0x0000005000027945 */ /* 0x000fe60003800000 */
[----:B------:R-:W-:-:S02]  /*0c70*/  ISETP.GE.AND P1, PT, R27, R2, PT ;  /* 0x000000021b00720c */ /* 0x000fc40003f26270 */
[----:B-1----:R-:W-:-:S11]  /*0c80*/  CS2R R26, SRZ ;  /* 0x00000000001a7805 */ /* 0x002fd6000001ff00 */
[----:B------:R-:W-:Y:S05]  /*0c90*/  @P1 BRA `(.L_x_584) ;  /* 0x0000001000001947 */ /* 0x000fea0003800000 */
[----:B------:R1:W5:Y:S02]  /*0ca0*/  LDG.E.64 R26, [R16.64+0x400] ;  /* 0x00040006101a7981 */ /* 0x000364000c1e1b00 */
.L_x_584:
[----:B------:R-:W-:Y:S05]  /*0cb0*/  BSYNC B2 ;  /* 0x0000000000027941 */ /* 0x000fea0003800000 */
.L_x_583:
[----:B-----5:R-:W-:Y:S01]  /*0cc0*/  PRMT R20, R26, 0x7632, R20 ;  /* 0x000076321a147816 */ /* 0x020fe20000000014 */
[----:B------:R2:W-:Y:S01]  /*0cd0*/  STS.U16 [R19+-0x610], R26 ;  /* 0xfff9f01a13007388 */ /* 0x0005e20000000400 */
[----:B------:R-:W-:-:S03]  /*0ce0*/  PRMT R28, R27, 0x7632, R28 ;  /* 0x000076321b1c7816 */ /* 0x000fc6000000001c */
[----:B------:R2:W-:Y:S04]  /*0cf0*/  STS.U16 [R19+-0x210], R27 ;  /* 0xfffdf01b13007388 */ /* 0x0005e80000000400 */
[----:B------:R2:W-:Y:S04]  /*0d00*/  STS.U16 [R19+-0x410], R20 ;  /* 0xfffbf01413007388 */ /* 0x0005e80000000400 */
[----:B------:R2:W-:Y:S01]  /*0d10*/  STS.U16 [R19+-0x10], R28 ;  /* 0xfffff01c13007388 */ /* 0x0005e20000000400 */
[----:B------:R-:W-:Y:S05]  /*0d20*/  @P0 BRA `(.L_x_582) ;  /* 0x000000c000000947 */ /* 0x000fea0003800000 */
[----:B------:R-:W-:Y:S01]  /*0d30*/  ISETP.GE.AND P1, PT, R25, R2, PT ;  /* 0x000000021900720c */ /* 0x000fe20003f26270 */
[----:B------:R-:W-:Y:S01]  /*0d40*/  BSSY B2, `(.L_x_585) ;  /* 0x0000004000027945 */ /* 0x000fe20003800000 */
[----:B--2---:R-:W-:-:S11]  /*0d50*/  CS2R R26, SRZ ;  /* 0x00000000001a7805 */ /* 0x004fd6000001ff00 */
[----:B------:R-:W-:Y:S05]  /*0d60*/  @P1 BRA `(.L_x_586) ;  /* 0x0000001000001947 */ /* 0x000fea0003800000 */
[----:B------:R2:W5:Y:S02]  /*0d70*/  LDG.E.64 R26, [R16.64+0x600] ;  /* 0x00060006101a7981 */ /* 0x000564000c1e1b00 */
.L_x_586:
[----:B------:R-:W-:Y:S05]  /*0d80*/  BSYNC B2 ;  /* 0x0000000000027941 */ /* 0x000fea0003800000 */
.L_x_585:
[----:B012--5:R-:W-:Y:S01]  /*0d90*/  PRMT R16, R26, 0x7632, R16 ;  /* 0x000076321a107816 */ /* 0x027fe20000000010 */
[----:B------:R0:W-:Y:S01]  /*0da0*/  STS.U16 [R19+-0x600], R26 ;  /* 0xfffa001a13007388 */ /* 0x0001e20000000400 */
[----:B------:R-:W-:-:S03]  /*0db0*/  PRMT R17, R27, 0x7632, R17 ;  /* 0x000076321b117816 */ /* 0x000fc60000000011 */
[----:B------:R0:W-:Y:S04]  /*0dc0*/  STS.U16 [R19+-0x200], R27 ;  /* 0xfffe001b13007388 */ /* 0x0001e80000000400 */
[----:B------:R0:W-:Y:S04]  /*0dd0*/  STS.U16 [R19+-0x400], R16 ;  /* 0xfffc001013007388 */ /* 0x0001e80000000400 */
[----:B------:R0:W-:Y:S02]  /*0de0*/  STS.U16 [R19], R17 ;  /* 0x0000001113007388 */ /* 0x0001e40000000400 */
.L_x_582:
[----:B------:R-:W-:Y:S05]  /*0df0*/  BSYNC B1 ;  /* 0x0000000000017941 */ /* 0x000fea0003800000 */
.L_x_581:
[----:B------:R-:W-:Y:S02]  /*0e00*/  IADD3 R18, R18, 0x20, RZ ;  /* 0x0000002012127810 */ /* 0x000fe40007ffe0ff */
[----:B012---:R-:W-:-:S02]  /*0e10*/  IADD3 R19, R19, 0x40, RZ ;  /* 0x0000004013137810 */ /* 0x007fc40007ffe0ff */
[----:B------:R-:W-:Y:S02]  /*0e20*/  ISETP.GE.U32.AND P1, PT, R18, 0x100, PT ;  /* 0x000001001200780c */ /* 0x000fe40003f26070 */
[----:B------:R-:W-:-:S11]  /*0e30*/  IADD3 R25, R25, 0x400, RZ ;  /* 0x0000040019197810 */ /* 0x000fd60007ffe0ff */
[----:B------:R-:W-:Y:S05]  /*0e40*/  @!P1 BRA `(.L_x_587) ;  /* 0xfffffbd000009947 */ /* 0x000fea000383ffff */
.L_x_567:
[----:B0-----:R-:W-:Y:S05]  /*0e50*/  BSYNC B0 ;  /* 0x0000000000007941 */ /* 0x001fea0003800000 */
.L_x_566:
[C---:B------:R-:W-:Y:S01]  /*0e60*/  ISETP.NE.AND P6, PT, R41.reuse, RZ, PT ;  /* 0x000000ff2900720c */ /* 0x040fe20003fc5270 */
[----:B------:R-:W0:Y:S01]  /*0e70*/  S2R R20, SR_LANEID ;  /* 0x0000000000147919 */ /* 0x000e220000000000 */
[----:B------:R-:W-:Y:S01]  /*0e80*/  SHF.R.S32.HI R16, RZ, 0x1f, R41 ;  /* 0x0000001fff107819 */ /* 0x000fe20000011429 */
[----:B------:R-:W-:Y:S01]  /*0e90*/  IMAD.MOV.U32 R32, RZ, RZ, 0xd ;  /* 0x0000000dff207424 */ /* 0x000fe200078e00ff */
[----:B------:R-:W-:Y:S01]  /*0ea0*/  LEA R25, R41, 0x4b0, 0x1 ;  /* 0x000004b029197811 */ /* 0x000fe200078e08ff */
        /* <DEDUP_REMOVED lines=8> */
.L_x_599:
[----:B------:R-:W-:Y:S01]  /*0f30*/  IMAD.MOV.U32 R17, RZ, RZ, 0x1 ;  /* 0x00000001ff117424 */ /* 0x000fe200078e00ff */
[----:B------:R-:W-:Y:S01]  /*0f40*/  LOP3.LUT R16, R32, 0xffff, RZ, 0xc0, !PT ;  /* 0x0000ffff20107812 */ /* 0x000fe200078ec0ff */
[----:B------:R-:W-:Y:S01]  /*0f50*/  BAR.SYNC.DEFER_BLOCKING 0x0 ;  /* 0x0000000000007b1d */ /* 0x000fe20000010000 */
[----:B-----5:R-:W-:Y:S02]  /*0f60*/  HADD2.F32 R43, -RZ, R6.H0_H0 ;  /* 0x20000006ff2b7230 */ /* 0x020fe40000004100 */
        /* <DEDUP_REMOVED lines=194> */
[----:B------:R-:W0:Y:S01]  /*1b90*/  LDS.U16 R45, [R25+0x7a00] ;  /* 0x007a0000192d7984 */ /* 0x000e220000000400 */
        /* <DEDUP_REMOVED lines=68> */
[----:B------:R-:W0:Y:S01]  /*1fe0*/  SHFL.DOWN P0, R38, R37, 0x1, 0x1f ;  /* 0x08201f0025267f89 */ /* 0x000e220000000000 */
[----:B------:R-:W-:Y:S02]  /*1ff0*/  ISETP.NE.AND P1, PT, R20, RZ, PT ;  /* 0x000000ff1400720c */ /* 0x000fe40003f25270 */
        /* <DEDUP_REMOVED lines=54> */
.L_x_589:
[----:B0-----:R-:W-:Y:S05]  /*2360*/  BSYNC B0 ;  /* 0x0000000000007941 */ /* 0x001fea0003800000 */
.L_x_588:
        /* <DEDUP_REMOVED lines=32> */
.L_x_603:
        /* <DEDUP_REMOVED lines=14> */
.L_x_604:
        /* <DEDUP_REMOVED lines=25> */
.L_x_591:
[----:B-1----:R-:W-:Y:S05]  /*27e0*/  BSYNC B0 ;  /* 0x0000000000007941 */ /* 0x002fea0003800000 */
.L_x_590:
        /* <DEDUP_REMOVED lines=18> */
.L_x_594:
        /* <DEDUP_REMOVED lines=242> */
.L_x_595:
        /* <DEDUP_REMOVED lines=20> */
.L_x_597:
        /* <DEDUP_REMOVED lines=12> */
.L_x_598:
[----:B------:R-:W-:Y:S01]  /*3a30*/  IADD3 R32, R32, -0x1, RZ ;  /* 0xffffffff20207810 */ /* 0x000fe20007ffe0ff */
[----:B0-----:R-:W-:Y:S05]  /*3a40*/  BRA `(.L_x_599) ;  /* 0xffffd4e000007947 */ /* 0x001fea000383ffff */
.L_x_596:
        /* <DEDUP_REMOVED lines=23> */
.L_x_601:
[----:B------:R-:W-:Y:S05]  /*3bc0*/  BSYNC B0 ;  /* 0x0000000000007941 */ /* 0x000fea0003800000 */
.L_x_600:
[----:B------:R-:W-:Y:S05]  /*3bd0*/  @P0 EXIT ;  /* 0x000000000000094d */ /* 0x000fea0003800000 */
.L_x_602:
        /* <DEDUP_REMOVED lines=13> */
.L_x_565:
        /* <DEDUP_REMOVED lines=9> */
.L_x_592:
[----:B------:R-:W-:Y:S01]  /*3d40*/  IMAD.MOV.U32 R37, RZ, RZ, R36 ;  /* 0x000000ffff257224 */ /* 0x000fe200078e0024 */
[----:B------:R-:W-:Y:S01]  /*3d50*/  MOV R16, 0x3da0 ;  /* 0x00003da000107802 */ /* 0x000fe20000000f00 */
[----:B------:R-:W-:-:S02]  /*3d60*/  IMAD.MOV.U32 R68, RZ, RZ, 0x1 ;  /* 0x00000001ff447424 */ /* 0x000fc400078e00ff */
[----:B------:R-:W-:Y:S02]  /*3d70*/  IMAD.MOV.U32 R19, RZ, RZ, RZ ;  /* 0x000000ffff137224 */ /* 0x000fe400078e00ff */
[----:B------:R-:W-:Y:S02]  /*3d80*/  IMAD.MOV.U32 R43, RZ, RZ, -0x1 ;  /* 0xffffffffff2b7424 */ /* 0x000fe400078e00ff */
[----:B--2---:R-:W-:Y:S05]  /*3d90*/  CALL.REL.NOINC `($__internal_31_$__cuda_sm70_shflsync_up_p) ;  /* 0x0000034000007944 */ /* 0x004fea0003c00000 */
[----:B------:R-:W-:Y:S01]  /*3da0*/  ISETP.EQ.U32.AND P1, PT, R38, 0x1, PT ;  /* 0x000000012600780c */ /* 0x000fe20003f22070 */
[----:B------:R-:W-:Y:S08]  /*3db0*/  BRA `(.L_x_603) ;  /* 0xffffe7b000007947 */ /* 0x000ff0000383ffff */
.L_x_593:
[----:B------:R-:W-:Y:S01]  /*3dc0*/  IMAD.MOV.U32 R68, RZ, RZ, 0x2 ;  /* 0x00000002ff447424 */ /* 0x000fe200078e00ff */
[----:B------:R-:W-:Y:S01]  /*3dd0*/  MOV R16, 0x3e10 ;  /* 0x00003e1000107802 */ /* 0x000fe20000000f00 */
[----:B------:R-:W-:Y:S02]  /*3de0*/  IMAD.MOV.U32 R19, RZ, RZ, RZ ;  /* 0x000000ffff137224 */ /* 0x000fe400078e00ff */
[----:B------:R-:W-:Y:S02]  /*3df0*/  IMAD.MOV.U32 R43, RZ, RZ, -0x1 ;  /* 0xffffffffff2b7424 */ /* 0x000fe400078e00ff */
[----:B0-2---:R-:W-:Y:S05]  /*3e00*/  CALL.REL.NOINC `($__internal_31_$__cuda_sm70_shflsync_up_p) ;  /* 0x000002d000007944 */ /* 0x005fea0003c00000 */
[----:B------:R-:W-:Y:S01]  /*3e10*/  IMAD.IADD R16, R37, 0x1, R19 ;  /* 0x0000000125107824 */ /* 0x000fe200078e0213 */
[----:B------:R-:W-:Y:S01]  /*3e20*/  ISETP.NE.U32.AND P1, PT, R38, 0x1, PT ;  /* 0x000000012600780c */ /* 0x000fe20003f25070 */
[----:B------:R-:W-:Y:S02]  /*3e30*/  IMAD.MOV.U32 R68, RZ, RZ, 0x4 ;  /* 0x00000004ff447424 */ /* 0x000fe400078e00ff */
[----:B------:R-:W-:Y:S01]  /*3e40*/  IMAD.MOV.U32 R43, RZ, RZ, -0x1 ;  /* 0xffffffffff2b7424 */ /* 0x000fe200078e00ff */
[----:B------:R-:W-:Y:S01]  /*3e50*/  SEL R37, R16, R19, !P1 ;  /* 0x0000001310257207 */ /* 0x000fe20004800000 */
[----:B------:R-:W-:Y:S01]  /*3e60*/  IMAD.MOV.U32 R19, RZ, RZ, RZ ;  /* 0x000000ffff137224 */ /* 0x000fe200078e00ff */
[----:B------:R-:W-:-:S02]  /*3e70*/  MOV R16, 0x3e90 ;  /* 0x00003e9000107802 */ /* 0x000fc40000000f00 */
[----:B------:R-:W-:Y:S05]  /*3e80*/  CALL.REL.NOINC `($__internal_31_$__cuda_sm70_shflsync_up_p) ;  /* 0x0000025000007944 */ /* 0x000fea0003c00000 */
[----:B------:R-:W-:Y:S01]  /*3e90*/  IMAD.IADD R16, R37, 0x1, R19 ;  /* 0x0000000125107824 */ /* 0x000fe200078e0213 */
[----:B------:R-:W-:Y:S01]  /*3ea0*/  ISETP.NE.U32.AND P1, PT, R38, 0x1, PT ;  /* 0x000000012600780c */ /* 0x000fe20003f25070 */
[----:B------:R-:W-:-:S02]  /*3eb0*/  IMAD.MOV.U32 R68, RZ, RZ, 0x8 ;  /* 0x00000008ff447424 */ /* 0x000fc400078e00ff */
[----:B------:R-:W-:Y:S01]  /*3ec0*/  IMAD.MOV.U32 R43, RZ, RZ, -0x1 ;  /* 0xffffffffff2b7424 */ /* 0x000fe200078e00ff */
[----:B------:R-:W-:Y:S01]  /*3ed0*/  SEL R37, R16, R19, !P1 ;  /* 0x0000001310257207 */ /* 0x000fe20004800000 */
[----:B------:R-:W-:Y:S01]  /*3ee0*/  IMAD.MOV.U32 R19, RZ, RZ, RZ ;  /* 0x000000ffff137224 */ /* 0x000fe200078e00ff */
[----:B------:R-:W-:Y:S02]  /*3ef0*/  MOV R16, 0x3f10 ;  /* 0x00003f1000107802 */ /* 0x000fe40000000f00 */
[----:B------:R-:W-:Y:S05]  /*3f00*/  CALL.REL.NOINC `($__internal_31_$__cuda_sm70_shflsync_up_p) ;  /* 0x000001d000007944 */ /* 0x000fea0003c00000 */
        /* <DEDUP_REMOVED lines=11> */
[----:B------:R-:W-:Y:S01]  /*3fc0*/  IMAD.MOV.U32 R38, RZ, RZ, 0x1f ;  /* 0x0000001fff267424 */ /* 0x000fe200078e00ff */
[----:B------:R-:W-:Y:S01]  /*3fd0*/  SEL R37, R16, R19, !P1 ;  /* 0x0000001310257207 */ /* 0x000fe20004800000 */
[----:B------:R-:W-:Y:S01]  /*3fe0*/  IMAD.MOV.U32 R68, RZ, RZ, -0x1 ;  /* 0xffffffffff447424 */ /* 0x000fe200078e00ff */
[----:B------:R-:W-:Y:S02]  /*3ff0*/  MOV R16, 0x4010 ;  /* 0x0000401000107802 */ /* 0x000fe40000000f00 */
[----:B------:R-:W-:Y:S05]  /*4000*/  CALL.REL.NOINC `($__internal_30_$__cuda_sm70_shflsync_idx_p) ;  /* 0x0000009000007944 */ /* 0x000fea0003c00000 */
[----:B------:R-:W-:Y:S01]  /*4010*/  IMAD.IADD R36, R37, 0x1, -R36 ;  /* 0x0000000125247824 */ /* 0x000fe200078e0a24 */
[----:B------:R-:W-:Y:S01]  /*4020*/  MOV R16, 0x4090 ;  /* 0x0000409000107802 */ /* 0x000fe20000000f00 */
[----:B-1----:R-:W-:Y:S02]  /*4030*/  IMAD.MOV.U32 R19, RZ, RZ, R69 ;  /* 0x000000ffff137224 */ /* 0x002fe400078e0045 */
[----:B0-----:R-:W-:Y:S02]  /*4040*/  IMAD.MOV.U32 R37, RZ, RZ, R26 ;  /* 0x000000ffff257224 */ /* 0x001fe400078e001a */
[----:B------:R-:W-:Y:S02]  /*4050*/  IMAD.MOV.U32 R38, RZ, RZ, RZ ;  /* 0x000000ffff267224 */ /* 0x000fe400078e00ff */
[----:B------:R-:W-:-:S02]  /*4060*/  IMAD.MOV.U32 R69, RZ, RZ, 0x1f ;  /* 0x0000001fff457424 */ /* 0x000fc400078e00ff */
[----:B------:R-:W-:Y:S02]  /*4070*/  IMAD.MOV.U32 R68, RZ, RZ, -0x1 ;  /* 0xffffffffff447424 */ /* 0x000fe400078e00ff */
[----:B------:R-:W-:Y:S05]  /*4080*/  CALL.REL.NOINC `($__internal_30_$__cuda_sm70_shflsync_idx_p) ;  /* 0x0000001000007944 */ /* 0x000fea0003c00000 */
[----:B01----:R-:W-:Y:S05]  /*4090*/  BRA `(.L_x_604) ;  /* 0xffffe5b000007947 */ /* 0x003fea000383ffff */
        .weak           $__internal_30_$__cuda_sm70_shflsync_idx_p
        .type           $__internal_30_$__cuda_sm70_shflsync_idx_p,@function
        .size           $__internal_30_$__cuda_sm70_shflsync_idx_p,($__internal_31_$__cuda_sm70_shflsync_up_p - $__internal_30_$__cuda_sm70_shflsync_idx_p)
$__internal_30_$__cuda_sm70_shflsync_idx_p:
[----:B------:R-:W-:Y:S01]  /*40a0*/  IMAD.MOV.U32 R17, RZ, RZ, 0x0 ;  /* 0x00000000ff117424 */ /* 0x000fe200078e00ff */
[----:B------:R-:W-:Y:S04]  /*40b0*/  WARPSYNC R68 ;  /* 0x0000004400007348 */ /* 0x000fe80003800000 */
[----:B------:R0:W1:Y:S01]  /*40c0*/  SHFL.IDX PT, R69, R37, R38, R69 ;  /* 0x0000002625457389 */ /* 0x00006200000e0045 */
[----:B------:R-:W-:Y:S05]  /*40d0*/  RET.REL.NODEC R16 `(_ZN17fastertransformer19segmented_topp_impl27segmented_top_p_single_passINS0_28Segmented_topk_kernel_paramsI6__halfiLi256ELi4EEELi32EEEvNS0_20TopKPerSegmentParamsE) ;  /* 0xffffbf2010007950 */ /* 0x000fea0003c3ffff */
        .weak           $__internal_31_$__cuda_sm70_shflsync_up_p
        .type           $__internal_31_$__cuda_sm70_shflsync_up_p,@function
        .size           $__internal_31_$__cuda_sm70_shflsync_up_p,(.L_x_1842 - $__internal_31_$__cuda_sm70_shflsync_up_p)
$__internal_31_$__cuda_sm70_shflsync_up_p:
[----:B------:R-:W-:Y:S04]  /*40e0*/  WARPSYNC R43 ;  /* 0x0000002b00007348 */ /* 0x000fe80003800000 */
[----:B------:R-:W0:Y:S01]  /*40f0*/  SHFL.UP P1, R19, R37, R68, R19 ;  /* 0x0400004425137389 */ /* 0x000e220000020013 */
[----:B------:R-:W-:Y:S01]  /*4100*/  IMAD.MOV.U32 R17, RZ, RZ, 0x0 ;  /* 0x00000000ff117424 */ /* 0x000fe200078e00ff */
[----:B0-----:R-:W-:-:S03]  /*4110*/  SEL R38, RZ, 0x1, !P1 ;  /* 0x00000001ff267807 */ /* 0x001fc60004800000 */
[----:B------:R-:W-:Y:S05]  /*4120*/  RET.REL.NODEC R16 `(_ZN17fastertransformer19segmented_topp_impl27segmented_top_p_single_passINS0_28Segmented_topk_kernel_paramsI6__halfiLi256ELi4EEELi32EEEvNS0_20TopKPerSegmentParamsE) ;  /* 0xffffbed010007950 */ /* 0x000fea0003c3ffff */
.L_x_605:
        /* <DEDUP_REMOVED lines=13> */
.L_x_1842:


//--------------------- .text._ZN17fastertransformer19segmented_topp_impl27segmented_top_p_single_passINS0_28Segmented_topk_kernel_paramsIfiLi256ELi1EEELi256EEEvNS0_20TopKPerSegmentParamsE --------------------------
	.section	.text._ZN17fastertransformer19segmented_topp_impl27segmented_top_p_single_passINS0_28Segmented_topk_kernel_paramsIfiLi256ELi1EEELi256EEEvNS0_20TopKPerSegmentParamsE,"ax",@progbits
	.sectioninfo	@"SHI_REGISTERS=254"
	.align	128
        .global         _ZN17fastertransformer19segmented_topp_impl27segmented_top_p_single_passINS0_28Segmented_topk_kernel_paramsIfiLi256ELi1EEELi256EEEvNS0_20TopKPerSegmentParamsE
        .type           _ZN17fastertransformer19segmented_topp_impl27segmented_top_p_single_passINS0_28Segmented_topk_kernel_paramsIfiLi256ELi1EEELi256EEEvNS0_20TopKPerSegmentParamsE,@function
        .size           _ZN17fastertransformer19segmented_topp_impl27segmented_top_p_single_passINS0_28Segmented_topk_kernel_paramsIfiLi256ELi1EEELi256EEEvNS0_20TopKPerSegmentParamsE,(.L_x_1844 - _ZN17fastertransformer19segmented_topp_impl27segmented_top_p_single_passINS0_28Segmented_topk_kernel_paramsIfiLi256ELi1EEELi256EEEvNS0_20TopKPerSegmentParamsE)
        .other          _ZN17fastertransformer19segmented_topp_impl27segmented_top_p_single_passINS0_28Segmented_topk_kernel_paramsIfiLi256ELi1EEELi256EEEvNS0_20TopKPerSegmentParamsE,@"STO_CUDA_ENTRY STV_DEFAULT"
_ZN17fastertransformer19segmented_topp_impl27segmented_top_p_single_passINS0_28Segmented_topk_kernel_paramsIfiLi256ELi1EEELi256EEEvNS0_20TopKPerSegmentParamsE:
.text._ZN17fastertransformer19segmented_topp_impl27segmented_top_p_single_passINS0_28Segmented_topk_kernel_paramsIfiLi256ELi1EEELi256EEEvNS0_20TopKPerSegmentParamsE:
        /* <DEDUP_REMOVED lines=42> */
[----:B------:R-:W-:Y:S01]  /*02a0*/  CS2R R136, SRZ ;  /* 0x0000000000887805 */ /* 0x000fe2000001ff00 */
        /* <DEDUP_REMOVED lines=17> */
[-C--:B------:R-:W-:Y:S01]  /*03c0*/  ISETP.GE.AND P5, PT, R0, R143.reuse, PT ;  /* 0x0000008f0000720c */ /* 0x080fe20003fa6270 */
[----:B------:R0:W5:Y:S01]  /*03d0*/  @!P3 LDG.E R111, [R2.64+0x1fc] ;  /* 0x0001fc06026fb981 */ /* 0x000162000c1e1900 */
[C---:B------:R-:W-:Y:S01]  /*03e0*/  IADD3 R0, R144.reuse, 0x6, RZ ;  /* 0x0000000690007810 */ /* 0x040fe20007ffe0ff */
[----:B------:R-:W-:Y:S01]  /*03f0*/  CS2R R138, SRZ ;  /* 0x00000000008a7805 */ /* 0x000fe2000001ff00 */
[----:B------:R-:W-:Y:S01]  /*0400*/  IADD3 R4, R144, 0x5, RZ ;  /* 0x0000000590047810 */ /* 0x000fe20007ffe0ff */
[----:B------:R-:W-:Y:S01]  /*0410*/  CS2R R132, SRZ ;  /* 0x0000000000847805 */ /* 0x000fe2000001ff00 */
[----:B------:R-:W-:Y:S01]  /*0420*/  ISETP.GE.AND P3, PT, R0, R143, PT ;  /* 0x0000008f0000720c */ /* 0x000fe20003f66270 */
[----:B------:R0:W5:Y:S01]  /*0430*/  @!P1 LDG.E R137, [R2.64+0x4] ;  /* 0x0000040602899981 */ /* 0x000162000c1e1900 */
[----:B------:R-:W-:-:S02]  /*0440*/  IADD3 R0, R144, 0x7, RZ ;  /* 0x0000000790007810 */ /* 0x000fc40007ffe0ff */
[-C--:B------:R-:W-:Y:S01]  /*0450*/  ISETP.GE.AND P4, PT, R4, R143.reuse, PT ;  /* 0x0000008f0400720c */ /* 0x080fe20003f86270 */
[----:B------:R0:W5:Y:S01]  /*0460*/  @!P2 LDG.E R136, [R2.64] ;  /* 0x000000060288a981 */ /* 0x000162000c1e1900 */
[-C--:B------:R-:W-:Y:S02]  /*0470*/  ISETP.GE.AND P2, PT, R0, R143.reuse, PT ;  /* 0x0000008f0000720c */ /* 0x080fe40003f46270 */
[C---:B------:R-:W-:Y:S01]  /*0480*/  IADD3 R0, R144.reuse, 0x9, RZ ;  /* 0x0000000990007810 */ /* 0x040fe20007ffe0ff */
[----:B------:R0:W5:Y:S01]  /*0490*/  @!P0 LDG.E R138, [R2.64+0x8] ;  /* 0x00000806028a8981 */ /* 0x000162000c1e1900 */
[----:B------:R-:W-:Y:S02]  /*04a0*/  IADD3 R4, R144, 0x8, RZ ;  /* 0x0000000890047810 */ /* 0x000fe40007ffe0ff */
[----:B------:R-:W-:Y:S01]  /*04b0*/  ISETP.GE.AND P0, PT, R0, R143, PT ;  /* 0x0000008f0000720c */ /* 0x000fe20003f06270 */
[----:B------:R0:W5:Y:S01]  /*04c0*/  @!P6 LDG.E R139, [R2.64+0xc] ;  /* 0x00000c06028be981 */ /* 0x000162000c1e1900 */
[----:B------:R-:W-:-:S02]  /*04d0*/  IADD3 R0, R144, 0xa, RZ ;  /* 0x0000000a90007810 */ /* 0x000fc40007ffe0ff */
[-C--:B------:R-:W-:Y:S01]  /*04e0*/  ISETP.GE.AND P1, PT, R4, R143.reuse, PT ;  /* 0x0000008f0400720c */ /* 0x080fe20003f26270 */
[----:B------:R-:W-:Y:S01]  /*04f0*/  CS2R R134, SRZ ;  /* 0x0000000000867805 */ /* 0x000fe2000001ff00 */
[-C--:B------:R-:W-:Y:S01]  /*0500*/  ISETP.GE.AND P6, PT, R0, R143.reuse, PT ;  /* 0x0000008f0000720c */ /* 0x080fe20003fc6270 */
[----:B------:R0:W5:Y:S01]  /*0510*/  @!P4 LDG.E R133, [R2.64+0x14] ;  /* 0x000014060285c981 */ /* 0x000162000c1e1900 */
[C---:B------:R-:W-:Y:S01]  /*0520*/  IADD3 R0, R144.reuse, 0xc, RZ ;  /* 0x0000000c90007810 */ /* 0x040fe20007ffe0ff */
[----:B------:R-:W-:Y:S01]  /*0530*/  CS2R R120, SRZ ;  /* 0x0000000000787805 */ /* 0x000fe2000001ff00 */
[----:B------:R-:W-:Y:S01]  /*0540*/  IADD3 R4, R144, 0xb, RZ ;  /* 0x0000000b90047810 */ /* 0x000fe20007ffe0ff */
[----:B------:R0:W5:Y:S01]  /*0550*/  @!P3 LDG.E R134, [R2.64+0x18] ;  /* 0x000018060286b981 */ /* 0x000162000c1e1900 */
[-C--:B------:R-:W-:Y:S02]  /*0560*/  ISETP.GE.AND P4, PT, R0, R143.reuse, PT ;  /* 0x0000008f0000720c */ /* 0x080fe40003f86270 */
[----:B------:R-:W-:Y:S01]  /*0570*/  IADD3 R0, R144, 0xd, RZ ;  /* 0x0000000d90007810 */ /* 0x000fe20007ffe0ff */
[----:B------:R0:W5:Y:S01]  /*0580*/  @!P5 LDG.E R132, [R2.64+0x10] ;  /* 0x000010060284d981 */ /* 0x000162000c1e1900 */
[----:B------:R-:W-:-:S02]  /*0590*/  ISETP.GE.AND P5, PT, R4, R143, PT ;  /* 0x0000008f0400720c */ /* 0x000fc40003fa6270 */
[-C--:B------:R-:W-:Y:S01]  /*05a0*/  ISETP.GE.AND P3, PT, R0, R143.reuse, PT ;  /* 0x0000008f0000720c */ /* 0x080fe20003f66270 */
[----:B------:R0:W5:Y:S01]  /*05b0*/  @!P1 LDG.E R120, [R2.64+0x20] ;  /* 0x0000200602789981 */ /* 0x000162000c1e1900 */
[C---:B------:R-:W-:Y:S02]  /*05c0*/  IADD3 R0, R144.reuse, 0xf, RZ ;  /* 0x0000000f90007810 */ /* 0x040fe40007ffe0ff */
[----:B------:R-:W-:Y:S01]  /*05d0*/  IADD3 R4, R144, 0xe, RZ ;  /* 0x0000000e90047810 */ /* 0x000fe20007ffe0ff */
[----:B------:R-:W-:Y:S01]  /*05e0*/  CS2R R122, SRZ ;  /* 0x00000000007a7805 */ /* 0x000fe2000001ff00 */
[-C--:B------:R-:W-:Y:S01]  /*05f0*/  ISETP.GE.AND P1, PT, R0, R143.reuse, PT ;  /* 0x0000008f0000720c */ /* 0x080fe20003f26270 */
[----:B------:R0:W5:Y:S01]  /*0600*/  @!P2 LDG.E R135, [R2.64+0x1c] ;  /* 0x00001c060287a981 */ /* 0x000162000c1e1900 */
[----:B------:R-:W-:Y:S02]  /*0610*/  IADD3 R0, R144, 0x10, RZ ;  /* 0x0000001090007810 */ /* 0x000fe40007ffe0ff */
[----:B------:R-:W-:Y:S01]  /*0620*/  ISETP.GE.AND P2, PT, R4, R143, PT ;  /* 0x0000008f0400720c */ /* 0x000fe20003f46270 */
[----:B------:R0:W5:Y:S01]  /*0630*/  @!P0 LDG.E R121, [R2.64+0x24] ;  /* 0x0000240602798981 */ /* 0x000162000c1e1900 */
[----:B------:R-:W-:-:S02]  /*0640*/  IADD3 R4, R144, 0x11, RZ ;  /* 0x0000001190047810 */ /* 0x000fc40007ffe0ff */
[-C--:B------:R-:W-:Y:S01]  /*0650*/  ISETP.GE.AND P0, PT, R0, R143.reuse, PT ;  /* 0x0000008f0000720c */ /* 0x080fe20003f06270 */
[----:B------:R0:W5:Y:S01]  /*0660*/  @!P6 LDG.E R122, [R2.64+0x28] ;  /* 0x00002806027ae981 */ /* 0x000162000c1e1900 */
[----:B------:R-:W-:Y:S02]  /*0670*/  IADD3 R0, R144, 0x12, RZ ;  /* 0x0000001290007810 */ /* 0x000fe40007ffe0ff */
[-C--:B------:R-:W-:Y:S01]  /*0680*/  ISETP.GE.AND P6, PT, R4, R143.reuse, PT ;  /* 0x0000008f0400720c */ /* 0x080fe20003fc6270 */
[----:B------:R0:W5:Y:S01]  /*0690*/  @!P5 LDG.E R123, [R2.64+0x2c] ;  /* 0x00002c06027bd981 */ /* 0x000162000c1e1900 */
[----:B------:R-:W-:Y:S01]  /*06a0*/  CS2R R4, SRZ ;  /* 0x0000000000047805 */ /* 0x000fe2000001ff00 */
[----:B------:R-:W-:Y:S02]  /*06b0*/  ISETP.GE.AND P5, PT, R0, R143, PT ;  /* 0x0000008f0000720c */ /* 0x000fe40003fa6270 */
[----:B------:R-:W-:Y:S01]  /*06c0*/  IADD3 R0, R144, 0x13, RZ ;  /* 0x0000001390007810 */ /* 0x000fe20007ffe0ff */
[----:B------:R-:W-:-:S02]  /*06d0*/  CS2R R6, SRZ ;  /* 0x0000000000067805 */ /* 0x000fc4000001ff00 */
[----:B------:R0:W5:Y:S01]  /*06e0*/  @!P4 LDG.E R4, [R2.64+0x30] ;  /* 0x000030060204c981 */ /* 0x000162000c1e1900 */
[-C--:B------:R-:W-:Y:S02]  /*06f0*/  ISETP.GE.AND P4, PT, R0, R143.reuse, PT ;  /* 0x0000008f0000720c */ /* 0x080fe40003f86270 */
[C---:B------:R-:W-:Y:S01]  /*0700*/  IADD3 R0, R144.reuse, 0x15, RZ ;  /* 0x0000001590007810 */ /* 0x040fe20007ffe0ff */
[----:B------:R0:W5:Y:S01]  /*0710*/  @!P2 LDG.E R6, [R2.64+0x38] ;  /* 0x000038060206a981 */ /* 0x000162000c1e1900 */
[----:B------:R-:W-:Y:S02]  /*0720*/  IADD3 R8, R144, 0x14, RZ ;  /* 0x0000001490087810 */ /* 0x000fe40007ffe0ff */
[-C--:B------:R-:W-:Y:S01]  /*0730*/  ISETP.GE.AND P2, PT, R0, R143.reuse, PT ;  /* 0x0000008f0000720c */ /* 0x080fe20003f46270 */
[----:B------:R-:W-:Y:S01]  /*0740*/  CS2R R48, SRZ ;  /* 0x0000000000307805 */ /* 0x000fe2000001ff00 */
[----:B------:R-:W-:Y:S01]  /*0750*/  IADD3 R0, R144, 0x16, RZ ;  /* 0x0000001690007810 */ /* 0x000fe20007ffe0ff */
[----:B------:R0:W5:Y:S03]  /*0760*/  @!P1 LDG.E R7, [R2.64+0x3c] ;  /* 0x00003c0602079981 */ /* 0x000166000c1e1900 */
[-C--:B------:R-:W-:Y:S01]  /*0770*/  ISETP.GE.AND P1, PT, R0, R143.reuse, PT ;  /* 0x0000008f0000720c */ /* 0x080fe20003f26270 */
[----:B------:R0:W5:Y:S01]  /*0780*/  @!P3 LDG.E R5, [R2.64+0x34] ;  /* 0x000034060205b981 */ /* 0x000162000c1e1900 */
[----:B------:R-:W-:-:S02]  /*0790*/  ISETP.GE.AND P3, PT, R8, R143, PT ;  /* 0x0000008f0800720c */ /* 0x000fc40003f66270 */
[----:B------:R-:W-:Y:S01]  /*07a0*/  IADD3 R0, R144, 0x18, RZ ;  /* 0x0000001890007810 */ /* 0x000fe20007ffe0ff */
[----:B------:R-:W-:Y:S01]  /*07b0*/  CS2R R50, SRZ ;  /* 0x0000000000327805 */ /* 0x000fe2000001ff00 */
[----:B------:R0:W5:Y:S02]  /*07c0*/  @!P6 LDG.E R49, [R2.64+0x44] ;  /* 0x000044060231e981 */ /* 0x000164000c1e1900 */
[-C--:B------:R-:W-:Y:S02]  /*07d0*/  ISETP.GE.AND P6, PT, R0, R143.reuse, PT ;  /* 0x0000008f0000720c */ /* 0x080fe40003fc6270 */
[C---:B------:R-:W-:Y:S01]  /*07e0*/  IADD3 R0, R144.reuse, 0x19, RZ ;  /* 0x0000001990007810 */ /* 0x040fe20007ffe0ff */
[----:B------:R-:W-:Y:S01]  /*07f0*/  CS2R R44, SRZ ;  /* 0x00000000002c7805 */ /* 0x000fe2000001ff00 */
[----:B------:R-:W-:Y:S01]  /*0800*/  IADD3 R8, R144, 0x17, RZ ;  /* 0x0000001790087810 */ /* 0x000fe20007ffe0ff */
[----:B------:R0:W5:Y:S01]  /*0810*/  @!P5 LDG.E R50, [R2.64+0x48] ;  /* 0x000048060232d981 */ /* 0x000162000c1e1900 */
[----:B------:R-:W-:-:S02]  /*0820*/  ISETP.GE.AND P5, PT, R0, R143, PT ;  /* 0x0000008f0000720c */ /* 0x000fc40003fa6270 */
[----:B------:R-:W-:Y:S01]  /*0830*/  IADD3 R0, R144, 0x1b, RZ ;  /* 0x0000001b90007810 */ /* 0x000fe20007ffe0ff */
[----:B------:R0:W5:Y:S01]  /*0840*/  @!P0 LDG.E R48, [R2.64+0x40] ;  /* 0x0000400602308981 */ /* 0x000162000c1e1900 */
[----:B------:R-:W-:-:S03]  /*0850*/  ISETP.GE.AND P0, PT, R8, R143, PT ;  /* 0x0000008f0800720c */ /* 0x000fc60003f06270 */
[----:B------:R0:W5:Y:S01]  /*0860*/  @!P3 LDG.E R44, [R2.64+0x50] ;  /* 0x00005006022cb981 */ /* 0x000162000c1e1900 */
[-C--:B------:R-:W-:Y:S02]  /*0870*/  ISETP.GE.AND P3, PT, R0, R143.reuse, PT ;  /* 0x0000008f0000720c */ /* 0x080fe40003f66270 */
[C---:B------:R-:W-:Y:S01]  /*0880*/  IADD3 R0, R144.reuse, 0x1c, RZ ;  /* 0x0000001c90007810 */ /* 0x040fe20007ffe0ff */
[----:B------:R-:W-:Y:S01]  /*0890*/  CS2R R46, SRZ ;  /* 0x00000000002e7805 */ /* 0x000fe2000001ff00 */
[----:B------:R-:W-:Y:S01]  /*08a0*/  IADD3 R8, R144, 0x1a, RZ ;  /* 0x0000001a90087810 */ /* 0x000fe20007ffe0ff */
[----:B------:R0:W5:Y:S01]  /*08b0*/  @!P2 LDG.E R45, [R2.64+0x54] ;  /* 0x00005406022da981 */ /* 0x000162000c1e1900 */
[-C--:B------:R-:W-:Y:S02]  /*08c0*/  ISETP.GE.AND P2, PT, R0, R143.reuse, PT ;  /* 0x0000008f0000720c */ /* 0x080fe40003f46270 */
[----:B------:R-:W-:Y:S01]  /*08d0*/  IADD3 R0, R144, 0x1e, RZ ;  /* 0x0000001e90007810 */ /* 0x000fe20007ffe0ff */
[----:B------:R0:W5:Y:S01]  /*08e0*/  @!P4 LDG.E R51, [R2.64+0x4c] ;  /* 0x00004c060233c981 */ /* 0x000162000c1e1900 */
[----:B------:R-:W-:Y:S01]  /*08f0*/  ISETP.GE.AND P4, PT, R8, R143, PT ;  /* 0x0000008f0800720c */ /* 0x000fe20003f86270 */
[----:B------:R-:W-:-:S02]  /*0900*/  CS2R R80, SRZ ;  /* 0x0000000000507805 */ /* 0x000fc4000001ff00 */
        /* <DEDUP_REMOVED lines=271> */
[-C--:B------:R-:W-:Y:S01]  /*1a00*/  ISETP.GE.AND P3, PT, R8, R143.reuse, PT ;  /* 0x0000008f0800720c */ /* 0x080fe20003f66270 */
[----:B------:R-:W-:Y:S01]  /*1a10*/  CS2R R30, SRZ ;  /* 0x00000000001e7805 */ /* 0x000fe2000001ff00 */
[----:B------:R-:W-:Y:S01]  /*1a20*/  IADD3 R8, R144, 0x6b, RZ ;  /* 0x0000006b90087810 */ /* 0x000fe20007ffe0ff */
[----:B------:R0:W5:Y:S01]  /*1a30*/  @!P6 LDG.E R29, [R2.64+0x194] ;  /* 0x00019406021de981 */ /* 0x000162000c1e1900 */
[----:B------:R-:W-:-:S02]  /*1a40*/  ISETP.GE.AND P6, PT, R0, R143, PT ;  /* 0x0000008f0000720c */ /* 0x000fc40003fc6270 */
[----:B------:R-:W-:Y:S01]  /*1a50*/  IADD3 R0, R144, 0x6d, RZ ;  /* 0x0000006d90007810 */ /* 0x000fe20007ffe0ff */
[----:B------:R0:W5:Y:S01]  /*1a60*/  @!P0 LDG.E R28, [R2.64+0x190] ;  /* 0x00019006021c8981 */ /* 0x000162000c1e1900 */
[-C--:B------:R-:W-:Y:S02]  /*1a70*/  ISETP.GE.AND P0, PT, R8, R143.reuse, PT ;  /* 0x0000008f0800720c */ /* 0x080fe40003f06270 */
[----:B------:R-:W-:Y:S01]  /*1a80*/  CS2R R8, SRZ ;  /* 0x0000000000087805 */ /* 0x000fe2000001ff00 */
[----:B------:R0:W5:Y:S01]  /*1a90*/  @!P5 LDG.E R30, [R2.64+0x198] ;  /* 0x00019806021ed981 */ /* 0x000162000c1e1900 */
[----:B------:R-:W-:Y:S02]  /*1aa0*/  IADD3 R10, R144, 0x6e, RZ ;  /* 0x0000006e900a7810 */ /* 0x000fe40007ffe0ff */
[----:B------:R-:W-:Y:S01]  /*1ab0*/  ISETP.GE.AND P5, PT, R0, R143, PT ;  /* 0x0000008f0000720c */ /* 0x000fe20003fa6270 */
[----:B------:R0:W5:Y:S01]  /*1ac0*/  @!P4 LDG.E R31, [R2.64+0x19c] ;  /* 0x00019c06021fc981 */ /* 0x000162000c1e1900 */
[----:B------:R-:W-:-:S02]  /*1ad0*/  IADD3 R0, R144, 0x6f, RZ ;  /* 0x0000006f90007810 */ /* 0x000fc40007ffe0ff */
[-C--:B------:R-:W-:Y:S01]  /*1ae0*/  ISETP.GE.AND P4, PT, R10, R143.reuse, PT ;  /* 0x0000008f0a00720c */ /* 0x080fe20003f86270 */
[----:B------:R0:W5:Y:S01]  /*1af0*/  @!P3 LDG.E R8, [R2.64+0x1a0] ;  /* 0x0001a0060208b981 */ /* 0x000162000c1e1900 */
[-C--:B------:R-:W-:Y:S01]  /*1b00*/  ISETP.GE.AND P3, PT, R0, R143.reuse, PT ;  /* 0x0000008f0000720c */ /* 0x080fe20003f66270 */
[----:B------:R-:W-:Y:S01]  /*1b10*/  CS2R R10, SRZ ;  /* 0x00000000000a7805 */ /* 0x000fe2000001ff00 */
[C---:B------:R-:W-:Y:S01]  /*1b20*/  IADD3 R0, R144.reuse, 0x70, RZ ;  /* 0x0000007090007810 */ /* 0x040fe20007ffe0ff */
[----:B------:R0:W5:Y:S01]  /*1b30*/  @!P2 LDG.E R9, [R2.64+0x1a4] ;  /* 0x0001a4060209a981 */ /* 0x000162000c1e1900 */
[----:B------:R-:W-:Y:S02]  /*1b40*/  IADD3 R32, R144, 0x71, RZ ;  /* 0x0000007190207810 */ /* 0x000fe40007ffe0ff */
[----:B------:R-:W-:Y:S01]  /*1b50*/  ISETP.GE.AND P2, PT, R0, R143, PT ;  /* 0x0000008f0000720c */ /* 0x000fe20003f46270 */
[----:B------:R0:W5:Y:S01]  /*1b60*/  @!P1 LDG.E R10, [R2.64+0x1a8] ;  /* 0x0001a806020a9981 */ /* 0x000162000c1e1900 */
[----:B------:R-:W-:-:S02]  /*1b70*/  IADD3 R0, R144, 0x72, RZ ;  /* 0x0000007290007810 */ /* 0x000fc40007ffe0ff */
[-C--:B------:R-:W-:Y:S01]  /*1b80*/  ISETP.GE.AND P1, PT, R32, R143.reuse, PT ;  /* 0x0000008f2000720c */ /* 0x080fe20003f26270 */
[----:B------:R0:W5:Y:S01]  /*1b90*/  @!P0 LDG.E R11, [R2.64+0x1ac] ;  /* 0x0001ac06020b8981 */ /* 0x000162000c1e1900 */
[----:B------:R-:W-:Y:S01]  /*1ba0*/  CS2R R32, SRZ ;  /* 0x0000000000207805 */ /* 0x000fe2000001ff00 */
        /* <DEDUP_REMOVED lines=9> */
[----:B------:R-:W-:Y:S01]  /*1c40*/  CS2R R56, SRZ ;  /* 0x0000000000387805 */ /* 0x000fe2000001ff00 */
[----:B------:R0:W5:Y:S01]  /*1c50*/  @!P4 LDG.E R34, [R2.64+0x1b8] ;  /* 0x0001b8060222c981 */ /* 0x000162000c1e1900 */
        /* <DEDUP_REMOVED lines=11> */
[----:B------:R-:W-:Y:S01]  /*1d10*/  IADD3 R0, R144, 0x79, RZ ;  /* 0x0000007990007810 */ /* 0x000fe20007ffe0ff */
[----:B------:R-:W-:Y:S02]  /*1d20*/  CS2R R112, SRZ ;  /* 0x0000000000707805 */ /* 0x000fe4000001ff00 */
[----:B------:R0:W5:Y:S01]  /*1d30*/  @!P0 LDG.E R58, [R2.64+0x1c8] ;  /* 0x0001c806023a8981 */ /* 0x000162000c1e1900 */
[----:B------:R-:W-:Y:S02]  /*1d40*/  ISETP.GE.AND P0, PT, R0, R143, PT ;  /* 0x0000008f0000720c */ /* 0x000fe40003f06270 */
[C---:B------:R-:W-:Y:S01]  /*1d50*/  IADD3 R0, R144.reuse, 0x7b, RZ ;  /* 0x0000007b90007810 */ /* 0x040fe20007ffe0ff */
[----:B------:R0:W5:Y:S01]  /*1d60*/  @!P5 LDG.E R112, [R2.64+0x1d0] ;  /* 0x0001d0060270d981 */ /* 0x000162000c1e1900 */
[----:B------:R-:W-:-:S02]  /*1d70*/  IADD3 R108, R144, 0x7a, RZ ;  /* 0x0000007a906c7810 */ /* 0x000fc40007ffe0ff */
[-C--:B------:R-:W-:Y:S01]  /*1d80*/  ISETP.GE.AND P5, PT, R0, R143.reuse, PT ;  /* 0x0000008f0000720c */ /* 0x080fe20003fa6270 */
[----:B------:R-:W-:Y:S01]  /*1d90*/  CS2R R114, SRZ ;  /* 0x0000000000727805 */ /* 0x000fe2000001ff00 */
[----:B------:R-:W-:Y:S01]  /*1da0*/  IADD3 R0, R144, 0x7c, RZ ;  /* 0x0000007c90007810 */ /* 0x000fe20007ffe0ff */
[----:B------:R0:W5:Y:S01]  /*1db0*/  @!P6 LDG.E R59, [R2.64+0x1cc] ;  /* 0x0001cc06023be981 */ /* 0x000162000c1e1900 */
[----:B------:R-:W-:-:S03]  /*1dc0*/  ISETP.GE.AND P6, PT, R108, R143, PT ;  /* 0x0000008f6c00720c */ /* 0x000fc60003fc6270 */
[----:B------:R0:W5:Y:S01]  /*1dd0*/  @!P4 LDG.E R113, [R2.64+0x1d4] ;  /* 0x0001d4060271c981 */ /* 0x000162000c1e1900 */
[-C--:B------:R-:W-:Y:S02]  /*1de0*/  ISETP.GE.AND P4, PT, R0, R143.reuse, PT ;  /* 0x0000008f0000720c */ /* 0x080fe40003f86270 */
[C---:B------:R-:W-:Y:S01]  /*1df0*/  IADD3 R108, R144.reuse, 0x7d, RZ ;  /* 0x0000007d906c7810 */ /* 0x040fe20007ffe0ff */
[----:B------:R0:W5:Y:S01]  /*1e00*/  @!P3 LDG.E R114, [R2.64+0x1d8] ;  /* 0x0001d8060272b981 */ /* 0x000162000c1e1900 */
[----:B------:R-:W-:Y:S02]  /*1e10*/  IADD3 R0, R144, 0x7e, RZ ;  /* 0x0000007e90007810 */ /* 0x000fe40007ffe0ff */
[-C--:B------:R-:W-:Y:S01]  /*1e20*/  ISETP.GE.AND P3, PT, R108, R143.reuse, PT ;  /* 0x0000008f6c00720c */ /* 0x080fe20003f66270 */
[----:B------:R0:W5:Y:S01]  /*1e30*/  @!P2 LDG.E R115, [R2.64+0x1dc] ;  /* 0x0001dc060273a981 */ /* 0x000162000c1e1900 */
[----:B------:R-:W-:Y:S01]  /*1e40*/  ISETP.GE.AND P2, PT, R0, R143, PT ;  /* 0x0000008f0000720c */ /* 0x000fe20003f46270 */
[----:B------:R-:W-:Y:S01]  /*1e50*/  CS2R R116, SRZ ;  /* 0x0000000000747805 */ /* 0x000fe2000001ff00 */
[----:B------:R-:W-:Y:S01]  /*1e60*/  CS2R R118, SRZ ;  /* 0x0000000000767805 */ /* 0x000fe2000001ff00 */
[----:B------:R-:W-:Y:S01]  /*1e70*/  CS2R R108, SRZ ;  /* 0x00000000006c7805 */ /* 0x000fe2000001ff00 */
[----:B------:R1:W-:Y:S04]  /*1e80*/  STL.128 [R1], RZ ;  /* 0x000000ff01007387 */ /* 0x0003e80000100c00 */
[----:B------:R0:W5:Y:S04]  /*1e90*/  @!P1 LDG.E R116, [R2.64+0x1e0] ;  /* 0x0001e00602749981 */ /* 0x000168000c1e1900 */
[----:B------:R0:W5:Y:S04]  /*1ea0*/  @!P0 LDG.E R117, [R2.64+0x1e4] ;  /* 0x0001e40602758981 */ /* 0x000168000c1e1900 */
[----:B------:R0:W5:Y:S04]  /*1eb0*/  @!P6 LDG.E R118, [R2.64+0x1e8] ;  /* 0x0001e8060276e981 */ /* 0x000168000c1e1900 */
[----:B------:R0:W5:Y:S04]  /*1ec0*/  @!P5 LDG.E R119, [R2.64+0x1ec] ;  /* 0x0001ec060277d981 */ /* 0x000168000c1e1900 */
[----:B------:R0:W5:Y:S04]  /*1ed0*/  @!P4 LDG.E R108, [R2.64+0x1f0] ;  /* 0x0001f006026cc981 */ /* 0x000168000c1e1900 */
[----:B------:R0:W5:Y:S04]  /*1ee0*/  @!P3 LDG.E R109, [R2.64+0x1f4] ;  /* 0x0001f406026db981 */ /* 0x000168000c1e1900 */
[----:B------:R0:W5:Y:S04]  /*1ef0*/  @!P2 LDG.E R110, [R2.64+0x1f8] ;  /* 0x0001f806026ea981 */ /* 0x000168000c1e1900 */
[----:B------:R1:W-:Y:S04]  /*1f00*/  STL.128 [R1+0x10], RZ ;  /* 0x000010ff01007387 */ /* 0x0003e80000100c00 */
[----:B------:R1:W-:Y:S01]  /*1f10*/  STL.128 [R1+0x20], RZ ;  /* 0x000020ff01007387 */ /* 0x0003e20000100c00 */
[----:B0-----:R-:W-:-:S03]  /*1f20*/  IMAD.MOV.U32 R2, RZ, RZ, R142 ;  /* 0x000000ffff027224 */ /* 0x001fc600078e008e */
[----:B------:R1:W-:Y:S04]  /*1f30*/  STL.128 [R1+0x30], RZ ;  /* 0x000030ff01007387 */ /* 0x0003e80000100c00 */
        /* <DEDUP_REMOVED lines=28> */
[----:B------:R-:W0:Y:S01]  /*2100*/  S2R R0, SR_LANEID ;  /* 0x0000000000007919 */ /* 0x000e220000000000 */
[C---:B------:R-:W-:Y:S01]  /*2110*/  ISETP.GT.U32.AND P0, PT, R2.reuse, 0x1fff, PT ;  /* 0x00001fff0200780c */ /* 0x040fe20003f04070 */
[----:B------:R-:W-:Y:S01]  /*2120*/  BSSY B0, `(.L_x_607) ;  /* 0x000003d000007945 */ /* 0x000fe20003800000 */
[----:B------:R-:W-:Y:S01]  /*2130*/  ISETP.NE.AND P5, PT, R2, RZ, PT ;  /* 0x000000ff0200720c */ /* 0x000fe20003fa5270 */
[----:B------:R-:W-:-:S10]  /*2140*/  IMAD.MOV.U32 R130, RZ, RZ, R1 ;  /* 0x000000ffff827224 */ /* 0x000fd400078e0001 */
[----:B------:R-:W-:Y:S05]  /*2150*/  @P0 BRA `(.L_x_608) ;  /* 0x0000039000000947 */ /* 0x000fea0003800000 */
[----:B-1----:R-:W1:Y:S01]  /*2160*/  S2R R153, SR_TID.X ;  /* 0x0000000000997919 */ /* 0x002e620000002100 */
[----:B------:R-:W-:Y:S02]  /*2170*/  SHF.R.U32.HI R3, RZ, 0x5, R2 ;  /* 0x00000005ff037819 */ /* 0x000fe40000011602 */
[----:B------:R-:W-:-:S03]  /*2180*/  LOP3.LUT R152, R2, 0x1f, RZ, 0xc0, !PT ;  /* 0x0000001f02987812 */ /* 0x000fc600078ec0ff */
.L_x_609:
[----:B------:R-:W-:Y:S02]  /*2190*/  IMAD.SHL.U32 R125, R3, 0x100, RZ ;  /* 0x00000100037d7824 */ /* 0x000fe400078e00ff */
[----:B-1----:R-:W-:-:S03]  /*21a0*/  IMAD.MOV.U32 R146, RZ, RZ, RZ ;  /* 0x000000ffff927224 */ /* 0x002fc600078e00ff */
[----:B------:R-:W-:Y:S02]  /*21b0*/  IADD3 R127, R125, 0x80, RZ ;  /* 0x000000807d7f7810 */ /* 0x000fe40007ffe0ff */
[----:B------:R-:W-:Y:S02]  /*21c0*/  IADD3 R125, R152, 0x80, R125 ;  /* 0x00000080987d7810 */ /* 0x000fe40007ffe07d */
        /* <DEDUP_REMOVED lines=8> */
[----:B------:R-:W-:-:S03]  /*2250*/  @!P3 PRMT R124, R3, 0x2104, R152 ;  /* 0x00002104037cb816 */ /* 0x000fc60000000098 */
[C-C-:B------:R-:W-:Y:S02]  /*2260*/  @!P1 PRMT R129, R3.reuse, 0x2104, R152.reuse ;  /* 0x0000210403819816 */ /* 0x140fe40000000098 */
[----:B------:R-:W-:Y:S02]  /*2270*/  @!P3 LOP3.LUT R124, R124, 0x80, RZ, 0xfc, !PT ;  /* 0x000000807c7cb812 */ /* 0x000fe400078efcff */
[----:B------:R-:W-:Y:S02]  /*2280*/  @!P2 PRMT R126, R3, 0x2104, R152 ;  /* 0x00002104037ea816 */ /* 0x000fe40000000098 */
[----:B------:R-:W-:Y:S02]  /*2290*/  @!P3 IADD3 R125, P4, R145, R124, RZ ;  /* 0x0000007c917db210 */ /* 0x000fe40007f9e0ff */
[----:B------:R-:W-:Y:S02]  /*22a0*/  @!P2 LOP3.LUT R128, R126, 0x80, RZ, 0xfc, !PT ;  /* 0x000000807e80a812 */ /* 0x000fe400078efcff */
[----:B------:R-:W-:-:S02]  /*22b0*/  @!P3 LEA.HI.X.SX32 R126, R124, R147, 0x1, P4 ;  /* 0x000000937c7eb211 */ /* 0x000fc400020f0eff */
[----:B------:R-:W-:Y:S02]  /*22c0*/  @!P3 LEA R124, P4, R125, c[0x0][0x160], 0x2 ;  /* 0x000058007d7cba11 */ /* 0x000fe400078810ff */
[----:B------:R-:W-:Y:S02]  /*22d0*/  @!P2 IADD3 R127, P6, R145, R128, RZ ;  /* 0x00000080917fa210 */ /* 0x000fe40007fde0ff */
[----:B------:R-:W-:Y:S02]  /*22e0*/  @!P1 LOP3.LUT R140, R129, 0x80, RZ, 0xfc, !PT ;  /* 0x00000080818c9812 */ /* 0x000fe400078efcff */
[----:B------:R-:W-:Y:S02]  /*22f0*/  @!P0 PRMT R131, R3, 0x2104, R152 ;  /* 0x0000210403838816 */ /* 0x000fe40000000098 */
[----:B------:R-:W-:Y:S02]  /*2300*/  @!P3 LEA.HI.X R125, R125, c[0x0][0x164], R126, 0x2, P4 ;  /* 0x000059007d7dba11 */ /* 0x000fe400020f147e */
[----:B------:R-:W-:-:S02]  /*2310*/  @!P2 LEA.HI.X.SX32 R128, R128, R147, 0x1, P6 ;  /* 0x000000938080a211 */ /* 0x000fc400030f0eff */
[----:B------:R-:W-:Y:S01]  /*2320*/  @!P2 LEA R126, P4, R127, c[0x0][0x160], 0x2 ;  /* 0x000058007f7eaa11 */ /* 0x000fe200078810ff */
[----:B------:R-:W-:Y:S01]  /*2330*/  CS2R R150, SRZ ;  /* 0x0000000000967805 */ /* 0x000fe2000001ff00 */
[----:B------:R-:W-:Y:S01]  /*2340*/  @!P1 IADD3 R129, P6, R145, R140, RZ ;  /* 0x0000008c91819210 */ /* 0x000fe20007fde0ff */
[----:B------:R-:W2:Y:S01]  /*2350*/  @!P3 LDG.E R146, [R124.64] ;  /* 0x000000067c92b981 */ /* 0x000ea2000c1e1900 */
[----:B------:R-:W-:Y:S02]  /*2360*/  @!P0 LOP3.LUT R142, R131, 0x80, RZ, 0xfc, !PT ;  /* 0x00000080838e8812 */ /* 0x000fe400078efcff */
[----:B------:R-:W-:Y:S02]  /*2370*/  @!P2 LEA.HI.X R127, R127, c[0x0][0x164], R128, 0x2, P4 ;  /* 0x000059007f7faa11 */ /* 0x000fe400020f1480 */
[----:B------:R-:W-:Y:S02]  /*2380*/  @!P1 LEA.HI.X.SX32 R140, R140, R147, 0x1, P6 ;  /* 0x000000938c8c9211 */ /* 0x000fe400030f0eff */
[----:B------:R-:W-:-:S02]  /*2390*/  @!P1 LEA R128, P4, R129, c[0x0][0x160], 0x2 ;  /* 0x0000580081809a11 */ /* 0x000fc400078810ff */
[----:B------:R-:W-:Y:S02]  /*23a0*/  @!P0 IADD3 R131, P6, R145, R142, RZ ;  /* 0x0000008e91838210 */ /* 0x000fe40007fde0ff */
[----:B------:R-:W-:Y:S02]  /*23b0*/  @!P1 LEA.HI.X R129, R129, c[0x0][0x164], R140, 0x2, P4 ;  /* 0x0000590081819a11 */ /* 0x000fe400020f148c */
[----:B------:R-:W-:Y:S02]  /*23c0*/  @!P0 LEA.HI.X.SX32 R142, R142, R147, 0x1, P6 ;  /* 0x000000938e8e8211 */ /* 0x000fe400030f0eff */
[C---:B------:R-:W-:Y:S01]  /*23d0*/  @!P0 LEA R140, P4, R131.reuse, c[0x0][0x160], 0x2 ;  /* 0x00005800838c8a11 */ /* 0x040fe200078810ff */
[----:B------:R-:W3:Y:S03]  /*23e0*/  @!P1 LDG.E R151, [R128.64+0x100] ;  /* 0x0001000680979981 */ /* 0x000ee6000c1e1900 */
[----:B------:R-:W-:Y:S01]  /*23f0*/  @!P0 LEA.HI.X R141, R131, c[0x0][0x164], R142, 0x2, P4 ;  /* 0x00005900838d8a11 */ /* 0x000fe200020f148e */
[----:B------:R-:W-:-:S04]  /*2400*/  IMAD.MOV.U32 R131, RZ, RZ, RZ ;  /* 0x000000ffff837224 */ /* 0x000fc800078e00ff */
[----:B------:R-:W4:Y:S04]  /*2410*/  @!P0 LDG.E R150, [R140.64+0x180] ;  /* 0x000180068c968981 */ /* 0x000f28000c1e1900 */
[----:B------:R-:W4:Y:S01]  /*2420*/  @!P2 LDG.E R131, [R126.64+0x80] ;  /* 0x000080067e83a981 */ /* 0x000f22000c1e1900 */
[----:B-1----:R-:W-:-:S04]  /*2430*/  IMAD.MOV.U32 R142, RZ, RZ, R153 ;  /* 0x000000ffff8e7224 */ /* 0x002fc800078e0099 */
[----:B------:R-:W-:-:S05]  /*2440*/  IMAD.SHL.U32 R144, R142, 0x100, RZ ;  /* 0x000001008e907824 */ /* 0x000fca00078e00ff */
[----:B------:R-:W-:-:S05]  /*2450*/  LOP3.LUT R148, R144, 0x1f00, RZ, 0xc0, !PT ;  /* 0x00001f0090947812 */ /* 0x000fca00078ec0ff */
[----:B------:R-:W-:-:S05]  /*2460*/  IMAD.IADD R149, R148, 0x1, R3 ;  /* 0x0000000194957824 */ /* 0x000fca00078e0203 */
[----:B------:R-:W-:Y:S02]  /*2470*/  LEA R148, R149, 0x4b0, 0x2 ;  /* 0x000004b095947811 */ /* 0x000fe400078e10ff */
[----:B------:R-:W-:-:S04]  /*2480*/  IADD3 R3, R3, 0x8, RZ ;  /* 0x0000000803037810 */ /* 0x000fc80007ffe0ff */
[----:B------:R-:W-:Y:S01]  /*2490*/  ISETP.GE.U32.AND P0, PT, R3, 0x100, PT ;  /* 0x000001000300780c */ /* 0x000fe20003f06070 */
[----:B--2---:R1:W-:Y:S04]  /*24a0*/  STS [R149.X4+0x64b0], R146 ;  /* 0x0064b09295007388 */ /* 0x0043e80000004800 */
[----:B---3--:R1:W-:Y:S04]  /*24b0*/  STS [R148+0x16000], R151 ;  /* 0x0160009794007388 */ /* 0x0083e80000000800 */
[----:B----4-:R1:W-:Y:S04]  /*24c0*/  STS [R148+0x1e000], R150 ;  /* 0x01e0009694007388 */ /* 0x0103e80000000800 */
[----:B------:R1:W-:Y:S01]  /*24d0*/  STS [R148+0xe000], R131 ;  /* 0x00e0008394007388 */ /* 0x0003e20000000800 */
[----:B------:R-:W-:Y:S05]  /*24e0*/  @!P0 BRA `(.L_x_609) ;  /* 0xfffffca000008947 */ /* 0x000fea000383ffff */
.L_x_608:
[----:B-1----:R-:W-:Y:S05]  /*24f0*/  BSYNC B0 ;  /* 0x0000000000007941 */ /* 0x002fea0003800000 */
.L_x_607:
[----:B------:R-:W-:Y:S01]  /*2500*/  @!P5 STS [RZ], RZ ;  /* 0x000000ffff00d388 */ /* 0x000fe20000000800 */
[----:B------:R-:W-:Y:S01]  /*2510*/  SHF.R.S32.HI R131, RZ, 0x1f, R142 ;  /* 0x0000001fff837819 */ /* 0x000fe2000001148e */
[----:B------:R-:W-:Y:S01]  /*2520*/  IMAD.MOV.U32 R140, RZ, RZ, c[0x0][0x1b4] ;  /* 0x00006d00ff8c7624 */ /* 0x000fe200078e00ff */
[----:B------:R-:W-:Y:S01]  /*2530*/  CS2R R124, SRZ ;  /* 0x00000000007c7805 */ /* 0x000fe2000001ff00 */
[----:B-----5:R1:W-:Y:S01]  /*2540*/  STL [R1+0x1fc], R111 ;  /* 0x0001fc6f01007387 */ /* 0x0203e20000100800 */
[----:B------:R-:W-:Y:S01]  /*2550*/  IMAD.MOV.U32 R141, RZ, RZ, 0x24 ;  /* 0x00000024ff8d7424 */ /* 0x000fe200078e00ff */
[-C--:B------:R-:W-:Y:S01]  /*2560*/  LEA.HI R146, R131, R142.reuse, RZ, 0x5 ;  /* 0x0000008e83927211 */ /* 0x080fe200078f28ff */
[----:B------:R-:W-:Y:S01]  /*2570*/  FADD.FTZ R149, R140, 0.0099999997764825820923 ;  /* 0x3c23d70a8c957421 */ /* 0x000fe20000010000 */
[----:B------:R1:W-:Y:S01]  /*2580*/  STL [R1], R136 ;  /* 0x0000008801007387 */ /* 0x0003e20000100800 */
[----:B------:R-:W-:Y:S01]  /*2590*/  IADD3 R140, R144, 0x80, RZ ;  /* 0x00000080908c7810 */ /* 0x000fe20007ffe0ff */
[----:B------:R-:W-:Y:S01]  /*25a0*/  IMAD.MOV.U32 R3, RZ, RZ, RZ ;  /* 0x000000ffff037224 */ /* 0x000fe200078e00ff */
[----:B------:R-:W-:Y:S01]  /*25b0*/  CS2R R126, SRZ ;  /* 0x00000000007e7805 */ /* 0x000fe2000001ff00 */
[----:B------:R1:W-:Y:S01]  /*25c0*/  STL [R1+0x4], R137 ;  /* 0x0000048901007387 */ /* 0x0003e20000100800 */
[----:B------:R-:W-:Y:S01]  /*25d0*/  IMAD.MOV.U32 R128, RZ, RZ, RZ ;  /* 0x000000ffff807224 */ /* 0x000fe200078e00ff */
[----:B------:R-:W-:Y:S01]  /*25e0*/  IADD3 R129, R1, 0x200, RZ ;  /* 0x0000020001817810 */ /* 0x000fe20007ffe0ff */
[C---:B------:R-:W-:Y:S01]  /*25f0*/  IMAD R141, R142.reuse, R141, 0x10 ;  /* 0x000000108e8d7424 */ /* 0x040fe200078e028d */
[----:B------:R1:W-:Y:S01]  /*2600*/  STL [R1+0x8], R138 ;  /* 0x0000088a01007387 */ /* 0x0003e20000100800 */
[C---:B------:R-:W-:Y:S01]  /*2610*/  LEA.HI R131, R142.reuse, R142, RZ, 0x1d ;  /* 0x0000008e8e837211 */ /* 0x040fe200078fe8ff */
[----:B------:R-:W-:Y:S01]  /*2620*/  UMOV UR5, 0x1d ;  /* 0x0000001d00057882 */ /* 0x000fe20000000000 */
[----:B------:R-:W-:Y:S01]  /*2630*/  LEA R144, R142, 0x4b0, 0x2 ;  /* 0x000004b08e907811 */ /* 0x000fe200078e10ff */
[----:B------:R1:W-:Y:S01]  /*2640*/  STL [R1+0xc], R139 ;  /* 0x00000c8b01007387 */ /* 0x0003e20000100800 */
[----:B------:R-:W-:-:S03]  /*2650*/  SHF.R.S32.HI R146, RZ, 0x5, R146 ;  /* 0x00000005ff927819 */ /* 0x000fc60000011492 */
[----:B------:R1:W-:Y:S04]  /*2660*/  STL [R1+0x10], R132 ;  /* 0x0000108401007387 */ /* 0x0003e80000100800 */
        /* <DEDUP_REMOVED lines=121> */
[----:B------:R1:W-:Y:S02]  /*2e00*/  STL [R1+0x1f8], R110 ;  /* 0x0001f86e01007387 */ /* 0x0003e40000100800 */
.L_x_623:
[----:B------:R-:W-:Y:S01]  /*2e10*/  UMOV UR4, 0x1 ;  /* 0x0000000100047882 */ /* 0x000fe20000000000 */
[----:B------:R-:W-:Y:S01]  /*2e20*/  BAR.SYNC.DEFER_BLOCKING 0x0 ;  /* 0x0000000000007b1d */ /* 0x000fe20000010000 */
[----:B------:R-:W-:-:S05]  /*2e30*/  USHF.L.U32 UR4, UR4, UR5, URZ ;  /* 0x0000000504047299 */ /* 0x000fca000800063f */
[----:B------:R-:W-:Y:S01]  /*2e40*/  BSSY B0, `(.L_x_610) ;  /* 0x000052a000007945 */ /* 0x000fe20003800000 */
[----:B------:R-:W-:-:S04]  /*2e50*/  LOP3.LUT R148, R125, UR4, RZ, 0xfc, !PT ;  /* 0x000000047d947c12 */ /* 0x000fc8000f8efcff */
[C---:B------:R-:W-:Y:S02]  /*2e60*/  LOP3.LUT P0, RZ, R148.reuse, R136, RZ, 0x30, !PT ;  /* 0x0000008894ff7212 */ /* 0x040fe400078030ff */
[C---:B------:R-:W-:Y:S02]  /*2e70*/  LOP3.LUT P1, RZ, R148.reuse, R137, RZ, 0x30, !PT ;  /* 0x0000008994ff7212 */ /* 0x040fe400078230ff */
[----:B------:R-:W-:Y:S02]  /*2e80*/  FSEL R151, RZ, 1, P0 ;  /* 0x3f800000ff977808 */ /* 0x000fe40000000000 */
[C---:B------:R-:W-:Y:S02]  /*2e90*/  LOP3.LUT P2, RZ, R148.reuse, R138, RZ, 0x30, !PT ;  /* 0x0000008a94ff7212 */ /* 0x040fe400078430ff */
[----:B------:R-:W-:Y:S01]  /*2ea0*/  FSEL R150, RZ, 1, P1 ;  /* 0x3f800000ff967808 */ /* 0x000fe20000800000 */
[----:B-1----:R-:W-:Y:S01]  /*2eb0*/  FFMA.FTZ R136, R151, R136, RZ ;  /* 0x0000008897887223 */ /* 0x002fe200000100ff */
[----:B------:R-:W-:-:S02]  /*2ec0*/  LOP3.LUT P3, RZ, R148, R139, RZ, 0x30, !PT ;  /* 0x0000008b94ff7212 */ /* 0x000fc400078630ff */
[----:B------:R-:W-:Y:S01]  /*2ed0*/  FSEL R151, RZ, 1, P2 ;  /* 0x3f800000ff977808 */ /* 0x000fe20001000000 */
[----:B------:R-:W-:Y:S01]  /*2ee0*/  FFMA.FTZ R137, R150, R137, R136 ;  /* 0x0000008996897223 */ /* 0x000fe20000010088 */
[C---:B------:R-:W-:Y:S01]  /*2ef0*/  LOP3.LUT P4, RZ, R148.reuse, R132, RZ, 0x30, !PT ;  /* 0x0000008494ff7212 */ /* 0x040fe200078830ff */
[----:B------:R-:W-:Y:S01]  /*2f00*/  LDS R153, [R144+0x7000] ;  /* 0x0070000090997984 */ /* 0x000fe20000000800 */
[----:B------:R-:W-:Y:S01]  /*2f10*/  FSEL R136, RZ, 1, P3 ;  /* 0x3f800000ff887808 */ /* 0x000fe20001800000 */
[----:B------:R-:W-:Y:S01]  /*2f20*/  FFMA.FTZ R138, R151, R138, R137 ;  /* 0x0000008a978a7223 */ /* 0x000fe20000010089 */
[----:B------:R-:W-:Y:S01]  /*2f30*/  LOP3.LUT P6, RZ, R148, R133, RZ, 0x30, !PT ;  /* 0x0000008594ff7212 */ /* 0x000fe200078c30ff */
[----:B------:R-:W-:Y:S01]  /*2f40*/  LDS R151, [R144+0x6400] ;  /* 0x0064000090977984 */ /* 0x000fe20000000800 */
[----:B------:R-:W-:Y:S01]  /*2f50*/  FSEL R137, RZ, 1, P4 ;  /* 0x3f800000ff897808 */ /* 0x000fe20002000000 */
[----:B------:R-:W-:Y:S01]  /*2f60*/  FFMA.FTZ R139, R136, R139, R138 ;  /* 0x0000008b888b7223 */ /* 0x000fe2000001008a */
[----:B------:R-:W-:Y:S01]  /*2f70*/  SEL R136, RZ, 0x1, P0 ;  /* 0x00000001ff887807 */ /* 0x000fe20000000000 */
[----:B------:R-:W-:Y:S01]  /*2f80*/  LDS R155, [R144+0x7c00] ;  /* 0x007c0000909b7984 */ /* 0x000fe20000000800 */
[----:B------:R-:W-:Y:S01]  /*2f90*/  LOP3.LUT P0, RZ, R148, R134, RZ, 0x30, !PT ;  /* 0x0000008694ff7212 */ /* 0x000fe200078030ff */
[----:B------:R-:W-:Y:S01]  /*2fa0*/  FFMA.FTZ R138, R137, R132, R139 ;  /* 0x00000084898a7223 */ /* 0x000fe2000001008b */
[----:B------:R-:W-:Y:S01]  /*2fb0*/  FSEL R150, RZ, 1, P6 ;  /* 0x3f800000ff967808 */ /* 0x000fe20003000000 */
[----:B------:R-:W-:Y:S01]  /*2fc0*/  LDS R161, [R144+0xf400] ;  /* 0x00f4000090a17984 */ /* 0x000fe20000000800 */
[----:B------:R-:W-:-:S02]  /*2fd0*/  SEL R132, RZ, 0xffffffff, P1 ;  /* 0xffffffffff847807 */ /* 0x000fc40000800000 */
[----:B------:R-:W-:Y:S01]  /*2fe0*/  LOP3.LUT P1, RZ, R148, R135, RZ, 0x30, !PT ;  /* 0x0000008794ff7212 */ /* 0x000fe200078230ff */
[----:B------:R-:W-:Y:S01]  /*2ff0*/  FFMA.FTZ R137, R150, R133, R138 ;  /* 0x0000008596897223 */ /* 0x000fe2000001008a */
[----:B------:R-:W-:Y:S01]  /*3000*/  FSEL R139, RZ, 1, P0 ;  /* 0x3f800000ff8b7808 */ /* 0x000fe20000000000 */
[----:B------:R-:W-:Y:S01]  /*3010*/  LDS R167, [R144+0x16000] ;  /* 0x0160000090a77984 */ /* 0x000fe20000000800 */
[----:B------:R-:W-:Y:S02]  /*3020*/  SEL R133, RZ, 0x4, P2 ;  /* 0x00000004ff857807 */ /* 0x000fe40001000000 */
        /* <DEDUP_REMOVED lines=52> */
[----:B------:R-:W-:Y:S02]  /*3370*/  FSEL R150, RZ, 1, P6 ;  /* 0x3f800000ff967808 */ /* 0x000fe40003000000 */
[----:B------:R-:W-:-:S02]  /*3380*/  SEL R48, RZ, 0x2000, P1 ;  /* 0x00002000ff307807 */ /* 0x000fc40000800000 */
[----:B------:R-:W-:Y:S01]  /*3390*/  LOP3.LUT P1, RZ, R148, R51, RZ, 0x30, !PT ;  /* 0x0000003394ff7212 */ /* 0x000fe200078230ff */
[----:B------:R-:W-:Y:S01]  /*33a0*/  FFMA.FTZ R137, R150, R49, R138 ;  /* 0x0000003196897223 */ /* 0x000fe2000001008a */
[----:B------:R-:W-:Y:S02]  /*33b0*/  FSEL R139, RZ, 1, P0 ;  /* 0x3f800000ff8b7808 */ /* 0x000fe40000000000 */
        /* <DEDUP_REMOVED lines=79> */
[----:B------:R-:W-:Y:S01]  /*38b0*/  FSEL R139, RZ, 1, P2 ;  /* 0x3f800000ff8b7808 */ /* 0x000fe20001000000 */
[----:B------:R-:W-:Y:S01]  /*38c0*/  IMAD.SHL.U32 R40, R40, 0x2, RZ ;  /* 0x0000000228287824 */ /* 0x000fe200078e00ff */
        /* <DEDUP_REMOVED lines=117> */
[C---:B------:R-:W-:Y:S01]  /*4020*/  LOP3.LUT P3, RZ, R148.reuse, R37, RZ, 0x30, !PT ;  /* 0x0000002594ff7212 */ /* 0x040fe200078630ff */
        /* <DEDUP_REMOVED lines=206> */
[----:B------:R-:W-:Y:S01]  /*4d10*/  FSEL R112, RZ, 1, P6 ;  /* 0x3f800000ff707808 */ /* 0x000fe20003000000 */
[----:B------:R-:W1:Y:S01]  /*4d20*/  LDS R139, [R144+0x6000] ;  /* 0x00600000908b7984 */ /* 0x000e620000000800 */
[----:B------:R-:W-:-:S02]  /*4d30*/  FSEL R113, RZ, 1, P0 ;  /* 0x3f800000ff717808 */ /* 0x000fc40000000000 */
[----:B------:R-:W-:Y:S01]  /*4d40*/  SEL R164, RZ, 0x400000, P4 ;  /* 0x00400000ffa47807 */ /* 0x000fe20002000000 */
[----:B------:R-:W-:Y:S01]  /*4d50*/  FFMA.FTZ R115, R112, R115, R114 ;  /* 0x0000007370737223 */ /* 0x000fe20000010072 */
[----:B------:R-:W-:Y:S02]  /*4d60*/  SEL R114, RZ, 0x80000, P1 ;  /* 0x00080000ff727807 */ /* 0x000fe40000800000 */
[C---:B------:R-:W-:Y:S01]  /*4d70*/  LOP3.LUT P1, RZ, R148.reuse, R117, RZ, 0x30, !PT ;  /* 0x0000007594ff7212 */ /* 0x040fe200078230ff */
[----:B------:R-:W-:Y:S01]  /*4d80*/  FFMA.FTZ R116, R113, R116, R115 ;  /* 0x0000007471747223 */ /* 0x000fe20000010073 */
[----:B------:R-:W-:Y:S02]  /*4d90*/  SEL R113, RZ, 0x100000, P2 ;  /* 0x00100000ff717807 */ /* 0x000fe40001000000 */
[----:B------:R-:W-:Y:S02]  /*4da0*/  LOP3.LUT P2, RZ, R148, R118, RZ, 0x30, !PT ;  /* 0x0000007694ff7212 */ /* 0x000fe400078430ff */
[----:B------:R-:W-:-:S02]  /*4db0*/  FSEL R115, RZ, 1, P1 ;  /* 0x3f800000ff737808 */ /* 0x000fc40000800000 */
[----:B------:R-:W-:Y:S02]  /*4dc0*/  SEL R112, RZ, 0x200000, P3 ;  /* 0x00200000ff707807 */ /* 0x000fe40001800000 */
[C---:B------:R-:W-:Y:S01]  /*4dd0*/  LOP3.LUT P3, RZ, R148.reuse, R119, RZ, 0x30, !PT ;  /* 0x0000007794ff7212 */ /* 0x040fe200078630ff */
[----:B------:R-:W-:Y:S01]  /*4de0*/  FFMA.FTZ R115, R115, R117, R116 ;  /* 0x0000007573737223 */ /* 0x000fe20000010074 */
[----:B------:R-:W-:Y:S01]  /*4df0*/  FSEL R137, RZ, 1, P2 ;  /* 0x3f800000ff897808 */ /* 0x000fe20001000000 */
[----:B------:R-:W2:Y:S01]  /*4e00*/  LDS R117, [R144+0x6800] ;  /* 0x0068000090757984 */ /* 0x000ea20000000800 */
[----:B------:R-:W-:Y:S02]  /*4e10*/  FSEL R116, RZ, 1, P3 ;  /* 0x3f800000ff747808 */ /* 0x000fe40001800000 */
[C---:B------:R-:W-:Y:S01]  /*4e20*/  LOP3.LUT P4, RZ, R148.reuse, R108, RZ, 0x30, !PT ;  /* 0x0000006c94ff7212 */ /* 0x040fe200078830ff */
[----:B------:R-:W-:Y:S01]  /*4e30*/  FFMA.FTZ R118, R137, R118, R115 ;  /* 0x0000007689767223 */ /* 0x000fe20000010073 */
[----:B------:R-:W-:Y:S01]  /*4e40*/  SEL R159, RZ, 0x800000, P6 ;  /* 0x00800000ff9f7807 */ /* 0x000fe20003000000 */
[----:B------:R-:W3:Y:S01]  /*4e50*/  LDS R137, [R144+0x6c00] ;  /* 0x006c000090897984 */ /* 0x000ee20000000800 */
[----:B------:R-:W-:Y:S01]  /*4e60*/  LOP3.LUT P6, RZ, R148, R109, RZ, 0x30, !PT ;  /* 0x0000006d94ff7212 */ /* 0x000fe200078c30ff */
[----:B------:R-:W-:Y:S01]  /*4e70*/  FFMA.FTZ R119, R116, R119, R118 ;  /* 0x0000007774777223 */ /* 0x000fe20000010076 */
[----:B------:R-:W-:-:S02]  /*4e80*/  FSEL R115, RZ, 1, P4 ;  /* 0x3f800000ff737808 */ /* 0x000fc40002000000 */
[----:B------:R-:W-:Y:S02]  /*4e90*/  SEL R157, RZ, 0x1000000, P0 ;  /* 0x01000000ff9d7807 */ /* 0x000fe40000000000 */
[----:B------:R-:W-:Y:S01]  /*4ea0*/  LOP3.LUT P0, RZ, R148, R110, RZ, 0x30, !PT ;  /* 0x0000006e94ff7212 */ /* 0x000fe200078030ff */
[----:B------:R-:W-:Y:S01]  /*4eb0*/  FFMA.FTZ R108, R115, R108, R119 ;  /* 0x0000006c736c7223 */ /* 0x000fe20000010077 */
[----:B------:R-:W-:Y:S01]  /*4ec0*/  FSEL R116, RZ, 1, P6 ;  /* 0x3f800000ff747808 */ /* 0x000fe20003000000 */
[----:B------:R-:W4:Y:S01]  /*4ed0*/  LDS R119, [R144+0x7800] ;  /* 0x0078000090777984 */ /* 0x000f220000000800 */
[----:B------:R-:W-:Y:S02]  /*4ee0*/  FSEL R115, RZ, 1, P0 ;  /* 0x3f800000ff737808 */ /* 0x000fe40000000000 */
[----:B------:R-:W-:Y:S01]  /*4ef0*/  SEL R192, RZ, 0x2000000, P1 ;  /* 0x02000000ffc07807 */ /* 0x000fe20000800000 */
[----:B------:R-:W-:Y:S01]  /*4f00*/  FFMA.FTZ R109, R116, R109, R108 ;  /* 0x0000006d746d7223 */ /* 0x000fe2000001006c */
[----:B------:R-:W-:-:S02]  /*4f10*/  LOP3.LUT P1, RZ, R148, R111, RZ, 0x30, !PT ;  /* 0x0000006f94ff7212 */ /* 0x000fc400078230ff */
[----:B------:R-:W-:Y:S01]  /*4f20*/  SEL R190, RZ, 0x4000000, P2 ;  /* 0x04000000ffbe7807 */ /* 0x000fe20001000000 */
[----:B------:R-:W-:Y:S01]  /*4f30*/  FFMA.FTZ R110, R115, R110, R109 ;  /* 0x0000006e736e7223 */ /* 0x000fe2000001006d */
[C---:B-1----:R-:W-:Y:S01]  /*4f40*/  LOP3.LUT P2, RZ, R148.reuse, R139, RZ, 0x30, !PT ;  /* 0x0000008b94ff7212 */ /* 0x042fe200078430ff */
[----:B------:R-:W1:Y:S01]  /*4f50*/  LDS R115, [R144+0x7400] ;  /* 0x0074000090737984 */ /* 0x000e620000000800 */
[----:B------:R-:W-:Y:S02]  /*4f60*/  FSEL R108, RZ, 1, P1 ;  /* 0x3f800000ff6c7808 */ /* 0x000fe40000800000 */
[----:B------:R-:W-:Y:S02]  /*4f70*/  SEL R185, RZ, 0x8000000, P3 ;  /* 0x08000000ffb97807 */ /* 0x000fe40001800000 */
[----:B------:R-:W-:Y:S01]  /*4f80*/  LOP3.LUT P3, RZ, R148, R151, RZ, 0x30, !PT ;  /* 0x0000009794ff7212 */ /* 0x000fe200078630ff */
[----:B------:R-:W-:Y:S01]  /*4f90*/  FFMA.FTZ R108, R108, R111, R110 ;  /* 0x0000006f6c6c7223 */ /* 0x000fe2000001006e */
[----:B------:R-:W-:Y:S01]  /*4fa0*/  FSEL R109, RZ, 1, P2 ;  /* 0x3f800000ff6d7808 */ /* 0x000fe20001000000 */
[----:B------:R-:W5:Y:S01]  /*4fb0*/  LDS R111, [R144+0x8000] ;  /* 0x00800000906f7984 */ /* 0x000f620000000800 */
[----:B------:R-:W-:-:S02]  /*4fc0*/  FSEL R110, RZ, 1, P3 ;  /* 0x3f800000ff6e7808 */ /* 0x000fc40001800000 */
[----:B------:R-:W-:Y:S01]  /*4fd0*/  SEL R220, RZ, 0x10000000, P4 ;  /* 0x10000000ffdc7807 */ /* 0x000fe20002000000 */
[----:B------:R-:W-:Y:S01]  /*4fe0*/  FFMA.FTZ R108, R139, R109, R108 ;  /* 0x0000006d8b6c7223 */ /* 0x000fe2000001006c */
[----:B------:R-:W-:Y:S01]  /*4ff0*/  SEL R219, RZ, 0x20000000, P6 ;  /* 0x20000000ffdb7807 */ /* 0x000fe20003000000 */
[----:B------:R-:W0:Y:S01]  /*5000*/  LDS R139, [R144+0x8400] ;  /* 0x00840000908b7984 */ /* 0x000e220000000800 */
[C---:B--2---:R-:W-:Y:S01]  /*5010*/  LOP3.LUT P4, RZ, R148.reuse, R117, RZ, 0x30, !PT ;  /* 0x0000007594ff7212 */ /* 0x044fe200078830ff */
[----:B------:R-:W-:Y:S01]  /*5020*/  FFMA.FTZ R108, R151, R110, R108 ;  /* 0x0000006e976c7223 */ /* 0x000fe2000001006c */
[----:B------:R-:W-:Y:S01]  /*5030*/  SEL R166, RZ, 0x40000000, P0 ;  /* 0x40000000ffa67807 */ /* 0x000fe20000000000 */
[----:B------:R-:W2:Y:S01]  /*5040*/  LDS R151, [R144+0x8800] ;  /* 0x0088000090977984 */ /* 0x000ea20000000800 */
[----:B------:R-:W-:Y:S02]  /*5050*/  FSEL R109, RZ, 1, P4 ;  /* 0x3f800000ff6d7808 */ /* 0x000fe40002000000 */
[----:B---3--:R-:W-:-:S02]  /*5060*/  LOP3.LUT P6, RZ, R148, R137, RZ, 0x30, !PT ;  /* 0x0000008994ff7212 */ /* 0x008fc400078c30ff */
[C---:B------:R-:W-:Y:S01]  /*5070*/  LOP3.LUT P0, RZ, R148.reuse, R153, RZ, 0x30, !PT ;  /* 0x0000009994ff7212 */ /* 0x040fe200078030ff */
[----:B------:R-:W-:Y:S01]  /*5080*/  FFMA.FTZ R108, R117, R109, R108 ;  /* 0x0000006d756c7223 */ /* 0x000fe2000001006c */
[----:B------:R-:W-:Y:S01]  /*5090*/  FSEL R110, RZ, 1, P6 ;  /* 0x3f800000ff6e7808 */ /* 0x000fe20003000000 */
[----:B------:R-:W3:Y:S01]  /*50a0*/  LDS R117, [R144+0x8c00] ;  /* 0x008c000090757984 */ /* 0x000ee20000000800 */
[----:B------:R-:W-:Y:S02]  /*50b0*/  FSEL R109, RZ, 1, P0 ;  /* 0x3f800000ff6d7808 */ /* 0x000fe40000000000 */
[----:B------:R-:W-:Y:S01]  /*50c0*/  SEL R163, RZ, 0x80000000, P1 ;  /* 0x80000000ffa37807 */ /* 0x000fe20000800000 */
[----:B------:R-:W-:Y:S01]  /*50d0*/  FFMA.FTZ R108, R137, R110, R108 ;  /* 0x0000006e896c7223 */ /* 0x000fe2000001006c */
[----:B------:R-:W-:Y:S01]  /*50e0*/  SEL R187, RZ, 0x1, P2 ;  /* 0x00000001ffbb7807 */ /* 0x000fe20001000000 */
[----:B------:R-:W3:Y:S01]  /*50f0*/  LDS R137, [R144+0x9000] ;  /* 0x0090000090897984 */ /* 0x000ee20000000800 */
[C---:B----4-:R-:W-:Y:S01]  /*5100*/  LOP3.LUT P2, RZ, R148.reuse, R119, RZ, 0x30, !PT ;  /* 0x0000007794ff7212 */ /* 0x050fe200078430ff */
[----:B------:R-:W-:Y:S01]  /*5110*/  FFMA.FTZ R108, R153, R109, R108 ;  /* 0x0000006d996c7223 */ /* 0x000fe2000001006c */
[----:B------:R-:W-:Y:S01]  /*5120*/  SEL R246, RZ, 0xffffffff, P3 ;  /* 0xfffffffffff67807 */ /* 0x000fe20001800000 */
[----:B------:R-:W4:Y:S01]  /*5130*/  LDS R153, [R144+0x9400] ;  /* 0x0094000090997984 */ /* 0x000f220000000800 */
[----:B------:R-:W-:-:S02]  /*5140*/  LOP3.LUT P3, RZ, R148, R155, RZ, 0x30, !PT ;  /* 0x0000009b94ff7212 */ /* 0x000fc400078630ff */
[----:B------:R-:W-:Y:S01]  /*5150*/  FSEL R110, RZ, 1, P2 ;  /* 0x3f800000ff6e7808 */ /* 0x000fe20001000000 */
[----:B------:R-:W-:Y:S01]  /*5160*/  IMAD.SHL.U32 R246, R246, 0x2, RZ ;  /* 0x00000002f6f67824 */ /* 0x000fe200078e00ff */
[C---:B-1----:R-:W-:Y:S02]  /*5170*/  LOP3.LUT P1, RZ, R148.reuse, R115, RZ, 0x30, !PT ;  /* 0x0000007394ff7212 */ /* 0x042fe400078230ff */
[----:B------:R-:W-:Y:S02]  /*5180*/  SEL R245, RZ, 0x4, P4 ;  /* 0x00000004fff57807 */ /* 0x000fe40002000000 */
[----:B------:R-:W-:Y:S02]  /*5190*/  FSEL R109, RZ, 1, P1 ;  /* 0x3f800000ff6d7808 */ /* 0x000fe40000800000 */
[----:B------:R-:W-:Y:S02]  /*51a0*/  SEL R244, RZ, 0x8, P6 ;  /* 0x00000008fff47807 */ /* 0x000fe40003000000 */
[C---:B-----5:R-:W-:Y:S01]  /*51b0*/  LOP3.LUT P4, RZ, R148.reuse, R111, RZ, 0x30, !PT ;  /* 0x0000006f94ff7212 */ /* 0x060fe200078830ff */
[----:B------:R-:W-:Y:S01]  /*51c0*/  FFMA.FTZ R108, R115, R109, R108 ;  /* 0x0000006d736c7223 */ /* 0x000fe2000001006c */
[----:B------:R-:W-:Y:S01]  /*51d0*/  FSEL R109, RZ, 1, P3 ;  /* 0x3f800000ff6d7808 */ /* 0x000fe20001800000 */
[----:B------:R-:W1:Y:S01]  /*51e0*/  LDS R115, [R144+0x9800] ;  /* 0x0098000090737984 */ /* 0x000e620000000800 */
[----:B------:R-:W-:Y:S01]  /*51f0*/  SEL R243, RZ, 0x10, P0 ;  /* 0x00000010fff37807 */ /* 0x000fe20000000000 */
[----:B------:R-:W-:Y:S01]  /*5200*/  FFMA.FTZ R108, R119, R110, R108 ;  /* 0x0000006e776c7223 */ /* 0x000fe2000001006c */
[C---:B0-----:R-:W-:Y:S01]  /*5210*/  LOP3.LUT P6, RZ, R148.reuse, R139, RZ, 0x30, !PT ;  /* 0x0000008b94ff7212 */ /* 0x041fe200078c30ff */
[----:B------:R-:W0:Y:S01]  /*5220*/  LDS R119, [R144+0x9c00] ;  /* 0x009c000090777984 */ /* 0x000e220000000800 */
[----:B------:R-:W-:Y:S01]  /*5230*/  SEL R242, RZ, 0x20, P1 ;  /* 0x00000020fff27807 */ /* 0x000fe20000800000 */
[----:B------:R-:W-:Y:S01]  /*5240*/  FFMA.FTZ R108, R155, R109, R108 ;  /* 0x0000006d9b6c7223 */ /* 0x000fe2000001006c */
[----:B------:R-:W-:Y:S01]  /*5250*/  FSEL R109, RZ, 1, P4 ;  /* 0x3f800000ff6d7808 */ /* 0x000fe20002000000 */
[----:B------:R-:W5:Y:S01]  /*5260*/  LDS R155, [R144+0xa000] ;  /* 0x00a00000909b7984 */ /* 0x000f620000000800 */
[----:B--2---:R-:W-:-:S02]  /*5270*/  LOP3.LUT P0, RZ, R148, R151, RZ, 0x30, !PT ;  /* 0x0000009794ff7212 */ /* 0x004fc400078030ff */
[----:B------:R-:W-:Y:S01]  /*5280*/  FSEL R110, RZ, 1, P6 ;  /* 0x3f800000ff6e7808 */ /* 0x000fe20003000000 */
[----:B------:R-:W-:Y:S01]  /*5290*/  FFMA.FTZ R108, R111, R109, R108 ;  /* 0x0000006d6f6c7223 */ /* 0x000fe2000001006c */
[----:B------:R-:W-:Y:S01]  /*52a0*/  FSEL R109, RZ, 1, P0 ;  /* 0x3f800000ff6d7808 */ /* 0x000fe20000000000 */
[----:B------:R-:W2:Y:S01]  /*52b0*/  LDS R111, [R144+0xa400] ;  /* 0x00a40000906f7984 */ /* 0x000ea20000000800 */
[C---:B---3--:R-:W-:Y:S01]  /*52c0*/  LOP3.LUT P1, RZ, R148.reuse, R117, RZ, 0x30, !PT ;  /* 0x0000007594ff7212 */ /* 0x048fe200078230ff */
[----:B------:R-:W-:Y:S01]  /*52d0*/  FFMA.FTZ R108, R139, R110, R108 ;  /* 0x0000006e8b6c7223 */ /* 0x000fe2000001006c */
[----:B------:R-:W-:Y:S01]  /*52e0*/  SEL R241, RZ, 0x40, P2 ;  /* 0x00000040fff17807 */ /* 0x000fe20001000000 */
[----:B------:R-:W3:Y:S01]  /*52f0*/  LDS R139, [R144+0xa800] ;  /* 0x00a80000908b7984 */ /* 0x000ee20000000800 */
[----:B------:R-:W-:Y:S01]  /*5300*/  SEL R240, RZ, 0x80, P3 ;  /* 0x00000080fff07807 */ /* 0x000fe20001800000 */
[----:B------:R-:W-:Y:S01]  /*5310*/  FFMA.FTZ R108, R151, R109, R108 ;  /* 0x0000006d976c7223 */ /* 0x000fe2000001006c */
[----:B------:R-:W-:Y:S01]  /*5320*/  LOP3.LUT P2, RZ, R148, R137, RZ, 0x30, !PT ;  /* 0x0000008994ff7212 */ /* 0x000fe200078430ff */
[----:B------:R-:W3:Y:S01]  /*5330*/  LDS R151, [R144+0xac00] ;  /* 0x00ac000090977984 */ /* 0x000ee20000000800 */
[----:B------:R-:W-:-:S02]  /*5340*/  FSEL R109, RZ, 1, P1 ;  /* 0x3f800000ff6d7808 */ /* 0x000fc40000800000 */
[----:B----4-:R-:W-:Y:S02]  /*5350*/  LOP3.LUT P3, RZ, R148, R153, RZ, 0x30, !PT ;  /* 0x0000009994ff7212 */ /* 0x010fe400078630ff */
[----:B------:R-:W-:Y:S01]  /*5360*/  FSEL R110, RZ, 1, P2 ;  /* 0x3f800000ff6e7808 */ /* 0x000fe20001000000 */
[----:B------:R-:W-:Y:S01]  /*5370*/  FFMA.FTZ R108, R117, R109, R108 ;  /* 0x0000006d756c7223 */ /* 0x000fe2000001006c */
[----:B------:R-:W-:Y:S01]  /*5380*/  FSEL R109, RZ, 1, P3 ;  /* 0x3f800000ff6d7808 */ /* 0x000fe20001800000 */
[----:B------:R-:W4:Y:S01]  /*5390*/  LDS R117, [R144+0xb000] ;  /* 0x00b0000090757984 */ /* 0x000f220000000800 */
[----:B------:R-:W-:Y:S01]  /*53a0*/  SEL R239, RZ, 0x100, P4 ;  /* 0x00000100ffef7807 */ /* 0x000fe20002000000 */
[----:B------:R-:W-:Y:S01]  /*53b0*/  FFMA.FTZ R108, R137, R110, R108 ;  /* 0x0000006e896c7223 */ /* 0x000fe2000001006c */
[----:B------:R-:W-:Y:S01]  /*53c0*/  SEL R238, RZ, 0x200, P6 ;  /* 0x00000200ffee7807 */ /* 0x000fe20003000000 */
[----:B------:R-:W4:Y:S01]  /*53d0*/  LDS R137, [R144+0xb400] ;  /* 0x00b4000090897984 */ /* 0x000f220000000800 */
[----:B------:R-:W-:Y:S01]  /*53e0*/  SEL R237, RZ, 0x400, P0 ;  /* 0x00000400ffed7807 */ /* 0x000fe20000000000 */
[----:B------:R-:W-:Y:S01]  /*53f0*/  FFMA.FTZ R108, R153, R109, R108 ;  /* 0x0000006d996c7223 */ /* 0x000fe2000001006c */
[----:B------:R-:W-:Y:S01]  /*5400*/  SEL R236, RZ, 0x800, P1 ;  /* 0x00000800ffec7807 */ /* 0x000fe20000800000 */
[----:B------:R-:W4:Y:S01]  /*5410*/  LDS R153, [R144+0xb800] ;  /* 0x00b8000090997984 */ /* 0x000f220000000800 */
[----:B------:R-:W-:-:S02]  /*5420*/  SEL R235, RZ, 0x1000, P2 ;  /* 0x00001000ffeb7807 */ /* 0x000fc40001000000 */
[C---:B-1----:R-:W-:Y:S02]  /*5430*/  LOP3.LUT P4, RZ, R148.reuse, R115, RZ, 0x30, !PT ;  /* 0x0000007394ff7212 */ /* 0x042fe400078830ff */
[----:B------:R-:W-:Y:S02]  /*5440*/  SEL R234, RZ, 0x2000, P3 ;  /* 0x00002000ffea7807 */ /* 0x000fe40001800000 */
[C---:B0-----:R-:W-:Y:S02]  /*5450*/  LOP3.LUT P6, RZ, R148.reuse, R119, RZ, 0x30, !PT ;  /* 0x0000007794ff7212 */ /* 0x041fe400078c30ff */
[----:B------:R-:W-:Y:S02]  /*5460*/  FSEL R109, RZ, 1, P4 ;  /* 0x3f800000ff6d7808 */ /* 0x000fe40002000000 */
[C---:B-----5:R-:W-:Y:S02]  /*5470*/  LOP3.LUT P0, RZ, R148.reuse, R155, RZ, 0x30, !PT ;  /* 0x0000009b94ff7212 */ /* 0x060fe400078030ff */
[----:B------:R-:W-:Y:S01]  /*5480*/  FSEL R110, RZ, 1, P6 ;  /* 0x3f800000ff6e7808 */ /* 0x000fe20003000000 */
[----:B------:R-:W-:Y:S01]  /*5490*/  FFMA.FTZ R108, R115, R109, R108 ;  /* 0x0000006d736c7223 */ /* 0x000fe2000001006c */
[----:B------:R-:W-:Y:S01]  /*54a0*/  FSEL R109, RZ, 1, P0 ;  /* 0x3f800000ff6d7808 */ /* 0x000fe20000000000 */
[----:B------:R-:W0:Y:S01]  /*54b0*/  LDS R115, [R144+0xbc00] ;  /* 0x00bc000090737984 */ /* 0x000e220000000800 */
[C---:B--2---:R-:W-:Y:S01]  /*54c0*/  LOP3.LUT P1, RZ, R148.reuse, R111, RZ, 0x30, !PT ;  /* 0x0000006f94ff7212 */ /* 0x044fe200078230ff */
[----:B------:R-:W-:Y:S01]  /*54d0*/  FFMA.FTZ R108, R119, R110, R108 ;  /* 0x0000006e776c7223 */ /* 0x000fe2000001006c */
[----:B------:R-:W-:Y:S01]  /*54e0*/  SEL R233, RZ, 0x4000, P4 ;  /* 0x00004000ffe97807 */ /* 0x000fe20002000000 */
[----:B------:R-:W1:Y:S01]  /*54f0*/  LDS R119, [R144+0xc000] ;  /* 0x00c0000090777984 */ /* 0x000e620000000800 */
[C---:B---3--:R-:W-:Y:S01]  /*5500*/  LOP3.LUT P2, RZ, R148.reuse, R139, RZ, 0x30, !PT ;  /* 0x0000008b94ff7212 */ /* 0x048fe200078430ff */
[----:B------:R-:W-:Y:S01]  /*5510*/  FFMA.FTZ R108, R155, R109, R108 ;  /* 0x0000006d9b6c7223 */ /* 0x000fe2000001006c */
[----:B------:R-:W-:Y:S01]  /*5520*/  FSEL R109, RZ, 1, P1 ;  /* 0x3f800000ff6d7808 */ /* 0x000fe20000800000 */
[----:B------:R-:W2:Y:S01]  /*5530*/  LDS R155, [R144+0xc400] ;  /* 0x00c40000909b7984 */ /* 0x000ea20000000800 */
[----:B------:R-:W-:-:S02]  /*5540*/  LOP3.LUT P3, RZ, R148, R151, RZ, 0x30, !PT ;  /* 0x0000009794ff7212 */ /* 0x000fc400078630ff */
[----:B------:R-:W-:Y:S01]  /*5550*/  FSEL R110, RZ, 1, P2 ;  /* 0x3f800000ff6e7808 */ /* 0x000fe20001000000 */
[----:B------:R-:W-:Y:S01]  /*5560*/  FFMA.FTZ R108, R111, R109, R108 ;  /* 0x0000006d6f6c7223 */ /* 0x000fe2000001006c */
[----:B------:R-:W-:Y:S01]  /*5570*/  FSEL R109, RZ, 1, P3 ;  /* 0x3f800000ff6d7808 */ /* 0x000fe20001800000 */
[----:B------:R-:W3:Y:S01]  /*5580*/  LDS R111, [R144+0xc800] ;  /* 0x00c80000906f7984 */ /* 0x000ee20000000800 */
[----:B------:R-:W-:Y:S01]  /*5590*/  SEL R232, RZ, 0x8000, P6 ;  /* 0x00008000ffe87807 */ /* 0x000fe20003000000 */
[----:B------:R-:W-:Y:S01]  /*55a0*/  FFMA.FTZ R108, R139, R110, R108 ;  /* 0x0000006e8b6c7223 */ /* 0x000fe2000001006c */
[C---:B----4-:R-:W-:Y:S01]  /*55b0*/  LOP3.LUT P4, RZ, R148.reuse, R117, RZ, 0x30, !PT ;  /* 0x0000007594ff7212 */ /* 0x050fe200078830ff */
[----:B------:R-:W4:Y:S01]  /*55c0*/  LDS R139, [R144+0xcc00] ;  /* 0x00cc0000908b7984 */ /* 0x000f220000000800 */
[----:B------:R-:W-:Y:S01]  /*55d0*/  SEL R231, RZ, 0x10000, P0 ;  /* 0x00010000ffe77807 */ /* 0x000fe20000000000 */
[----:B------:R-:W-:Y:S01]  /*55e0*/  FFMA.FTZ R108, R151, R109, R108 ;  /* 0x0000006d976c7223 */ /* 0x000fe2000001006c */
[----:B------:R-:W-:Y:S01]  /*55f0*/  LOP3.LUT P6, RZ, R148, R137, RZ, 0x30, !PT ;  /* 0x0000008994ff7212 */ /* 0x000fe200078c30ff */
[----:B------:R-:W5:Y:S01]  /*5600*/  LDS R151, [R144+0xd000] ;  /* 0x00d0000090977984 */ /* 0x000f620000000800 */
[----:B------:R-:W-:-:S02]  /*5610*/  FSEL R109, RZ, 1, P4 ;  /* 0x3f800000ff6d7808 */ /* 0x000fc40002000000 */
[----:B------:R-:W-:Y:S02]  /*5620*/  LOP3.LUT P0, RZ, R148, R153, RZ, 0x30, !PT ;  /* 0x0000009994ff7212 */ /* 0x000fe400078030ff */
[----:B------:R-:W-:Y:S01]  /*5630*/  FSEL R110, RZ, 1, P6 ;  /* 0x3f800000ff6e7808 */ /* 0x000fe20003000000 */
[----:B------:R-:W-:Y:S01]  /*5640*/  FFMA.FTZ R108, R117, R109, R108 ;  /* 0x0000006d756c7223 */ /* 0x000fe2000001006c */
[----:B------:R-:W-:Y:S01]  /*5650*/  FSEL R109, RZ, 1, P0 ;  /* 0x3f800000ff6d7808 */ /* 0x000fe20000000000 */
[----:B------:R-:W5:Y:S01]  /*5660*/  LDS R117, [R144+0xd400] ;  /* 0x00d4000090757984 */ /* 0x000f620000000800 */
[----:B------:R-:W-:Y:S01]  /*5670*/  SEL R230, RZ, 0x20000, P1 ;  /* 0x00020000ffe67807 */ /* 0x000fe20000800000 */
[----:B------:R-:W-:Y:S01]  /*5680*/  FFMA.FTZ R108, R137, R110, R108 ;  /* 0x0000006e896c7223 */ /* 0x000fe2000001006c */
[----:B------:R-:W-:Y:S01]  /*5690*/  SEL R229, RZ, 0x40000, P2 ;  /* 0x00040000ffe57807 */ /* 0x000fe20001000000 */
[----:B------:R-:W5:Y:S01]  /*56a0*/  LDS R137, [R144+0xd800] ;  /* 0x00d8000090897984 */ /* 0x000f620000000800 */
[----:B------:R-:W-:Y:S01]  /*56b0*/  SEL R228, RZ, 0x80000, P3 ;  /* 0x00080000ffe47807 */ /* 0x000fe20001800000 */
[----:B------:R-:W-:Y:S01]  /*56c0*/  FFMA.FTZ R108, R153, R109, R108 ;  /* 0x0000006d996c7223 */ /* 0x000fe2000001006c */
[----:B------:R-:W-:Y:S01]  /*56d0*/  SEL R225, RZ, 0x100000, P4 ;  /* 0x00100000ffe17807 */ /* 0x000fe20002000000 */
[----:B------:R-:W5:Y:S01]  /*56e0*/  LDS R153, [R144+0xdc00] ;  /* 0x00dc000090997984 */ /* 0x000f620000000800 */
[----:B------:R-:W-:-:S02]  /*56f0*/  SEL R224, RZ, 0x200000, P6 ;  /* 0x00200000ffe07807 */ /* 0x000fc40003000000 */
[C---:B0-----:R-:W-:Y:S02]  /*5700*/  LOP3.LUT P1, RZ, R148.reuse, R115, RZ, 0x30, !PT ;  /* 0x0000007394ff7212 */ /* 0x041fe400078230ff */
[----:B------:R-:W-:Y:S02]  /*5710*/  SEL R218, RZ, 0x400000, P0 ;  /* 0x00400000ffda7807 */ /* 0x000fe40000000000 */
[C---:B-1----:R-:W-:Y:S02]  /*5720*/  LOP3.LUT P2, RZ, R148.reuse, R119, RZ, 0x30, !PT ;  /* 0x0000007794ff7212 */ /* 0x042fe400078430ff */
[----:B------:R-:W-:Y:S02]  /*5730*/  FSEL R109, RZ, 1, P1 ;  /* 0x3f800000ff6d7808 */ /* 0x000fe40000800000 */
[C---:B--2---:R-:W-:Y:S02]  /*5740*/  LOP3.LUT P3, RZ, R148.reuse, R155, RZ, 0x30, !PT ;  /* 0x0000009b94ff7212 */ /* 0x044fe400078630ff */
[----:B------:R-:W-:Y:S01]  /*5750*/  FSEL R110, RZ, 1, P2 ;  /* 0x3f800000ff6e7808 */ /* 0x000fe20001000000 */
[----:B------:R-:W-:Y:S01]  /*5760*/  FFMA.FTZ R108, R115, R109, R108 ;  /* 0x0000006d736c7223 */ /* 0x000fe2000001006c */
[----:B------:R-:W-:Y:S01]  /*5770*/  FSEL R109, RZ, 1, P3 ;  /* 0x3f800000ff6d7808 */ /* 0x000fe20001800000 */
[----:B------:R-:W0:Y:S01]  /*5780*/  LDS R115, [R144+0xe000] ;  /* 0x00e0000090737984 */ /* 0x000e220000000800 */
[C---:B---3--:R-:W-:Y:S01]  /*5790*/  LOP3.LUT P4, RZ, R148.reuse, R111, RZ, 0x30, !PT ;  /* 0x0000006f94ff7212 */ /* 0x048fe200078830ff */
[----:B------:R-:W-:Y:S01]  /*57a0*/  FFMA.FTZ R108, R119, R110, R108 ;  /* 0x0000006e776c7223 */ /* 0x000fe2000001006c */
[----:B------:R-:W-:Y:S01]  /*57b0*/  SEL R217, RZ, 0x800000, P1 ;  /* 0x00800000ffd97807 */ /* 0x000fe20000800000 */
[----:B------:R-:W1:Y:S01]  /*57c0*/  LDS R119, [R144+0xe400] ;  /* 0x00e4000090777984 */ /* 0x000e620000000800 */
[C---:B----4-:R-:W-:Y:S01]  /*57d0*/  LOP3.LUT P6, RZ, R148.reuse, R139, RZ, 0x30, !PT ;  /* 0x0000008b94ff7212 */ /* 0x050fe200078c30ff */
[----:B------:R-:W-:Y:S01]  /*57e0*/  FFMA.FTZ R108, R155, R109, R108 ;  /* 0x0000006d9b6c7223 */ /* 0x000fe2000001006c */
[----:B------:R-:W-:Y:S01]  /*57f0*/  FSEL R109, RZ, 1, P4 ;  /* 0x3f800000ff6d7808 */ /* 0x000fe20002000000 */
[----:B------:R-:W2:Y:S01]  /*5800*/  LDS R155, [R144+0xe800] ;  /* 0x00e80000909b7984 */ /* 0x000ea20000000800 */
[----:B-----5:R-:W-:-:S02]  /*5810*/  LOP3.LUT P0, RZ, R148, R151, RZ, 0x30, !PT ;  /* 0x0000009794ff7212 */ /* 0x020fc400078030ff */
[----:B------:R-:W-:Y:S01]  /*5820*/  FSEL R110, RZ, 1, P6 ;  /* 0x3f800000ff6e7808 */ /* 0x000fe20003000000 */
[----:B------:R-:W-:Y:S01]  /*5830*/  FFMA.FTZ R108, R111, R109, R108 ;  /* 0x0000006d6f6c7223 */ /* 0x000fe2000001006c */
[----:B------:R-:W-:Y:S01]  /*5840*/  FSEL R109, RZ, 1, P0 ;  /* 0x3f800000ff6d7808 */ /* 0x000fe20000000000 */
[----:B------:R-:W3:Y:S01]  /*5850*/  LDS R111, [R144+0xec00] ;  /* 0x00ec0000906f7984 */ /* 0x000ee20000000800 */
[----:B------:R-:W-:Y:S01]  /*5860*/  SEL R212, RZ, 0x1000000, P2 ;  /* 0x01000000ffd47807 */ /* 0x000fe20001000000 */
[----:B------:R-:W-:Y:S01]  /*5870*/  FFMA.FTZ R108, R139, R110, R108 ;  /* 0x0000006e8b6c7223 */ /* 0x000fe2000001006c */
[C---:B------:R-:W-:Y:S02]  /*5880*/  LOP3.LUT P1, RZ, R148.reuse, R117, RZ, 0x30, !PT ;  /* 0x0000007594ff7212 */ /* 0x040fe400078230ff */
[----:B------:R-:W-:Y:S01]  /*5890*/  SEL R211, RZ, 0x2000000, P3 ;  /* 0x02000000ffd37807 */ /* 0x000fe20001800000 */
[----:B------:R-:W-:Y:S01]  /*58a0*/  FFMA.FTZ R108, R151, R109, R108 ;  /* 0x0000006d976c7223 */ /* 0x000fe2000001006c */
[----:B------:R-:W-:Y:S01]  /*58b0*/  LOP3.LUT P2, RZ, R148, R137, RZ, 0x30, !PT ;  /* 0x0000008994ff7212 */ /* 0x000fe200078430ff */
[----:B------:R-:W4:Y:S01]  /*58c0*/  LDS R151, [R144+0xf000] ;  /* 0x00f0000090977984 */ /* 0x000f220000000800 */
        /* <DEDUP_REMOVED lines=26> */
[C---:B------:R-:W-:Y:S01]  /*5a70*/  LOP3.LUT P3, RZ, R148.reuse, R161, RZ, 0x30, !PT ;  /* 0x000000a194ff7212 */ /* 0x040fe200078630ff */
[----:B------:R-:W1:Y:S01]  /*5a80*/  LDS R119, [R144+0x10800] ;  /* 0x0108000090777984 */ /* 0x000e620000000800 */
[----:B------:R-:W-:Y:S01]  /*5a90*/  SEL R189, RZ, 0x1, P4 ;  /* 0x00000001ffbd7807 */ /* 0x000fe20002000000 */
[----:B------:R-:W-:Y:S01]  /*5aa0*/  FFMA.FTZ R108, R155, R109, R108 ;  /* 0x0000006d9b6c7223 */ /* 0x000fe2000001006c */
[----:B------:R-:W-:Y:S01]  /*5ab0*/  FSEL R109, RZ, 1, P1 ;  /* 0x3f800000ff6d7808 */ /* 0x000fe20000800000 */
[----:B------:R-:W2:Y:S01]  /*5ac0*/  LDS R155, [R144+0x10c00] ;  /* 0x010c0000909b7984 */ /* 0x000ea20000000800 */
[----:B----4-:R-:W-:-:S02]  /*5ad0*/  LOP3.LUT P2, RZ, R148, R151, RZ, 0x30, !PT ;  /* 0x0000009794ff7212 */ /* 0x010fc400078430ff */
[----:B------:R-:W-:Y:S01]  /*5ae0*/  SEL R221, RZ, 0xffffffff, P6 ;  /* 0xffffffffffdd7807 */ /* 0x000fe20003000000 */
[----:B------:R-:W-:Y:S01]  /*5af0*/  FFMA.FTZ R108, R111, R109, R108 ;  /* 0x0000006d6f6c7223 */ /* 0x000fe2000001006c */
[----:B------:R-:W-:Y:S01]  /*5b00*/  FSEL R110, RZ, 1, P2 ;  /* 0x3f800000ff6e7808 */ /* 0x000fe20001000000 */
[----:B------:R-:W3:Y:S01]  /*5b10*/  LDS R111, [R144+0x11000] ;  /* 0x01100000906f7984 */ /* 0x000ee20000000800 */
[----:B------:R-:W-:Y:S02]  /*5b20*/  FSEL R109, RZ, 1, P3 ;  /* 0x3f800000ff6d7808 */ /* 0x000fe40001800000 */
[C---:B-----5:R-:W-:Y:S01]  /*5b30*/  LOP3.LUT P4, RZ, R148.reuse, R117, RZ, 0x30, !PT ;  /* 0x0000007594ff7212 */ /* 0x060fe200078830ff */
[----:B------:R-:W-:Y:S01]  /*5b40*/  FFMA.FTZ R108, R151, R110, R108 ;  /* 0x0000006e976c7223 */ /* 0x000fe2000001006c */
[----:B------:R-:W-:Y:S01]  /*5b50*/  SEL R227, RZ, 0x4, P0 ;  /* 0x00000004ffe37807 */ /* 0x000fe20000000000 */
[----:B------:R-:W4:Y:S01]  /*5b60*/  LDS R151, [R144+0x11400] ;  /* 0x0114000090977984 */ /* 0x000f220000000800 */
[C---:B------:R-:W-:Y:S01]  /*5b70*/  LOP3.LUT P6, RZ, R148.reuse, R137, RZ, 0x30, !PT ;  /* 0x0000008994ff7212 */ /* 0x040fe200078c30ff */
[----:B------:R-:W-:Y:S01]  /*5b80*/  FFMA.FTZ R108, R161, R109, R108 ;  /* 0x0000006da16c7223 */ /* 0x000fe2000001006c */
[----:B------:R-:W-:Y:S01]  /*5b90*/  FSEL R109, RZ, 1, P4 ;  /* 0x3f800000ff6d7808 */ /* 0x000fe20002000000 */
[----:B------:R-:W5:Y:S01]  /*5ba0*/  LDS R161, [R144+0x11800] ;  /* 0x0118000090a17984 */ /* 0x000f620000000800 */
[----:B------:R-:W-:-:S02]  /*5bb0*/  LOP3.LUT P0, RZ, R148, R153, RZ, 0x30, !PT ;  /* 0x0000009994ff7212 */ /* 0x000fc400078030ff */
        /* <DEDUP_REMOVED lines=26> */
[----:B------:R-:W-:Y:S01]  /*5d60*/  SEL R203, RZ, 0x400, P2 ;  /* 0x00000400ffcb7807 */ /* 0x000fe20001000000 */
[----:B------:R-:W-:Y:S01]  /*5d70*/  FFMA.FTZ R108, R155, R109, R108 ;  /* 0x0000006d9b6c7223 */ /* 0x000fe2000001006c */
[----:B----4-:R-:W-:Y:S01]  /*5d80*/  LOP3.LUT P6, RZ, R148, R151, RZ, 0x30, !PT ;  /* 0x0000009794ff7212 */ /* 0x010fe200078c30ff */
[----:B------:R-:W2:Y:S01]  /*5d90*/  LDS R155, [R144+0x13000] ;  /* 0x01300000909b7984 */ /* 0x000ea20000000800 */
[----:B------:R-:W-:-:S02]  /*5da0*/  FSEL R109, RZ, 1, P4 ;  /* 0x3f800000ff6d7808 */ /* 0x000fc40002000000 */
[C---:B-----5:R-:W-:Y:S02]  /*5db0*/  LOP3.LUT P0, RZ, R148.reuse, R161, RZ, 0x30, !PT ;  /* 0x000000a194ff7212 */ /* 0x060fe400078030ff */
[----:B------:R-:W-:Y:S01]  /*5dc0*/  FSEL R110, RZ, 1, P6 ;  /* 0x3f800000ff6e7808 */ /* 0x000fe20003000000 */
[----:B------:R-:W-:Y:S01]  /*5dd0*/  FFMA.FTZ R108, R111, R109, R108 ;  /* 0x0000006d6f6c7223 */ /* 0x000fe2000001006c */
[----:B------:R-:W-:Y:S01]  /*5de0*/  FSEL R109, RZ, 1, P0 ;  /* 0x3f800000ff6d7808 */ /* 0x000fe20000000000 */
[----:B------:R-:W3:Y:S01]  /*5df0*/  LDS R111, [R144+0x13400] ;  /* 0x01340000906f7984 */ /* 0x000ee20000000800 */
[C---:B------:R-:W-:Y:S01]  /*5e00*/  LOP3.LUT P1, RZ, R148.reuse, R117, RZ, 0x30, !PT ;  /* 0x0000007594ff7212 */ /* 0x040fe200078230ff */
        /* <DEDUP_REMOVED lines=30> */
[----:B------:R-:W-:Y:S01]  /*5ff0*/  SEL R178, RZ, 0x40000, P4 ;  /* 0x00040000ffb27807 */ /* 0x000fe20002000000 */
[----:B------:R-:W-:Y:S01]  /*6000*/  FFMA.FTZ R108, R119, R110, R108 ;  /* 0x0000006e776c7223 */ /* 0x000fe2000001006c */
[C---:B---3--:R-:W-:Y:S01]  /*6010*/  LOP3.LUT P1, RZ, R148.reuse, R111, RZ, 0x30, !PT ;  /* 0x0000006f94ff7212 */ /* 0x048fe200078230ff */
        /* <DEDUP_REMOVED lines=13> */
[----:B------:R-:W-:Y:S02]  /*60f0*/  SEL R174, RZ, 0x100000, P0 ;  /* 0x00100000ffae7807 */ /* 0x000fe40000000000 */
[C---:B------:R-:W-:Y:S01]  /*6100*/  LOP3.LUT P6, RZ, R148.reuse, R137, RZ, 0x30, !PT ;  /* 0x0000008994ff7212 */ /* 0x040fe200078c30ff */
[----:B------:R-:W-:Y:S01]  /*6110*/  FFMA.FTZ R108, R161, R109, R108 ;  /* 0x0000006da16c7223 */ /* 0x000fe2000001006c */
[----:B------:R-:W-:Y:S01]  /*6120*/  FSEL R109, RZ, 1, P4 ;  /* 0x3f800000ff6d7808 */ /* 0x000fe20002000000 */
[----:B------:R-:W4:Y:S01]  /*6130*/  LDS R161, [R144+0x15c00] ;  /* 0x015c000090a17984 */ /* 0x000f220000000800 */
[----:B------:R-:W-:-:S02]  /*6140*/  LOP3.LUT P0, RZ, R148, R153, RZ, 0x30, !PT ;  /* 0x0000009994ff7212 */ /* 0x000fc400078030ff */
[----:B------:R-:W-:Y:S01]  /*6150*/  FSEL R110, RZ, 1, P6 ;  /* 0x3f800000ff6e7808 */ /* 0x000fe20003000000 */
[----:B------:R-:W-:Y:S01]  /*6160*/  FFMA.FTZ R108, R117, R109, R108 ;  /* 0x0000006d756c7223 */ /* 0x000fe2000001006c */
[----:B------:R-:W-:Y:S02]  /*6170*/  FSEL R109, RZ, 1, P0 ;  /* 0x3f800000ff6d7808 */ /* 0x000fe40000000000 */
        /* <DEDUP_REMOVED lines=10> */
[C---:B------:R-:W-:Y:S02]  /*6220*/  LOP3.LUT P0, RZ, R148.reuse, R167, RZ, 0x30, !PT ;  /* 0x000000a794ff7212 */ /* 0x040fe400078030ff */
[C---:B-1----:R-:W-:Y:S02]  /*6230*/  LOP3.LUT P2, RZ, R148.reuse, R119, RZ, 0x30, !PT ;  /* 0x0000007794ff7212 */ /* 0x042fe400078430ff */
[----:B------:R-:W-:Y:S02]  /*6240*/  FSEL R109, RZ, 1, P1 ;  /* 0x3f800000ff6d7808 */ /* 0x000fe40000800000 */
[----:B--2---:R-:W-:Y:S02]  /*6250*/  LOP3.LUT P3, RZ, R148, R155, RZ, 0x30, !PT ;  /* 0x0000009b94ff7212 */ /* 0x004fe400078630ff */
[----:B------:R-:W-:Y:S01]  /*6260*/  FSEL R110, RZ, 1, P2 ;  /* 0x3f800000ff6e7808 */ /* 0x000fe20001000000 */
[----:B------:R-:W-:Y:S01]  /*6270*/  FFMA.FTZ R108, R115, R109, R108 ;  /* 0x0000006d736c7223 */ /* 0x000fe2000001006c */
[----:B------:R-:W-:-:S02]  /*6280*/  FSEL R109, RZ, 1, P3 ;  /* 0x3f800000ff6d7808 */ /* 0x000fc40001800000 */
[----:B------:R-:W-:Y:S01]  /*6290*/  SEL R151, RZ, 0x8000000, P1 ;  /* 0x08000000ff977807 */ /* 0x000fe20000800000 */
[----:B------:R-:W-:Y:S01]  /*62a0*/  FFMA.FTZ R108, R119, R110, R108 ;  /* 0x0000006e776c7223 */ /* 0x000fe2000001006c */
[C---:B---3--:R-:W-:Y:S02]  /*62b0*/  LOP3.LUT P4, RZ, R148.reuse, R111, RZ, 0x30, !PT ;  /* 0x0000006f94ff7212 */ /* 0x048fe400078830ff */
[C---:B------:R-:W-:Y:S01]  /*62c0*/  LOP3.LUT P1, RZ, R148.reuse, R169, RZ, 0x30, !PT ;  /* 0x000000a994ff7212 */ /* 0x040fe200078230ff */
[----:B------:R-:W-:Y:S01]  /*62d0*/  FFMA.FTZ R108, R155, R109, R108 ;  /* 0x0000006d9b6c7223 */ /* 0x000fe2000001006c */
[----:B------:R-:W-:Y:S02]  /*62e0*/  SEL R155, RZ, 0x2000000, P6 ;  /* 0x02000000ff9b7807 */ /* 0x000fe40003000000 */
[----:B------:R-:W-:Y:S02]  /*62f0*/  FSEL R110, RZ, 1, P4 ;  /* 0x3f800000ff6e7808 */ /* 0x000fe40002000000 */
[----:B----4-:R-:W-:-:S02]  /*6300*/  LOP3.LUT P6, RZ, R148, R161, RZ, 0x30, !PT ;  /* 0x000000a194ff7212 */ /* 0x010fc400078c30ff */
[----:B------:R-:W-:Y:S01]  /*6310*/  SEL R152, RZ, 0x10000000, P2 ;  /* 0x10000000ff987807 */ /* 0x000fe20001000000 */
[----:B------:R-:W-:Y:S01]  /*6320*/  FFMA.FTZ R108, R111, R110, R108 ;  /* 0x0000006e6f6c7223 */ /* 0x000fe2000001006c */
[----:B------:R-:W-:Y:S01]  /*6330*/  FSEL R109, RZ, 1, P6 ;  /* 0x3f800000ff6d7808 */ /* 0x000fe20003000000 */
[----:B------:R-:W0:Y:S01]  /*6340*/  LDS R111, [R144+0x18800] ;  /* 0x01880000906f7984 */ /* 0x000e220000000800 */
[----:B------:R-:W-:Y:S02]  /*6350*/  FSEL R110, RZ, 1, P0 ;  /* 0x3f800000ff6e7808 */ /* 0x000fe40000000000 */
[----:B------:R-:W-:Y:S01]  /*6360*/  SEL R119, RZ, 0x20000000, P3 ;  /* 0x20000000ff777807 */ /* 0x000fe20001800000 */
[----:B------:R-:W-:Y:S01]  /*6370*/  FFMA.FTZ R108, R161, R109, R108 ;  /* 0x0000006da16c7223 */ /* 0x000fe2000001006c */
[----:B------:R-:W-:Y:S01]  /*6380*/  FSEL R109, RZ, 1, P1 ;  /* 0x3f800000ff6d7808 */ /* 0x000fe20000800000 */
[----:B------:R-:W-:Y:S01]  /*6390*/  LDS R161, [R144+0x19c00] ;  /* 0x019c000090a17984 */ /* 0x000fe20000000800 */
[C---:B-----5:R-:W-:Y:S01]  /*63a0*/  LOP3.LUT P2, RZ, R148.reuse, R137, RZ, 0x30, !PT ;  /* 0x0000008994ff7212 */ /* 0x060fe200078430ff */
[----:B------:R-:W-:Y:S01]  /*63b0*/  FFMA.FTZ R108, R167, R110, R108 ;  /* 0x0000006ea76c7223 */ /* 0x000fe2000001006c */
[C---:B------:R-:W-:Y:S01]  /*63c0*/  LOP3.LUT P3, RZ, R148.reuse, R153, RZ, 0x30, !PT ;  /* 0x0000009994ff7212 */ /* 0x040fe200078630ff */
[----:B------:R-:W-:Y:S01]  /*63d0*/  LDS R167, [R144+0x1a000] ;  /* 0x01a0000090a77984 */ /* 0x000fe20000000800 */
[----:B------:R-:W-:Y:S01]  /*63e0*/  FSEL R110, RZ, 1, P2 ;  /* 0x3f800000ff6e7808 */ /* 0x000fe20001000000 */
[----:B------:R-:W-:Y:S01]  /*63f0*/  FFMA.FTZ R108, R169, R109, R108 ;  /* 0x0000006da96c7223 */ /* 0x000fe2000001006c */
[----:B------:R-:W-:Y:S01]  /*6400*/  FSEL R115, RZ, 1, P3 ;  /* 0x3f800000ff737808 */ /* 0x000fe20001800000 */
[----:B------:R-:W1:Y:S01]  /*6410*/  LDS R109, [R144+0x18c00] ;  /* 0x018c0000906d7984 */ /* 0x000e620000000800 */
[----:B------:R-:W-:Y:S01]  /*6420*/  SEL R117, RZ, 0x40000000, P4 ;  /* 0x40000000ff757807 */ /* 0x000fe20002000000 */
[----:B------:R-:W-:Y:S01]  /*6430*/  FFMA.FTZ R108, R137, R110, R108 ;  /* 0x0000006e896c7223 */ /* 0x000fe2000001006c */
[C---:B------:R-:W-:Y:S01]  /*6440*/  LOP3.LUT P4, RZ, R148.reuse, R175, RZ, 0x30, !PT ;  /* 0x000000af94ff7212 */ /* 0x040fe200078830ff */
[----:B------:R-:W-:Y:S01]  /*6450*/  LDS R137, [R144+0x19400] ;  /* 0x0194000090897984 */ /* 0x000fe20000000800 */
[----:B------:R-:W-:Y:S01]  /*6460*/  SEL R116, RZ, 0x80000000, P6 ;  /* 0x80000000ff747807 */ /* 0x000fe20003000000 */
[----:B------:R-:W-:Y:S01]  /*6470*/  FFMA.FTZ R108, R153, R115, R108 ;  /* 0x00000073996c7223 */ /* 0x000fe2000001006c */
[----:B------:R-:W-:Y:S01]  /*6480*/  FSEL R110, RZ, 1, P4 ;  /* 0x3f800000ff6e7808 */ /* 0x000fe20002000000 */
[----:B------:R-:W2:Y:S01]  /*6490*/  LDS R115, [R144+0x19000] ;  /* 0x0190000090737984 */ /* 0x000ea20000000800 */
[----:B------:R-:W-:-:S02]  /*64a0*/  LOP3.LUT P6, RZ, R148, R177, RZ, 0x30, !PT ;  /* 0x000000b194ff7212 */ /* 0x000fc400078c30ff */
[----:B------:R-:W-:Y:S01]  /*64b0*/  SEL R206, RZ, 0x1, P0 ;  /* 0x00000001ffce7807 */ /* 0x000fe20000000000 */
[----:B------:R-:W-:Y:S01]  /*64c0*/  FFMA.FTZ R108, R175, R110, R108 ;  /* 0x0000006eaf6c7223 */ /* 0x000fe2000001006c */
[C---:B------:R-:W-:Y:S01]  /*64d0*/  LOP3.LUT P0, RZ, R148.reuse, R183, RZ, 0x30, !PT ;  /* 0x000000b794ff7212 */ /* 0x040fe200078030ff */
[----:B------:R-:W3:Y:S01]  /*64e0*/  LDS R153, [R144+0x19800] ;  /* 0x0198000090997984 */ /* 0x000ee20000000800 */
[----:B------:R-:W-:Y:S02]  /*64f0*/  FSEL R110, RZ, 1, P6 ;  /* 0x3f800000ff6e7808 */ /* 0x000fe40003000000 */
[----:B------:R-:W-:Y:S01]  /*6500*/  SEL R193, RZ, 0xffffffff, P1 ;  /* 0xffffffffffc17807 */ /* 0x000fe20000800000 */
[----:B------:R-:W4:Y:S01]  /*6510*/  LDS R169, [R144+0x1a400] ;  /* 0x01a4000090a97984 */ /* 0x000f220000000800 */
[----:B------:R-:W-:Y:S01]  /*6520*/  FSEL R118, RZ, 1, P0 ;  /* 0x3f800000ff767808 */ /* 0x000fe20000000000 */
[----:B------:R-:W-:Y:S01]  /*6530*/  FFMA.FTZ R108, R177, R110, R108 ;  /* 0x0000006eb16c7223 */ /* 0x000fe2000001006c */
[C---:B------:R-:W-:Y:S01]  /*6540*/  LOP3.LUT P1, RZ, R148.reuse, R191, RZ, 0x30, !PT ;  /* 0x000000bf94ff7212 */ /* 0x040fe200078230ff */
[----:B------:R-:W5:Y:S01]  /*6550*/  LDS R175, [R144+0x1a800] ;  /* 0x01a8000090af7984 */ /* 0x000f620000000800 */
[----:B------:R-:W-:Y:S01]  /*6560*/  SEL R214, RZ, 0x4, P2 ;  /* 0x00000004ffd67807 */ /* 0x000fe20001000000 */
[----:B------:R-:W-:Y:S01]  /*6570*/  FFMA.FTZ R108, R183, R118, R108 ;  /* 0x00000076b76c7223 */ /* 0x000fe2000001006c */
[----:B------:R-:W-:Y:S01]  /*6580*/  LOP3.LUT P2, RZ, R148, R195, RZ, 0x30, !PT ;  /* 0x000000c394ff7212 */ /* 0x000fe200078430ff */
[----:B------:R-:W-:Y:S01]  /*6590*/  IMAD.SHL.U32 R193, R193, 0x2, RZ ;  /* 0x00000002c1c17824 */ /* 0x000fe200078e00ff */
[----:B------:R-:W-:-:S02]  /*65a0*/  FSEL R110, RZ, 1, P1 ;  /* 0x3f800000ff6e7808 */ /* 0x000fc40000800000 */
[----:B------:R-:W-:Y:S02]  /*65b0*/  SEL R213, RZ, 0x8, P3 ;  /* 0x00000008ffd57807 */ /* 0x000fe40001800000 */
[----:B------:R-:W-:Y:S01]  /*65c0*/  FSEL R118, RZ, 1, P2 ;  /* 0x3f800000ff767808 */ /* 0x000fe20001000000 */
[----:B------:R-:W-:Y:S01]  /*65d0*/  FFMA.FTZ R108, R191, R110, R108 ;  /* 0x0000006ebf6c7223 */ /* 0x000fe2000001006c */
[C---:B------:R-:W-:Y:S01]  /*65e0*/  LOP3.LUT P3, RZ, R148.reuse, R201, RZ, 0x30, !PT ;  /* 0x000000c994ff7212 */ /* 0x040fe200078630ff */
[----:B------:R-:W-:Y:S01]  /*65f0*/  LDS R191, [R144+0x1d000] ;  /* 0x01d0000090bf7984 */ /* 0x000fe20000000800 */
[----:B------:R-:W-:Y:S01]  /*6600*/  SEL R208, RZ, 0x10, P4 ;  /* 0x00000010ffd07807 */ /* 0x000fe20002000000 */
[----:B------:R-:W-:Y:S01]  /*6610*/  FFMA.FTZ R108, R195, R118, R108 ;  /* 0x00000076c36c7223 */ /* 0x000fe2000001006c */
[----:B0-----:R-:W-:Y:S02]  /*6620*/  LOP3.LUT P4, RZ, R148, R111, RZ, 0x30, !PT ;  /* 0x0000006f94ff7212 */ /* 0x001fe400078830ff */
[----:B------:R-:W-:-:S02]  /*6630*/  FSEL R110, RZ, 1, P3 ;  /* 0x3f800000ff6e7808 */ /* 0x000fc40001800000 */
[----:B------:R-:W-:Y:S02]  /*6640*/  SEL R207, RZ, 0x20, P6 ;  /* 0x00000020ffcf7807 */ /* 0x000fe40003000000 */
[C---:B-1----:R-:W-:Y:S01]  /*6650*/  LOP3.LUT P6, RZ, R148.reuse, R109, RZ, 0x30, !PT ;  /* 0x0000006d94ff7212 */ /* 0x042fe200078c30ff */
[----:B------:R-:W-:Y:S01]  /*6660*/  FFMA.FTZ R108, R201, R110, R108 ;  /* 0x0000006ec96c7223 */ /* 0x000fe2000001006c */
[----:B------:R-:W-:Y:S02]  /*6670*/  FSEL R118, RZ, 1, P4 ;  /* 0x3f800000ff767808 */ /* 0x000fe40002000000 */
[----:B------:R-:W-:Y:S02]  /*6680*/  FSEL R110, RZ, 1, P6 ;  /* 0x3f800000ff6e7808 */ /* 0x000fe40003000000 */
[----:B------:R-:W-:Y:S01]  /*6690*/  SEL R201, RZ, 0x40, P0 ;  /* 0x00000040ffc97807 */ /* 0x000fe20000000000 */
[----:B------:R-:W-:Y:S01]  /*66a0*/  FFMA.FTZ R108, R111, R118, R108 ;  /* 0x000000766f6c7223 */ /* 0x000fe2000001006c */
[C---:B--2---:R-:W-:Y:S01]  /*66b0*/  LOP3.LUT P0, RZ, R148.reuse, R115, RZ, 0x30, !PT ;  /* 0x0000007394ff7212 */ /* 0x044fe200078030ff */
[----:B------:R-:W0:Y:S01]  /*66c0*/  LDS R111, [R144+0x1b000] ;  /* 0x01b00000906f7984 */ /* 0x000e220000000800 */
[----:B------:R-:W-:Y:S01]  /*66d0*/  SEL R200, RZ, 0x80, P1 ;  /* 0x00000080ffc87807 */ /* 0x000fe20000800000 */
[----:B------:R-:W-:Y:S01]  /*66e0*/  FFMA.FTZ R108, R109, R110, R108 ;  /* 0x0000006e6d6c7223 */ /* 0x000fe2000001006c */
[----:B------:R-:W-:Y:S01]  /*66f0*/  FSEL R110, RZ, 1, P0 ;  /* 0x3f800000ff6e7808 */ /* 0x000fe20000000000 */
[----:B------:R-:W1:Y:S01]  /*6700*/  LDS R109, [R144+0x1ac00] ;  /* 0x01ac0000906d7984 */ /* 0x000e620000000800 */
[----:B------:R-:W-:-:S02]  /*6710*/  LOP3.LUT P1, RZ, R148, R137, RZ, 0x30, !PT ;  /* 0x0000008994ff7212 */ /* 0x000fc400078230ff */
[----:B------:R-:W-:Y:S01]  /*6720*/  SEL R195, RZ, 0x100, P2 ;  /* 0x00000100ffc37807 */ /* 0x000fe20001000000 */
[----:B------:R-:W-:Y:S01]  /*6730*/  FFMA.FTZ R108, R115, R110, R108 ;  /* 0x0000006e736c7223 */ /* 0x000fe2000001006c */
[----:B------:R-:W-:Y:S01]  /*6740*/  FSEL R110, RZ, 1, P1 ;  /* 0x3f800000ff6e7808 */ /* 0x000fe20000800000 */
[----:B------:R-:W2:Y:S01]  /*6750*/  LDS R115, [R144+0x1b400] ;  /* 0x01b4000090737984 */ /* 0x000ea20000000800 */
[C---:B---3--:R-:W-:Y:S02]  /*6760*/  LOP3.LUT P2, RZ, R148.reuse, R153, RZ, 0x30, !PT ;  /* 0x0000009994ff7212 */ /* 0x048fe400078430ff */
[----:B------:R-:W-:Y:S01]  /*6770*/  SEL R194, RZ, 0x200, P3 ;  /* 0x00000200ffc27807 */ /* 0x000fe20001800000 */
[----:B------:R-:W-:Y:S01]  /*6780*/  FFMA.FTZ R108, R137, R110, R108 ;  /* 0x0000006e896c7223 */ /* 0x000fe2000001006c */
[----:B------:R-:W-:Y:S01]  /*6790*/  FSEL R110, RZ, 1, P2 ;  /* 0x3f800000ff6e7808 */ /* 0x000fe20001000000 */
[----:B------:R-:W3:Y:S01]  /*67a0*/  LDS R137, [R144+0x1b800] ;  /* 0x01b8000090897984 */ /* 0x000ee20000000800 */
[----:B------:R-:W-:-:S02]  /*67b0*/  LOP3.LUT P3, RZ, R148, R161, RZ, 0x30, !PT ;  /* 0x000000a194ff7212 */ /* 0x000fc400078630ff */
[----:B------:R-:W-:Y:S01]  /*67c0*/  SEL R188, RZ, 0x400, P4 ;  /* 0x00000400ffbc7807 */ /* 0x000fe20002000000 */
[----:B------:R-:W-:Y:S01]  /*67d0*/  FFMA.FTZ R108, R153, R110, R108 ;  /* 0x0000006e996c7223 */ /* 0x000fe2000001006c */
[----:B------:R-:W-:Y:S01]  /*67e0*/  FSEL R110, RZ, 1, P3 ;  /* 0x3f800000ff6e7808 */ /* 0x000fe20001800000 */
[----:B------:R-:W3:Y:S01]  /*67f0*/  LDS R153, [R144+0x1bc00] ;  /* 0x01bc000090997984 */ /* 0x000ee20000000800 */
[C---:B------:R-:W-:Y:S02]  /*6800*/  LOP3.LUT P4, RZ, R148.reuse, R167, RZ, 0x30, !PT ;  /* 0x000000a794ff7212 */ /* 0x040fe400078830ff */
[----:B------:R-:W-:Y:S01]  /*6810*/  SEL R183, RZ, 0x800, P6 ;  /* 0x00000800ffb77807 */ /* 0x000fe20003000000 */
[----:B------:R-:W-:Y:S01]  /*6820*/  FFMA.FTZ R108, R161, R110, R108 ;  /* 0x0000006ea16c7223 */ /* 0x000fe2000001006c */
[----:B------:R-:W-:Y:S02]  /*6830*/  FSEL R110, RZ, 1, P4 ;  /* 0x3f800000ff6e7808 */ /* 0x000fe40002000000 */
[----:B----4-:R-:W-:-:S02]  /*6840*/  LOP3.LUT P6, RZ, R148, R169, RZ, 0x30, !PT ;  /* 0x000000a994ff7212 */ /* 0x010fc400078c30ff */
[----:B------:R-:W-:Y:S01]  /*6850*/  SEL R177, RZ, 0x1000, P0 ;  /* 0x00001000ffb17807 */ /* 0x000fe20000000000 */
[----:B------:R-:W-:Y:S01]  /*6860*/  FFMA.FTZ R108, R167, R110, R108 ;  /* 0x0000006ea76c7223 */ /* 0x000fe2000001006c */
[----:B------:R-:W-:Y:S02]  /*6870*/  FSEL R110, RZ, 1, P6 ;  /* 0x3f800000ff6e7808 */ /* 0x000fe40003000000 */
[----:B-----5:R-:W-:Y:S02]  /*6880*/  LOP3.LUT P0, RZ, R148, R175, RZ, 0x30, !PT ;  /* 0x000000af94ff7212 */ /* 0x020fe400078030ff */
[----:B------:R-:W-:Y:S01]  /*6890*/  SEL R184, RZ, 0x2000, P1 ;  /* 0x00002000ffb87807 */ /* 0x000fe20000800000 */
[----:B------:R-:W-:Y:S01]  /*68a0*/  FFMA.FTZ R108, R169, R110, R108 ;  /* 0x0000006ea96c7223 */ /* 0x000fe2000001006c */
[----:B------:R-:W-:Y:S02]  /*68b0*/  FSEL R110, RZ, 1, P0 ;  /* 0x3f800000ff6e7808 */ /* 0x000fe40000000000 */
[----:B------:R-:W-:-:S02]  /*68c0*/  SEL R180, RZ, 0x4000, P2 ;  /* 0x00004000ffb47807 */ /* 0x000fc40001000000 */
[C---:B0-----:R-:W-:Y:S01]  /*68d0*/  LOP3.LUT P2, RZ, R148.reuse, R111, RZ, 0x30, !PT ;  /* 0x0000006f94ff7212 */ /* 0x041fe200078430ff */
[----:B------:R-:W-:Y:S01]  /*68e0*/  FFMA.FTZ R108, R175, R110, R108 ;  /* 0x0000006eaf6c7223 */ /* 0x000fe2000001006c */
[C---:B-1----:R-:W-:Y:S02]  /*68f0*/  LOP3.LUT P1, RZ, R148.reuse, R109, RZ, 0x30, !PT ;  /* 0x0000006d94ff7212 */ /* 0x042fe400078230ff */
[----:B------:R-:W-:Y:S02]  /*6900*/  SEL R175, RZ, 0x8000, P3 ;  /* 0x00008000ffaf7807 */ /* 0x000fe40001800000 */
[----:B------:R-:W-:Y:S02]  /*6910*/  FSEL R110, RZ, 1, P1 ;  /* 0x3f800000ff6e7808 */ /* 0x000fe40000800000 */
[----:B--2---:R-:W-:Y:S02]  /*6920*/  LOP3.LUT P3, RZ, R148, R115, RZ, 0x30, !PT ;  /* 0x0000007394ff7212 */ /* 0x004fe400078630ff */
[----:B------:R-:W-:Y:S01]  /*6930*/  SEL R169, RZ, 0x10000, P4 ;  /* 0x00010000ffa97807 */ /* 0x000fe20002000000 */
[----:B------:R-:W-:Y:S01]  /*6940*/  FFMA.FTZ R108, R109, R110, R108 ;  /* 0x0000006e6d6c7223 */ /* 0x000fe2000001006c */
[----:B------:R-:W-:-:S02]  /*6950*/  FSEL R109, RZ, 1, P2 ;  /* 0x3f800000ff6d7808 */ /* 0x000fc40001000000 */
[C---:B---3--:R-:W-:Y:S02]  /*6960*/  LOP3.LUT P4, RZ, R148.reuse, R137, RZ, 0x30, !PT ;  /* 0x0000008994ff7212 */ /* 0x048fe400078830ff */
[----:B------:R-:W-:Y:S01]  /*6970*/  SEL R176, RZ, 0x20000, P6 ;  /* 0x00020000ffb07807 */ /* 0x000fe20003000000 */
[----:B------:R-:W-:Y:S01]  /*6980*/  FFMA.FTZ R108, R111, R109, R108 ;  /* 0x0000006d6f6c7223 */ /* 0x000fe2000001006c */
[----:B------:R-:W-:Y:S01]  /*6990*/  FSEL R109, RZ, 1, P3 ;  /* 0x3f800000ff6d7808 */ /* 0x000fe20001800000 */
[----:B------:R-:W0:Y:S01]  /*69a0*/  LDS R111, [R144+0x1c000] ;  /* 0x01c00000906f7984 */ /* 0x000e220000000800 */
[----:B------:R-:W-:Y:S02]  /*69b0*/  LOP3.LUT P6, RZ, R148, R153, RZ, 0x30, !PT ;  /* 0x0000009994ff7212 */ /* 0x000fe400078c30ff */
[----:B------:R-:W-:Y:S01]  /*69c0*/  SEL R172, RZ, 0x40000, P0 ;  /* 0x00040000ffac7807 */ /* 0x000fe20000000000 */
[----:B------:R-:W-:Y:S01]  /*69d0*/  FFMA.FTZ R108, R115, R109, R108 ;  /* 0x0000006d736c7223 */ /* 0x000fe2000001006c */
[----:B------:R-:W-:Y:S01]  /*69e0*/  FSEL R109, RZ, 1, P4 ;  /* 0x3f800000ff6d7808 */ /* 0x000fe20002000000 */
[----:B------:R-:W1:Y:S01]  /*69f0*/  LDS R115, [R144+0x1c400] ;  /* 0x01c4000090737984 */ /* 0x000e620000000800 */
[----:B------:R-:W-:-:S02]  /*6a00*/  SEL R167, RZ, 0x80000, P1 ;  /* 0x00080000ffa77807 */ /* 0x000fc40000800000 */
[----:B------:R-:W-:Y:S01]  /*6a10*/  SEL R161, RZ, 0x100000, P2 ;  /* 0x00100000ffa17807 */ /* 0x000fe20001000000 */
[----:B------:R-:W-:Y:S01]  /*6a20*/  FFMA.FTZ R108, R137, R109, R108 ;  /* 0x0000006d896c7223 */ /* 0x000fe2000001006c */
[----:B------:R-:W-:Y:S01]  /*6a30*/  FSEL R109, RZ, 1, P6 ;  /* 0x3f800000ff6d7808 */ /* 0x000fe20003000000 */
[----:B------:R-:W2:Y:S01]  /*6a40*/  LDS R137, [R144+0x1c800] ;  /* 0x01c8000090897984 */ /* 0x000ea20000000800 */
[----:B------:R-:W-:Y:S02]  /*6a50*/  SEL R168, RZ, 0x200000, P3 ;  /* 0x00200000ffa87807 */ /* 0x000fe40001800000 */
[----:B------:R-:W-:Y:S01]  /*6a60*/  SEL R160, RZ, 0x400000, P4 ;  /* 0x00400000ffa07807 */ /* 0x000fe20002000000 */
[----:B------:R-:W-:Y:S01]  /*6a70*/  FFMA.FTZ R108, R153, R109, R108 ;  /* 0x0000006d996c7223 */ /* 0x000fe2000001006c */
[----:B------:R-:W-:Y:S01]  /*6a80*/  LOP3.LUT P4, RZ, R148, R191, RZ, 0x30, !PT ;  /* 0x000000bf94ff7212 */ /* 0x000fe200078830ff */
[----:B------:R-:W3:Y:S01]  /*6a90*/  LDS R153, [R144+0x1cc00] ;  /* 0x01cc000090997984 */ /* 0x000ee20000000800 */
[----:B------:R-:W-:-:S02]  /*6aa0*/  LOP3.LUT R107, R40, 0x2, R107, 0xe2, !PT ;  /* 0x00000002286b7812 */ /* 0x000fc400078ee26b */
[----:B------:R-:W-:Y:S02]  /*6ab0*/  LOP3.LUT R93, R28, 0x2, R93, 0xe2, !PT ;  /* 0x000000021c5d7812 */ /* 0x000fe400078ee25d */
[----:B------:R-:W-:Y:S02]  /*6ac0*/  LOP3.LUT R42, R42, R41, R107, 0xfe, !PT ;  /* 0x000000292a2a7212 */ /* 0x000fe400078efe6b */
[----:B------:R-:W-:Y:S02]  /*6ad0*/  LOP3.LUT R30, R30, R29, R93, 0xfe, !PT ;  /* 0x0000001d1e1e7212 */ /* 0x000fe400078efe5d */
[----:B------:R-:W-:Y:S02]  /*6ae0*/  LOP3.LUT R42, R16, R43, R42, 0xfe, !PT ;  /* 0x0000002b102a7212 */ /* 0x000fe400078efe2a */
[----:B------:R-:W-:Y:S02]  /*6af0*/  LOP3.LUT R187, R246, 0x2, R187, 0xe2, !PT ;  /* 0x00000002f6bb7812 */ /* 0x000fe400078ee2bb */
[----:B------:R-:W-:-:S02]  /*6b00*/  LOP3.LUT R18, R18, R17, R42, 0xfe, !PT ;  /* 0x0000001112127212 */ /* 0x000fc400078efe2a */
[----:B------:R-:W-:Y:S02]  /*6b10*/  LOP3.LUT R206, R193, 0x2, R206, 0xe2, !PT ;  /* 0x00000002c1ce7812 */ /* 0x000fe400078ee2ce */
[----:B------:R-:W-:Y:S02]  /*6b20*/  LOP3.LUT R187, R244, R245, R187, 0xfe, !PT ;  /* 0x000000f5f4bb7212 */ /* 0x000fe400078efebb */
[----:B------:R-:W-:Y:S02]  /*6b30*/  LOP3.LUT R206, R213, R214, R206, 0xfe, !PT ;  /* 0x000000d6d5ce7212 */ /* 0x000fe400078efece */
[----:B------:R-:W-:Y:S02]  /*6b40*/  LOP3.LUT R187, R242, R243, R187, 0xfe, !PT ;  /* 0x000000f3f2bb7212 */ /* 0x000fe400078efebb */
[----:B0-----:R-:W-:Y:S02]  /*6b50*/  LOP3.LUT P0, RZ, R148, R111, RZ, 0x30, !PT ;  /* 0x0000006f94ff7212 */ /* 0x001fe400078030ff */
[----:B------:R-:W-:-:S02]  /*6b60*/  LOP3.LUT R206, R207, R208, R206, 0xfe, !PT ;  /* 0x000000d0cfce7212 */ /* 0x000fc400078efece */
[----:B------:R-:W-:Y:S02]  /*6b70*/  FSEL R109, RZ, 1, P0 ;  /* 0x3f800000ff6d7808 */ /* 0x000fe40000000000 */
[C---:B-1----:R-:W-:Y:S02]  /*6b80*/  LOP3.LUT P1, RZ, R148.reuse, R115, RZ, 0x30, !PT ;  /* 0x0000007394ff7212 */ /* 0x042fe400078230ff */
[----:B------:R-:W-:Y:S01]  /*6b90*/  SEL R154, RZ, 0x1000000, P0 ;  /* 0x01000000ff9a7807 */ /* 0x000fe20000000000 */
[----:B------:R-:W-:Y:S01]  /*6ba0*/  FFMA.FTZ R108, R111, R109, R108 ;  /* 0x0000006d6f6c7223 */ /* 0x000fe2000001006c */
[----:B------:R-:W-:Y:S01]  /*6bb0*/  FSEL R109, RZ, 1, P1 ;  /* 0x3f800000ff6d7808 */ /* 0x000fe20000800000 */
[----:B------:R-:W0:Y:S01]  /*6bc0*/  LDS R111, [R144+0x1dc00] ;  /* 0x01dc0000906f7984 */ /* 0x000e220000000800 */
[----:B--2---:R-:W-:Y:S02]  /*6bd0*/  LOP3.LUT P2, RZ, R148, R137, RZ, 0x30, !PT ;  /* 0x0000008994ff7212 */ /* 0x004fe400078430ff */
[----:B------:R-:W-:Y:S01]  /*6be0*/  LOP3.LUT R187, R240, R241, R187, 0xfe, !PT ;  /* 0x000000f1f0bb7212 */ /* 0x000fe200078efebb */
[----:B------:R-:W-:Y:S01]  /*6bf0*/  FFMA.FTZ R108, R115, R109, R108 ;  /* 0x0000006d736c7223 */ /* 0x000fe2000001006c */
[----:B------:R-:W-:Y:S01]  /*6c00*/  FSEL R109, RZ, 1, P2 ;  /* 0x3f800000ff6d7808 */ /* 0x000fe20001000000 */
[----:B------:R-:W1:Y:S01]  /*6c10*/  LDS R115, [R144+0x1d400] ;  /* 0x01d4000090737984 */ /* 0x000e620000000800 */
[----:B---3--:R-:W-:-:S02]  /*6c20*/  LOP3.LUT P3, RZ, R148, R153, RZ, 0x30, !PT ;  /* 0x0000009994ff7212 */ /* 0x008fc400078630ff */
[----:B------:R-:W-:Y:S01]  /*6c30*/  LOP3.LUT R200, R200, R201, R206, 0xfe, !PT ;  /* 0x000000c9c8c87212 */ /* 0x000fe200078efece */
[----:B------:R-:W-:Y:S01]  /*6c40*/  FFMA.FTZ R108, R137, R109, R108 ;  /* 0x0000006d896c7223 */ /* 0x000fe2000001006c */
[----:B------:R-:W-:Y:S01]  /*6c50*/  FSEL R110, RZ, 1, P3 ;  /* 0x3f800000ff6e7808 */ /* 0x000fe20001800000 */
[----:B------:R-:W2:Y:S01]  /*6c60*/  LDS R109, [R144+0x1d800] ;  /* 0x01d80000906d7984 */ /* 0x000ea20000000800 */
[----:B------:R-:W-:Y:S02]  /*6c70*/  SEL R137, RZ, 0x2000000, P1 ;  /* 0x02000000ff897807 */ /* 0x000fe40000800000 */
[----:B------:R-:W-:Y:S01]  /*6c80*/  SEL R118, RZ, 0x8000000, P3 ;  /* 0x08000000ff767807 */ /* 0x000fe20001800000 */
[----:B------:R-:W-:Y:S01]  /*6c90*/  FFMA.FTZ R108, R153, R110, R108 ;  /* 0x0000006e996c7223 */ /* 0x000fe2000001006c */
[----:B------:R-:W-:Y:S02]  /*6ca0*/  FSEL R110, RZ, 1, P4 ;  /* 0x3f800000ff6e7808 */ /* 0x000fe40002000000 */
[----:B------:R-:W-:-:S02]  /*6cb0*/  SEL R153, RZ, 0x800000, P6 ;  /* 0x00800000ff997807 */ /* 0x000fc40003000000 */
[----:B------:R-:W-:Y:S01]  /*6cc0*/  LOP3.LUT P3, RZ, R148, R247, RZ, 0x30, !PT ;  /* 0x000000f794ff7212 */ /* 0x000fe200078630ff */
[----:B------:R-:W-:Y:S01]  /*6cd0*/  FFMA.FTZ R108, R191, R110, R108 ;  /* 0x0000006ebf6c7223 */ /* 0x000fe2000001006c */
[----:B------:R-:W-:Y:S01]  /*6ce0*/  LOP3.LUT R18, R24, R19, R18, 0xfe, !PT ;  /* 0x0000001318127212 */ /* 0x000fe200078efe12 */
[----:B------:R-:W3:Y:S01]  /*6cf0*/  LDS R191, [R144+0x1e000] ;  /* 0x01e0000090bf7984 */ /* 0x000ee20000000800 */
        /* <DEDUP_REMOVED lines=8> */
[----:B0-----:R-:W-:Y:S02]  /*6d80*/  LOP3.LUT P1, RZ, R148, R111, RZ, 0x30, !PT ;  /* 0x0000006f94ff7212 */ /* 0x001fe400078230ff */
[----:B------:R-:W-:-:S02]  /*6d90*/  LOP3.LUT R18, R62, R61, R18, 0xfe, !PT ;  /* 0x0000003d3e127212 */ /* 0x000fc400078efe12 */
[----:B------:R-:W-:Y:S02]  /*6da0*/  LOP3.LUT R187, R232, R233, R187, 0xfe, !PT ;  /* 0x000000e9e8bb7212 */ /* 0x000fe400078efebb */
[C---:B-1----:R-:W-:Y:S02]  /*6db0*/  LOP3.LUT P6, RZ, R148.reuse, R115, RZ, 0x30, !PT ;  /* 0x0000007394ff7212 */ /* 0x042fe400078c30ff */
[----:B------:R-:W-:Y:S02]  /*6dc0*/  LOP3.LUT R175, R175, R180, R177, 0xfe, !PT ;  /* 0x000000b4afaf7212 */ /* 0x000fe400078efeb1 */
[----:B------:R-:W-:Y:S02]  /*6dd0*/  FSEL R110, RZ, 1, P6 ;  /* 0x3f800000ff6e7808 */ /* 0x000fe40003000000 */
[----:B--2---:R-:W-:Y:S02]  /*6de0*/  LOP3.LUT P0, RZ, R148, R109, RZ, 0x30, !PT ;  /* 0x0000006d94ff7212 */ /* 0x004fe400078030ff */
[----:B------:R-:W-:Y:S01]  /*6df0*/  LOP3.LUT R18, R72, R63, R18, 0xfe, !PT ;  /* 0x0000003f48127212 */ /* 0x000fe200078efe12 */
[----:B------:R-:W-:Y:S01]  /*6e00*/  FFMA.FTZ R108, R115, R110, R108 ;  /* 0x0000006e736c7223 */ /* 0x000fe2000001006c */
[----:B------:R-:W-:-:S02]  /*6e10*/  FSEL R110, RZ, 1, P0 ;  /* 0x3f800000ff6e7808 */ /* 0x000fc40000000000 */
[----:B------:R-:W-:Y:S02]  /*6e20*/  SEL R115, RZ, 0x4000000, P2 ;  /* 0x04000000ff737807 */ /* 0x000fe40001000000 */
[----:B------:R-:W-:Y:S01]  /*6e30*/  LOP3.LUT R187, R230, R231, R187, 0xfe, !PT ;  /* 0x000000e7e6bb7212 */ /* 0x000fe200078efebb */
[----:B------:R-:W-:Y:S01]  /*6e40*/  FFMA.FTZ R108, R109, R110, R108 ;  /* 0x0000006e6d6c7223 */ /* 0x000fe2000001006c */
[----:B------:R-:W-:Y:S01]  /*6e50*/  FSEL R110, RZ, 1, P1 ;  /* 0x3f800000ff6e7808 */ /* 0x000fe20000800000 */
[----:B------:R-:W0:Y:S01]  /*6e60*/  LDS R109, [R144+0x1e800] ;  /* 0x01e80000906d7984 */ /* 0x000e220000000800 */
[----:B---3--:R-:W-:Y:S02]  /*6e70*/  LOP3.LUT P2, RZ, R148, R191, RZ, 0x30, !PT ;  /* 0x000000bf94ff7212 */ /* 0x008fe400078430ff */
[----:B------:R-:W-:Y:S01]  /*6e80*/  LOP3.LUT R169, R176, R169, R175, 0xfe, !PT ;  /* 0x000000a9b0a97212 */ /* 0x000fe200078efeaf */
[----:B------:R-:W-:Y:S01]  /*6e90*/  FFMA.FTZ R108, R111, R110, R108 ;  /* 0x0000006e6f6c7223 */ /* 0x000fe2000001006c */
[----:B------:R-:W-:-:S02]  /*6ea0*/  FSEL R110, RZ, 1, P2 ;  /* 0x3f800000ff6e7808 */ /* 0x000fc40001000000 */
[----:B------:R-:W-:Y:S02]  /*6eb0*/  LOP3.LUT R18, R74, R73, R18, 0xfe, !PT ;  /* 0x000000494a127212 */ /* 0x000fe400078efe12 */
[----:B------:R-:W-:Y:S01]  /*6ec0*/  LOP3.LUT R187, R228, R229, R187, 0xfe, !PT ;  /* 0x000000e5e4bb7212 */ /* 0x000fe200078efebb */
[----:B------:R-:W-:Y:S01]  /*6ed0*/  FFMA.FTZ R108, R191, R110, R108 ;  /* 0x0000006ebf6c7223 */ /* 0x000fe2000001006c */
[----:B------:R-:W-:Y:S01]  /*6ee0*/  FSEL R110, RZ, 1, P3 ;  /* 0x3f800000ff6e7808 */ /* 0x000fe20001800000 */
[----:B------:R-:W1:Y:S01]  /*6ef0*/  LDS R191, [R144+0x1f000] ;  /* 0x01f0000090bf7984 */ /* 0x000e620000000800 */
[----:B------:R-:W-:Y:S02]  /*6f00*/  LOP3.LUT R167, R167, R172, R169, 0xfe, !PT ;  /* 0x000000aca7a77212 */ /* 0x000fe400078efea9 */
[----:B------:R-:W-:Y:S01]  /*6f10*/  LOP3.LUT R18, R88, R75, R18, 0xfe, !PT ;  /* 0x0000004b58127212 */ /* 0x000fe200078efe12 */
[----:B------:R-:W-:Y:S01]  /*6f20*/  FFMA.FTZ R110, R247, R110, R108 ;  /* 0x0000006ef76e7223 */ /* 0x000fe2000001006c */
[----:B------:R-:W-:Y:S01]  /*6f30*/  SEL R108, RZ, 0x10000000, P4 ;  /* 0x10000000ff6c7807 */ /* 0x000fe20002000000 */
[----:B------:R-:W2:Y:S01]  /*6f40*/  LDS R247, [R144+0x1f400] ;  /* 0x01f4000090f77984 */ /* 0x000ea20000000800 */
        /* <DEDUP_REMOVED lines=13> */
[----:B------:R-:W-:-:S05]  /*7020*/  FSEL R111, RZ, 1, P4 ;  /* 0x3f800000ff6f7808 */ /* 0x000fca0002000000 */
[----:B------:R-:W-:Y:S01]  /*7030*/  FFMA.FTZ R110, R109, R111, R110 ;  /* 0x0000006f6d6e7223 */ /* 0x000fe2000001006e */
[----:B------:R-:W-:Y:S02]  /*7040*/  SEL R111, RZ, 0x20000000, P6 ;  /* 0x20000000ff6f7807 */ /* 0x000fe40003000000 */
[----:B------:R-:W-:Y:S02]  /*7050*/  LOP3.LUT P6, RZ, R148, R249, RZ, 0x30, !PT ;  /* 0x000000f994ff7212 */ /* 0x000fe400078c30ff */
[----:B------:R-:W-:Y:S02]  /*7060*/  LOP3.LUT R108, R111, R108, R115, 0xfe, !PT ;  /* 0x0000006c6f6c7212 */ /* 0x000fe400078efe73 */
[----:B------:R-:W-:-:S05]  /*7070*/  FSEL R109, RZ, 1, P6 ;  /* 0x3f800000ff6d7808 */ /* 0x000fca0003000000 */
[----:B------:R-:W-:Y:S01]  /*7080*/  FFMA.FTZ R248, R249, R109, R110 ;  /* 0x0000006df9f87223 */ /* 0x000fe2000001006e */
[----:B------:R-:W-:Y:S01]  /*7090*/  SEL R110, RZ, 0x40000000, P0 ;  /* 0x40000000ff6e7807 */ /* 0x000fe20000000000 */
[----:B------:R-:W-:Y:S01]  /*70a0*/  IMAD.SHL.U32 R249, R132, 0x2, RZ ;  /* 0x0000000284f97824 */ /* 0x000fe200078e00ff */
[----:B-1----:R-:W-:Y:S02]  /*70b0*/  LOP3.LUT P0, RZ, R148, R191, RZ, 0x30, !PT ;  /* 0x000000bf94ff7212 */ /* 0x002fe400078030ff */
[----:B------:R-:W-:Y:S02]  /*70c0*/  SEL R132, RZ, 0xffffffff, P3 ;  /* 0xffffffffff847807 */ /* 0x000fe40001800000 */
[----:B------:R-:W-:Y:S02]  /*70d0*/  FSEL R109, RZ, 1, P0 ;  /* 0x3f800000ff6d7808 */ /* 0x000fe40000000000 */
[----:B------:R-:W-:Y:S01]  /*70e0*/  LOP3.LUT R136, R249, 0x2, R136, 0xe2, !PT ;  /* 0x00000002f9887812 */ /* 0x000fe200078ee288 */
[----:B------:R-:W-:Y:S01]  /*70f0*/  IMAD.SHL.U32 R132, R132, 0x2, RZ ;  /* 0x0000000284847824 */ /* 0x000fe200078e00ff */
[----:B------:R-:W-:Y:S01]  /*7100*/  SEL R40, RZ, 0x10, P0 ;  /* 0x00000010ff287807 */ /* 0x000fe20000000000 */
[----:B------:R-:W-:Y:S01]  /*7110*/  FFMA.FTZ R248, R191, R109, R248 ;  /* 0x0000006dbff87223 */ /* 0x000fe200000100f8 */
[----:B------:R-:W-:-:S02]  /*7120*/  SEL R109, RZ, 0x80000000, P1 ;  /* 0x80000000ff6d7807 */ /* 0x000fc40000800000 */
[----:B--2---:R-:W-:Y:S02]  /*7130*/  LOP3.LUT P1, RZ, R148, R247, RZ, 0x30, !PT ;  /* 0x000000f794ff7212 */ /* 0x004fe400078230ff */
[----:B------:R-:W-:Y:S02]  /*7140*/  LOP3.LUT R133, R134, R133, R136, 0xfe, !PT ;  /* 0x0000008586857212 */ /* 0x000fe400078efe88 */
[----:B------:R-:W-:Y:S02]  /*7150*/  FSEL R191, RZ, 1, P1 ;  /* 0x3f800000ffbf7808 */ /* 0x000fe40000800000 */
[----:B------:R-:W-:Y:S02]  /*7160*/  SEL R107, RZ, 0x20, P1 ;  /* 0x00000020ff6b7807 */ /* 0x000fe40000800000 */
[----:B------:R-:W-:Y:S01]  /*7170*/  LOP3.LUT R133, R120, R135, R133, 0xfe, !PT ;  /* 0x0000008778857212 */ /* 0x000fe200078efe85 */
[----:B------:R-:W-:Y:S01]  /*7180*/  FFMA.FTZ R248, R247, R191, R248 ;  /* 0x000000bff7f87223 */ /* 0x000fe200000100f8 */
[----:B------:R-:W-:-:S02]  /*7190*/  SEL R191, RZ, 0x1, P2 ;  /* 0x00000001ffbf7807 */ /* 0x000fc40001000000 */
[----:B------:R-:W-:Y:S02]  /*71a0*/  LOP3.LUT P2, RZ, R148, R251, RZ, 0x30, !PT ;  /* 0x000000fb94ff7212 */ /* 0x000fe400078430ff */
[----:B------:R-:W-:Y:S02]  /*71b0*/  LOP3.LUT R122, R122, R121, R133, 0xfe, !PT ;  /* 0x000000797a7a7212 */ /* 0x000fe400078efe85 */
[----:B------:R-:W-:Y:S02]  /*71c0*/  FSEL R247, RZ, 1, P2 ;  /* 0x3f800000fff77808 */ /* 0x000fe40001000000 */
[----:B------:R-:W-:Y:S02]  /*71d0*/  LOP3.LUT R122, R4, R123, R122, 0xfe, !PT ;  /* 0x0000007b047a7212 */ /* 0x000fe400078efe7a */
[----:B------:R-:W-:Y:S01]  /*71e0*/  LOP3.LUT R191, R132, 0x2, R191, 0xe2, !PT ;  /* 0x0000000284bf7812 */ /* 0x000fe200078ee2bf */
[----:B------:R-:W-:Y:S01]  /*71f0*/  FFMA.FTZ R247, R251, R247, R248 ;  /* 0x000000f7fbf77223 */ /* 0x000fe200000100f8 */
[----:B------:R-:W-:Y:S01]  /*7200*/  LOP3.LUT R5, R6, R5, R122, 0xfe, !PT ;  /* 0x0000000506057212 */ /* 0x000fe200078efe7a */
[----:B------:R-:W0:Y:S03]  /*7210*/  LDS R248, [R144+0x1fc00] ;  /* 0x01fc000090f87984 */ /* 0x000e260000000800 */
[----:B------:R-:W-:Y:S01]  /*7220*/  LOP3.LUT R5, R48, R7, R5, 0xfe, !PT ;  /* 0x0000000730057212 */ /* 0x000fe200078efe05 */
[----:B------:R-:W1:Y:S03]  /*7230*/  LDS R251, [R144+0x20000] ;  /* 0x0200000090fb7984 */ /* 0x000e660000000800 */
[----:B------:R-:W-:-:S04]  /*7240*/  LOP3.LUT R5, R50, R49, R5, 0xfe, !PT ;  /* 0x0000003132057212 */ /* 0x000fc800078efe05 */
[----:B------:R-:W-:-:S04]  /*7250*/  LOP3.LUT R5, R44, R51, R5, 0xfe, !PT ;  /* 0x000000332c057212 */ /* 0x000fc800078efe05 */
[----:B------:R-:W-:-:S04]  /*7260*/  LOP3.LUT R5, R46, R45, R5, 0xfe, !PT ;  /* 0x0000002d2e057212 */ /* 0x000fc800078efe05 */
[----:B------:R-:W-:-:S04]  /*7270*/  LOP3.LUT R5, R80, R47, R5, 0xfe, !PT ;  /* 0x0000002f50057212 */ /* 0x000fc800078efe05 */
[----:B------:R-:W-:-:S04]  /*7280*/  LOP3.LUT R5, R82, R81, R5, 0xfe, !PT ;  /* 0x0000005152057212 */ /* 0x000fc800078efe05 */
[----:B------:R-:W-:-:S04]  /*7290*/  LOP3.LUT R5, R100, R83, R5, 0xfe, !PT ;  /* 0x0000005364057212 */ /* 0x000fc800078efe05 */
[----:B------:R-:W-:Y:S02]  /*72a0*/  LOP3.LUT R5, R102, R101, R5, 0xfe, !PT ;  /* 0x0000006566057212 */ /* 0x000fe400078efe05 */
[----:B0-----:R-:W-:-:S04]  /*72b0*/  LOP3.LUT P3, RZ, R148, R248, RZ, 0x30, !PT ;  /* 0x000000f894ff7212 */ /* 0x001fc800078630ff */
[----:B------:R-:W-:-:S05]  /*72c0*/  FSEL R249, RZ, 1, P3 ;  /* 0x3f800000fff97808 */ /* 0x000fca0001800000 */
[----:B------:R-:W-:Y:S01]  /*72d0*/  FFMA.FTZ R248, R248, R249, R247 ;  /* 0x000000f9f8f87223 */ /* 0x000fe200000100f7 */
[----:B------:R-:W-:Y:S01]  /*72e0*/  SEL R247, RZ, 0x4, P4 ;  /* 0x00000004fff77807 */ /* 0x000fe20002000000 */
[----:B------:R-:W0:Y:S01]  /*72f0*/  LDS R249, [R144+0x20400] ;  /* 0x0204000090f97984 */ /* 0x000e220000000800 */
[----:B-1----:R-:W-:-:S04]  /*7300*/  LOP3.LUT P4, RZ, R148, R251, RZ, 0x30, !PT ;  /* 0x000000fb94ff7212 */ /* 0x002fc800078830ff */
[----:B------:R-:W-:-:S05]  /*7310*/  FSEL R134, RZ, 1, P4 ;  /* 0x3f800000ff867808 */ /* 0x000fca0002000000 */
[----:B------:R-:W-:Y:S01]  /*7320*/  FFMA.FTZ R248, R251, R134, R248 ;  /* 0x00000086fbf87223 */ /* 0x000fe200000100f8 */
[----:B------:R-:W-:Y:S01]  /*7330*/  SEL R134, RZ, 0x8, P6 ;  /* 0x00000008ff867807 */ /* 0x000fe20003000000 */
[----:B------:R-:W1:Y:S03]  /*7340*/  LDS R251, [R144+0x20c00] ;  /* 0x020c000090fb7984 */ /* 0x000e660000000800 */
[----:B------:R-:W-:-:S04]  /*7350*/  LOP3.LUT R134, R134, R247, R191, 0xfe, !PT ;  /* 0x000000f786867212 */ /* 0x000fc800078efebf */
[----:B------:R-:W-:Y:S02]  /*7360*/  LOP3.LUT R40, R107, R40, R134, 0xfe, !PT ;  /* 0x000000286b287212 */ /* 0x000fe400078efe86 */
[----:B0-----:R-:W-:-:S04]  /*7370*/  LOP3.LUT P6, RZ, R148, R249, RZ, 0x30, !PT ;  /* 0x000000f994ff7212 */ /* 0x001fc800078c30ff */
[----:B------:R-:W-:-:S05]  /*7380*/  FSEL R136, RZ, 1, P6 ;  /* 0x3f800000ff887808 */ /* 0x000fca0003000000 */
[----:B------:R-:W-:Y:S02]  /*7390*/  FFMA.FTZ R136, R249, R136, R248 ;  /* 0x00000088f9887223 */ /* 0x000fe400000100f8 */
[----:B------:R-:W0:Y:S01]  /*73a0*/  LDS R249, [R144+0x20800] ;  /* 0x0208000090f97984 */ /* 0x000e220000000800 */
[----:B-1----:R-:W-:-:S04]  /*73b0*/  LOP3.LUT P1, RZ, R148, R251, RZ, 0x30, !PT ;  /* 0x000000fb94ff7212 */ /* 0x002fc800078230ff */
[----:B------:R-:W-:Y:S02]  /*73c0*/  FSEL R41, RZ, 1, P1 ;  /* 0x3f800000ff297808 */ /* 0x000fe40000800000 */
[----:B------:R-:W-:Y:S02]  /*73d0*/  SEL R93, RZ, 0x800, P1 ;  /* 0x00000800ff5d7807 */ /* 0x000fe40000800000 */
[----:B0-----:R-:W-:-:S04]  /*73e0*/  LOP3.LUT P0, RZ, R148, R249, RZ, 0x30, !PT ;  /* 0x000000f994ff7212 */ /* 0x001fc800078030ff */
[----:B------:R-:W-:Y:S02]  /*73f0*/  FSEL R248, RZ, 1, P0 ;  /* 0x3f800000fff87808 */ /* 0x000fe40000000000 */
[----:B------:R-:W-:-:S03]  /*7400*/  SEL R28, RZ, 0x400, P0 ;  /* 0x00000400ff1c7807 */ /* 0x000fc60000000000 */
[----:B------:R-:W-:Y:S02]  /*7410*/  FFMA.FTZ R136, R249, R248, R136 ;  /* 0x000000f8f9887223 */ /* 0x000fe40000010088 */
[----:B------:R-:W0:Y:S02]  /*7420*/  LDS R249, [R144+0x21000] ;  /* 0x0210000090f97984 */ /* 0x000e240000000800 */
[----:B------:R-:W-:Y:S01]  /*7430*/  FFMA.FTZ R136, R251, R41, R136 ;  /* 0x00000029fb887223 */ /* 0x000fe20000010088 */
[----:B------:R-:W-:Y:S01]  /*7440*/  SEL R41, RZ, 0x40, P2 ;  /* 0x00000040ff297807 */ /* 0x000fe20001000000 */
[----:B------:R-:W-:Y:S01]  /*7450*/  IMAD.SHL.U32 R251, R36, 0x2, RZ ;  /* 0x0000000224fb7824 */ /* 0x000fe200078e00ff */
[----:B------:R-:W-:-:S04]  /*7460*/  SEL R36, RZ, 0x80, P3 ;  /* 0x00000080ff247807 */ /* 0x000fc80001800000 */
[----:B------:R-:W-:Y:S02]  /*7470*/  LOP3.LUT R98, R251, 0x2, R98, 0xe2, !PT ;  /* 0x00000002fb627812 */ /* 0x000fe400078ee262 */
[----:B------:R-:W1:Y:S01]  /*7480*/  LDS R251, [R144+0x21800] ;  /* 0x0218000090fb7984 */ /* 0x000e620000000800 */
[----:B------:R-:W-:Y:S02]  /*7490*/  LOP3.LUT R36, R36, R41, R40, 0xfe, !PT ;  /* 0x0000002924247212 */ /* 0x000fe400078efe28 */
[----:B------:R-:W-:Y:S02]  /*74a0*/  LOP3.LUT R98, R38, R37, R98, 0xfe, !PT ;  /* 0x0000002526627212 */ /* 0x000fe400078efe62 */
[----:B------:R-:W-:Y:S02]  /*74b0*/  SEL R38, RZ, 0x100, P4 ;  /* 0x00000100ff267807 */ /* 0x000fe40002000000 */
[----:B------:R-:W-:-:S04]  /*74c0*/  LOP3.LUT R98, R12, R39, R98, 0xfe, !PT ;  /* 0x000000270c627212 */ /* 0x000fc800078efe62 */
[----:B------:R-:W-:-:S04]  /*74d0*/  LOP3.LUT R98, R14, R13, R98, 0xfe, !PT ;  /* 0x0000000d0e627212 */ /* 0x000fc800078efe62 */
[----:B------:R-:W-:-:S04]  /*74e0*/  LOP3.LUT R15, R20, R15, R98, 0xfe, !PT ;  /* 0x0000000f140f7212 */ /* 0x000fc800078efe62 */
[----:B------:R-:W-:-:S04]  /*74f0*/  LOP3.LUT R15, R22, R21, R15, 0xfe, !PT ;  /* 0x00000015160f7212 */ /* 0x000fc800078efe0f */
[----:B------:R-:W-:-:S04]  /*7500*/  LOP3.LUT R15, R68, R23, R15, 0xfe, !PT ;  /* 0x00000017440f7212 */ /* 0x000fc800078efe0f */
[----:B------:R-:W-:Y:S02]  /*7510*/  LOP3.LUT R15, R70, R69, R15, 0xfe, !PT ;  /* 0x00000045460f7212 */ /* 0x000fe400078efe0f */
[----:B0-----:R-:W-:Y:S02]  /*7520*/  LOP3.LUT P2, RZ, R148, R249, RZ, 0x30, !PT ;  /* 0x000000f994ff7212 */ /* 0x001fe400078430ff */
[----:B------:R-:W-:Y:S02]  /*7530*/  LOP3.LUT R15, R52, R71, R15, 0xfe, !PT ;  /* 0x00000047340f7212 */ /* 0x000fe400078efe0f */
[----:B------:R-:W-:Y:S02]  /*7540*/  FSEL R248, RZ, 1, P2 ;  /* 0x3f800000fff87808 */ /* 0x000fe40001000000 */
[----:B------:R-:W-:-:S03]  /*7550*/  LOP3.LUT R15, R54, R53, R15, 0xfe, !PT ;  /* 0x00000035360f7212 */ /* 0x000fc600078efe0f */
[----:B------:R-:W-:Y:S01]  /*7560*/  FFMA.FTZ R136, R249, R248, R136 ;  /* 0x000000f8f9887223 */ /* 0x000fe20000010088 */
[----:B------:R-:W-:Y:S01]  /*7570*/  LOP3.LUT R15, R84, R55, R15, 0xfe, !PT ;  /* 0x00000037540f7212 */ /* 0x000fe200078efe0f */
[----:B------:R-:W0:Y:S01]  /*7580*/  LDS R249, [R144+0x21400] ;  /* 0x0214000090f97984 */ /* 0x000e220000000800 */
[----:B-1----:R-:W-:Y:S02]  /*7590*/  LOP3.LUT P4, RZ, R148, R251, RZ, 0x30, !PT ;  /* 0x000000fb94ff7212 */ /* 0x002fe400078830ff */
[----:B------:R-:W-:Y:S02]  /*75a0*/  LOP3.LUT R15, R86, R85, R15, 0xfe, !PT ;  /* 0x00000055560f7212 */ /* 0x000fe400078efe0f */
[----:B------:R-:W-:Y:S02]  /*75b0*/  FSEL R37, RZ, 1, P4 ;  /* 0x3f800000ff257808 */ /* 0x000fe40002000000 */
[----:B------:R-:W-:-:S04]  /*75c0*/  LOP3.LUT R15, R76, R87, R15, 0xfe, !PT ;  /* 0x000000574c0f7212 */ /* 0x000fc800078efe0f */
[----:B------:R-:W-:-:S04]  /*75d0*/  LOP3.LUT R15, R78, R77, R15, 0xfe, !PT ;  /* 0x0000004d4e0f7212 */ /* 0x000fc800078efe0f */
[----:B------:R-:W-:-:S04]  /*75e0*/  LOP3.LUT R6, R150, R99, R15, 0xfe, !PT ;  /* 0x0000006396067212 */ /* 0x000fc800078efe0f */
[----:B------:R-:W-:-:S04]  /*75f0*/  LOP3.LUT R6, R92, R79, R6, 0xfe, !PT ;  /* 0x0000004f5c067212 */ /* 0x000fc800078efe06 */
[----:B------:R1:W2:Y:S01]  /*7600*/  POPC R19, R6 ;  /* 0x0000000600137309 */ /* 0x0002a20000000000 */
[----:B0-----:R-:W-:-:S04]  /*7610*/  LOP3.LUT P3, RZ, R148, R249, RZ, 0x30, !PT ;  /* 0x000000f994ff7212 */ /* 0x001fc800078630ff */
[----:B------:R-:W-:-:S05]  /*7620*/  FSEL R248, RZ, 1, P3 ;  /* 0x3f800000fff87808 */ /* 0x000fca0001800000 */
[----:B------:R-:W-:Y:S02]  /*7630*/  FFMA.FTZ R136, R249, R248, R136 ;  /* 0x000000f8f9887223 */ /* 0x000fe40000010088 */
[----:B------:R-:W0:Y:S02]  /*7640*/  LDS R249, [R144+0x21c00] ;  /* 0x021c000090f97984 */ /* 0x000e240000000800 */
[----:B------:R-:W-:Y:S01]  /*7650*/  FFMA.FTZ R136, R251, R37, R136 ;  /* 0x00000025fb887223 */ /* 0x000fe20000010088 */
[----:B------:R-:W-:Y:S01]  /*7660*/  SEL R37, RZ, 0x200, P6 ;  /* 0x00000200ff257807 */ /* 0x000fe20003000000 */
[----:B------:R-:W3:Y:S03]  /*7670*/  LDS R251, [R144+0x22400] ;  /* 0x0224000090fb7984 */ /* 0x000ee60000000800 */
[----:B------:R-:W-:-:S04]  /*7680*/  LOP3.LUT R36, R37, R38, R36, 0xfe, !PT ;  /* 0x0000002625247212 */ /* 0x000fc800078efe24 */
[----:B------:R-:W-:Y:S02]  /*7690*/  LOP3.LUT R28, R93, R28, R36, 0xfe, !PT ;  /* 0x0000001c5d1c7212 */ /* 0x000fe400078efe24 */
[----:B0-----:R-:W-:-:S04]  /*76a0*/  LOP3.LUT P6, RZ, R148, R249, RZ, 0x30, !PT ;  /* 0x000000f994ff7212 */ /* 0x001fc800078c30ff */
[----:B------:R-:W-:Y:S02]  /*76b0*/  FSEL R248, RZ, 1, P6 ;  /* 0x3f800000fff87808 */ /* 0x000fe40003000000 */
[C---:B---3--:R-:W-:Y:S02]  /*76c0*/  LOP3.LUT P1, RZ, R148.reuse, R251, RZ, 0x30, !PT ;  /* 0x000000fb94ff7212 */ /* 0x048fe400078230ff */
[----:B------:R-:W-:Y:S01]  /*76d0*/  SEL R43, RZ, 0x8000, P6 ;  /* 0x00008000ff2b7807 */ /* 0x000fe20003000000 */
[----:B------:R-:W-:Y:S01]  /*76e0*/  FFMA.FTZ R136, R249, R248, R136 ;  /* 0x000000f8f9887223 */ /* 0x000fe20000010088 */
[----:B------:R-:W-:Y:S01]  /*76f0*/  FSEL R29, RZ, 1, P1 ;  /* 0x3f800000ff1d7808 */ /* 0x000fe20000800000 */
[----:B------:R-:W0:Y:S01]  /*7700*/  LDS R249, [R144+0x22000] ;  /* 0x0220000090f97984 */ /* 0x000e220000000800 */
[----:B------:R-:W-:Y:S02]  /*7710*/  SEL R39, RZ, 0x20000, P1 ;  /* 0x00020000ff277807 */ /* 0x000fe40000800000 */
[----:B0-----:R-:W-:-:S04]  /*7720*/  LOP3.LUT P0, RZ, R148, R249, RZ, 0x30, !PT ;  /* 0x000000f994ff7212 */ /* 0x001fc800078030ff */
[----:B------:R-:W-:-:S05]  /*7730*/  FSEL R248, RZ, 1, P0 ;  /* 0x3f800000fff87808 */ /* 0x000fca0000000000 */
[----:B------:R-:W-:Y:S02]  /*7740*/  FFMA.FTZ R136, R249, R248, R136 ;  /* 0x000000f8f9887223 */ /* 0x000fe40000010088 */
[----:B------:R-:W0:Y:S02]  /*7750*/  LDS R249, [R144+0x22800] ;  /* 0x0228000090f97984 */ /* 0x000e240000000800 */
[----:B------:R-:W-:Y:S01]  /*7760*/  FFMA.FTZ R136, R251, R29, R136 ;  /* 0x0000001dfb887223 */ /* 0x000fe20000010088 */
[----:B------:R-:W-:Y:S01]  /*7770*/  SEL R29, RZ, 0x1000, P2 ;  /* 0x00001000ff1d7807 */ /* 0x000fe20001000000 */
[----:B------:R-:W3:Y:S01]  /*7780*/  LDS R251, [R144+0x22c00] ;  /* 0x022c000090fb7984 */ /* 0x000ee20000000800 */
[----:B0-----:R-:W-:-:S04]  /*7790*/  LOP3.LUT P2, RZ, R148, R249, RZ, 0x30, !PT ;  /* 0x000000f994ff7212 */ /* 0x001fc800078430ff */
[----:B------:R-:W-:-:S05]  /*77a0*/  FSEL R248, RZ, 1, P2 ;  /* 0x3f800000fff87808 */ /* 0x000fca0001000000 */
[----:B------:R-:W-:Y:S01]  /*77b0*/  FFMA.FTZ R248, R249, R248, R136 ;  /* 0x000000f8f9f87223 */ /* 0x000fe20000010088 */
[----:B------:R-:W-:Y:S01]  /*77c0*/  SEL R136, RZ, 0x2000, P3 ;  /* 0x00002000ff887807 */ /* 0x000fe20001800000 */
[----:B------:R-:W0:Y:S01]  /*77d0*/  LDS R249, [R144+0x23000] ;  /* 0x0230000090f97984 */ /* 0x000e220000000800 */
[----:B---3--:R-:W-:Y:S02]  /*77e0*/  LOP3.LUT P3, RZ, R148, R251, RZ, 0x30, !PT ;  /* 0x000000fb94ff7212 */ /* 0x008fe400078630ff */
[----:B------:R-:W-:Y:S02]  /*77f0*/  LOP3.LUT R28, R136, R29, R28, 0xfe, !PT ;  /* 0x0000001d881c7212 */ /* 0x000fe400078efe1c */
[----:B------:R-:W-:-:S05]  /*7800*/  FSEL R120, RZ, 1, P3 ;  /* 0x3f800000ff787808 */ /* 0x000fca0001800000 */
[----:B------:R-:W-:Y:S01]  /*7810*/  FFMA.FTZ R248, R251, R120, R248 ;  /* 0x00000078fbf87223 */ /* 0x000fe200000100f8 */
[----:B------:R-:W-:Y:S01]  /*7820*/  SEL R120, RZ, 0x4000, P4 ;  /* 0x00004000ff787807 */ /* 0x000fe20002000000 */
[----:B------:R-:W-:Y:S03]  /*7830*/  LDS R251, [R144+0x24400] ;  /* 0x0244000090fb7984 */ /* 0x000fe60000000800 */
[----:B------:R-:W-:Y:S02]  /*7840*/  LOP3.LUT R28, R43, R120, R28, 0xfe, !PT ;  /* 0x000000782b1c7212 */ /* 0x000fe400078efe1c */
[----:B0-----:R-:W-:-:S04]  /*7850*/  LOP3.LUT P4, RZ, R148, R249, RZ, 0x30, !PT ;  /* 0x000000f994ff7212 */ /* 0x001fc800078830ff */
[----:B------:R-:W-:-:S05]  /*7860*/  FSEL R135, RZ, 1, P4 ;  /* 0x3f800000ff877808 */ /* 0x000fca0002000000 */
[----:B------:R-:W-:Y:S02]  /*7870*/  FFMA.FTZ R248, R249, R135, R248 ;  /* 0x00000087f9f87223 */ /* 0x000fe400000100f8 */
[----:B------:R-:W0:Y:S04]  /*7880*/  LDS R249, [R144+0x23400] ;  /* 0x0234000090f97984 */ /* 0x000e280000000800 */
[----:B------:R-:W3:Y:S01]  /*7890*/  LDS R135, [R144+0x23800] ;  /* 0x0238000090877984 */ /* 0x000ee20000000800 */
[----:B0-----:R-:W-:-:S04]  /*78a0*/  LOP3.LUT P6, RZ, R148, R249, RZ, 0x30, !PT ;  /* 0x000000f994ff7212 */ /* 0x001fc800078c30ff */
[----:B------:R-:W-:Y:S02]  /*78b0*/  FSEL R16, RZ, 1, P6 ;  /* 0x3f800000ff107808 */ /* 0x000fe40003000000 */
[----:B------:R-:W-:-:S03]  /*78c0*/  SEL R121, RZ, 0x200000, P6 ;  /* 0x00200000ff797807 */ /* 0x000fc60003000000 */
[----:B------:R-:W-:Y:S01]  /*78d0*/  FFMA.FTZ R248, R249, R16, R248 ;  /* 0x00000010f9f87223 */ /* 0x000fe200000100f8 */
[----:B------:R-:W-:Y:S02]  /*78e0*/  SEL R16, RZ, 0x10000, P0 ;  /* 0x00010000ff107807 */ /* 0x000fe40000000000 */
[----:B---3--:R-:W-:Y:S02]  /*78f0*/  LOP3.LUT P0, RZ, R148, R135, RZ, 0x30, !PT ;  /* 0x0000008794ff7212 */ /* 0x008fe400078030ff */
[----:B------:R-:W-:Y:S02]  /*7900*/  LOP3.LUT R16, R39, R16, R28, 0xfe, !PT ;  /* 0x0000001027107212 */ /* 0x000fe400078efe1c */
[----:B------:R-:W-:-:S05]  /*7910*/  FSEL R249, RZ, 1, P0 ;  /* 0x3f800000fff97808 */ /* 0x000fca0000000000 */
[----:B------:R-:W-:Y:S02]  /*7920*/  FFMA.FTZ R248, R135, R249, R248 ;  /* 0x000000f987f87223 */ /* 0x000fe400000100f8 */
[----:B------:R-:W0:Y:S04]  /*7930*/  LDS R249, [R144+0x23c00] ;  /* 0x023c000090f97984 */ /* 0x000e280000000800 */
[----:B------:R-:W3:Y:S01]  /*7940*/  LDS R135, [R144+0x24000] ;  /* 0x0240000090877984 */ /* 0x000ee20000000800 */
[----:B0-----:R-:W-:-:S04]  /*7950*/  LOP3.LUT P1, RZ, R148, R249, RZ, 0x30, !PT ;  /* 0x000000f994ff7212 */ /* 0x001fc800078230ff */
[----:B------:R-:W-:-:S05]  /*7960*/  FSEL R12, RZ, 1, P1 ;  /* 0x3f800000ff0c7808 */ /* 0x000fca0000800000 */
[----:B------:R-:W-:Y:S01]  /*7970*/  FFMA.FTZ R248, R249, R12, R248 ;  /* 0x0000000cf9f87223 */ /* 0x000fe200000100f8 */
[----:B------:R-:W-:Y:S02]  /*7980*/  SEL R12, RZ, 0x40000, P2 ;  /* 0x00040000ff0c7807 */ /* 0x000fe40001000000 */
[----:B---3--:R-:W-:-:S04]  /*7990*/  LOP3.LUT P2, RZ, R148, R135, RZ, 0x30, !PT ;  /* 0x0000008794ff7212 */ /* 0x008fc800078430ff */
[----:B------:R-:W-:-:S05]  /*79a0*/  FSEL R249, RZ, 1, P2 ;  /* 0x3f800000fff97808 */ /* 0x000fca0001000000 */
[----:B------:R-:W-:Y:S01]  /*79b0*/  FFMA.FTZ R248, R135, R249, R248 ;  /* 0x000000f987f87223 */ /* 0x000fe200000100f8 */
[----:B------:R-:W-:Y:S01]  /*79c0*/  LOP3.LUT R135, R8, R31, R30, 0xfe, !PT ;  /* 0x0000001f08877212 */ /* 0x000fe200078efe1e */
[----:B------:R-:W0:Y:S01]  /*79d0*/  LDS R249, [R144+0x24800] ;  /* 0x0248000090f97984 */ /* 0x000e220000000800 */
[----:B------:R-:W-:Y:S02]  /*79e0*/  SEL R31, RZ, 0x80000, P3 ;  /* 0x00080000ff1f7807 */ /* 0x000fe40001800000 */
[----:B------:R-:W-:Y:S02]  /*79f0*/  LOP3.LUT P3, RZ, R148, R251, RZ, 0x30, !PT ;  /* 0x000000fb94ff7212 */ /* 0x000fe400078630ff */
[----:B------:R-:W-:Y:S02]  /*7a00*/  LOP3.LUT R9, R10, R9, R135, 0xfe, !PT ;  /* 0x000000090a097212 */ /* 0x000fe400078efe87 */
[----:B------:R-:W-:Y:S02]  /*7a10*/  FSEL R8, RZ, 1, P3 ;  /* 0x3f800000ff087808 */ /* 0x000fe40001800000 */
[----:B------:R-:W-:-:S02]  /*7a20*/  SEL R14, RZ, 0x2000000, P3 ;  /* 0x02000000ff0e7807 */ /* 0x000fc40001800000 */
[----:B------:R-:W-:Y:S01]  /*7a30*/  LOP3.LUT R9, R32, R11, R9, 0xfe, !PT ;  /* 0x0000000b20097212 */ /* 0x000fe200078efe09 */
[----:B------:R-:W-:Y:S01]  /*7a40*/  FFMA.FTZ R248, R251, R8, R248 ;  /* 0x00000008fbf87223 */ /* 0x000fe200000100f8 */
[----:B------:R-:W-:Y:S01]  /*7a50*/  SEL R8, RZ, 0x100000, P4 ;  /* 0x00100000ff087807 */ /* 0x000fe20002000000 */
[----:B------:R-:W3:Y:S01]  /*7a60*/  LDS R251, [R144+0x24c00] ;  /* 0x024c000090fb7984 */ /* 0x000ee20000000800 */
[----:B------:R-:W-:Y:S02]  /*7a70*/  LOP3.LUT R9, R34, R33, R9, 0xfe, !PT ;  /* 0x0000002122097212 */ /* 0x000fe400078efe09 */
[----:B------:R-:W-:Y:S02]  /*7a80*/  LOP3.LUT R12, R31, R12, R16, 0xfe, !PT ;  /* 0x0000000c1f0c7212 */ /* 0x000fe400078efe10 */
[----:B------:R-:W-:Y:S02]  /*7a90*/  LOP3.LUT R9, R56, R35, R9, 0xfe, !PT ;  /* 0x0000002338097212 */ /* 0x000fe400078efe09 */
[----:B------:R-:W-:-:S02]  /*7aa0*/  LOP3.LUT R12, R121, R8, R12, 0xfe, !PT ;  /* 0x00000008790c7212 */ /* 0x000fc400078efe0c */
[----:B------:R-:W-:Y:S02]  /*7ab0*/  LOP3.LUT R9, R58, R57, R9, 0xfe, !PT ;  /* 0x000000393a097212 */ /* 0x000fe400078efe09 */
[----:B------:R-:W-:Y:S02]  /*7ac0*/  LOP3.LUT R8, R139, R156, R187, 0xfe, !PT ;  /* 0x0000009c8b087212 */ /* 0x000fe400078efebb */
[----:B------:R-:W-:-:S04]  /*7ad0*/  LOP3.LUT R9, R94, R59, R9, 0xfe, !PT ;  /* 0x0000003b5e097212 */ /* 0x000fc800078efe09 */
[----:B------:R-:W-:-:S04]  /*7ae0*/  LOP3.LUT R9, R114, R95, R9, 0xfe, !PT ;  /* 0x0000005f72097212 */ /* 0x000fc800078efe09 */
[----:B------:R-:W-:-:S04]  /*7af0*/  LOP3.LUT R9, R112, R113, R9, 0xfe, !PT ;  /* 0x0000007170097212 */ /* 0x000fc800078efe09 */
[----:B------:R-:W-:Y:S02]  /*7b00*/  LOP3.LUT R9, R159, R164, R9, 0xfe, !PT ;  /* 0x000000a49f097212 */ /* 0x000fe400078efe09 */
[----:B0-----:R-:W-:Y:S02]  /*7b10*/  LOP3.LUT P4, RZ, R148, R249, RZ, 0x30, !PT ;  /* 0x000000f994ff7212 */ /* 0x001fe400078830ff */
[----:B------:R-:W-:Y:S02]  /*7b20*/  LOP3.LUT R9, R192, R157, R9, 0xfe, !PT ;  /* 0x0000009dc0097212 */ /* 0x000fe400078efe09 */
[----:B------:R-:W-:Y:S02]  /*7b30*/  FSEL R30, RZ, 1, P4 ;  /* 0x3f800000ff1e7808 */ /* 0x000fe40002000000 */
[----:B------:R-:W-:Y:S02]  /*7b40*/  SEL R10, RZ, 0x4000000, P4 ;  /* 0x04000000ff0a7807 */ /* 0x000fe40002000000 */
[----:B------:R-:W-:Y:S01]  /*7b50*/  LOP3.LUT R9, R185, R190, R9, 0xfe, !PT ;  /* 0x000000beb9097212 */ /* 0x000fe200078efe09 */
[----:B------:R-:W-:-:S02]  /*7b60*/  FFMA.FTZ R30, R249, R30, R248 ;  /* 0x0000001ef91e7223 */ /* 0x000fc400000100f8 */
[----:B------:R-:W0:Y:S01]  /*7b70*/  LDS R249, [R144+0x25000] ;  /* 0x0250000090f97984 */ /* 0x000e220000000800 */
[----:B------:R-:W-:Y:S02]  /*7b80*/  LOP3.LUT R7, R219, R220, R9, 0xfe, !PT ;  /* 0x000000dcdb077212 */ /* 0x000fe400078efe09 */
[C---:B---3--:R-:W-:Y:S02]  /*7b90*/  LOP3.LUT P6, RZ, R148.reuse, R251, RZ, 0x30, !PT ;  /* 0x000000fb94ff7212 */ /* 0x048fe400078c30ff */
[----:B------:R-:W-:Y:S02]  /*7ba0*/  LOP3.LUT R7, R163, R166, R7, 0xfe, !PT ;  /* 0x000000a6a3077212 */ /* 0x000fe400078efe07 */
[----:B------:R-:W-:Y:S02]  /*7bb0*/  FSEL R133, RZ, 1, P6 ;  /* 0x3f800000ff857808 */ /* 0x000fe40003000000 */
[----:B------:R1:W3:Y:S03]  /*7bc0*/  POPC R16, R7 ;  /* 0x0000000700107309 */ /* 0x0002e60000000000 */
[----:B------:R-:W-:Y:S01]  /*7bd0*/  FFMA.FTZ R248, R251, R133, R30 ;  /* 0x00000085fbf87223 */ /* 0x000fe2000001001e */
[----:B------:R-:W-:Y:S01]  /*7be0*/  SEL R30, RZ, 0x400000, P0 ;  /* 0x00400000ff1e7807 */ /* 0x000fe20000000000 */
[----:B------:R-:W4:Y:S01]  /*7bf0*/  LDS R251, [R144+0x25400] ;  /* 0x0254000090fb7984 */ /* 0x000f220000000800 */
[----:B0-----:R-:W-:-:S04]  /*7c00*/  LOP3.LUT P0, RZ, R148, R249, RZ, 0x30, !PT ;  /* 0x000000f994ff7212 */ /* 0x001fc800078030ff */
[----:B------:R-:W-:-:S05]  /*7c10*/  FSEL R133, RZ, 1, P0 ;  /* 0x3f800000ff857808 */ /* 0x000fca0000000000 */
[----:B------:R-:W-:Y:S01]  /*7c20*/  FFMA.FTZ R248, R249, R133, R248 ;  /* 0x00000085f9f87223 */ /* 0x000fe200000100f8 */
[----:B------:R-:W-:Y:S01]  /*7c30*/  SEL R133, RZ, 0x800000, P1 ;  /* 0x00800000ff857807 */ /* 0x000fe20000800000 */
[----:B------:R-:W0:Y:S01]  /*7c40*/  LDS R249, [R144+0x25800] ;  /* 0x0258000090f97984 */ /* 0x000e220000000800 */
[----:B----4-:R-:W-:Y:S02]  /*7c50*/  LOP3.LUT P1, RZ, R148, R251, RZ, 0x30, !PT ;  /* 0x000000fb94ff7212 */ /* 0x010fe400078230ff */
[----:B------:R-:W-:Y:S02]  /*7c60*/  LOP3.LUT R12, R133, R30, R12, 0xfe, !PT ;  /* 0x0000001e850c7212 */ /* 0x000fe400078efe0c */
[----:B------:R-:W-:-:S05]  /*7c70*/  FSEL R17, RZ, 1, P1 ;  /* 0x3f800000ff117808 */ /* 0x000fca0000800000 */
[----:B------:R-:W-:Y:S01]  /*7c80*/  FFMA.FTZ R248, R251, R17, R248 ;  /* 0x00000011fbf87223 */ /* 0x000fe200000100f8 */
[----:B------:R-:W-:-:S04]  /*7c90*/  SEL R17, RZ, 0x1000000, P2 ;  /* 0x01000000ff117807 */ /* 0x000fc80001000000 */
[----:B------:R-:W-:Y:S02]  /*7ca0*/  LOP3.LUT R17, R14, R17, R12, 0xfe, !PT ;  /* 0x000000110e117212 */ /* 0x000fe400078efe0c */
[----:B------:R-:W-:Y:S02]  /*7cb0*/  SEL R12, RZ, 0x10000000, P0 ;  /* 0x10000000ff0c7807 */ /* 0x000fe40000000000 */
[----:B0-----:R-:W-:-:S04]  /*7cc0*/  LOP3.LUT P2, RZ, R148, R249, RZ, 0x30, !PT ;  /* 0x000000f994ff7212 */ /* 0x001fc800078430ff */
[----:B------:R-:W-:-:S05]  /*7cd0*/  FSEL R42, RZ, 1, P2 ;  /* 0x3f800000ff2a7808 */ /* 0x000fca0001000000 */
[----:B------:R-:W-:Y:S02]  /*7ce0*/  FFMA.FTZ R42, R249, R42, R248 ;  /* 0x0000002af92a7223 */ /* 0x000fe400000100f8 */
[----:B------:R-:W0:Y:S02]  /*7cf0*/  LDS R249, [R144+0x25c00] ;  /* 0x025c000090f97984 */ /* 0x000e240000000800 */
[----:B0-----:R-:W-:-:S04]  /*7d00*/  LOP3.LUT P3, RZ, R148, R249, RZ, 0x30, !PT ;  /* 0x000000f994ff7212 */ /* 0x001fc800078630ff */
[----:B------:R-:W-:-:S05]  /*7d10*/  FSEL R13, RZ, 1, P3 ;  /* 0x3f800000ff0d7808 */ /* 0x000fca0001800000 */
[----:B------:R-:W-:-:S05]  /*7d20*/  FFMA.FTZ R13, R249, R13, R42 ;  /* 0x0000000df90d7223 */ /* 0x000fca000001002a */
[----:B------:R-:W0:Y:S02]  /*7d30*/  SHFL.DOWN P4, R4, R13, 0x1, 0x1f ;  /* 0x08201f000d047f89 */ /* 0x000e240000080000 */
[----:B0-----:R-:W-:Y:S01]  /*7d40*/  @P4 FADD R4, R13, R4 ;  /* 0x000000040d044221 */ /* 0x001fe20000000000 */
[----:B------:R-:W-:-:S04]  /*7d50*/  SEL R13, RZ, 0x20000000, P1 ;  /* 0x20000000ff0d7807 */ /* 0x000fc80000800000 */
[----:B------:R-:W0:Y:S02]  /*7d60*/  SHFL.DOWN P4, R11, R4, 0x2, 0x1f ;  /* 0x08401f00040b7f89 */ /* 0x000e240000080000 */
[----:B0-----:R-:W-:Y:S02]  /*7d70*/  @P4 FADD R11, R4, R11 ;  /* 0x0000000b040b4221 */ /* 0x001fe40000000000 */
[----:B------:R-:W-:-:S03]  /*7d80*/  IMAD.SHL.U32 R4, R221, 0x2, RZ ;  /* 0x00000002dd047824 */ /* 0x000fc600078e00ff */
[----:B------:R-:W0:Y:S02]  /*7d90*/  SHFL.DOWN P4, R20, R11, 0x4, 0x1f ;  /* 0x08801f000b147f89 */ /* 0x000e240000080000 */
[----:B------:R-:W-:Y:S02]  /*7da0*/  LOP3.LUT R189, R4, 0x2, R189, 0xe2, !PT ;  /* 0x0000000204bd7812 */ /* 0x000fe400078ee2bd */
[----:B------:R-:W-:Y:S02]  /*7db0*/  LOP3.LUT R4, R104, R103, R5, 0xfe, !PT ;  /* 0x0000006768047212 */ /* 0x000fe400078efe05 */
[----:B------:R-:W-:Y:S02]  /*7dc0*/  LOP3.LUT R189, R226, R227, R189, 0xfe, !PT ;  /* 0x000000e3e2bd7212 */ /* 0x000fe400078efebd */
[----:B------:R-:W-:Y:S02]  /*7dd0*/  LOP3.LUT R5, R138, R67, R18, 0xfe, !PT ;  /* 0x000000438a057212 */ /* 0x000fe400078efe12 */
[----:B------:R-:W-:-:S02]  /*7de0*/  LOP3.LUT R189, R222, R223, R189, 0xfe, !PT ;  /* 0x000000dfdebd7212 */ /* 0x000fc400078efebd */
[----:B------:R-:W-:Y:S02]  /*7df0*/  LOP3.LUT R4, R106, R105, R4, 0xfe, !PT ;  /* 0x000000696a047212 */ /* 0x000fe400078efe04 */
[----:B------:R-:W-:Y:S02]  /*7e00*/  LOP3.LUT R189, R215, R216, R189, 0xfe, !PT ;  /* 0x000000d8d7bd7212 */ /* 0x000fe400078efebd */
[----:B------:R-:W-:Y:S01]  /*7e10*/  LOP3.LUT R5, R97, R96, R5, 0xfe, !PT ;  /* 0x0000006061057212 */ /* 0x000fe200078efe05 */
[----:B------:R1:W4:Y:S01]  /*7e20*/  POPC R15, R4 ;  /* 0x00000004000f7309 */ /* 0x0003220000000000 */
[----:B------:R-:W-:-:S04]  /*7e30*/  LOP3.LUT R189, R209, R210, R189, 0xfe, !PT ;  /* 0x000000d2d1bd7212 */ /* 0x000fc800078efebd */
[----:B------:R-:W-:Y:S01]  /*7e40*/  LOP3.LUT R189, R202, R203, R189, 0xfe, !PT ;  /* 0x000000cbcabd7212 */ /* 0x000fe200078efebd */
[----:B0-----:R-:W-:Y:S01]  /*7e50*/  @P4 FADD R20, R11, R20 ;  /* 0x000000140b144221 */ /* 0x001fe20000000000 */
[----:B------:R-:W-:Y:S01]  /*7e60*/  SEL R11, RZ, 0x8000000, P6 ;  /* 0x08000000ff0b7807 */ /* 0x000fe20003000000 */
[----:B------:R1:W0:Y:S01]  /*7e70*/  POPC R18, R5 ;  /* 0x0000000500127309 */ /* 0x0002220000000000 */
[----:B------:R-:W-:Y:S02]  /*7e80*/  LOP3.LUT R189, R196, R197, R189, 0xfe, !PT ;  /* 0x000000c5c4bd7212 */ /* 0x000fe400078efebd */
[----:B------:R-:W5:Y:S01]  /*7e90*/  SHFL.DOWN P4, R21, R20, 0x8, 0x1f ;  /* 0x09001f0014157f89 */ /* 0x000f620000080000 */
[----:B------:R-:W-:Y:S02]  /*7ea0*/  LOP3.LUT R11, R11, R10, R17, 0xfe, !PT ;  /* 0x0000000a0b0b7212 */ /* 0x000fe400078efe11 */
[----:B------:R-:W-:Y:S02]  /*7eb0*/  LOP3.LUT R181, R181, R186, R189, 0xfe, !PT ;  /* 0x000000bab5b57212 */ /* 0x000fe400078efebd */
[----:B------:R-:W-:-:S02]  /*7ec0*/  ISETP.NE.AND P6, PT, R0, RZ, PT ;  /* 0x000000ff0000720c */ /* 0x000fc40003fc5270 */
[----:B------:R-:W-:Y:S02]  /*7ed0*/  LOP3.LUT R179, R179, R182, R181, 0xfe, !PT ;  /* 0x000000b6b3b37212 */ /* 0x000fe400078efeb5 */
[----:B------:R-:W-:Y:S02]  /*7ee0*/  LOP3.LUT R10, R109, R110, R108, 0xfe, !PT ;  /* 0x0000006e6d0a7212 */ /* 0x000fe400078efe6c */
[----:B------:R-:W-:Y:S02]  /*7ef0*/  LOP3.LUT R173, R173, R178, R179, 0xfe, !PT ;  /* 0x000000b2adad7212 */ /* 0x000fe400078efeb3 */
[----:B------:R1:W0:Y:S01]  /*7f00*/  POPC R17, R10 ;  /* 0x0000000a00117309 */ /* 0x0002220000000000 */
[----:B------:R-:W-:Y:S02]  /*7f10*/  LOP3.LUT R11, R13, R12, R11, 0xfe, !PT ;  /* 0x0000000c0d0b7212 */ /* 0x000fe400078efe0b */
[----:B------:R-:W-:Y:S02]  /*7f20*/  LOP3.LUT R171, R171, R174, R173, 0xfe, !PT ;  /* 0x000000aeabab7212 */ /* 0x000fe400078efead */
[----:B------:R-:W-:-:S02]  /*7f30*/  SEL R12, RZ, 0x40000000, P2 ;  /* 0x40000000ff0c7807 */ /* 0x000fc40001000000 */
[----:B------:R-:W-:Y:S02]  /*7f40*/  LOP3.LUT R165, R165, R170, R171, 0xfe, !PT ;  /* 0x000000aaa5a57212 */ /* 0x000fe400078efeab */
[----:B------:R-:W-:Y:S01]  /*7f50*/  SEL R13, RZ, 0x80000000, P3 ;  /* 0x80000000ff0d7807 */ /* 0x000fe20001800000 */
[----:B-----5:R-:W-:Y:S01]  /*7f60*/  @P4 FADD R21, R20, R21 ;  /* 0x0000001514154221 */ /* 0x020fe20000000000 */
[----:B------:R-:W-:Y:S01]  /*7f70*/  LOP3.LUT R155, R155, R162, R165, 0xfe, !PT ;  /* 0x000000a29b9b7212 */ /* 0x000fe200078efea5 */
[----:B------:R1:W0:Y:S01]  /*7f80*/  POPC R20, R8 ;  /* 0x0000000800147309 */ /* 0x0002220000000000 */
[----:B------:R-:W-:Y:S02]  /*7f90*/  LOP3.LUT R11, R13, R12, R11, 0xfe, !PT ;  /* 0x0000000c0d0b7212 */ /* 0x000fe400078efe0b */
[----:B------:R-:W5:Y:S01]  /*7fa0*/  SHFL.DOWN P4, R23, R21, 0x10, 0x1f ;  /* 0x0a001f0015177f89 */ /* 0x000f620000080000 */
[----:B------:R-:W-:-:S04]  /*7fb0*/  LOP3.LUT R151, R151, R158, R155, 0xfe, !PT ;  /* 0x0000009e97977212 */ /* 0x000fc800078efe9b */
[----:B------:R-:W-:-:S04]  /*7fc0*/  LOP3.LUT R9, R119, R152, R151, 0xfe, !PT ;  /* 0x0000009877097212 */ /* 0x000fc800078efe97 */
[----:B------:R-:W-:-:S04]  /*7fd0*/  LOP3.LUT R9, R116, R117, R9, 0xfe, !PT ;  /* 0x0000007574097212 */ /* 0x000fc800078efe09 */
        /* <DEDUP_REMOVED lines=16> */
.L_x_611:
[----:B01234-:R-:W-:Y:S05]  /*80e0*/  BSYNC B0 ;  /* 0x0000000000007941 */ /* 0x01ffea0003800000 */
.L_x_610:
        /* <DEDUP_REMOVED lines=32> */
.L_x_627:
        /* <DEDUP_REMOVED lines=14> */
.L_x_628:
        /* <DEDUP_REMOVED lines=25> */
.L_x_613:
[----:B-1----:R-:W-:Y:S05]  /*8560*/  BSYNC B0 ;  /* 0x0000000000007941 */ /* 0x002fea0003800000 */
.L_x_612:
        /* <DEDUP_REMOVED lines=11> */
[----:B01----:R-:W-:Y:S02]  /*8620*/  FSETP.GT.FTZ.AND P0, PT, R124, c[0x0][0x1b4], PT ;  /* 0x00006d007c007a0b */ /* 0x003fe40003f14000 */
[----:B------:R-:W-:-:S02]  /*8630*/  ISETP.EQ.AND P1, PT, RZ, UR5, P1 ;  /* 0x00000005ff007c0c */ /* 0x000fc40008f22270 */
[----:B--2---:R-:W-:-:S04]  /*8640*/  ISETP.LT.U32.AND P0, PT, R5, 0xc01, P0 ;  /* 0x00000c010500780c */ /* 0x004fc80000701070 */
[----:B------:R-:W-:-:S13]  /*8650*/  PLOP3.LUT P0, PT, P1, P0, PT, 0xa8, 0x0 ;  /* 0x000000000000781c */ /* 0x000fda0000f01570 */
[----:B------:R-:W-:Y:S05]  /*8660*/  @!P0 BRA `(.L_x_617) ;  /* 0x00000af000008947 */ /* 0x000fea0003800000 */
.L_x_616:
[----:B01----:R-:W-:-:S05]  /*8670*/  IMAD.MOV.U32 R7, RZ, RZ, RZ ;  /* 0x000000ffff077224 */ /* 0x003fca00078e00ff */
.L_x_618:
        /* <DEDUP_REMOVED lines=9> */
[----:B------:R-:W3:Y:S01]  /*8710*/  @!P6 LDL R10, [R8] ;  /* 0x00000000080ae983 */ /* 0x000ee20000100800 */
        /* <DEDUP_REMOVED lines=8> */
[----:B------:R-:W3:Y:S01]  /*87a0*/  @!P0 LDL R14, [R8+0x4] ;  /* 0x00000400080e8983 */ /* 0x000ee20000100800 */
        /* <DEDUP_REMOVED lines=37> */
[----:B------:R-:W-:Y:S02]  /*8a00*/  @!P4 IMAD R15, R142, 0x100, R15 ;  /* 0x000001008e0fc824 */ /* 0x000fe400078e020f */
[----:B------:R-:W-:Y:S01]  /*8a10*/  @!P6 STL [R8], RZ ;  /* 0x000000ff0800e387 */ /* 0x000fe20000100800 */
        /* <DEDUP_REMOVED lines=9> */
[----:B------:R-:W-:Y:S01]  /*8ab0*/  @!P0 STL [R8+0x4], RZ ;  /* 0x000004ff08008387 */ /* 0x000fe20000100800 */
[----:B------:R-:W-:-:S04]  /*8ac0*/  SHF.L.W.U32 R6, R19, R17, RZ ;  /* 0x0000001113067219 */ /* 0x000fc80000000eff */
[----:B------:R-:W-:Y:S01]  /*8ad0*/  LOP3.LUT P0, RZ, R13, R6, RZ, 0xc0, !PT ;  /* 0x000000060dff7212 */ /* 0x000fe2000780c0ff */
[----:B---3--:R0:W-:Y:S02]  /*8ae0*/  @!P6 STS.64 [R4.X8+0x4b0], R10 ;  /* 0x0004b00a0400e388 */ /* 0x0081e40000008a00 */
[----:B0-----:R-:W-:-:S04]  /*8af0*/  @!P6 IADD3 R4, R4, 0x1, RZ ;  /* 0x000000010404e810 */ /* 0x001fc80007ffe0ff */
[----:B------:R-:W-:-:S13]  /*8b00*/  ISETP.GT.U32.OR P0, PT, R4, 0xbff, !P0 ;  /* 0x00000bff0400780c */ /* 0x000fda0004704470 */
[----:B------:R-:W3:Y:S01]  /*8b10*/  @!P0 LDL R16, [R8+0x1c] ;  /* 0x00001c0008108983 */ /* 0x000ee20000100800 */
[----:B------:R-:W-:Y:S01]  /*8b20*/  IADD3 R7, R7, 0x8, RZ ;  /* 0x0000000807077810 */ /* 0x000fe20007ffe0ff */
[----:B------:R-:W-:Y:S02]  /*8b30*/  @!P0 IMAD R17, R142, 0x100, R17 ;  /* 0x000001008e118824 */ /* 0x000fe400078e0211 */
[----:B------:R-:W-:Y:S04]  /*8b40*/  @!P2 STL [R8+0xc], RZ ;  /* 0x00000cff0800a387 */ /* 0x000fe80000100800 */
[----:B------:R-:W-:Y:S04]  /*8b50*/  @!P3 STL [R8+0x10], RZ ;  /* 0x000010ff0800b387 */ /* 0x000fe80000100800 */
[----:B------:R-:W-:Y:S04]  /*8b60*/  @!P4 STL [R8+0x14], RZ ;  /* 0x000014ff0800c387 */ /* 0x000fe80000100800 */
[----:B------:R-:W-:Y:S04]  /*8b70*/  @!P6 STL [R8+0x18], RZ ;  /* 0x000018ff0800e387 */ /* 0x000fe80000100800 */
[----:B------:R-:W-:Y:S04]  /*8b80*/  @!P0 STL [R8+0x1c], RZ ;  /* 0x00001cff08008387 */ /* 0x000fe80000100800 */
[----:B------:R-:W-:Y:S01]  /*8b90*/  @!P1 STL [R8+0x8], RZ ;  /* 0x000008ff08009387 */ /* 0x000fe20000100800 */
[----:B------:R-:W-:-:S03]  /*8ba0*/  ISETP.NE.AND P1, PT, R7, 0x80, PT ;  /* 0x000000800700780c */ /* 0x000fc60003f25270 */
[----:B---3--:R0:W-:Y:S02]  /*8bb0*/  @!P0 STS.64 [R4.X8+0x4b0], R16 ;  /* 0x0004b01004008388 */ /* 0x0081e40000008a00 */
[----:B0-----:R-:W-:-:S08]  /*8bc0*/  @!P0 IADD3 R4, R4, 0x1, RZ ;  /* 0x0000000104048810 */ /* 0x001fd00007ffe0ff */
[----:B------:R-:W-:Y:S05]  /*8bd0*/  @P1 BRA `(.L_x_618) ;  /* 0xfffffaa000001947 */ /* 0x000fea000383ffff */
[----:B------:R-:W-:-:S05]  /*8be0*/  IMAD.MOV.U32 R7, RZ, RZ, RZ ;  /* 0x000000ffff077224 */ /* 0x000fca00078e00ff */
.L_x_619:
        /* <DEDUP_REMOVED lines=12> */
[----:B0-----:R-:W-:Y:S02]  /*8cb0*/  LOP3.LUT R6, R15, 0x1a, RZ, 0xc0, !PT ;  /* 0x0000001a0f067812 */ /* 0x001fe400078ec0ff */
[----:B------:R-:W-:Y:S02]  /*8cc0*/  IADD3 R17, R7, 0x3, RZ ;  /* 0x0000000307117810 */ /* 0x000fe40007ffe0ff */
[----:B------:R-:W-:Y:S02]  /*8cd0*/  SHF.L.U32 R6, R19, R6, RZ ;  /* 0x0000000613067219 */ /* 0x000fe400000006ff */
[C---:B---3--:R-:W-:Y:S02]  /*8ce0*/  LOP3.LUT P0, RZ, R13.reuse, R8, RZ, 0xc0, !PT ;  /* 0x000000080dff7212 */ /* 0x048fe4000780c0ff */
[----:B------:R-:W-:-:S02]  /*8cf0*/  LOP3.LUT P1, RZ, R13, R10, RZ, 0xc0, !PT ;  /* 0x0000000a0dff7212 */ /* 0x000fc4000782c0ff */
[----:B------:R-:W-:Y:S02]  /*8d00*/  ISETP.GT.U32.OR P0, PT, R4, 0xbff, !P0 ;  /* 0x00000bff0400780c */ /* 0x000fe40004704470 */
[----:B------:R-:W-:Y:S02]  /*8d10*/  LOP3.LUT P2, RZ, R13, R6, RZ, 0xc0, !PT ;  /* 0x000000060dff7212 */ /* 0x000fe4000784c0ff */
[----:B------:R-:W-:-:S04]  /*8d20*/  LOP3.LUT R6, R17, 0x1b, RZ, 0xc0, !PT ;  /* 0x0000001b11067812 */ /* 0x000fc800078ec0ff */
[----:B------:R-:W-:-:S05]  /*8d30*/  SHF.L.U32 R6, R19, R6, RZ ;  /* 0x0000000613067219 */ /* 0x000fca00000006ff */
[----:B------:R-:W0:Y:S01]  /*8d40*/  @!P0 LDS R8, [R14+0x6000] ;  /* 0x006000000e088984 */ /* 0x000e220000000800 */
[----:B------:R-:W-:-:S05]  /*8d50*/  @!P0 IMAD.IADD R9, R140, 0x1, R7 ;  /* 0x000000018c098824 */ /* 0x000fca00078e0207 */
[----:B0-----:R0:W-:Y:S04]  /*8d60*/  @!P0 STS.64 [R4.X8+0x4b0], R8 ;  /* 0x0004b00804008388 */ /* 0x0011e80000008a00 */
[----:B------:R-:W-:Y:S01]  /*8d70*/  @!P0 STS [R14+0x6000], RZ ;  /* 0x006000ff0e008388 */ /* 0x000fe20000000800 */
[----:B0-----:R-:W-:-:S04]  /*8d80*/  @!P0 IADD3 R4, R4, 0x1, RZ ;  /* 0x0000000104048810 */ /* 0x001fc80007ffe0ff */
[----:B------:R-:W-:-:S13]  /*8d90*/  ISETP.GT.U32.OR P1, PT, R4, 0xbff, !P1 ;  /* 0x00000bff0400780c */ /* 0x000fda0004f24470 */
[----:B------:R-:W0:Y:S01]  /*8da0*/  @!P1 LDS R10, [R14+0x6400] ;  /* 0x006400000e0a9984 */ /* 0x000e220000000800 */
[----:B------:R-:W-:-:S05]  /*8db0*/  @!P1 IMAD.IADD R11, R140, 0x1, R11 ;  /* 0x000000018c0b9824 */ /* 0x000fca00078e020b */
[----:B0-----:R0:W-:Y:S04]  /*8dc0*/  @!P1 STS.64 [R4.X8+0x4b0], R10 ;  /* 0x0004b00a04009388 */ /* 0x0011e80000008a00 */
[----:B------:R-:W-:Y:S01]  /*8dd0*/  @!P1 STS [R14+0x6400], RZ ;  /* 0x006400ff0e009388 */ /* 0x000fe20000000800 */
[----:B0-----:R-:W-:-:S04]  /*8de0*/  @!P1 IADD3 R4, R4, 0x1, RZ ;  /* 0x0000000104049810 */ /* 0x001fc80007ffe0ff */
[----:B------:R-:W-:Y:S02]  /*8df0*/  ISETP.GT.U32.OR P0, PT, R4, 0xbff, !P2 ;  /* 0x00000bff0400780c */ /* 0x000fe40005704470 */
[----:B------:R-:W-:-:S11]  /*8e00*/  LOP3.LUT P2, RZ, R13, R6, RZ, 0xc0, !PT ;  /* 0x000000060dff7212 */ /* 0x000fd6000784c0ff */
[----:B------:R-:W0:Y:S01]  /*8e10*/  @!P0 LDS R8, [R14+0x6800] ;  /* 0x006800000e088984 */ /* 0x000e220000000800 */
[----:B------:R-:W-:Y:S01]  /*8e20*/  @!P0 IMAD.IADD R9, R140, 0x1, R15 ;  /* 0x000000018c098824 */ /* 0x000fe200078e020f */
[----:B------:R-:W-:-:S04]  /*8e30*/  IADD3 R15, R7, 0x4, RZ ;  /* 0x00000004070f7810 */ /* 0x000fc80007ffe0ff */
[----:B------:R-:W-:-:S04]  /*8e40*/  LOP3.LUT R6, R15, 0x1c, RZ, 0xc0, !PT ;  /* 0x0000001c0f067812 */ /* 0x000fc800078ec0ff */
[----:B------:R-:W-:Y:S01]  /*8e50*/  SHF.L.U32 R6, R19, R6, RZ ;  /* 0x0000000613067219 */ /* 0x000fe200000006ff */
        /* <DEDUP_REMOVED lines=27> */
[C---:B------:R-:W-:Y:S02]  /*9010*/  IADD3 R17, R7.reuse, 0x7, RZ ;  /* 0x0000000707117810 */ /* 0x040fe40007ffe0ff */
[----:B------:R-:W-:Y:S02]  /*9020*/  IADD3 R7, R7, 0x8, RZ ;  /* 0x0000000807077810 */ /* 0x000fe40007ffe0ff */
[----:B------:R-:W-:Y:S01]  /*9030*/  SHF.L.W.U32 R6, R19, R17, RZ ;  /* 0x0000001113067219 */ /* 0x000fe20000000eff */
[----:B0-----:R0:W-:Y:S04]  /*9040*/  @!P1 STS.64 [R4.X8+0x4b0], R10 ;  /* 0x0004b00a04009388 */ /* 0x0011e80000008a00 */
[----:B------:R-:W-:Y:S01]  /*9050*/  @!P1 STS [R14+0x7400], RZ ;  /* 0x007400ff0e009388 */ /* 0x000fe20000000800 */
[----:B0-----:R-:W-:-:S04]  /*9060*/  @!P1 IADD3 R4, R4, 0x1, RZ ;  /* 0x0000000104049810 */ /* 0x001fc80007ffe0ff */
[----:B------:R-:W-:Y:S02]  /*9070*/  ISETP.GT.U32.OR P0, PT, R4, 0xbff, !P2 ;  /* 0x00000bff0400780c */ /* 0x000fe40005704470 */
[----:B------:R-:W-:-:S11]  /*9080*/  LOP3.LUT P2, RZ, R13, R6, RZ, 0xc0, !PT ;  /* 0x000000060dff7212 */ /* 0x000fd6000784c0ff */
[----:B------:R-:W0:Y:S01]  /*9090*/  @!P0 LDS R8, [R14+0x7800] ;  /* 0x007800000e088984 */ /* 0x000e220000000800 */
[----:B------:R-:W-:-:S05]  /*90a0*/  @!P0 IMAD.IADD R9, R140, 0x1, R15 ;  /* 0x000000018c098824 */ /* 0x000fca00078e020f */
[----:B0-----:R0:W-:Y:S04]  /*90b0*/  @!P0 STS.64 [R4.X8+0x4b0], R8 ;  /* 0x0004b00804008388 */ /* 0x0011e80000008a00 */
[----:B------:R-:W-:Y:S01]  /*90c0*/  @!P0 STS [R14+0x7800], RZ ;  /* 0x007800ff0e008388 */ /* 0x000fe20000000800 */
[----:B0-----:R-:W-:Y:S02]  /*90d0*/  @!P0 IADD3 R4, R4, 0x1, RZ ;  /* 0x0000000104048810 */ /* 0x001fe40007ffe0ff */
[----:B------:R-:W-:Y:S02]  /*90e0*/  ISETP.NE.AND P0, PT, R7, 0x80, PT ;  /* 0x000000800700780c */ /* 0x000fe40003f05270 */
[----:B------:R-:W-:-:S13]  /*90f0*/  ISETP.GT.U32.OR P1, PT, R4, 0xbff, !P2 ;  /* 0x00000bff0400780c */ /* 0x000fda0005724470 */
[----:B------:R-:W0:Y:S01]  /*9100*/  @!P1 LDS R10, [R14+0x7c00] ;  /* 0x007c00000e0a9984 */ /* 0x000e220000000800 */
[----:B------:R-:W-:-:S05]  /*9110*/  @!P1 IMAD.IADD R11, R140, 0x1, R17 ;  /* 0x000000018c0b9824 */ /* 0x000fca00078e0211 */
[----:B0-----:R0:W-:Y:S04]  /*9120*/  @!P1 STS.64 [R4.X8+0x4b0], R10 ;  /* 0x0004b00a04009388 */ /* 0x0011e80000008a00 */
[----:B------:R1:W-:Y:S01]  /*9130*/  @!P1 STS [R14+0x7c00], RZ ;  /* 0x007c00ff0e009388 */ /* 0x0003e20000000800 */
[----:B0-----:R-:W-:Y:S01]  /*9140*/  @!P1 IADD3 R4, R4, 0x1, RZ ;  /* 0x0000000104049810 */ /* 0x001fe20007ffe0ff */
[----:B-1----:R-:W-:Y:S05]  /*9150*/  @P0 BRA `(.L_x_619) ;  /* 0xfffffa9000000947 */ /* 0x002fea000383ffff */
.L_x_617:
[C---:B------:R-:W-:Y:S02]  /*9160*/  FSETP.GTU.FTZ.AND P1, PT, R12.reuse, 0.0099999997764825820923, PT ;  /* 0x3c23d70a0c00780b */ /* 0x040fe40003f3c000 */
[----:B------:R-:W-:-:S04]  /*9170*/  FSETP.GE.FTZ.AND P0, PT, R12, RZ, PT ;  /* 0x000000ff0c00720b */ /* 0x000fc80003f16000 */
[----:B------:R-:W-:Y:S02]  /*9180*/  PLOP3.LUT P1, PT, P1, P0, PT, 0x8, 0x0 ;  /* 0x000000000000781c */ /* 0x000fe40000f20170 */
[----:B------:R-:W-:-:S11]  /*9190*/  PLOP3.LUT P0, PT, PT, PT, PT, 0x80, 0x0 ;  /* 0x000000000000781c */ /* 0x000fd60003f0f070 */
[----:B------:R-:W-:-:S04]  /*91a0*/  @!P1 FSETP.GT.FTZ.AND P2, PT, R124, c[0x0][0x1b4], PT ;  /* 0x00006d007c009a0b */ /* 0x000fc80003f54000 */
[----:B--2---:R-:W-:-:S13]  /*91b0*/  @!P1 ISETP.LT.U32.AND P0, PT, R5, 0xc01, P2 ;  /* 0x00000c010500980c */ /* 0x004fda0001701070 */
[----:B------:R-:W-:-:S13]  /*91c0*/  ISETP.EQ.OR P0, PT, RZ, UR5, P0 ;  /* 0x00000005ff007c0c */ /* 0x000fda0008702670 */
[----:B------:R-:W-:Y:S05]  /*91d0*/  @P0 BRA `(.L_x_620) ;  /* 0x0000032000000947 */ /* 0x000fea0003800000 */
[----:B------:R-:W-:-:S13]  /*91e0*/  FSETP.GT.FTZ.AND P0, PT, R12, 0.0099999997764825820923, PT ;  /* 0x3c23d70a0c00780b */ /* 0x000fda0003f14000 */
[----:B------:R-:W-:Y:S05]  /*91f0*/  @P0 BRA `(.L_x_621) ;  /* 0x0000007000000947 */ /* 0x000fea0003800000 */
[----:B------:R-:W-:Y:S02]  /*9200*/  ISETP.NE.AND P1, PT, R2, RZ, PT ;  /* 0x000000ff0200720c */ /* 0x000fe40003f25270 */
[----:B------:R-:W-:Y:S02]  /*9210*/  ISETP.NE.AND P0, PT, R126, RZ, PT ;  /* 0x000000ff7e00720c */ /* 0x000fe40003f05270 */
[----:B------:R-:W-:Y:S02]  /*9220*/  FSEL R127, R124, R127, !P1 ;  /* 0x0000007f7c7f7208 */ /* 0x000fe40004800000 */
[----:B------:R-:W-:Y:S01]  /*9230*/  SEL R125, R125, R126, !P0 ;  /* 0x0000007e7d7d7207 */ /* 0x000fe20004000000 */
[----:B------:R-:W-:-:S06]  /*9240*/  IMAD.MOV.U32 R126, RZ, RZ, RZ ;  /* 0x000000ffff7e7224 */ /* 0x000fcc00078e00ff */
[----:B------:R-:W0:Y:S01]  /*9250*/  @!P1 LDS R128, [RZ] ;  /* 0x00000000ff809984 */ /* 0x000e220000000800 */
[----:B------:R-:W-:Y:S05]  /*9260*/  BRA `(.L_x_622) ;  /* 0x0000007000007947 */ /* 0x000fea0003800000 */
.L_x_621:
[----:B------:R0:W-:Y:S01]  /*9270*/  @!P5 STS [RZ], R128 ;  /* 0x00000080ff00d388 */ /* 0x0001e20000000800 */
[--C-:B------:R-:W-:Y:S02]  /*9280*/  IMAD.MOV.U32 R126, RZ, RZ, R148.reuse ;  /* 0x000000ffff7e7224 */ /* 0x100fe400078e0094 */
[--C-:B------:R-:W-:Y:S02]  /*9290*/  IMAD.MOV.U32 R125, RZ, RZ, R148.reuse ;  /* 0x000000ffff7d7224 */ /* 0x100fe400078e0094 */
[--C-:B------:R-:W-:Y:S02]  /*92a0*/  @!P5 IMAD.MOV.U32 R126, RZ, RZ, R148.reuse ;  /* 0x000000ffff7ed224 */ /* 0x100fe400078e0094 */
[----:B------:R-:W-:Y:S02]  /*92b0*/  @!P5 IMAD.MOV.U32 R125, RZ, RZ, R148 ;  /* 0x000000ffff7dd224 */ /* 0x000fe400078e0094 */
[----:B------:R-:W-:-:S02]  /*92c0*/  @!P5 IMAD.MOV.U32 R3, RZ, RZ, R128 ;  /* 0x000000ffff03d224 */ /* 0x000fc400078e0080 */
[----:B------:R-:W-:Y:S02]  /*92d0*/  @!P5 IMAD.MOV.U32 R124, RZ, RZ, R127 ;  /* 0x000000ffff7cd224 */ /* 0x000fe400078e007f */
.L_x_622:
[----:B0-----:R0:W5:Y:S04]  /*92e0*/  LDL.128 R136, [R1] ;  /* 0x0000000001887983 */ /* 0x0011680000100c00 */
[----:B------:R0:W5:Y:S04]  /*92f0*/  LDL.128 R132, [R1+0x10] ;  /* 0x0000100001847983 */ /* 0x0001680000100c00 */
        /* <DEDUP_REMOVED lines=29> */
[----:B------:R0:W5:Y:S01]  /*94d0*/  LDL.128 R108, [R1+0x1f0] ;  /* 0x0001f000016c7983 */ /* 0x0001620000100c00 */
[----:B------:R-:W-:Y:S01]  /*94e0*/  UIADD3 UR5, UR5, -0x1, URZ ;  /* 0xffffffff05057890 */ /* 0x000fe2000fffe03f */
[----:B0----5:R-:W-:Y:S05]  /*94f0*/  BRA `(.L_x_623) ;  /* 0xffff991000007947 */ /* 0x021fea000383ffff */
.L_x_620:
        /* <DEDUP_REMOVED lines=13> */
[----:B------:R-:W-:Y:S01]  /*95d0*/  UFLO.U32 UR4, UR4 ;  /* 0x00000004000472bd */ /* 0x000fe200080e0000 */
[----:B------:R-:W-:Y:S02]  /*95e0*/  IMAD.MOV.U32 R5, RZ, RZ, c[0x0][0x18c] ;  /* 0x00006300ff057624 */ /* 0x000fe400078e00ff */
[----:B------:R-:W2:Y:S03]  /*95f0*/  S2R R3, SR_CTAID.Y ;  /* 0x0000000000037919 */ /* 0x000ea60000002600 */
[----:B0-----:R-:W-:Y:S01]  /*9600*/  ISETP.EQ.U32.AND P1, PT, R4, UR4, PT ;  /* 0x0000000404007c0c */ /* 0x001fe2000bf22070 */
[----:B------:R-:W-:-:S02]  /*9610*/  IMAD.MOV.U32 R4, RZ, RZ, c[0x0][0x188] ;  /* 0x00006200ff047624 */ /* 0x000fc400078e00ff */
[----:B--2---:R-:W-:Y:S02]  /*9620*/  IMAD R0, R3, c[0x0][0xc], R0 ;  /* 0x0000030003007a24 */ /* 0x004fe400078e0200 */
[----:B-1----:R-:W-:Y:S02]  /*9630*/  IMAD.U32 R3, RZ, RZ, UR5 ;  /* 0x00000005ff037e24 */ /* 0x002fe4000f8e00ff */
[----:B------:R-:W-:-:S05]  /*9640*/  IMAD.WIDE.U32 R6, R0, R7, c[0x0][0x180] ;  /* 0x0000600000067625 */ /* 0x000fca00078e0007 */
[----:B------:R0:W-:Y:S04]  /*9650*/  STG.E [R6.64], R143 ;  /* 0x0000008f06007986 */ /* 0x0001e8000c101906 */
[----:B------:R0:W-:Y:S02]  /*9660*/  @P1 RED.E.MAX.S32.STRONG.GPU [R4.64], R3 ;  /* 0x000000030400198e */ /* 0x0001e4000d10e386 */
.L_x_625:
[----:B------:R-:W-:Y:S05]  /*9670*/  BSYNC B0 ;  /* 0x0000000000007941 */ /* 0x000fea0003800000 */
.L_x_624:
[----:B------:R-:W-:Y:S05]  /*9680*/  @P0 EXIT ;  /* 0x000000000000094d */ /* 0x000fea0003800000 */
.L_x_626:
[----:B0-----:R1:W2:Y:S01]  /*9690*/  LDS.64 R8, [R2.X8+0x4b0] ;  /* 0x0004b00002087984 */ /* 0x0012a20000008a00 */
[----:B------:R-:W-:-:S04]  /*96a0*/  IADD3 R0, P0, R145, R2, RZ ;  /* 0x0000000291007210 */ /* 0x000fc80007f1e0ff */
[----:B0-----:R-:W-:Y:S01]  /*96b0*/  LEA.HI.X.SX32 R3, R2, R147, 0x1, P0 ;  /* 0x0000009302037211 */ /* 0x001fe200000f0eff */
[----:B------:R-:W-:Y:S01]  /*96c0*/  IMAD.SHL.U32 R6, R0, 0x4, RZ ;  /* 0x0000000400067824 */ /* 0x000fe200078e00ff */
[----:B-1----:R-:W-:Y:S02]  /*96d0*/  IADD3 R2, R2, c[0x0][0x0], RZ ;  /* 0x0000000002027a10 */ /* 0x002fe40007ffe0ff */
[----:B------:R-:W-:Y:S02]  /*96e0*/  SHF.L.U64.HI R0, R0, 0x2, R3 ;  /* 0x0000000200007819 */ /* 0x000fe40000010203 */
[C---:B------:R-:W-:Y:S02]  /*96f0*/  IADD3 R4, P0, R6.reuse, c[0x0][0x168], RZ ;  /* 0x00005a0006047a10 */ /* 0x040fe40007f1e0ff */
[----:B------:R-:W-:Y:S02]  /*9700*/  IADD3 R6, P1, R6, c[0x0][0x170], RZ ;  /* 0x00005c0006067a10 */ /* 0x000fe40007f3e0ff */
[----:B------:R-:W-:-:S02]  /*9710*/  IADD3.X R5, R0, c[0x0][0x16c], RZ, P0, !PT ;  /* 0x00005b0000057a10 */ /* 0x000fc400007fe4ff */
[----:B------:R-:W-:Y:S02]  /*9720*/  IADD3.X R7, R0, c[0x0][0x174], RZ, P1, !PT ;  /* 0x00005d0000077a10 */ /* 0x000fe40000ffe4ff */
[----:B------:R-:W-:Y:S01]  /*9730*/  ISETP.GE.U32.AND P0, PT, R2, R143, PT ;  /* 0x0000008f0200720c */ /* 0x000fe20003f06070 */
[----:B--2---:R0:W-:Y:S04]  /*9740*/  STG.E [R4.64], R8 ;  /* 0x0000000804007986 */ /* 0x0041e8000c101906 */
[----:B------:R0:W-:Y:S08]  /*9750*/  STG.E [R6.64], R9 ;  /* 0x0000000906007986 */ /* 0x0001f0000c101906 */
[----:B------:R-:W-:Y:S05]  /*9760*/  @!P0 BRA `(.L_x_626) ;  /* 0xffffff2000008947 */ /* 0x000fea000383ffff */
[----:B------:R-:W-:Y:S05]  /*9770*/  EXIT ;  /* 0x000000000000794d */ /* 0x000fea0003800000 */
.L_x_606:
        /* <DEDUP_REMOVED lines=9> */
.L_x_614:
[----:B------:R-:W-:Y:S01]  /*9810*/  IMAD.MOV.U32 R13, RZ, RZ, R11 ;  /* 0x000000ffff0d7224 */ /* 0x000fe200078e000b */
[----:B------:R-:W-:Y:S01]  /*9820*/  MOV R4, 0x9870 ;  /* 0x0000987000047802 */ /* 0x000fe20000000f00 */
[----:B------:R-:W-:-:S02]  /*9830*/  IMAD.MOV.U32 R6, RZ, RZ, 0x1 ;  /* 0x00000001ff067424 */ /* 0x000fc400078e00ff */
[----:B------:R-:W-:Y:S02]  /*9840*/  IMAD.MOV.U32 R8, RZ, RZ, RZ ;  /* 0x000000ffff087224 */ /* 0x000fe400078e00ff */
[----:B------:R-:W-:Y:S02]  /*9850*/  IMAD.MOV.U32 R9, RZ, RZ, -0x1 ;  /* 0xffffffffff097424 */ /* 0x000fe400078e00ff */
[----:B0-----:R-:W-:Y:S05]  /*9860*/  CALL.REL.NOINC `($__internal_33_$__cuda_sm70_shflsync_up_p) ;  /* 0x0000035000007944 */ /* 0x001fea0003c00000 */
[----:B------:R-:W-:Y:S01]  /*9870*/  ISETP.EQ.U32.AND P1, PT, R7, 0x1, PT ;  /* 0x000000010700780c */ /* 0x000fe20003f22070 */
[----:B------:R-:W-:Y:S01]  /*9880*/  IMAD.MOV.U32 R4, RZ, RZ, R6 ;  /* 0x000000ffff047224 */ /* 0x000fe200078e0006 */
[----:B------:R-:W-:Y:S07]  /*9890*/  BRA `(.L_x_627) ;  /* 0xffffea5000007947 */ /* 0x000fee000383ffff */
.L_x_615:
[----:B------:R-:W-:Y:S01]  /*98a0*/  IMAD.MOV.U32 R6, RZ, RZ, 0x2 ;  /* 0x00000002ff067424 */ /* 0x000fe200078e00ff */
[----:B------:R-:W-:Y:S01]  /*98b0*/  MOV R4, 0x98f0 ;  /* 0x000098f000047802 */ /* 0x000fe20000000f00 */
[----:B------:R-:W-:Y:S02]  /*98c0*/  IMAD.MOV.U32 R8, RZ, RZ, RZ ;  /* 0x000000ffff087224 */ /* 0x000fe400078e00ff */
[----:B------:R-:W-:Y:S02]  /*98d0*/  IMAD.MOV.U32 R9, RZ, RZ, -0x1 ;  /* 0xffffffffff097424 */ /* 0x000fe400078e00ff */
[----:B01----:R-:W-:Y:S05]  /*98e0*/  CALL.REL.NOINC `($__internal_33_$__cuda_sm70_shflsync_up_p) ;  /* 0x000002d000007944 */ /* 0x003fea0003c00000 */
[----:B------:R-:W-:Y:S01]  /*98f0*/  IMAD.IADD R5, R13, 0x1, R6 ;  /* 0x000000010d057824 */ /* 0x000fe200078e0206 */
[----:B------:R-:W-:Y:S01]  /*9900*/  ISETP.NE.U32.AND P1, PT, R7, 0x1, PT ;  /* 0x000000010700780c */ /* 0x000fe20003f25070 */
[----:B------:R-:W-:Y:S01]  /*9910*/  IMAD.MOV.U32 R8, RZ, RZ, RZ ;  /* 0x000000ffff087224 */ /* 0x000fe200078e00ff */
[----:B------:R-:W-:Y:S01]  /*9920*/  MOV R4, 0x9970 ;  /* 0x0000997000047802 */ /* 0x000fe20000000f00 */
[----:B------:R-:W-:Y:S01]  /*9930*/  IMAD.MOV.U32 R9, RZ, RZ, -0x1 ;  /* 0xffffffffff097424 */ /* 0x000fe200078e00ff */
[----:B------:R-:W-:Y:S01]  /*9940*/  SEL R13, R5, R6, !P1 ;  /* 0x00000006050d7207 */ /* 0x000fe20004800000 */
[----:B------:R-:W-:-:S03]  /*9950*/  IMAD.MOV.U32 R6, RZ, RZ, 0x4 ;  /* 0x00000004ff067424 */ /* 0x000fc600078e00ff */
[----:B------:R-:W-:Y:S05]  /*9960*/  CALL.REL.NOINC `($__internal_33_$__cuda_sm70_shflsync_up_p) ;  /* 0x0000025000007944 */ /* 0x000fea0003c00000 */
        /* <DEDUP_REMOVED lines=18> */
[----:B------:R-:W-:Y:S01]  /*9a90*/  IMAD.MOV.U32 R7, RZ, RZ, 0x1f ;  /* 0x0000001fff077424 */ /* 0x000fe200078e00ff */
[----:B------:R-:W-:Y:S01]  /*9aa0*/  MOV R4, 0x9af0 ;  /* 0x00009af000047802 */ /* 0x000fe20000000f00 */
[----:B------:R-:W-:Y:S01]  /*9ab0*/  IMAD.MOV.U32 R9, RZ, RZ, 0x1f ;  /* 0x0000001fff097424 */ /* 0x000fe200078e00ff */
[----:B------:R-:W-:Y:S01]  /*9ac0*/  SEL R6, R5, R6, !P1 ;  /* 0x0000000605067207 */ /* 0x000fe20004800000 */
[----:B------:R-:W-:-:S03]  /*9ad0*/  IMAD.MOV.U32 R10, RZ, RZ, -0x1 ;  /* 0xffffffffff0a7424 */ /* 0x000fc600078e00ff */
[----:B------:R-:W-:Y:S05]  /*9ae0*/  CALL.REL.NOINC `($__internal_32_$__cuda_sm70_shflsync_idx_p) ;  /* 0x0000009000007944 */ /* 0x000fea0003c00000 */
[----:B------:R-:W-:Y:S01]  /*9af0*/  IMAD.IADD R11, R6, 0x1, -R11 ;  /* 0x00000001060b7824 */ /* 0x000fe200078e0a0b */
[----:B------:R-:W-:Y:S01]  /*9b00*/  MOV R4, 0x9b70 ;  /* 0x00009b7000047802 */ /* 0x000fe20000000f00 */
[----:B-1----:R-:W-:-:S02]  /*9b10*/  IMAD.MOV.U32 R8, RZ, RZ, R9 ;  /* 0x000000ffff087224 */ /* 0x002fc400078e0009 */
[----:B0-----:R-:W-:Y:S02]  /*9b20*/  IMAD.MOV.U32 R6, RZ, RZ, R3 ;  /* 0x000000ffff067224 */ /* 0x001fe400078e0003 */
[----:B------:R-:W-:Y:S02]  /*9b30*/  IMAD.MOV.U32 R9, RZ, RZ, RZ ;  /* 0x000000ffff097224 */ /* 0x000fe400078e00ff */
[----:B------:R-:W-:Y:S02]  /*9b40*/  IMAD.MOV.U32 R7, RZ, RZ, 0x1f ;  /* 0x0000001fff077424 */ /* 0x000fe400078e00ff */
[----:B------:R-:W-:Y:S02]  /*9b50*/  IMAD.MOV.U32 R10, RZ, RZ, -0x1 ;  /* 0xffffffffff0a7424 */ /* 0x000fe400078e00ff */
[----:B------:R-:W-:Y:S05]  /*9b60*/  CALL.REL.NOINC `($__internal_32_$__cuda_sm70_shflsync_idx_p) ;  /* 0x0000001000007944 */ /* 0x000fea0003c00000 */
[----:B01----:R-:W-:Y:S05]  /*9b70*/  BRA `(.L_x_628) ;  /* 0xffffe85000007947 */ /* 0x003fea000383ffff */
        .weak           $__internal_32_$__cuda_sm70_shflsync_idx_p
        .type           $__internal_32_$__cuda_sm70_shflsync_idx_p,@function
        .size           $__internal_32_$__cuda_sm70_shflsync_idx_p,($__internal_33_$__cuda_sm70_shflsync_up_p - $__internal_32_$__cuda_sm70_shflsync_idx_p)
$__internal_32_$__cuda_sm70_shflsync_idx_p:
[----:B------:R-:W-:Y:S01]  /*9b80*/  IMAD.MOV.U32 R5, RZ, RZ, 0x0 ;  /* 0x00000000ff057424 */ /* 0x000fe200078e00ff */
[----:B------:R-:W-:Y:S04]  /*9b90*/  WARPSYNC R10 ;  /* 0x0000000a00007348 */ /* 0x000fe80003800000 */
[----:B------:R0:W1:Y:S01]  /*9ba0*/  SHFL.IDX PT, R9, R6, R9, R7 ;  /* 0x0000000906097389 */ /* 0x00006200000e0007 */
[----:B------:R-:W-:Y:S05]  /*9bb0*/  RET.REL.NODEC R4 `(_ZN17fastertransformer19segmented_topp_impl27segmented_top_p_single_passINS0_28Segmented_topk_kernel_paramsIfiLi256ELi1EEELi256EEEvNS0_20TopKPerSegmentParamsE) ;  /* 0xffff644004007950 */ /* 0x000fea0003c3ffff */
        .weak           $__internal_33_$__cuda_sm70_shflsync_up_p
        .type           $__internal_33_$__cuda_sm70_shflsync_up_p,@function
        .size           $__internal_33_$__cuda_sm70_shflsync_up_p,(.L_x_1844 - $__internal_33_$__cuda_sm70_shflsync_up_p)
$__internal_33_$__cuda_sm70_shflsync_up_p:
[----:B------:R-:W-:Y:S04]  /*9bc0*/  WARPSYNC R9 ;  /* 0x0000000900007348 */ /* 0x000fe80003800000 */
[----:B------:R-:W0:Y:S01]  /*9bd0*/  SHFL.UP P1, R6, R13, R6, R8 ;  /* 0x040000060d067389 */ /* 0x000e220000020008 */
[----:B------:R-:W-:Y:S01]  /*9be0*/  IMAD.MOV.U32 R5, RZ, RZ, 0x0 ;  /* 0x00000000ff057424 */ /* 0x000fe200078e00ff */
[----:B0-----:R-:W-:-:S03]  /*9bf0*/  SEL R7, RZ, 0x1, !P1 ;  /* 0x00000001ff077807 */ /* 0x001fc60004800000 */
[----:B------:R-:W-:Y:S05]  /*9c00*/  RET.REL.NODEC R4 `(_ZN17fastertransformer19segmented_topp_impl27segmented_top_p_single_passINS0_28Segmented_topk_kernel_paramsIfiLi256ELi1EEELi256EEEvNS0_20TopKPerSegmentParamsE) ;  /* 0xffff63f004007950 */ /* 0x000fea0003c3ffff */
.L_x_629:
        /* <DEDUP_REMOVED lines=15> */
.L_x_1844:


//--------------------- .text._ZN17fastertransformer19segmented_topp_impl27segmented_top_p_single_passINS0_28Segmented_topk_kernel_paramsIfiLi256ELi1EEELi224EEEvNS0_20TopKPerSegmentParamsE --------------------------
	.section	.text._ZN17fastertransformer19segmented_topp_impl27segmented_top_p_single_passINS0_28Segmented_topk_kernel_paramsIfiLi256ELi1EEELi224EEEvNS0_20TopKPerSegmentParamsE,"ax",@progbits
	.sectioninfo	@"SHI_REGISTERS=255"
	.align	128
        .global         _ZN17fastertransformer19segmented_topp_impl27segmented_top_p_single_passINS0_28Segmented_topk_kernel_paramsIfiLi256ELi1EEELi224EEEvNS0_20TopKPerSegmentParamsE
        .type           _ZN17fastertransformer19segmented_topp_impl27segmented_top_p_single_passINS0_28Segmented_topk_kernel_paramsIfiLi256ELi1EEELi224EEEvNS0_20TopKPerSegmentParamsE,@function
        .size           _ZN17fastertransformer19segmented_topp_impl27segmented_top_p_single_passINS0_28Segmented_topk_kernel_paramsIfiLi256ELi1EEELi224EEEvNS0_20TopKPerSegmentParamsE,(.L_x_1846 - _ZN17fastertransformer19segmented_topp_impl27segmented_top_p_single_passINS0_28Segmented_topk_kernel_paramsIfiLi256ELi1EEELi224EEEvNS0_20TopKPerSegmentParamsE)
        .other          _ZN17fastertransformer19segmented_topp_impl27segmented_top_p_single_passINS0_28Segmented_topk_kernel_paramsIfiLi256ELi1EEELi224EEEvNS0_20TopKPerSegmentParamsE,@"STO_CUDA_ENTRY STV_DEFAULT"
_ZN17fastertransformer19segmented_topp_impl27segmented_top_p_single_passINS0_28Segmented_topk_kernel_paramsIfiLi256ELi1EEELi224EEEvNS0_20TopKPerSegmentParamsE:
.text._ZN17fastertransformer19segmented_topp_impl27segmented_top_p_single_passINS0_28Segmented_topk_kernel_paramsIfiLi256ELi1EEELi224EEEvNS0_20TopKPerSegmentParamsE:
        /* <DEDUP_REMOVED lines=19> */
[----:B------:R-:W-:Y:S02]  /*0130*/  IMAD.MOV.U32 R242, RZ, RZ, RZ ;  /* 0x000000fffff27224 */ /* 0x000fe400078e00ff */
[----:B------:R-:W-:Y:S02]  /*0140*/  IMAD.MOV.U32 R18, RZ, RZ, RZ ;  /* 0x000000ffff127224 */ /* 0x000fe400078e00ff */
[----:B------:R-:W-:Y:S01]  /*0150*/  ISETP.LE.AND P2, PT, RZ, UR4, PT ;  /* 0x00000004ff007c0c */ /* 0x000fe2000bf43270 */
[----:B------:R-:W-:-:S02]  /*0160*/  IMAD.MOV.U32 R14, RZ, RZ, RZ ;  /* 0x000000ffff0e7224 */ /* 0x000fc400078e00ff */
[----:B0-----:R-:W0:Y:S02]  /*0170*/  MUFU.RCP R0, R0 ;  /* 0x0000000000007308 */ /* 0x001e240000001000 */
[----:B0-----:R-:W-:Y:S02]  /*0180*/  IADD3 R2, R0, 0xffffffe, RZ ;  /* 0x0ffffffe00027810 */ /* 0x001fe40007ffe0ff */
[----:B------:R-:W0:Y:S04]  /*0190*/  S2R R0, SR_TID.X ;  /* 0x0000000000007919 */ /* 0x000e280000002100 */
[----:B------:R1:W2:Y:S02]  /*01a0*/  F2I.FTZ.U32.TRUNC.NTZ R3, R2 ;  /* 0x0000000200037305 */ /* 0x0002a4000021f000 */
[----:B-1----:R-:W-:-:S02]  /*01b0*/  IMAD.MOV.U32 R2, RZ, RZ, RZ ;  /* 0x000000ffff027224 */ /* 0x002fc400078e00ff */
[----:B--2---:R-:W-:-:S04]  /*01c0*/  IMAD.MOV R5, RZ, RZ, -R3 ;  /* 0x000000ffff057224 */ /* 0x004fc800078e0a03 */
[----:B------:R-:W-:Y:S02]  /*01d0*/  IMAD R5, R5, R4, RZ ;  /* 0x0000000405057224 */ /* 0x000fe400078e02ff */
[----:B0-----:R-:W-:Y:S02]  /*01e0*/  IMAD R15, R0, 0xe0, RZ ;  /* 0x000000e0000f7824 */ /* 0x001fe400078e02ff */
[----:B------:R-:W-:-:S03]  /*01f0*/  IMAD.HI.U32 R3, R3, R5, R2 ;  /* 0x0000000503037227 */ /* 0x000fc600078e0002 */
[----:B------:R-:W-:Y:S01]  /*0200*/  SHF.R.S32.HI R2, RZ, 0x1f, R15 ;  /* 0x0000001fff027819 */ /* 0x000fe2000001140f */
[----:B------:R-:W-:-:S04]  /*0210*/  IMAD.MOV.U32 R5, RZ, RZ, R6 ;  /* 0x000000ffff057224 */ /* 0x000fc800078e0006 */
[----:B------:R-:W-:-:S04]  /*0220*/  IMAD.HI.U32 R8, R3, R5, RZ ;  /* 0x0000000503087227 */ /* 0x000fc800078e00ff */
[----:B------:R-:W-:-:S04]  /*0230*/  IMAD.MOV R3, RZ, RZ, -R8 ;  /* 0x000000ffff037224 */ /* 0x000fc800078e0a08 */
[----:B------:R-:W-:Y:S01]  /*0240*/  IMAD R3, R4, R3, R5 ;  /* 0x0000000304037224 */ /* 0x000fe200078e0205 */
[----:B------:R-:W-:-:S04]  /*0250*/  IADD3 R5, R15, 0x6f, RZ ;  /* 0x0000006f0f057810 */ /* 0x000fc80007ffe0ff */
        /* <DEDUP_REMOVED lines=26> */
[----:B------:R0:W5:Y:S01]  /*0400*/  @!P1 LDG.E R242, [R2.64+0x1bc] ;  /* 0x0001bc0602f29981 */ /* 0x000162000c1e1900 */
[-C--:B------:R-:W-:Y:S02]  /*0410*/  ISETP.GE.AND P0, PT, R15, R8.reuse, PT ;  /* 0x000000080f00720c */ /* 0x080fe40003f06270 */
[----:B------:R-:W-:Y:S01]  /*0420*/  ISETP.GE.AND P1, PT, R5, R8, PT ;  /* 0x000000080500720c */ /* 0x000fe20003f26270 */
[----:B------:R-:W-:Y:S01]  /*0430*/  IMAD.MOV.U32 R20, RZ, RZ, RZ ;  /* 0x000000ffff147224 */ /* 0x000fe200078e00ff */
[C---:B------:R-:W-:Y:S01]  /*0440*/  IADD3 R5, R15.reuse, 0x8, RZ ;  /* 0x000000080f057810 */ /* 0x040fe20007ffe0ff */
[----:B------:R0:W5:Y:S01]  /*0450*/  @!P4 LDG.E R18, [R2.64+0x4] ;  /* 0x000004060212c981 */ /* 0x000162000c1e1900 */
[----:B------:R-:W-:-:S02]  /*0460*/  IADD3 R7, R15, 0x7, RZ ;  /* 0x000000070f077810 */ /* 0x000fc40007ffe0ff */
[-C--:B------:R-:W-:Y:S01]  /*0470*/  ISETP.GE.AND P4, PT, R5, R8.reuse, PT ;  /* 0x000000080500720c */ /* 0x080fe20003f86270 */
[----:B------:R-:W-:Y:S01]  /*0480*/  IMAD.MOV.U32 R24, RZ, RZ, RZ ;  /* 0x000000ffff187224 */ /* 0x000fe200078e00ff */
[----:B------:R-:W-:Y:S01]  /*0490*/  IADD3 R5, R15, 0x9, RZ ;  /* 0x000000090f057810 */ /* 0x000fe20007ffe0ff */
[----:B------:R0:W5:Y:S03]  /*04a0*/  @!P6 LDG.E R20, [R2.64+0x8] ;  /* 0x000008060214e981 */ /* 0x000166000c1e1900 */
[-C--:B------:R-:W-:Y:S01]  /*04b0*/  ISETP.GE.AND P6, PT, R5, R8.reuse, PT ;  /* 0x000000080500720c */ /* 0x080fe20003fc6270 */
[----:B------:R0:W5:Y:S01]  /*04c0*/  @!P0 LDG.E R14, [R2.64] ;  /* 0x00000006020e8981 */ /* 0x000162000c1e1900 */
[-C--:B------:R-:W-:Y:S02]  /*04d0*/  ISETP.GE.AND P0, PT, R7, R8.reuse, PT ;  /* 0x000000080700720c */ /* 0x080fe40003f06270 */
[----:B------:R-:W-:Y:S01]  /*04e0*/  IADD3 R5, R15, 0xb, RZ ;  /* 0x0000000b0f057810 */ /* 0x000fe20007ffe0ff */
[----:B------:R-:W-:Y:S01]  /*04f0*/  IMAD.MOV.U32 R26, RZ, RZ, RZ ;  /* 0x000000ffff1a7224 */ /* 0x000fe200078e00ff */
[----:B------:R0:W5:Y:S01]  /*0500*/  @!P3 LDG.E R24, [R2.64+0x10] ;  /* 0x000010060218b981 */ /* 0x000162000c1e1900 */
[----:B------:R-:W-:Y:S01]  /*0510*/  IMAD.MOV.U32 R22, RZ, RZ, RZ ;  /* 0x000000ffff167224 */ /* 0x000fe200078e00ff */
[----:B------:R-:W-:-:S02]  /*0520*/  ISETP.GE.AND P3, PT, R5, R8, PT ;  /* 0x000000080500720c */ /* 0x000fc40003f66270 */
[C---:B------:R-:W-:Y:S01]  /*0530*/  IADD3 R5, R15.reuse, 0xc, RZ ;  /* 0x0000000c0f057810 */ /* 0x040fe20007ffe0ff */
[----:B------:R-:W-:Y:S01]  /*0540*/  IMAD.MOV.U32 R30, RZ, RZ, RZ ;  /* 0x000000ffff1e7224 */ /* 0x000fe200078e00ff */
[----:B------:R-:W-:Y:S01]  /*0550*/  IADD3 R7, R15, 0xa, RZ ;  /* 0x0000000a0f077810 */ /* 0x000fe20007ffe0ff */
[----:B------:R0:W5:Y:S01]  /*0560*/  @!P2 LDG.E R26, [R2.64+0x14] ;  /* 0x00001406021aa981 */ /* 0x000162000c1e1900 */
[-C--:B------:R-:W-:Y:S02]  /*0570*/  ISETP.GE.AND P2, PT, R5, R8.reuse, PT ;  /* 0x000000080500720c */ /* 0x080fe40003f46270 */
[----:B------:R-:W-:Y:S01]  /*0580*/  IADD3 R5, R15, 0xe, RZ ;  /* 0x0000000e0f057810 */ /* 0x000fe20007ffe0ff */
[----:B------:R0:W5:Y:S01]  /*0590*/  @!P5 LDG.E R22, [R2.64+0xc] ;  /* 0x00000c060216d981 */ /* 0x000162000c1e1900 */
[-C--:B------:R-:W-:Y:S01]  /*05a0*/  ISETP.GE.AND P5, PT, R7, R8.reuse, PT ;  /* 0x000000080700720c */ /* 0x080fe20003fa6270 */
[----:B------:R-:W-:Y:S02]  /*05b0*/  IMAD.MOV.U32 R32, RZ, RZ, RZ ;  /* 0x000000ffff207224 */ /* 0x000fe400078e00ff */
[----:B------:R-:W-:Y:S01]  /*05c0*/  IMAD.MOV.U32 R28, RZ, RZ, RZ ;  /* 0x000000ffff1c7224 */ /* 0x000fe200078e00ff */
[----:B------:R0:W5:Y:S01]  /*05d0*/  @!P0 LDG.E R30, [R2.64+0x1c] ;  /* 0x00001c06021e8981 */ /* 0x000162000c1e1900 */
        /* <DEDUP_REMOVED lines=376> */
[----:B------:R-:W-:Y:S01]  /*1d60*/  IMAD.MOV.U32 R226, RZ, RZ, RZ ;  /* 0x000000ffffe27224 */ /* 0x000fe200078e00ff */
        /* <DEDUP_REMOVED lines=10> */
[----:B------:R-:W-:-:S02]  /*1e10*/  IMAD.MOV.U32 R228, RZ, RZ, RZ ;  /* 0x000000ffffe47224 */ /* 0x000fc400078e00ff */
[----:B------:R-:W-:Y:S02]  /*1e20*/  IMAD.MOV.U32 R232, RZ, RZ, RZ ;  /* 0x000000ffffe87224 */ /* 0x000fe400078e00ff */
[----:B------:R-:W-:Y:S02]  /*1e30*/  IMAD.MOV.U32 R234, RZ, RZ, RZ ;  /* 0x000000ffffea7224 */ /* 0x000fe400078e00ff */
[----:B------:R-:W-:Y:S01]  /*1e40*/  IMAD.MOV.U32 R236, RZ, RZ, RZ ;  /* 0x000000ffffec7224 */ /* 0x000fe200078e00ff */
[----:B------:R0:W5:Y:S01]  /*1e50*/  @!P1 LDG.E R228, [R2.64+0x1a0] ;  /* 0x0001a00602e49981 */ /* 0x000162000c1e1900 */
[----:B------:R-:W-:Y:S02]  /*1e60*/  IMAD.MOV.U32 R238, RZ, RZ, RZ ;  /* 0x000000ffffee7224 */ /* 0x000fe400078e00ff */
[----:B------:R-:W-:Y:S01]  /*1e70*/  IMAD.MOV.U32 R240, RZ, RZ, RZ ;  /* 0x000000fffff07224 */ /* 0x000fe200078e00ff */
[----:B------:R0:W5:Y:S04]  /*1e80*/  @!P4 LDG.E R232, [R2.64+0x1a8] ;  /* 0x0001a80602e8c981 */ /* 0x000168000c1e1900 */
[----:B------:R0:W5:Y:S04]  /*1e90*/  @!P6 LDG.E R234, [R2.64+0x1ac] ;  /* 0x0001ac0602eae981 */ /* 0x000168000c1e1900 */
[----:B------:R0:W5:Y:S04]  /*1ea0*/  @!P5 LDG.E R236, [R2.64+0x1b0] ;  /* 0x0001b00602ecd981 */ /* 0x000168000c1e1900 */
[----:B------:R0:W5:Y:S04]  /*1eb0*/  @!P3 LDG.E R238, [R2.64+0x1b4] ;  /* 0x0001b40602eeb981 */ /* 0x000168000c1e1900 */
[----:B------:R0:W5:Y:S01]  /*1ec0*/  @!P2 LDG.E R240, [R2.64+0x1b8] ;  /* 0x0001b80602f0a981 */ /* 0x000162000c1e1900 */
[----:B------:R-:W-:-:S06]  /*1ed0*/  IMAD.MOV.U32 R230, RZ, RZ, RZ ;  /* 0x000000ffffe67224 */ /* 0x000fcc00078e00ff */
[----:B------:R0:W5:Y:S01]  /*1ee0*/  @!P0 LDG.E R230, [R2.64+0x1a4] ;  /* 0x0001a40602e68981 */ /* 0x000162000c1e1900 */
        /* <DEDUP_REMOVED lines=8> */
.L_x_641:
[----:B------:R-:W-:Y:S01]  /*1f70*/  BSSY B0, `(.L_x_633) ;  /* 0x000002d000007945 */ /* 0x000fe20003800000 */
[----:B0-----:R-:W-:Y:S01]  /*1f80*/  IMAD.MOV.U32 R5, RZ, RZ, R16 ;  /* 0x000000ffff057224 */ /* 0x001fe200078e0010 */
[----:B--2---:R-:W-:Y:S05]  /*1f90*/  @!P0 BRA `(.L_x_634) ;  /* 0x000002a000008947 */ /* 0x004fea0003800000 */
[----:B------:R-:W0:Y:S02]  /*1fa0*/  S2R R5, SR_TID.X ;  /* 0x0000000000057919 */ /* 0x000e240000002100 */
[----:B0-----:R-:W-:-:S05]  /*1fb0*/  LOP3.LUT R7, R5, 0x1f, RZ, 0xc0, !PT ;  /* 0x0000001f05077812 */ /* 0x001fca00078ec0ff */
[----:B------:R-:W-:-:S05]  /*1fc0*/  IMAD R12, R4, 0xe0, R7 ;  /* 0x000000e0040c7824 */ /* 0x000fca00078e0207 */
[----:B------:R-:W-:-:S04]  /*1fd0*/  IADD3 R2, R12, 0x70, RZ ;  /* 0x000000700c027810 */ /* 0x000fc80007ffe0ff */
[----:B------:R-:W-:Y:S02]  /*1fe0*/  IADD3 R3, P2, R9, R2, RZ ;  /* 0x0000000209037210 */ /* 0x000fe40007f5e0ff */
[C---:B------:R-:W-:Y:S02]  /*1ff0*/  ISETP.GE.AND P1, PT, R2.reuse, R8, PT ;  /* 0x000000080200720c */ /* 0x040fe40003f26270 */
[----:B------:R-:W-:Y:S02]  /*2000*/  LEA.HI.X.SX32 R6, R2, R11, 0x1, P2 ;  /* 0x0000000b02067211 */ /* 0x000fe400010f0eff */
[----:B------:R-:W-:-:S04]  /*2010*/  LEA R2, P2, R3, c[0x0][0x160], 0x2 ;  /* 0x0000580003027a11 */ /* 0x000fc800078410ff */
[----:B------:R-:W-:Y:S01]  /*2020*/  LEA.HI.X R3, R3, c[0x0][0x164], R6, 0x2, P2 ;  /* 0x0000590003037a11 */ /* 0x000fe200010f1406 */
[----:B------:R-:W-:-:S06]  /*2030*/  IMAD.MOV.U32 R6, RZ, RZ, RZ ;  /* 0x000000ffff067224 */ /* 0x000fcc00078e00ff */
[----:B------:R-:W2:Y:S01]  /*2040*/  @!P1 LDG.E R6, [R2.64] ;  /* 0x0000000602069981 */ /* 0x000ea2000c1e1900 */
[----:B------:R-:W-:-:S05]  /*2050*/  IMAD.SHL.U32 R5, R5, 0x100, RZ ;  /* 0x0000010005057824 */ /* 0x000fca00078e00ff */
[----:B------:R-:W-:-:S05]  /*2060*/  LOP3.LUT R5, R5, 0x1f00, RZ, 0xc0, !PT ;  /* 0x00001f0005057812 */ /* 0x000fca00078ec0ff */
[----:B------:R-:W-:Y:S01]  /*2070*/  IMAD.IADD R13, R5, 0x1, R4 ;  /* 0x00000001050d7824 */ /* 0x000fe200078e0204 */
[----:B------:R-:W-:-:S04]  /*2080*/  IADD3 R5, -R7, 0x6f, RZ ;  /* 0x0000006f07057810 */ /* 0x000fc80007ffe1ff */
[----:B------:R-:W-:Y:S02]  /*2090*/  LEA.HI R5, R5, 0x1, RZ, 0x1b ;  /* 0x0000000105057811 */ /* 0x000fe400078fd8ff */
[----:B------:R-:W-:Y:S02]  /*20a0*/  LEA R17, R13, 0x4b0, 0x2 ;  /* 0x000004b00d117811 */ /* 0x000fe400078e10ff */
[----:B------:R-:W-:Y:S02]  /*20b0*/  LOP3.LUT R10, R5, 0x3, RZ, 0xc0, !PT ;  /* 0x00000003050a7812 */ /* 0x000fe400078ec0ff */
[----:B------:R-:W-:Y:S02]  /*20c0*/  LOP3.LUT R5, R7, 0x20, RZ, 0xfc, !PT ;  /* 0x0000002007057812 */ /* 0x000fe400078efcff */
[----:B------:R-:W-:Y:S01]  /*20d0*/  ISETP.NE.AND P1, PT, R10, 0x1, PT ;  /* 0x000000010a00780c */ /* 0x000fe20003f25270 */
[----:B--2---:R0:W-:-:S12]  /*20e0*/  STS [R13.X4+0x64b0], R6 ;  /* 0x0064b0060d007388 */ /* 0x0041d80000004800 */
[----:B------:R-:W-:Y:S05]  /*20f0*/  @!P1 BRA `(.L_x_634) ;  /* 0x0000014000009947 */ /* 0x000fea0003800000 */
[----:B------:R-:W-:Y:S01]  /*2100*/  IADD3 R5, R12, 0x90, RZ ;  /* 0x000000900c057810 */ /* 0x000fe20007ffe0ff */
[----:B------:R-:W-:Y:S01]  /*2110*/  BSSY B2, `(.L_x_635) ;  /* 0x0000005000027945 */ /* 0x000fe20003800000 */
[----:B0-----:R-:W-:Y:S02]  /*2120*/  IMAD.MOV.U32 R6, RZ, RZ, RZ ;  /* 0x000000ffff067224 */ /* 0x001fe400078e00ff */
[----:B------:R-:W-:-:S13]  /*2130*/  ISETP.GE.AND P1, PT, R5, R8, PT ;  /* 0x000000080500720c */ /* 0x000fda0003f26270 */
[----:B------:R-:W-:Y:S05]  /*2140*/  @P1 BRA `(.L_x_636) ;  /* 0x0000001000001947 */ /* 0x000fea0003800000 */
[----:B------:R0:W5:Y:S02]  /*2150*/  LDG.E R6, [R2.64+0x80] ;  /* 0x0000800602067981 */ /* 0x000164000c1e1900 */
.L_x_636:
[----:B------:R-:W-:Y:S05]  /*2160*/  BSYNC B2 ;  /* 0x0000000000027941 */ /* 0x000fea0003800000 */
.L_x_635:
[----:B-----5:R1:W-:Y:S01]  /*2170*/  STS [R17+0xe000], R6 ;  /* 0x00e0000611007388 */ /* 0x0203e20000000800 */
[----:B------:R-:W-:Y:S02]  /*2180*/  ISETP.NE.AND P1, PT, R10, 0x2, PT ;  /* 0x000000020a00780c */ /* 0x000fe40003f25270 */
[----:B------:R-:W-:-:S11]  /*2190*/  LOP3.LUT R5, R7, 0x40, RZ, 0xfc, !PT ;  /* 0x0000004007057812 */ /* 0x000fd600078efcff */
[----:B------:R-:W-:Y:S05]  /*21a0*/  @!P1 BRA `(.L_x_634) ;  /* 0x0000009000009947 */ /* 0x000fea0003800000 */
[----:B-1----:R-:W-:Y:S01]  /*21b0*/  IADD3 R5, R12, 0xb0, RZ ;  /* 0x000000b00c057810 */ /* 0x002fe20007ffe0ff */
[----:B------:R-:W-:Y:S01]  /*21c0*/  BSSY B2, `(.L_x_637) ;  /* 0x0000005000027945 */ /* 0x000fe20003800000 */
[----:B------:R-:W-:Y:S02]  /*21d0*/  IMAD.MOV.U32 R6, RZ, RZ, RZ ;  /* 0x000000ffff067224 */ /* 0x000fe400078e00ff */
[----:B------:R-:W-:-:S13]  /*21e0*/  ISETP.GE.AND P1, PT, R5, R8, PT ;  /* 0x000000080500720c */ /* 0x000fda0003f26270 */
[----:B------:R-:W-:Y:S05]  /*21f0*/  @P1 BRA `(.L_x_638) ;  /* 0x0000001000001947 */ /* 0x000fea0003800000 */
[----:B------:R1:W5:Y:S02]  /*2200*/  LDG.E R6, [R2.64+0x100] ;  /* 0x0001000602067981 */ /* 0x000364000c1e1900 */
.L_x_638:
[----:B------:R-:W-:Y:S05]  /*2210*/  BSYNC B2 ;  /* 0x0000000000027941 */ /* 0x000fea0003800000 */
.L_x_637:
[----:B-----5:R2:W-:Y:S01]  /*2220*/  STS [R17+0x16000], R6 ;  /* 0x0160000611007388 */ /* 0x0205e20000000800 */
[----:B------:R-:W-:-:S03]  /*2230*/  LOP3.LUT R5, R7, 0x60, RZ, 0xfc, !PT ;  /* 0x0000006007057812 */ /* 0x000fc600078efcff */
.L_x_634:
[----:B-1----:R-:W-:Y:S05]  /*2240*/  BSYNC B0 ;  /* 0x0000000000007941 */ /* 0x002fea0003800000 */
.L_x_633:
[----:B0-----:R-:W0:Y:S01]  /*2250*/  S2R R2, SR_TID.X ;  /* 0x0000000000027919 */ /* 0x001e220000002100 */
[----:B------:R-:W-:Y:S01]  /*2260*/  BSSY B0, `(.L_x_639) ;  /* 0x000001f000007945 */ /* 0x000fe20003800000 */
[----:B0-----:R-:W-:-:S04]  /*2270*/  LOP3.LUT R2, R2, 0x1f, RZ, 0xc0, !PT ;  /* 0x0000001f02027812 */ /* 0x001fc800078ec0ff */
[----:B------:R-:W-:-:S04]  /*2280*/  IADD3 R2, -R2, 0x6f, RZ ;  /* 0x0000006f02027810 */ /* 0x000fc80007ffe1ff */
[----:B------:R-:W-:-:S04]  /*2290*/  SHF.R.U32.HI R2, RZ, 0x5, R2 ;  /* 0x00000005ff027819 */ /* 0x000fc80000011602 */
[----:B------:R-:W-:-:S13]  /*22a0*/  ISETP.NE.AND P1, PT, R2, 0x3, PT ;  /* 0x000000030200780c */ /* 0x000fda0003f25270 */
[----:B------:R-:W-:Y:S05]  /*22b0*/  @P1 BRA `(.L_x_640) ;  /* 0x0000019000001947 */ /* 0x000fea0003800000 */
[----:B--2---:R-:W-:Y:S01]  /*22c0*/  IMAD R6, R4, 0xe0, R5 ;  /* 0x000000e004067824 */ /* 0x004fe200078e0205 */
[----:B------:R-:W-:-:S04]  /*22d0*/  CS2R R12, SRZ ;  /* 0x00000000000c7805 */ /* 0x000fc8000001ff00 */
[C---:B------:R-:W-:Y:S02]  /*22e0*/  IADD3 R3, R6.reuse, 0x90, RZ ;  /* 0x0000009006037810 */ /* 0x040fe40007ffe0ff */
[C---:B------:R-:W-:Y:S02]  /*22f0*/  IADD3 R2, R6.reuse, 0x70, RZ ;  /* 0x0000007006027810 */ /* 0x040fe40007ffe0ff */
[----:B------:R-:W-:Y:S02]  /*2300*/  ISETP.GE.AND P2, PT, R3, R8, PT ;  /* 0x000000080300720c */ /* 0x000fe40003f46270 */
[C---:B------:R-:W-:Y:S02]  /*2310*/  IADD3 R7, R6.reuse, 0xb0, RZ ;  /* 0x000000b006077810 */ /* 0x040fe40007ffe0ff */
[----:B------:R-:W-:Y:S02]  /*2320*/  IADD3 R3, R6, 0xd0, RZ ;  /* 0x000000d006037810 */ /* 0x000fe40007ffe0ff */
[----:B------:R-:W-:-:S02]  /*2330*/  IADD3 R6, P5, R9, R2, RZ ;  /* 0x0000000209067210 */ /* 0x000fc40007fbe0ff */
[CC--:B------:R-:W-:Y:S02]  /*2340*/  ISETP.GE.AND P1, PT, R2.reuse, R8.reuse, PT ;  /* 0x000000080200720c */ /* 0x0c0fe40003f26270 */
[-C--:B------:R-:W-:Y:S02]  /*2350*/  ISETP.GE.AND P4, PT, R3, R8.reuse, PT ;  /* 0x000000080300720c */ /* 0x080fe40003f86270 */
[----:B------:R-:W-:Y:S02]  /*2360*/  ISETP.GE.AND P3, PT, R7, R8, PT ;  /* 0x000000080700720c */ /* 0x000fe40003f66270 */
[----:B------:R-:W-:Y:S02]  /*2370*/  LEA.HI.X.SX32 R3, R2, R11, 0x1, P5 ;  /* 0x0000000b02037211 */ /* 0x000fe400028f0eff */
[----:B------:R-:W-:-:S04]  /*2380*/  LEA R2, P5, R6, c[0x0][0x160], 0x2 ;  /* 0x0000580006027a11 */ /* 0x000fc800078a10ff */
[----:B------:R-:W-:Y:S02]  /*2390*/  LEA.HI.X R3, R6, c[0x0][0x164], R3, 0x2, P5 ;  /* 0x0000590006037a11 */ /* 0x000fe400028f1403 */
[----:B------:R-:W-:-:S03]  /*23a0*/  CS2R R6, SRZ ;  /* 0x0000000000067805 */ /* 0x000fc6000001ff00 */
[----:B------:R-:W2:Y:S04]  /*23b0*/  @!P3 LDG.E R13, [R2.64+0x100] ;  /* 0x00010006020db981 */ /* 0x000ea8000c1e1900 */
[----:B------:R-:W3:Y:S04]  /*23c0*/  @!P1 LDG.E R7, [R2.64] ;  /* 0x0000000602079981 */ /* 0x000ee8000c1e1900 */
[----:B------:R-:W4:Y:S04]  /*23d0*/  @!P2 LDG.E R6, [R2.64+0x80] ;  /* 0x000080060206a981 */ /* 0x000f28000c1e1900 */
[----:B------:R-:W2:Y:S01]  /*23e0*/  @!P4 LDG.E R12, [R2.64+0x180] ;  /* 0x00018006020cc981 */ /* 0x000ea2000c1e1900 */
[----:B------:R-:W-:-:S05]  /*23f0*/  IMAD R10, R5, 0x100, R4 ;  /* 0x00000100050a7824 */ /* 0x000fca00078e0204 */
[----:B------:R-:W-:Y:S01]  /*2400*/  LEA R5, R10, 0x4b0, 0x2 ;  /* 0x000004b00a057811 */ /* 0x000fe200078e10ff */
[----:B---3--:R0:W-:Y:S04]  /*2410*/  STS [R10.X4+0x64b0], R7 ;  /* 0x0064b0070a007388 */ /* 0x0081e80000004800 */
[----:B----4-:R0:W-:Y:S04]  /*2420*/  STS [R5+0xe000], R6 ;  /* 0x00e0000605007388 */ /* 0x0101e80000000800 */
[----:B--2---:R0:W-:Y:S04]  /*2430*/  STS [R5+0x16000], R13 ;  /* 0x0160000d05007388 */ /* 0x0041e80000000800 */
[----:B------:R0:W-:Y:S02]  /*2440*/  STS [R5+0x1e000], R12 ;  /* 0x01e0000c05007388 */ /* 0x0001e40000000800 */
.L_x_640:
[----:B------:R-:W-:Y:S05]  /*2450*/  BSYNC B0 ;  /* 0x0000000000007941 */ /* 0x000fea0003800000 */
.L_x_639:
[----:B------:R-:W-:-:S04]  /*2460*/  IADD3 R4, R4, 0x8, RZ ;  /* 0x0000000804047810 */ /* 0x000fc80007ffe0ff */
[----:B------:R-:W-:-:S13]  /*2470*/  ISETP.GE.U32.AND P1, PT, R4, 0x100, PT ;  /* 0x000001000400780c */ /* 0x000fda0003f26070 */
[----:B------:R-:W-:Y:S05]  /*2480*/  @!P1 BRA `(.L_x_641) ;  /* 0xfffffae000009947 */ /* 0x000fea000383ffff */
.L_x_632:
[----:B0-----:R-:W-:Y:S05]  /*2490*/  BSYNC B1 ;  /* 0x0000000000017941 */ /* 0x001fea0003800000 */
.L_x_631:
[----:B------:R-:W-:Y:S01]  /*24a0*/  ISETP.NE.AND P5, PT, R0, RZ, PT ;  /* 0x000000ff0000720c */ /* 0x000fe20003fa5270 */
[----:B------:R-:W0:Y:S01]  /*24b0*/  S2R R10, SR_LANEID ;  /* 0x00000000000a7919 */ /* 0x000e220000000000 */
[----:B------:R-:W-:Y:S01]  /*24c0*/  SHF.R.S32.HI R3, RZ, 0x1f, R0 ;  /* 0x0000001fff037819 */ /* 0x000fe20000011400 */
[----:B------:R-:W-:Y:S01]  /*24d0*/  CS2R R12, SRZ ;  /* 0x00000000000c7805 */ /* 0x000fe2000001ff00 */
[----:B------:R-:W-:Y:S01]  /*24e0*/  CS2R R244, SRZ ;  /* 0x0000000000f47805 */ /* 0x000fe2000001ff00 */
[----:B------:R-:W-:Y:S01]  /*24f0*/  CS2R R246, SRZ ;  /* 0x0000000000f67805 */ /* 0x000fe2000001ff00 */
[----:B------:R-:W-:Y:S01]  /*2500*/  LEA.HI R3, R3, R0, RZ, 0x5 ;  /* 0x0000000003037211 */ /* 0x000fe200078f28ff */
[----:B------:R-:W-:-:S03]  /*2510*/  UMOV UR5, 0x1d ;  /* 0x0000001d00057882 */ /* 0x000fc60000000000 */
[----:B------:R-:W-:-:S03]  /*2520*/  SHF.R.S32.HI R3, RZ, 0x5, R3 ;  /* 0x00000005ff037819 */ /* 0x000fc60000011403 */
[----:B------:R-:W-:Y:S02]  /*2530*/  @!P5 STS [RZ], RZ ;  /* 0x000000ffff00d388 */ /* 0x000fe40000000800 */
[----:B------:R-:W-:Y:S02]  /*2540*/  IMAD.SHL.U32 R248, R3, 0x4, RZ ;  /* 0x0000000403f87824 */ /* 0x000fe400078e00ff */
.L_x_654:
[----:B------:R-:W-:Y:S01]  /*2550*/  UMOV UR4, 0x1 ;  /* 0x0000000100047882 */ /* 0x000fe20000000000 */
[----:B------:R-:W-:Y:S01]  /*2560*/  BAR.SYNC.DEFER_BLOCKING 0x0 ;  /* 0x0000000000007b1d */ /* 0x000fe20000010000 */
[----:B------:R-:W-:-:S05]  /*2570*/  USHF.L.U32 UR4, UR4, UR5, URZ ;  /* 0x0000000504047299 */ /* 0x000fca000800063f */
[----:B------:R-:W-:Y:S01]  /*2580*/  BSSY B0, `(.L_x_642) ;  /* 0x00004b4000007945 */ /* 0x000fe20003800000 */
[----:B--2---:R-:W-:-:S04]  /*2590*/  LOP3.LUT R17, R244, UR4, RZ, 0xfc, !PT ;  /* 0x00000004f4117c12 */ /* 0x004fc8000f8efcff */
[C---:B-----5:R-:W-:Y:S02]  /*25a0*/  LOP3.LUT P4, RZ, R17.reuse, R14, RZ, 0x30, !PT ;  /* 0x0000000e11ff7212 */ /* 0x060fe400078830ff */
[C---:B------:R-:W-:Y:S02]  /*25b0*/  LOP3.LUT P6, RZ, R17.reuse, R18, RZ, 0x30, !PT ;  /* 0x0000001211ff7212 */ /* 0x040fe400078c30ff */
[----:B------:R-:W-:Y:S02]  /*25c0*/  FSEL R3, RZ, 1, P4 ;  /* 0x3f800000ff037808 */ /* 0x000fe40002000000 */
[C---:B------:R-:W-:Y:S02]  /*25d0*/  LOP3.LUT P0, RZ, R17.reuse, R20, RZ, 0x30, !PT ;  /* 0x0000001411ff7212 */ /* 0x040fe400078030ff */
[----:B------:R-:W-:Y:S01]  /*25e0*/  FSEL R2, RZ, 1, P6 ;  /* 0x3f800000ff027808 */ /* 0x000fe20003000000 */
[----:B------:R-:W-:Y:S01]  /*25f0*/  FFMA.FTZ R3, R14, R3, RZ ;  /* 0x000000030e037223 */ /* 0x000fe200000100ff */
[----:B------:R-:W-:-:S02]  /*2600*/  LOP3.LUT P1, RZ, R17, R22, RZ, 0x30, !PT ;  /* 0x0000001611ff7212 */ /* 0x000fc400078230ff */
[----:B------:R-:W-:Y:S01]  /*2610*/  FSEL R4, RZ, 1, P0 ;  /* 0x3f800000ff047808 */ /* 0x000fe20000000000 */
[----:B------:R-:W-:Y:S01]  /*2620*/  FFMA.FTZ R3, R18, R2, R3 ;  /* 0x0000000212037223 */ /* 0x000fe20000010003 */
[C---:B------:R-:W-:Y:S01]  /*2630*/  LOP3.LUT P2, RZ, R17.reuse, R24, RZ, 0x30, !PT ;  /* 0x0000001811ff7212 */ /* 0x040fe200078430ff */
[----:B------:R-:W1:Y:S01]  /*2640*/  LDS R252, [R0.X4+0x64b0] ;  /* 0x0064b00000fc7984 */ /* 0x000e620000004800 */
[----:B------:R-:W-:Y:S01]  /*2650*/  FSEL R2, RZ, 1, P1 ;  /* 0x3f800000ff027808 */ /* 0x000fe20000800000 */
[----:B------:R-:W-:Y:S01]  /*2660*/  FFMA.FTZ R3, R20, R4, R3 ;  /* 0x0000000414037223 */ /* 0x000fe20000010003 */
[C---:B------:R-:W-:Y:S01]  /*2670*/  LOP3.LUT P3, RZ, R17.reuse, R26, RZ, 0x30, !PT ;  /* 0x0000001a11ff7212 */ /* 0x040fe200078630ff */
[----:B------:R-:W2:Y:S01]  /*2680*/  LDS R153, [R0.X4+0x68b0] ;  /* 0x0068b00000997984 */ /* 0x000ea20000004800 */
[----:B------:R-:W-:Y:S01]  /*2690*/  FSEL R4, RZ, 1, P2 ;  /* 0x3f800000ff047808 */ /* 0x000fe20001000000 */
[----:B------:R-:W-:Y:S01]  /*26a0*/  FFMA.FTZ R3, R22, R2, R3 ;  /* 0x0000000216037223 */ /* 0x000fe20000010003 */
[----:B------:R-:W-:Y:S01]  /*26b0*/  SEL R83, RZ, 0x1, P4 ;  /* 0x00000001ff537807 */ /* 0x000fe20002000000 */
[----:B------:R-:W3:Y:S01]  /*26c0*/  LDS R155, [R0.X4+0x6cb0] ;  /* 0x006cb000009b7984 */ /* 0x000ee20000004800 */
[----:B------:R-:W-:Y:S01]  /*26d0*/  LOP3.LUT P4, RZ, R17, R28, RZ, 0x30, !PT ;  /* 0x0000001c11ff7212 */ /* 0x000fe200078830ff */
[----:B------:R-:W-:Y:S01]  /*26e0*/  FFMA.FTZ R3, R24, R4, R3 ;  /* 0x0000000418037223 */ /* 0x000fe20000010003 */
[----:B------:R-:W-:Y:S01]  /*26f0*/  FSEL R2, RZ, 1, P3 ;  /* 0x3f800000ff027808 */ /* 0x000fe20001800000 */
[----:B------:R-:W-:Y:S01]  /*2700*/  LDS R221, [R0.X4+0xe0b0] ;  /* 0x00e0b00000dd7984 */ /* 0x000fe20000004800 */
        /* <DEDUP_REMOVED lines=392> */
[----:B------:R-:W-:Y:S02]  /*3f90*/  FSEL R25, RZ, 1, P6 ;  /* 0x3f800000ff197808 */ /* 0x000fe40003000000 */
[----:B------:R-:W-:Y:S01]  /*3fa0*/  SEL R159, RZ, 0x4, P0 ;  /* 0x00000004ff9f7807 */ /* 0x000fe20000000000 */
[----:B------:R-:W-:Y:S01]  /*3fb0*/  FFMA.FTZ R3, R224, R5, R3 ;  /* 0x00000005e0037223 */ /* 0x000fe20000010003 */
[C---:B------:R-:W-:Y:S02]  /*3fc0*/  LOP3.LUT P0, RZ, R17.reuse, R228, RZ, 0x30, !PT ;  /* 0x000000e411ff7212 */ /* 0x040fe400078030ff */
[----:B------:R-:W-:Y:S01]  /*3fd0*/  SEL R27, RZ, 0x8, P1 ;  /* 0x00000008ff1b7807 */ /* 0x000fe20000800000 */
[----:B------:R-:W-:Y:S01]  /*3fe0*/  FFMA.FTZ R3, R226, R25, R3 ;  /* 0x00000019e2037223 */ /* 0x000fe20000010003 */
[----:B------:R-:W-:-:S02]  /*3ff0*/  LOP3.LUT P1, RZ, R17, R230, RZ, 0x30, !PT ;  /* 0x000000e611ff7212 */ /* 0x000fc400078230ff */
[----:B------:R-:W-:Y:S02]  /*4000*/  FSEL R25, RZ, 1, P0 ;  /* 0x3f800000ff197808 */ /* 0x000fe40000000000 */
[----:B------:R-:W-:Y:S02]  /*4010*/  SEL R5, RZ, 0x10, P2 ;  /* 0x00000010ff057807 */ /* 0x000fe40001000000 */
[C---:B------:R-:W-:Y:S01]  /*4020*/  LOP3.LUT P2, RZ, R17.reuse, R232, RZ, 0x30, !PT ;  /* 0x000000e811ff7212 */ /* 0x040fe200078430ff */
[----:B------:R-:W-:Y:S01]  /*4030*/  FFMA.FTZ R3, R228, R25, R3 ;  /* 0x00000019e4037223 */ /* 0x000fe20000010003 */
[----:B------:R-:W-:Y:S02]  /*4040*/  FSEL R87, RZ, 1, P1 ;  /* 0x3f800000ff577808 */ /* 0x000fe40000800000 */
[----:B------:R-:W-:Y:S02]  /*4050*/  SEL R89, RZ, 0x20, P3 ;  /* 0x00000020ff597807 */ /* 0x000fe40001800000 */
[----:B------:R-:W-:Y:S01]  /*4060*/  LOP3.LUT P3, RZ, R17, R234, RZ, 0x30, !PT ;  /* 0x000000ea11ff7212 */ /* 0x000fe200078630ff */
[----:B------:R-:W-:Y:S01]  /*4070*/  FFMA.FTZ R3, R230, R87, R3 ;  /* 0x00000057e6037223 */ /* 0x000fe20000010003 */
[----:B------:R-:W-:-:S02]  /*4080*/  FSEL R25, RZ, 1, P2 ;  /* 0x3f800000ff197808 */ /* 0x000fc40001000000 */
[----:B------:R-:W-:Y:S02]  /*4090*/  SEL R225, RZ, 0x40, P4 ;  /* 0x00000040ffe17807 */ /* 0x000fe40002000000 */
[----:B------:R-:W-:Y:S01]  /*40a0*/  FSEL R87, RZ, 1, P3 ;  /* 0x3f800000ff577808 */ /* 0x000fe20001800000 */
[----:B------:R-:W-:Y:S01]  /*40b0*/  FFMA.FTZ R3, R232, R25, R3 ;  /* 0x00000019e8037223 */ /* 0x000fe20000010003 */
[C---:B------:R-:W-:Y:S02]  /*40c0*/  LOP3.LUT P4, RZ, R17.reuse, R236, RZ, 0x30, !PT ;  /* 0x000000ec11ff7212 */ /* 0x040fe400078830ff */
[----:B------:R-:W-:Y:S01]  /*40d0*/  SEL R227, RZ, 0x80, P6 ;  /* 0x00000080ffe37807 */ /* 0x000fe20003000000 */
[----:B------:R-:W-:Y:S01]  /*40e0*/  FFMA.FTZ R3, R234, R87, R3 ;  /* 0x00000057ea037223 */ /* 0x000fe20000010003 */
[----:B------:R-:W-:Y:S02]  /*40f0*/  FSEL R25, RZ, 1, P4 ;  /* 0x3f800000ff197808 */ /* 0x000fe40002000000 */
[----:B------:R-:W-:-:S02]  /*4100*/  LOP3.LUT P6, RZ, R17, R238, RZ, 0x30, !PT ;  /* 0x000000ee11ff7212 */ /* 0x000fc400078c30ff */
[----:B------:R-:W-:Y:S01]  /*4110*/  SEL R229, RZ, 0x100, P0 ;  /* 0x00000100ffe57807 */ /* 0x000fe20000000000 */
[----:B------:R-:W-:Y:S01]  /*4120*/  FFMA.FTZ R3, R236, R25, R3 ;  /* 0x00000019ec037223 */ /* 0x000fe20000010003 */
[----:B------:R-:W-:Y:S02]  /*4130*/  FSEL R25, RZ, 1, P6 ;  /* 0x3f800000ff197808 */ /* 0x000fe40003000000 */
[C---:B------:R-:W-:Y:S02]  /*4140*/  LOP3.LUT P0, RZ, R17.reuse, R240, RZ, 0x30, !PT ;  /* 0x000000f011ff7212 */ /* 0x040fe400078030ff */
[----:B------:R-:W-:Y:S01]  /*4150*/  SEL R231, RZ, 0x200, P1 ;  /* 0x00000200ffe77807 */ /* 0x000fe20000800000 */
[----:B------:R-:W-:Y:S01]  /*4160*/  FFMA.FTZ R3, R238, R25, R3 ;  /* 0x00000019ee037223 */ /* 0x000fe20000010003 */
[----:B------:R-:W-:Y:S02]  /*4170*/  FSEL R25, RZ, 1, P0 ;  /* 0x3f800000ff197808 */ /* 0x000fe40000000000 */
[----:B------:R-:W-:-:S02]  /*4180*/  LOP3.LUT P1, RZ, R17, R242, RZ, 0x30, !PT ;  /* 0x000000f211ff7212 */ /* 0x000fc400078230ff */
[----:B------:R-:W-:Y:S01]  /*4190*/  SEL R233, RZ, 0x400, P2 ;  /* 0x00000400ffe97807 */ /* 0x000fe20001000000 */
[----:B------:R-:W-:Y:S01]  /*41a0*/  FFMA.FTZ R25, R240, R25, R3 ;  /* 0x00000019f0197223 */ /* 0x000fe20000010003 */
[----:B------:R-:W-:Y:S01]  /*41b0*/  FSEL R87, RZ, 1, P1 ;  /* 0x3f800000ff577808 */ /* 0x000fe20000800000 */
[----:B------:R-:W4:Y:S01]  /*41c0*/  LDS R3, [R0.X4+0x70b0] ;  /* 0x0070b00000037984 */ /* 0x000f220000004800 */
[C---:B-1----:R-:W-:Y:S02]  /*41d0*/  LOP3.LUT P2, RZ, R17.reuse, R252, RZ, 0x30, !PT ;  /* 0x000000fc11ff7212 */ /* 0x042fe400078430ff */
[----:B------:R-:W-:Y:S01]  /*41e0*/  SEL R235, RZ, 0x800, P3 ;  /* 0x00000800ffeb7807 */ /* 0x000fe20001800000 */
[----:B------:R-:W-:Y:S01]  /*41f0*/  FFMA.FTZ R25, R242, R87, R25 ;  /* 0x00000057f2197223 */ /* 0x000fe20000010019 */
[----:B------:R-:W-:Y:S02]  /*4200*/  FSEL R87, RZ, 1, P2 ;  /* 0x3f800000ff577808 */ /* 0x000fe40001000000 */
[----:B--2---:R-:W-:-:S02]  /*4210*/  LOP3.LUT P3, RZ, R17, R153, RZ, 0x30, !PT ;  /* 0x0000009911ff7212 */ /* 0x004fc400078630ff */
[----:B------:R-:W-:Y:S01]  /*4220*/  SEL R237, RZ, 0x1000, P4 ;  /* 0x00001000ffed7807 */ /* 0x000fe20002000000 */
[----:B------:R-:W-:Y:S01]  /*4230*/  FFMA.FTZ R25, R252, R87, R25 ;  /* 0x00000057fc197223 */ /* 0x000fe20000010019 */
[----:B------:R-:W-:Y:S01]  /*4240*/  FSEL R87, RZ, 1, P3 ;  /* 0x3f800000ff577808 */ /* 0x000fe20001800000 */
[----:B------:R-:W1:Y:S01]  /*4250*/  LDS R252, [R0.X4+0x74b0] ;  /* 0x0074b00000fc7984 */ /* 0x000e620000004800 */
[----:B---3--:R-:W-:Y:S02]  /*4260*/  LOP3.LUT P4, RZ, R17, R155, RZ, 0x30, !PT ;  /* 0x0000009b11ff7212 */ /* 0x008fe400078830ff */
[----:B------:R-:W-:Y:S01]  /*4270*/  SEL R239, RZ, 0x2000, P6 ;  /* 0x00002000ffef7807 */ /* 0x000fe20003000000 */
[----:B------:R-:W-:Y:S01]  /*4280*/  FFMA.FTZ R87, R153, R87, R25 ;  /* 0x0000005799577223 */ /* 0x000fe20000010019 */
[----:B------:R-:W-:Y:S01]  /*4290*/  FSEL R153, RZ, 1, P4 ;  /* 0x3f800000ff997808 */ /* 0x000fe20002000000 */
[----:B------:R-:W2:Y:S01]  /*42a0*/  LDS R25, [R0.X4+0x78b0] ;  /* 0x0078b00000197984 */ /* 0x000ea20000004800 */
[----:B------:R-:W-:-:S02]  /*42b0*/  SEL R241, RZ, 0x4000, P0 ;  /* 0x00004000fff17807 */ /* 0x000fc40000000000 */
[----:B------:R-:W-:Y:S01]  /*42c0*/  SEL R243, RZ, 0x8000, P1 ;  /* 0x00008000fff37807 */ /* 0x000fe20000800000 */
[----:B------:R-:W-:Y:S01]  /*42d0*/  FFMA.FTZ R153, R155, R153, R87 ;  /* 0x000000999b997223 */ /* 0x000fe20000010057 */
[----:B------:R-:W-:Y:S01]  /*42e0*/  SEL R217, RZ, 0x20000, P3 ;  /* 0x00020000ffd97807 */ /* 0x000fe20001800000 */
[----:B------:R-:W3:Y:S01]  /*42f0*/  LDS R87, [R0.X4+0x7cb0] ;  /* 0x007cb00000577984 */ /* 0x000ee20000004800 */
[----:B------:R-:W-:Y:S02]  /*4300*/  LOP3.LUT R83, R157, 0x2, R83, 0xe2, !PT ;  /* 0x000000029d537812 */ /* 0x000fe400078ee253 */
[----:B------:R-:W-:Y:S02]  /*4310*/  LOP3.LUT R149, R117, 0x2, R149, 0xe2, !PT ;  /* 0x0000000275957812 */ /* 0x000fe400078ee295 */
[----:B------:R-:W-:Y:S02]  /*4320*/  LOP3.LUT R207, R19, R207, R83, 0xfe, !PT ;  /* 0x000000cf13cf7212 */ /* 0x000fe400078efe53 */
[----:B------:R-:W-:-:S02]  /*4330*/  LOP3.LUT R209, R81, R209, R149, 0xfe, !PT ;  /* 0x000000d151d17212 */ /* 0x000fc400078efe95 */
[----:B------:R-:W-:Y:S02]  /*4340*/  LOP3.LUT R79, R79, 0x2, R51, 0xe2, !PT ;  /* 0x000000024f4f7812 */ /* 0x000fe400078ee233 */
[----:B------:R-:W-:Y:S02]  /*4350*/  LOP3.LUT R29, R85, R29, R207, 0xfe, !PT ;  /* 0x0000001d551d7212 */ /* 0x000fe400078efecf */
[----:B------:R-:W-:Y:S02]  /*4360*/  LOP3.LUT R23, R7, R23, R79, 0xfe, !PT ;  /* 0x0000001707177212 */ /* 0x000fe400078efe4f */
[----:B------:R-:W-:Y:S02]  /*4370*/  LOP3.LUT R93, R2, R93, R209, 0xfe, !PT ;  /* 0x0000005d025d7212 */ /* 0x000fe400078efed1 */
[----:B----4-:R-:W-:Y:S02]  /*4380*/  LOP3.LUT P6, RZ, R17, R3, RZ, 0x30, !PT ;  /* 0x0000000311ff7212 */ /* 0x010fe400078c30ff */
[----:B------:R-:W-:-:S02]  /*4390*/  LOP3.LUT R161, R161, R21, R23, 0xfe, !PT ;  /* 0x00000015a1a17212 */ /* 0x000fc400078efe17 */
[----:B------:R-:W-:Y:S02]  /*43a0*/  FSEL R155, RZ, 1, P6 ;  /* 0x3f800000ff9b7808 */ /* 0x000fe40003000000 */
[----:B------:R-:W-:Y:S02]  /*43b0*/  LOP3.LUT R29, R151, R29, RZ, 0xfc, !PT ;  /* 0x0000001d971d7212 */ /* 0x000fe400078efcff */
[----:B------:R-:W-:Y:S01]  /*43c0*/  LOP3.LUT R93, R147, R93, RZ, 0xfc, !PT ;  /* 0x0000005d935d7212 */ /* 0x000fe200078efcff */
[----:B------:R-:W-:Y:S01]  /*43d0*/  FFMA.FTZ R153, R3, R155, R153 ;  /* 0x0000009b03997223 */ /* 0x000fe20000010099 */
[----:B------:R-:W-:Y:S01]  /*43e0*/  LOP3.LUT R161, R119, R161, RZ, 0xfc, !PT ;  /* 0x000000a177a17212 */ /* 0x000fe200078efcff */
[----:B------:R-:W4:Y:S01]  /*43f0*/  LDS R3, [R0.X4+0x80b0] ;  /* 0x0080b00000037984 */ /* 0x000f220000004800 */
[----:B-1----:R-:W-:Y:S02]  /*4400*/  LOP3.LUT P0, RZ, R17, R252, RZ, 0x30, !PT ;  /* 0x000000fc11ff7212 */ /* 0x002fe400078030ff */
[----:B------:R-:W-:-:S02]  /*4410*/  LOP3.LUT R31, R31, R29, RZ, 0xfc, !PT ;  /* 0x0000001d1f1f7212 */ /* 0x000fc400078efcff */
[----:B------:R-:W-:Y:S02]  /*4420*/  FSEL R155, RZ, 1, P0 ;  /* 0x3f800000ff9b7808 */ /* 0x000fe40000000000 */
[----:B--2---:R-:W-:Y:S02]  /*4430*/  LOP3.LUT P1, RZ, R17, R25, RZ, 0x30, !PT ;  /* 0x0000001911ff7212 */ /* 0x004fe400078230ff */
[----:B------:R-:W-:Y:S01]  /*4440*/  LOP3.LUT R95, R95, R93, RZ, 0xfc, !PT ;  /* 0x0000005d5f5f7212 */ /* 0x000fe200078efcff */
[----:B------:R-:W-:Y:S01]  /*4450*/  FFMA.FTZ R153, R252, R155, R153 ;  /* 0x0000009bfc997223 */ /* 0x000fe20000010099 */
[----:B------:R-:W-:Y:S01]  /*4460*/  FSEL R155, RZ, 1, P1 ;  /* 0x3f800000ff9b7808 */ /* 0x000fe20000800000 */
[----:B------:R-:W1:Y:S01]  /*4470*/  LDS R252, [R0.X4+0x84b0] ;  /* 0x0084b00000fc7984 */ /* 0x000e620000004800 */
[----:B------:R-:W-:Y:S02]  /*4480*/  LOP3.LUT R163, R163, R161, RZ, 0xfc, !PT ;  /* 0x000000a1a3a37212 */ /* 0x000fe400078efcff */
[----:B------:R-:W-:Y:S01]  /*4490*/  LOP3.LUT R33, R33, R31, RZ, 0xfc, !PT ;  /* 0x0000001f21217212 */ /* 0x000fe200078efcff */
[----:B------:R-:W-:Y:S01]  /*44a0*/  FFMA.FTZ R155, R25, R155, R153 ;  /* 0x0000009b199b7223 */ /* 0x000fe20000010099 */
[----:B------:R-:W-:Y:S01]  /*44b0*/  SEL R25, RZ, 0x10000, P2 ;  /* 0x00010000ff197807 */ /* 0x000fe20001000000 */
[----:B------:R-:W2:Y:S01]  /*44c0*/  LDS R153, [R0.X4+0x88b0] ;  /* 0x0088b00000997984 */ /* 0x000ea20000004800 */
[----:B---3--:R-:W-:-:S02]  /*44d0*/  LOP3.LUT P2, RZ, R17, R87, RZ, 0x30, !PT ;  /* 0x0000005711ff7212 */ /* 0x008fc400078430ff */
[----:B------:R-:W-:Y:S02]  /*44e0*/  LOP3.LUT R97, R97, R95, RZ, 0xfc, !PT ;  /* 0x0000005f61617212 */ /* 0x000fe400078efcff */
[----:B------:R-:W-:Y:S02]  /*44f0*/  FSEL R213, RZ, 1, P2 ;  /* 0x3f800000ffd57808 */ /* 0x000fe40001000000 */
[----:B------:R-:W-:Y:S02]  /*4500*/  LOP3.LUT R165, R165, R163, RZ, 0xfc, !PT ;  /* 0x000000a3a5a57212 */ /* 0x000fe400078efcff */
[----:B------:R-:W-:Y:S01]  /*4510*/  LOP3.LUT R35, R35, R33, RZ, 0xfc, !PT ;  /* 0x0000002123237212 */ /* 0x000fe200078efcff */
[----:B------:R-:W-:Y:S01]  /*4520*/  FFMA.FTZ R155, R87, R213, R155 ;  /* 0x000000d5579b7223 */ /* 0x000fe2000001009b */
[----:B------:R-:W-:Y:S01]  /*4530*/  LOP3.LUT R99, R99, R97, RZ, 0xfc, !PT ;  /* 0x0000006163637212 */ /* 0x000fe200078efcff */
[----:B------:R-:W3:Y:S01]  /*4540*/  LDS R213, [R0.X4+0x8cb0] ;  /* 0x008cb00000d57984 */ /* 0x000ee20000004800 */
[----:B------:R-:W-:-:S02]  /*4550*/  LOP3.LUT R167, R167, R165, RZ, 0xfc, !PT ;  /* 0x000000a5a7a77212 */ /* 0x000fc400078efcff */
[----:B------:R-:W-:Y:S02]  /*4560*/  LOP3.LUT R37, R37, R35, RZ, 0xfc, !PT ;  /* 0x0000002325257212 */ /* 0x000fe400078efcff */
[----:B------:R-:W-:Y:S02]  /*4570*/  LOP3.LUT R101, R101, R99, RZ, 0xfc, !PT ;  /* 0x0000006365657212 */ /* 0x000fe400078efcff */
[----:B------:R-:W-:Y:S02]  /*4580*/  LOP3.LUT R169, R169, R167, RZ, 0xfc, !PT ;  /* 0x000000a7a9a97212 */ /* 0x000fe400078efcff */
[----:B------:R-:W-:Y:S02]  /*4590*/  LOP3.LUT R39, R39, R37, RZ, 0xfc, !PT ;  /* 0x0000002527277212 */ /* 0x000fe400078efcff */
[----:B----4-:R-:W-:Y:S02]  /*45a0*/  LOP3.LUT P3, RZ, R17, R3, RZ, 0x30, !PT ;  /* 0x0000000311ff7212 */ /* 0x010fe400078630ff */
[----:B------:R-:W-:-:S02]  /*45b0*/  LOP3.LUT R103, R103, R101, RZ, 0xfc, !PT ;  /* 0x0000006567677212 */ /* 0x000fc400078efcff */
[----:B------:R-:W-:Y:S02]  /*45c0*/  FSEL R87, RZ, 1, P3 ;  /* 0x3f800000ff577808 */ /* 0x000fe40001800000 */
[----:B------:R-:W-:Y:S02]  /*45d0*/  SEL R157, RZ, 0x800000, P3 ;  /* 0x00800000ff9d7807 */ /* 0x000fe40001800000 */
[----:B------:R-:W-:Y:S01]  /*45e0*/  LOP3.LUT R171, R171, R169, RZ, 0xfc, !PT ;  /* 0x000000a9abab7212 */ /* 0x000fe200078efcff */
[----:B------:R-:W-:Y:S01]  /*45f0*/  FFMA.FTZ R155, R3, R87, R155 ;  /* 0x00000057039b7223 */ /* 0x000fe2000001009b */
[----:B------:R-:W-:Y:S01]  /*4600*/  SEL R87, RZ, 0x40000, P4 ;  /* 0x00040000ff577807 */ /* 0x000fe20002000000 */
[----:B------:R-:W4:Y:S01]  /*4610*/  LDS R3, [R0.X4+0x90b0] ;  /* 0x0090b00000037984 */ /* 0x000f220000004800 */
[----:B-1----:R-:W-:Y:S02]  /*4620*/  LOP3.LUT P4, RZ, R17, R252, RZ, 0x30, !PT ;  /* 0x000000fc11ff7212 */ /* 0x002fe400078830ff */
[----:B------:R-:W-:-:S02]  /*4630*/  LOP3.LUT R41, R41, R39, RZ, 0xfc, !PT ;  /* 0x0000002729297212 */ /* 0x000fc400078efcff */
[----:B------:R-:W-:Y:S02]  /*4640*/  FSEL R215, RZ, 1, P4 ;  /* 0x3f800000ffd77808 */ /* 0x000fe40002000000 */
[----:B------:R-:W-:Y:S02]  /*4650*/  SEL R19, RZ, 0x1000000, P4 ;  /* 0x01000000ff137807 */ /* 0x000fe40002000000 */
[----:B------:R-:W-:Y:S01]  /*4660*/  LOP3.LUT R105, R105, R103, RZ, 0xfc, !PT ;  /* 0x0000006769697212 */ /* 0x000fe200078efcff */
[----:B------:R-:W-:Y:S01]  /*4670*/  FFMA.FTZ R252, R252, R215, R155 ;  /* 0x000000d7fcfc7223 */ /* 0x000fe2000001009b */
[----:B------:R-:W-:Y:S01]  /*4680*/  SEL R155, RZ, 0x80000, P6 ;  /* 0x00080000ff9b7807 */ /* 0x000fe20003000000 */
[----:B------:R-:W1:Y:S01]  /*4690*/  LDS R215, [R0.X4+0x94b0] ;  /* 0x0094b00000d77984 */ /* 0x000e620000004800 */
[----:B--2---:R-:W-:Y:S02]  /*46a0*/  LOP3.LUT P6, RZ, R17, R153, RZ, 0x30, !PT ;  /* 0x0000009911ff7212 */ /* 0x004fe400078c30ff */
[----:B------:R-:W-:-:S02]  /*46b0*/  LOP3.LUT R173, R173, R171, RZ, 0xfc, !PT ;  /* 0x000000abadad7212 */ /* 0x000fc400078efcff */
[----:B------:R-:W-:Y:S02]  /*46c0*/  FSEL R219, RZ, 1, P6 ;  /* 0x3f800000ffdb7808 */ /* 0x000fe40003000000 */
[----:B------:R-:W-:Y:S02]  /*46d0*/  LOP3.LUT R43, R43, R41, RZ, 0xfc, !PT ;  /* 0x000000292b2b7212 */ /* 0x000fe400078efcff */
[----:B------:R-:W-:Y:S01]  /*46e0*/  LOP3.LUT R107, R107, R105, RZ, 0xfc, !PT ;  /* 0x000000696b6b7212 */ /* 0x000fe200078efcff */
[----:B------:R-:W-:Y:S01]  /*46f0*/  FFMA.FTZ R252, R153, R219, R252 ;  /* 0x000000db99fc7223 */ /* 0x000fe200000100fc */
[----:B------:R-:W-:Y:S02]  /*4700*/  SEL R153, RZ, 0x100000, P0 ;  /* 0x00100000ff997807 */ /* 0x000fe40000000000 */
[----:B---3--:R-:W-:Y:S02]  /*4710*/  LOP3.LUT P0, RZ, R17, R213, RZ, 0x30, !PT ;  /* 0x000000d511ff7212 */ /* 0x008fe400078030ff */
[----:B------:R-:W-:-:S02]  /*4720*/  LOP3.LUT R175, R175, R173, RZ, 0xfc, !PT ;  /* 0x000000adafaf7212 */ /* 0x000fc400078efcff */
[----:B------:R-:W-:Y:S02]  /*4730*/  FSEL R219, RZ, 1, P0 ;  /* 0x3f800000ffdb7808 */ /* 0x000fe40000000000 */
[----:B------:R-:W-:Y:S02]  /*4740*/  SEL R117, RZ, 0x4000000, P0 ;  /* 0x04000000ff757807 */ /* 0x000fe40000000000 */
[----:B------:R-:W-:Y:S01]  /*4750*/  LOP3.LUT R45, R45, R43, RZ, 0xfc, !PT ;  /* 0x0000002b2d2d7212 */ /* 0x000fe200078efcff */
[----:B------:R-:W-:Y:S01]  /*4760*/  FFMA.FTZ R219, R213, R219, R252 ;  /* 0x000000dbd5db7223 */ /* 0x000fe200000100fc */
[----:B------:R-:W-:Y:S02]  /*4770*/  SEL R252, RZ, 0x200000, P1 ;  /* 0x00200000fffc7807 */ /* 0x000fe40000800000 */
[----:B------:R-:W-:Y:S02]  /*4780*/  LOP3.LUT R109, R109, R107, RZ, 0xfc, !PT ;  /* 0x0000006b6d6d7212 */ /* 0x000fe400078efcff */
[----:B------:R-:W-:-:S02]  /*4790*/  LOP3.LUT R177, R177, R175, RZ, 0xfc, !PT ;  /* 0x000000afb1b17212 */ /* 0x000fc400078efcff */
[----:B----4-:R-:W-:Y:S02]  /*47a0*/  LOP3.LUT P1, RZ, R17, R3, RZ, 0x30, !PT ;  /* 0x0000000311ff7212 */ /* 0x010fe400078230ff */
[----:B------:R-:W-:Y:S02]  /*47b0*/  LOP3.LUT R47, R47, R45, RZ, 0xfc, !PT ;  /* 0x0000002d2f2f7212 */ /* 0x000fe400078efcff */
[----:B------:R-:W-:Y:S02]  /*47c0*/  FSEL R213, RZ, 1, P1 ;  /* 0x3f800000ffd57808 */ /* 0x000fe40000800000 */
[----:B------:R-:W-:Y:S02]  /*47d0*/  SEL R149, RZ, 0x8000000, P1 ;  /* 0x08000000ff957807 */ /* 0x000fe40000800000 */
[----:B------:R-:W-:Y:S01]  /*47e0*/  LOP3.LUT R111, R111, R109, RZ, 0xfc, !PT ;  /* 0x0000006d6f6f7212 */ /* 0x000fe200078efcff */
[----:B------:R-:W-:Y:S01]  /*47f0*/  FFMA.FTZ R213, R3, R213, R219 ;  /* 0x000000d503d57223 */ /* 0x000fe200000100db */
[----:B------:R-:W-:-:S02]  /*4800*/  SEL R3, RZ, 0x400000, P2 ;  /* 0x00400000ff037807 */ /* 0x000fc40001000000 */
[----:B-1----:R-:W-:Y:S02]  /*4810*/  LOP3.LUT P2, RZ, R17, R215, RZ, 0x30, !PT ;  /* 0x000000d711ff7212 */ /* 0x002fe400078430ff */
[----:B------:R-:W-:Y:S02]  /*4820*/  LOP3.LUT R179, R179, R177, RZ, 0xfc, !PT ;  /* 0x000000b1b3b37212 */ /* 0x000fe400078efcff */
[----:B------:R-:W-:Y:S02]  /*4830*/  FSEL R219, RZ, 1, P2 ;  /* 0x3f800000ffdb7808 */ /* 0x000fe40001000000 */
[----:B------:R-:W-:Y:S02]  /*4840*/  LOP3.LUT R49, R49, R47, RZ, 0xfc, !PT ;  /* 0x0000002f31317212 */ /* 0x000fe400078efcff */
[----:B------:R-:W-:Y:S01]  /*4850*/  LOP3.LUT R113, R113, R111, RZ, 0xfc, !PT ;  /* 0x0000006f71717212 */ /* 0x000fe200078efcff */
[----:B------:R-:W-:Y:S01]  /*4860*/  FFMA.FTZ R213, R215, R219, R213 ;  /* 0x000000dbd7d57223 */ /* 0x000fe200000100d5 */
[----:B------:R-:W-:Y:S01]  /*4870*/  LOP3.LUT R181, R181, R179, RZ, 0xfc, !PT ;  /* 0x000000b3b5b57212 */ /* 0x000fe200078efcff */
[----:B------:R-:W1:Y:S01]  /*4880*/  LDS R215, [R0.X4+0x98b0] ;  /* 0x0098b00000d77984 */ /* 0x000e620000004800 */
        /* <DEDUP_REMOVED lines=20> */
[----:B-1----:R-:W-:Y:S02]  /*49d0*/  LOP3.LUT P3, RZ, R17, R215, RZ, 0x30, !PT ;  /* 0x000000d711ff7212 */ /* 0x002fe400078630ff */
[----:B------:R-:W-:Y:S02]  /*49e0*/  LOP3.LUT R139, R139, R137, RZ, 0xfc, !PT ;  /* 0x000000898b8b7212 */ /* 0x000fe400078efcff */
[----:B------:R-:W-:Y:S02]  /*49f0*/  FSEL R219, RZ, 1, P3 ;  /* 0x3f800000ffdb7808 */ /* 0x000fe40001800000 */
[----:B------:R-:W-:Y:S02]  /*4a00*/  SEL R51, RZ, 0x20000000, P3 ;  /* 0x20000000ff337807 */ /* 0x000fe40001800000 */
[----:B------:R-:W-:Y:S01]  /*4a10*/  LOP3.LUT R203, R203, R201, RZ, 0xfc, !PT ;  /* 0x000000c9cbcb7212 */ /* 0x000fe200078efcff */
[----:B------:R-:W-:Y:S01]  /*4a20*/  FFMA.FTZ R219, R215, R219, R213 ;  /* 0x000000dbd7db7223 */ /* 0x000fe200000100d5 */
[----:B------:R-:W-:Y:S01]  /*4a30*/  LOP3.LUT R141, R141, R139, RZ, 0xfc, !PT ;  /* 0x0000008b8d8d7212 */ /* 0x000fe200078efcff */
[----:B------:R-:W1:Y:S01]  /*4a40*/  LDS R215, [R0.X4+0x9cb0] ;  /* 0x009cb00000d77984 */ /* 0x000e620000004800 */
[----:B------:R-:W-:-:S02]  /*4a50*/  LOP3.LUT R205, R205, R203, RZ, 0xfc, !PT ;  /* 0x000000cbcdcd7212 */ /* 0x000fc400078efcff */
[----:B------:R-:W-:Y:S01]  /*4a60*/  LOP3.LUT R143, R143, R141, RZ, 0xfc, !PT ;  /* 0x0000008d8f8f7212 */ /* 0x000fe200078efcff */
[----:B------:R-:W2:Y:S03]  /*4a70*/  LDS R213, [R0.X4+0xa0b0] ;  /* 0x00a0b00000d57984 */ /* 0x000ea60000004800 */
[----:B------:R-:W-:Y:S02]  /*4a80*/  LOP3.LUT R145, R145, R143, RZ, 0xfc, !PT ;  /* 0x0000008f91917212 */ /* 0x000fe400078efcff */
[----:B-1----:R-:W-:-:S04]  /*4a90*/  LOP3.LUT P4, RZ, R17, R215, RZ, 0x30, !PT ;  /* 0x000000d711ff7212 */ /* 0x002fc800078830ff */
[----:B------:R-:W-:Y:S02]  /*4aa0*/  FSEL R83, RZ, 1, P4 ;  /* 0x3f800000ff537808 */ /* 0x000fe40002000000 */
[----:B------:R-:W-:-:S03]  /*4ab0*/  SEL R7, RZ, 0x40000000, P4 ;  /* 0x40000000ff077807 */ /* 0x000fc60002000000 */
[----:B------:R-:W-:Y:S01]  /*4ac0*/  FFMA.FTZ R219, R215, R83, R219 ;  /* 0x00000053d7db7223 */ /* 0x000fe200000100db */
[----:B------:R-:W-:Y:S02]  /*4ad0*/  SEL R83, RZ, 0x2000000, P6 ;  /* 0x02000000ff537807 */ /* 0x000fe40003000000 */
[----:B--2---:R-:W-:-:S04]  /*4ae0*/  LOP3.LUT P6, RZ, R17, R213, RZ, 0x30, !PT ;  /* 0x000000d511ff7212 */ /* 0x004fc800078c30ff */
[----:B------:R-:W-:-:S05]  /*4af0*/  FSEL R215, RZ, 1, P6 ;  /* 0x3f800000ffd77808 */ /* 0x000fca0003000000 */
[----:B------:R-:W-:Y:S02]  /*4b00*/  FFMA.FTZ R215, R213, R215, R219 ;  /* 0x000000d7d5d77223 */ /* 0x000fe400000100db */
[----:B------:R-:W1:Y:S02]  /*4b10*/  LDS R213, [R0.X4+0xa4b0] ;  /* 0x00a4b00000d57984 */ /* 0x000e640000004800 */
[----:B-1----:R-:W-:-:S04]  /*4b20*/  LOP3.LUT P0, RZ, R17, R213, RZ, 0x30, !PT ;  /* 0x000000d511ff7212 */ /* 0x002fc800078030ff */
[----:B------:R-:W-:-:S05]  /*4b30*/  FSEL R219, RZ, 1, P0 ;  /* 0x3f800000ffdb7808 */ /* 0x000fca0000000000 */
[----:B------:R-:W-:Y:S02]  /*4b40*/  FFMA.FTZ R215, R213, R219, R215 ;  /* 0x000000dbd5d77223 */ /* 0x000fe400000100d7 */
[----:B------:R-:W1:Y:S04]  /*4b50*/  LDS R219, [R0.X4+0xa8b0] ;  /* 0x00a8b00000db7984 */ /* 0x000e680000004800 */
[----:B------:R-:W2:Y:S01]  /*4b60*/  LDS R213, [R0.X4+0xacb0] ;  /* 0x00acb00000d57984 */ /* 0x000ea20000004800 */
[----:B-1----:R-:W-:-:S04]  /*4b70*/  LOP3.LUT P1, RZ, R17, R219, RZ, 0x30, !PT ;  /* 0x000000db11ff7212 */ /* 0x002fc800078230ff */
[----:B------:R-:W-:-:S05]  /*4b80*/  FSEL R81, RZ, 1, P1 ;  /* 0x3f800000ff517808 */ /* 0x000fca0000800000 */
[----:B------:R-:W-:Y:S01]  /*4b90*/  FFMA.FTZ R215, R219, R81, R215 ;  /* 0x00000051dbd77223 */ /* 0x000fe200000100d7 */
[----:B------:R-:W-:Y:S02]  /*4ba0*/  SEL R81, RZ, 0x10000000, P2 ;  /* 0x10000000ff517807 */ /* 0x000fe40001000000 */
[----:B--2---:R-:W-:-:S04]  /*4bb0*/  LOP3.LUT P2, RZ, R17, R213, RZ, 0x30, !PT ;  /* 0x000000d511ff7212 */ /* 0x004fc800078430ff */
[----:B------:R-:W-:-:S05]  /*4bc0*/  FSEL R219, RZ, 1, P2 ;  /* 0x3f800000ffdb7808 */ /* 0x000fca0001000000 */
[----:B------:R-:W-:Y:S02]  /*4bd0*/  FFMA.FTZ R215, R213, R219, R215 ;  /* 0x000000dbd5d77223 */ /* 0x000fe400000100d7 */
[----:B------:R-:W1:Y:S02]  /*4be0*/  LDS R213, [R0.X4+0xb0b0] ;  /* 0x00b0b00000d57984 */ /* 0x000e640000004800 */
[----:B-1----:R-:W-:-:S04]  /*4bf0*/  LOP3.LUT P3, RZ, R17, R213, RZ, 0x30, !PT ;  /* 0x000000d511ff7212 */ /* 0x002fc800078630ff */
[----:B------:R-:W-:Y:S02]  /*4c00*/  FSEL R219, RZ, 1, P3 ;  /* 0x3f800000ffdb7808 */ /* 0x000fe40001800000 */
[----:B------:R-:W-:-:S03]  /*4c10*/  SEL R85, RZ, 0x8, P3 ;  /* 0x00000008ff557807 */ /* 0x000fc60001800000 */
        /* <DEDUP_REMOVED lines=8> */
[----:B------:R-:W-:Y:S02]  /*4ca0*/  FSEL R219, RZ, 1, P6 ;  /* 0x3f800000ffdb7808 */ /* 0x000fe40003000000 */
[----:B------:R-:W-:-:S03]  /*4cb0*/  SEL R209, RZ, 0x20, P6 ;  /* 0x00000020ffd17807 */ /* 0x000fc60003000000 */
[----:B------:R-:W-:Y:S01]  /*4cc0*/  FFMA.FTZ R215, R213, R219, R215 ;  /* 0x000000dbd5d77223 */ /* 0x000fe200000100d7 */
[----:B------:R-:W-:Y:S01]  /*4cd0*/  LOP3.LUT R213, R211, 0x2, R91, 0xe2, !PT ;  /* 0x00000002d3d57812 */ /* 0x000fe200078ee25b */
[----:B------:R-:W1:Y:S01]  /*4ce0*/  LDS R219, [R0.X4+0xbcb0] ;  /* 0x00bcb00000db7984 */ /* 0x000e620000004800 */
[----:B------:R-:W-:Y:S02]  /*4cf0*/  SEL R91, RZ, 0x1, P0 ;  /* 0x00000001ff5b7807 */ /* 0x000fe40000000000 */
[----:B------:R-:W-:Y:S02]  /*4d00*/  LOP3.LUT R159, R27, R159, R213, 0xfe, !PT ;  /* 0x0000009f1b9f7212 */ /* 0x000fe400078efed5 */
[----:B------:R-:W-:Y:S02]  /*4d10*/  SEL R213, RZ, 0xffffffff, P1 ;  /* 0xffffffffffd57807 */ /* 0x000fe40000800000 */
[----:B------:R-:W-:-:S03]  /*4d20*/  LOP3.LUT R89, R89, R5, R159, 0xfe, !PT ;  /* 0x0000000559597212 */ /* 0x000fc600078efe9f */
[----:B------:R-:W-:Y:S01]  /*4d30*/  IMAD.SHL.U32 R213, R213, 0x2, RZ ;  /* 0x00000002d5d57824 */ /* 0x000fe200078e00ff */
        /* <DEDUP_REMOVED lines=8> */
[----:B-1----:R-:W-:Y:S02]  /*4dc0*/  LOP3.LUT P0, RZ, R17, R219, RZ, 0x30, !PT ;  /* 0x000000db11ff7212 */ /* 0x002fe400078030ff */
[----:B------:R-:W-:Y:S02]  /*4dd0*/  LOP3.LUT R241, R241, R239, RZ, 0xfc, !PT ;  /* 0x000000eff1f17212 */ /* 0x000fe400078efcff */
[----:B------:R-:W-:Y:S02]  /*4de0*/  FSEL R211, RZ, 1, P0 ;  /* 0x3f800000ffd37808 */ /* 0x000fe40000000000 */
[----:B------:R-:W-:-:S03]  /*4df0*/  LOP3.LUT R243, R243, R241, RZ, 0xfc, !PT ;  /* 0x000000f1f3f37212 */ /* 0x000fc600078efcff */
[----:B------:R-:W-:Y:S01]  /*4e00*/  FFMA.FTZ R215, R219, R211, R215 ;  /* 0x000000d3dbd77223 */ /* 0x000fe200000100d7 */
[----:B------:R-:W-:Y:S01]  /*4e10*/  LOP3.LUT R217, R217, R25, R243, 0xfe, !PT ;  /* 0x00000019d9d97212 */ /* 0x000fe200078efef3 */
[----:B------:R-:W1:Y:S04]  /*4e20*/  LDS R219, [R0.X4+0xc0b0] ;  /* 0x00c0b00000db7984 */ /* 0x000e680000004800 */
[----:B------:R-:W2:Y:S01]  /*4e30*/  LDS R211, [R0.X4+0xc4b0] ;  /* 0x00c4b00000d37984 */ /* 0x000ea20000004800 */
        /* <DEDUP_REMOVED lines=36> */
[----:B------:R-:W-:Y:S01]  /*5080*/  FFMA.FTZ R219, R211, R219, R215 ;  /* 0x000000dbd3db7223 */ /* 0x000fe200000100d7 */
[----:B------:R-:W-:Y:S01]  /*5090*/  SEL R211, RZ, 0x200, P3 ;  /* 0x00000200ffd37807 */ /* 0x000fe20001800000 */
[----:B------:R-:W1:Y:S01]  /*50a0*/  LDS R215, [R0.X4+0xe4b0] ;  /* 0x00e4b00000d77984 */ /* 0x000e620000004800 */
[----:B------:R-:W-:-:S04]  /*50b0*/  LOP3.LUT P3, RZ, R17, R221, RZ, 0x30, !PT ;  /* 0x000000dd11ff7212 */ /* 0x000fc800078630ff */
[----:B------:R-:W-:-:S05]  /*50c0*/  FSEL R5, RZ, 1, P3 ;  /* 0x3f800000ff057808 */ /* 0x000fca0001800000 */
[----:B------:R-:W-:Y:S01]  /*50d0*/  FFMA.FTZ R219, R221, R5, R219 ;  /* 0x00000005dddb7223 */ /* 0x000fe200000100db */
[----:B------:R-:W-:Y:S01]  /*50e0*/  SEL R5, RZ, 0x400, P4 ;  /* 0x00000400ff057807 */ /* 0x000fe20002000000 */
[----:B------:R-:W-:Y:S01]  /*50f0*/  LDS R221, [R0.X4+0xf0b0] ;  /* 0x00f0b00000dd7984 */ /* 0x000fe20000004800 */
[----:B-1----:R-:W-:-:S04]  /*5100*/  LOP3.LUT P4, RZ, R17, R215, RZ, 0x30, !PT ;  /* 0x000000d711ff7212 */ /* 0x002fc800078830ff */
[----:B------:R-:W-:-:S05]  /*5110*/  FSEL R159, RZ, 1, P4 ;  /* 0x3f800000ff9f7808 */ /* 0x000fca0002000000 */
[----:B------:R-:W-:Y:S02]  /*5120*/  FFMA.FTZ R159, R215, R159, R219 ;  /* 0x0000009fd79f7223 */ /* 0x000fe400000100db */
[----:B------:R-:W1:Y:S02]  /*5130*/  LDS R215, [R0.X4+0xe8b0] ;  /* 0x00e8b00000d77984 */ /* 0x000e640000004800 */
[----:B-1----:R-:W-:-:S04]  /*5140*/  LOP3.LUT P6, RZ, R17, R215, RZ, 0x30, !PT ;  /* 0x000000d711ff7212 */ /* 0x002fc800078c30ff */
[----:B------:R-:W-:-:S05]  /*5150*/  FSEL R219, RZ, 1, P6 ;  /* 0x3f800000ffdb7808 */ /* 0x000fca0003000000 */
[----:B------:R-:W-:Y:S02]  /*5160*/  FFMA.FTZ R159, R215, R219, R159 ;  /* 0x000000dbd79f7223 */ /* 0x000fe4000001009f */
[----:B------:R-:W1:Y:S02]  /*5170*/  LDS R215, [R0.X4+0xecb0] ;  /* 0x00ecb00000d77984 */ /* 0x000e640000004800 */
[----:B-1----:R-:W-:-:S04]  /*5180*/  LOP3.LUT P0, RZ, R17, R215, RZ, 0x30, !PT ;  /* 0x000000d711ff7212 */ /* 0x002fc800078030ff */
[----:B------:R-:W-:-:S05]  /*5190*/  FSEL R219, RZ, 1, P0 ;  /* 0x3f800000ffdb7808 */ /* 0x000fca0000000000 */
[----:B------:R-:W-:Y:S01]  /*51a0*/  FFMA.FTZ R219, R215, R219, R159 ;  /* 0x000000dbd7db7223 */ /* 0x000fe2000001009f */
[----:B------:R-:W-:Y:S01]  /*51b0*/  LOP3.LUT R215, R155, R87, R217, 0xfe, !PT ;  /* 0x000000579bd77212 */ /* 0x000fe200078efed9 */
[----:B------:R-:W1:Y:S01]  /*51c0*/  LDS R159, [R0.X4+0xf4b0] ;  /* 0x00f4b000009f7984 */ /* 0x000e620000004800 */
        /* <DEDUP_REMOVED lines=8> */
[----:B------:R-:W-:Y:S01]  /*5250*/  LDS R221, [R0.X4+0x110b0] ;  /* 0x0110b00000dd7984 */ /* 0x000fe20000004800 */
[----:B------:R-:W-:Y:S02]  /*5260*/  SEL R157, RZ, 0x20000, P6 ;  /* 0x00020000ff9d7807 */ /* 0x000fe40003000000 */
[----:B------:R-:W-:Y:S02]  /*5270*/  LOP3.LUT R215, R83, R19, R215, 0xfe, !PT ;  /* 0x0000001353d77212 */ /* 0x000fe400078efed7 */
[----:B------:R-:W-:Y:S02]  /*5280*/  SEL R83, RZ, 0x80000, P1 ;  /* 0x00080000ff537807 */ /* 0x000fe40000800000 */
[----:B------:R-:W-:-:S04]  /*5290*/  LOP3.LUT R149, R149, R117, R215, 0xfe, !PT ;  /* 0x0000007595957212 */ /* 0x000fc800078efed7 */
[----:B------:R-:W-:-:S04]  /*52a0*/  LOP3.LUT R81, R51, R81, R149, 0xfe, !PT ;  /* 0x0000005133517212 */ /* 0x000fc800078efe95 */
[----:B------:R-:W-:-:S04]  /*52b0*/  LOP3.LUT R7, R79, R7, R81, 0xfe, !PT ;  /* 0x000000074f077212 */ /* 0x000fc800078efe51 */
[----:B------:R2:W3:Y:S01]  /*52c0*/  POPC R79, R7 ;  /* 0x00000007004f7309 */ /* 0x0004e20000000000 */
[----:B-1----:R-:W-:-:S04]  /*52d0*/  LOP3.LUT P2, RZ, R17, R159, RZ, 0x30, !PT ;  /* 0x0000009f11ff7212 */ /* 0x002fc800078430ff */
[----:B------:R-:W-:-:S05]  /*52e0*/  FSEL R217, RZ, 1, P2 ;  /* 0x3f800000ffd97808 */ /* 0x000fca0001000000 */
[----:B------:R-:W-:Y:S02]  /*52f0*/  FFMA.FTZ R217, R159, R217, R219 ;  /* 0x000000d99fd97223 */ /* 0x000fe400000100db */
[----:B------:R-:W1:Y:S04]  /*5300*/  LDS R219, [R0.X4+0xf8b0] ;  /* 0x00f8b00000db7984 */ /* 0x000e680000004800 */
[----:B------:R-:W4:Y:S01]  /*5310*/  LDS R159, [R0.X4+0xfcb0] ;  /* 0x00fcb000009f7984 */ /* 0x000f220000004800 */
[----:B-1----:R-:W-:-:S04]  /*5320*/  LOP3.LUT P3, RZ, R17, R219, RZ, 0x30, !PT ;  /* 0x000000db11ff7212 */ /* 0x002fc800078630ff */
[----:B------:R-:W-:-:S05]  /*5330*/  FSEL R153, RZ, 1, P3 ;  /* 0x3f800000ff997808 */ /* 0x000fca0001800000 */
[----:B------:R-:W-:Y:S01]  /*5340*/  FFMA.FTZ R217, R219, R153, R217 ;  /* 0x00000099dbd97223 */ /* 0x000fe200000100d9 */
[----:B------:R-:W-:Y:S02]  /*5350*/  SEL R153, RZ, 0x10000, P4 ;  /* 0x00010000ff997807 */ /* 0x000fe40002000000 */
[----:B----4-:R-:W-:-:S04]  /*5360*/  LOP3.LUT P4, RZ, R17, R159, RZ, 0x30, !PT ;  /* 0x0000009f11ff7212 */ /* 0x010fc800078830ff */
[----:B------:R-:W-:-:S05]  /*5370*/  FSEL R219, RZ, 1, P4 ;  /* 0x3f800000ffdb7808 */ /* 0x000fca0002000000 */
[----:B------:R-:W-:Y:S02]  /*5380*/  FFMA.FTZ R217, R159, R219, R217 ;  /* 0x000000db9fd97223 */ /* 0x000fe400000100d9 */
[----:B------:R-:W1:Y:S04]  /*5390*/  LDS R219, [R0.X4+0x100b0] ;  /* 0x0100b00000db7984 */ /* 0x000e680000004800 */
[----:B------:R-:W4:Y:S01]  /*53a0*/  LDS R159, [R0.X4+0x104b0] ;  /* 0x0104b000009f7984 */ /* 0x000f220000004800 */
[----:B-1----:R-:W-:-:S04]  /*53b0*/  LOP3.LUT P6, RZ, R17, R219, RZ, 0x30, !PT ;  /* 0x000000db11ff7212 */ /* 0x002fc800078c30ff */
[----:B------:R-:W-:Y:S02]  /*53c0*/  FSEL R3, RZ, 1, P6 ;  /* 0x3f800000ff037808 */ /* 0x000fe40003000000 */
[----:B------:R-:W-:-:S03]  /*53d0*/  SEL R149, RZ, 0x800000, P6 ;  /* 0x00800000ff957807 */ /* 0x000fc60003000000 */
        /* <DEDUP_REMOVED lines=33> */
[----:B------:R-:W-:Y:S01]  /*55f0*/  LOP3.LUT R215, R213, 0x2, R91, 0xe2, !PT ;  /* 0x00000002d5d77812 */ /* 0x000fe200078ee25b */
[----:B------:R-:W1:Y:S01]  /*5600*/  LDS R219, [R0.X4+0x120b0] ;  /* 0x0120b00000db7984 */ /* 0x000e620000004800 */
[----:B------:R-:W-:Y:S02]  /*5610*/  SEL R91, RZ, 0x2000000, P1 ;  /* 0x02000000ff5b7807 */ /* 0x000fe40000800000 */
[----:B------:R-:W-:Y:S02]  /*5620*/  LOP3.LUT R215, R85, R27, R215, 0xfe, !PT ;  /* 0x0000001b55d77212 */ /* 0x000fe400078efed7 */
[----:B------:R-:W-:Y:S02]  /*5630*/  SEL R85, RZ, 0x4000000, P2 ;  /* 0x04000000ff557807 */ /* 0x000fe40001000000 */
[----:B------:R-:W-:Y:S02]  /*5640*/  LOP3.LUT R215, R209, R207, R215, 0xfe, !PT ;  /* 0x000000cfd1d77212 */ /* 0x000fe400078efed7 */
[----:B------:R-:W-:-:S02]  /*5650*/  SEL R209, RZ, 0x10000000, P4 ;  /* 0x10000000ffd17807 */ /* 0x000fc40002000000 */
[----:B------:R-:W-:Y:S02]  /*5660*/  LOP3.LUT R215, R21, R2, R215, 0xfe, !PT ;  /* 0x0000000215d77212 */ /* 0x000fe400078efed7 */
[----:B------:R-:W-:Y:S02]  /*5670*/  SEL R2, RZ, 0x40000000, P0 ;  /* 0x40000000ff027807 */ /* 0x000fe40000000000 */
[----:B------:R-:W-:-:S04]  /*5680*/  LOP3.LUT R211, R211, R23, R215, 0xfe, !PT ;  /* 0x00000017d3d37212 */ /* 0x000fc800078efed7 */
[----:B------:R-:W-:-:S04]  /*5690*/  LOP3.LUT R211, R89, R5, R211, 0xfe, !PT ;  /* 0x0000000559d37212 */ /* 0x000fc800078efed3 */
[----:B------:R-:W-:-:S04]  /*56a0*/  LOP3.LUT R211, R87, R25, R211, 0xfe, !PT ;  /* 0x0000001957d37212 */ /* 0x000fc800078efed3 */
[----:B------:R-:W-:-:S04]  /*56b0*/  LOP3.LUT R211, R252, R155, R211, 0xfe, !PT ;  /* 0x0000009bfcd37212 */ /* 0x000fc800078efed3 */
[----:B------:R-:W-:-:S04]  /*56c0*/  LOP3.LUT R211, R157, R153, R211, 0xfe, !PT ;  /* 0x000000999dd37212 */ /* 0x000fc800078efed3 */
[----:B------:R-:W-:-:S04]  /*56d0*/  LOP3.LUT R211, R83, R3, R211, 0xfe, !PT ;  /* 0x0000000353d37212 */ /* 0x000fc800078efed3 */
[----:B------:R-:W-:Y:S02]  /*56e0*/  LOP3.LUT R211, R159, R19, R211, 0xfe, !PT ;  /* 0x000000139fd37212 */ /* 0x000fe400078efed3 */
[----:B-1----:R-:W-:Y:S02]  /*56f0*/  LOP3.LUT P1, RZ, R17, R219, RZ, 0x30, !PT ;  /* 0x000000db11ff7212 */ /* 0x002fe400078230ff */
[----:B------:R-:W-:Y:S02]  /*5700*/  LOP3.LUT R149, R149, R117, R211, 0xfe, !PT ;  /* 0x0000007595957212 */ /* 0x000fe400078efed3 */
[----:B------:R-:W-:Y:S02]  /*5710*/  FSEL R213, RZ, 1, P1 ;  /* 0x3f800000ffd57808 */ /* 0x000fe40000800000 */
[----:B------:R-:W-:-:S03]  /*5720*/  LOP3.LUT R91, R91, R51, R149, 0xfe, !PT ;  /* 0x000000335b5b7212 */ /* 0x000fc600078efe95 */
        /* <DEDUP_REMOVED lines=8> */
[----:B----4-:R-:W-:Y:S02]  /*57b0*/  LOP3.LUT P3, RZ, R17, R213, RZ, 0x30, !PT ;  /* 0x000000d511ff7212 */ /* 0x010fe400078630ff */
[----:B------:R-:W-:Y:S02]  /*57c0*/  LOP3.LUT R85, R27, R85, R91, 0xfe, !PT ;  /* 0x000000551b557212 */ /* 0x000fe400078efe5b */
        /* <DEDUP_REMOVED lines=11> */
[----:B------:R-:W-:Y:S02]  /*5880*/  FSEL R219, RZ, 1, P6 ;  /* 0x3f800000ffdb7808 */ /* 0x000fe40003000000 */
[----:B------:R-:W-:-:S03]  /*5890*/  LOP3.LUT R207, R250, R205, RZ, 0xfc, !PT ;  /* 0x000000cdfacf7212 */ /* 0x000fc600078efcff */
[----:B------:R-:W-:Y:S01]  /*58a0*/  FFMA.FTZ R217, R213, R219, R217 ;  /* 0x000000dbd5d97223 */ /* 0x000fe200000100d9 */
[----:B------:R-:W-:Y:S01]  /*58b0*/  LOP3.LUT R209, R116, R207, RZ, 0xfc, !PT ;  /* 0x000000cf74d17212 */ /* 0x000fe200078efcff */
[----:B------:R-:W1:Y:S03]  /*58c0*/  LDS R219, [R0.X4+0x134b0] ;  /* 0x0134b00000db7984 */ /* 0x000e660000004800 */
[----:B------:R-:W-:Y:S01]  /*58d0*/  LOP3.LUT R6, R6, R209, RZ, 0xfc, !PT ;  /* 0x000000d106067212 */ /* 0x000fe200078efcff */
        /* <DEDUP_REMOVED lines=9> */
[----:B------:R2:W1:Y:S03]  /*5970*/  POPC R21, R2 ;  /* 0x0000000200157309 */ /* 0x0004660000000000 */
[----:B------:R-:W-:-:S02]  /*5980*/  FFMA.FTZ R219, R213, R219, R217 ;  /* 0x000000dbd5db7223 */ /* 0x000fc400000100d9 */
[----:B------:R-:W4:Y:S04]  /*5990*/  LDS R213, [R0.X4+0x13cb0] ;  /* 0x013cb00000d57984 */ /* 0x000f280000004800 */
[----:B------:R-:W0:Y:S01]  /*59a0*/  LDS R217, [R0.X4+0x140b0] ;  /* 0x0140b00000d97984 */ /* 0x000e220000004800 */
[----:B----4-:R-:W-:-:S04]  /*59b0*/  LOP3.LUT P2, RZ, R17, R213, RZ, 0x30, !PT ;  /* 0x000000d511ff7212 */ /* 0x010fc800078430ff */
[----:B------:R-:W-:Y:S02]  /*59c0*/  FSEL R215, RZ, 1, P2 ;  /* 0x3f800000ffd77808 */ /* 0x000fe40001000000 */
[----:B------:R-:W-:-:S03]  /*59d0*/  SEL R155, RZ, 0x40, P2 ;  /* 0x00000040ff9b7807 */ /* 0x000fc60001000000 */
[----:B------:R-:W-:Y:S01]  /*59e0*/  FFMA.FTZ R215, R213, R215, R219 ;  /* 0x000000d7d5d77223 */ /* 0x000fe200000100db */
[----:B------:R-:W-:Y:S02]  /*59f0*/  SEL R213, RZ, 0xffffffff, P3 ;  /* 0xffffffffffd57807 */ /* 0x000fe40001800000 */
[----:B0-----:R-:W-:-:S03]  /*5a00*/  LOP3.LUT P3, RZ, R17, R217, RZ, 0x30, !PT ;  /* 0x000000d911ff7212 */ /* 0x001fc600078630ff */
[----:B------:R-:W-:Y:S01]  /*5a10*/  IMAD.SHL.U32 R213, R213, 0x2, RZ ;  /* 0x00000002d5d57824 */ /* 0x000fe200078e00ff */
[----:B------:R-:W-:-:S05]  /*5a20*/  FSEL R219, RZ, 1, P3 ;  /* 0x3f800000ffdb7808 */ /* 0x000fca0001800000 */
[----:B------:R-:W-:Y:S02]  /*5a30*/  FFMA.FTZ R219, R217, R219, R215 ;  /* 0x000000dbd9db7223 */ /* 0x000fe400000100d7 */
[----:B------:R-:W0:Y:S04]  /*5a40*/  LDS R217, [R0.X4+0x144b0] ;  /* 0x0144b00000d97984 */ /* 0x000e280000004800 */
[----:B------:R-:W4:Y:S01]  /*5a50*/  LDS R215, [R0.X4+0x148b0] ;  /* 0x0148b00000d77984 */ /* 0x000f220000004800 */
[----:B0-----:R-:W-:-:S04]  /*5a60*/  LOP3.LUT P4, RZ, R17, R217, RZ, 0x30, !PT ;  /* 0x000000d911ff7212 */ /* 0x001fc800078830ff */
[----:B------:R-:W-:Y:S02]  /*5a70*/  FSEL R89, RZ, 1, P4 ;  /* 0x3f800000ff597808 */ /* 0x000fe40002000000 */
[----:B------:R-:W-:-:S03]  /*5a80*/  SEL R153, RZ, 0x100, P4 ;  /* 0x00000100ff997807 */ /* 0x000fc60002000000 */
[----:B------:R-:W-:Y:S01]  /*5a90*/  FFMA.FTZ R219, R217, R89, R219 ;  /* 0x00000059d9db7223 */ /* 0x000fe200000100db */
[----:B------:R-:W-:Y:S02]  /*5aa0*/  SEL R89, RZ, 0x8, P6 ;  /* 0x00000008ff597807 */ /* 0x000fe40003000000 */
[----:B----4-:R-:W-:-:S04]  /*5ab0*/  LOP3.LUT P6, RZ, R17, R215, RZ, 0x30, !PT ;  /* 0x000000d711ff7212 */ /* 0x010fc800078c30ff */
        /* <DEDUP_REMOVED lines=55> */
[----:B------:R-:W-:-:S05]  /*5e30*/  FSEL R211, RZ, 1, P4 ;  /* 0x3f800000ffd37808 */ /* 0x000fca0002000000 */
        /* <DEDUP_REMOVED lines=22> */
[----:B------:R-:W-:Y:S01]  /*5fa0*/  FFMA.FTZ R217, R215, R219, R217 ;  /* 0x000000dbd7d97223 */ /* 0x000fe200000100d9 */
[----:B------:R-:W-:Y:S01]  /*5fb0*/  LOP3.LUT R215, R213, 0x2, R23, 0xe2, !PT ;  /* 0x00000002d5d77812 */ /* 0x000fe200078ee217 */
[----:B------:R-:W0:Y:S01]  /*5fc0*/  LDS R219, [R0.X4+0x18cb0] ;  /* 0x018cb00000db7984 */ /* 0x000e220000004800 */
        /* <DEDUP_REMOVED lines=69> */
[----:B------:R-:W-:Y:S02]  /*6420*/  FSEL R219, RZ, 1, P2 ;  /* 0x3f800000ffdb7808 */ /* 0x000fe40001000000 */
[----:B------:R2:W0:Y:S03]  /*6430*/  POPC R19, R3 ;  /* 0x0000000300137309 */ /* 0x0004260000000000 */
        /* <DEDUP_REMOVED lines=8> */
[----:B0-----:R-:W-:-:S04]  /*64c0*/  LOP3.LUT P4, RZ, R17, R213, RZ, 0x30, !PT ;  /* 0x000000d511ff7212 */ /* 0x001fc800078830ff */
[----:B------:R-:W-:-:S05]  /*64d0*/  FSEL R219, RZ, 1, P4 ;  /* 0x3f800000ffdb7808 */ /* 0x000fca0002000000 */
[----:B------:R-:W-:Y:S01]  /*64e0*/  FFMA.FTZ R219, R213, R219, R217 ;  /* 0x000000dbd5db7223 */ /* 0x000fe200000100d9 */
[----:B------:R-:W-:Y:S01]  /*64f0*/  SEL R213, RZ, 0xffffffff, P6 ;  /* 0xffffffffffd57807 */ /* 0x000fe20003000000 */
[----:B------:R-:W0:Y:S01]  /*6500*/  LDS R217, [R0.X4+0x1c4b0] ;  /* 0x01c4b00000d97984 */ /* 0x000e220000004800 */
[----:B------:R-:W-:-:S03]  /*6510*/  LOP3.LUT P6, RZ, R17, R221, RZ, 0x30, !PT ;  /* 0x000000dd11ff7212 */ /* 0x000fc600078c30ff */
[----:B------:R-:W-:Y:S01]  /*6520*/  IMAD.SHL.U32 R213, R213, 0x2, RZ ;  /* 0x00000002d5d57824 */ /* 0x000fe200078e00ff */
[----:B------:R-:W-:Y:S02]  /*6530*/  FSEL R117, RZ, 1, P6 ;  /* 0x3f800000ff757808 */ /* 0x000fe40003000000 */
[----:B------:R-:W-:-:S03]  /*6540*/  SEL R89, RZ, 0x80, P6 ;  /* 0x00000080ff597807 */ /* 0x000fc60003000000 */
[----:B------:R-:W-:Y:S01]  /*6550*/  FFMA.FTZ R219, R221, R117, R219 ;  /* 0x00000075dddb7223 */ /* 0x000fe200000100db */
[----:B------:R-:W-:Y:S02]  /*6560*/  SEL R117, RZ, 0x4, P0 ;  /* 0x00000004ff757807 */ /* 0x000fe40000000000 */
        /* <DEDUP_REMOVED lines=100> */
[----:B------:R-:W0:Y:S03]  /*6bb0*/  LDS R219, [R0.X4+0x20cb0] ;  /* 0x020cb00000db7984 */ /* 0x000e260000004800 */
[----:B------:R-:W-:Y:S01]  /*6bc0*/  LOP3.LUT R55, R55, R53, RZ, 0xfc, !PT ;  /* 0x0000003537377212 */ /* 0x000fe200078efcff */
[----:B------:R-:W4:Y:S03]  /*6bd0*/  LDS R213, [R0.X4+0x210b0] ;  /* 0x0210b00000d57984 */ /* 0x000f260000004800 */
        /* <DEDUP_REMOVED lines=9> */
[----:B0-----:R-:W-:Y:S02]  /*6c70*/  LOP3.LUT P0, RZ, R17, R219, RZ, 0x30, !PT ;  /* 0x000000db11ff7212 */ /* 0x001fe400078030ff */
[----:B------:R-:W-:Y:S02]  /*6c80*/  LOP3.LUT R75, R75, R73, RZ, 0xfc, !PT ;  /* 0x000000494b4b7212 */ /* 0x000fe400078efcff */
[----:B------:R-:W-:Y:S02]  /*6c90*/  FSEL R89, RZ, 1, P0 ;  /* 0x3f800000ff597808 */ /* 0x000fe40000000000 */
[----:B------:R-:W-:-:S03]  /*6ca0*/  LOP3.LUT R77, R77, R75, RZ, 0xfc, !PT ;  /* 0x0000004b4d4d7212 */ /* 0x000fc600078efcff */
[----:B------:R-:W-:Y:S01]  /*6cb0*/  FFMA.FTZ R217, R219, R89, R217 ;  /* 0x00000059dbd97223 */ /* 0x000fe200000100d9 */
[----:B------:R-:W-:Y:S02]  /*6cc0*/  SEL R89, RZ, 0x200000, P1 ;  /* 0x00200000ff597807 */ /* 0x000fe40000800000 */
[----:B----4-:R-:W-:Y:S02]  /*6cd0*/  LOP3.LUT P1, RZ, R17, R213, RZ, 0x30, !PT ;  /* 0x000000d511ff7212 */ /* 0x010fe400078230ff */
[----:B------:R-:W-:Y:S02]  /*6ce0*/  LOP3.LUT R27, R89, R27, R91, 0xfe, !PT ;  /* 0x0000001b591b7212 */ /* 0x000fe400078efe5b */
[----:B------:R-:W-:Y:S02]  /*6cf0*/  FSEL R219, RZ, 1, P1 ;  /* 0x3f800000ffdb7808 */ /* 0x000fe40000800000 */
[----:B------:R-:W-:-:S03]  /*6d00*/  LOP3.LUT R4, R4, R77, RZ, 0xfc, !PT ;  /* 0x0000004d04047212 */ /* 0x000fc600078efcff */
        /* <DEDUP_REMOVED lines=10> */
[----:B------:R-:W-:Y:S01]  /*6db0*/  FSEL R219, RZ, 1, P3 ;  /* 0x3f800000ffdb7808 */ /* 0x000fe20001800000 */
[----:B------:R2:W0:Y:S04]  /*6dc0*/  POPC R23, R4 ;  /* 0x0000000400177309 */ /* 0x0004280000000000 */
        /* <DEDUP_REMOVED lines=8> */
[----:B0-----:R-:W-:Y:S02]  /*6e50*/  LOP3.LUT P6, RZ, R17, R213, RZ, 0x30, !PT ;  /* 0x000000d511ff7212 */ /* 0x001fe400078c30ff */
[----:B------:R-:W-:Y:S02]  /*6e60*/  LOP3.LUT R252, R252, R5, R25, 0xfe, !PT ;  /* 0x00000005fcfc7212 */ /* 0x000fe400078efe19 */
[----:B------:R-:W-:Y:S02]  /*6e70*/  FSEL R17, RZ, 1, P6 ;  /* 0x3f800000ff117808 */ /* 0x000fe40003000000 */
[----:B------:R-:W-:Y:S02]  /*6e80*/  SEL R25, RZ, 0x8000000, P1 ;  /* 0x08000000ff197807 */ /* 0x000fe40000800000 */
[----:B------:R-:W-:Y:S01]  /*6e90*/  ISETP.NE.AND P1, PT, R10, RZ, PT ;  /* 0x000000ff0a00720c */ /* 0x000fe20003f25270 */
[----:B------:R-:W-:Y:S01]  /*6ea0*/  FFMA.FTZ R217, R213, R17, R217 ;  /* 0x00000011d5d97223 */ /* 0x000fe200000100d9 */
[----:B------:R-:W-:-:S02]  /*6eb0*/  SEL R17, RZ, 0x4000000, P0 ;  /* 0x04000000ff117807 */ /* 0x000fc40000000000 */
[----:B------:R-:W-:Y:S02]  /*6ec0*/  LOP3.LUT R5, R118, R145, RZ, 0xfc, !PT ;  /* 0x0000009176057212 */ /* 0x000fe400078efcff */
[----:B------:R-:W0:Y:S01]  /*6ed0*/  SHFL.DOWN P0, R213, R217, 0x1, 0x1f ;  /* 0x08201f00d9d57f89 */ /* 0x000e220000000000 */
[----:B------:R-:W-:Y:S01]  /*6ee0*/  LOP3.LUT R17, R25, R17, R252, 0xfe, !PT ;  /* 0x0000001119117212 */ /* 0x000fe200078efefc */
[----:B------:R2:W4:Y:S01]  /*6ef0*/  POPC R27, R5 ;  /* 0x00000005001b7309 */ /* 0x0005220000000000 */
[----:B------:R-:W-:-:S04]  /*6f00*/  SEL R25, RZ, 0x20000000, P3 ;  /* 0x20000000ff197807 */ /* 0x000fc80001800000 */
[----:B------:R-:W-:-:S03]  /*6f10*/  LOP3.LUT R17, R25, R116, R17, 0xfe, !PT ;  /* 0x0000007419117212 */ /* 0x000fc600078efe11 */
[----:B------:R2:W1:Y:S01]  /*6f20*/  POPC R252, R6 ;  /* 0x0000000600fc7309 */ /* 0x0004620000000000 */
        /* <DEDUP_REMOVED lines=14> */
[----:B-1234-:R-:W0:Y:S04]  /*7010*/  LDS R25, [0x1c] ;  /* 0x00001c00ff197984 */ /* 0x01ee280000000800 */
        /* <DEDUP_REMOVED lines=10> */
.L_x_643:
[----:B-1234-:R-:W-:Y:S05]  /*70c0*/  BSYNC B0 ;  /* 0x0000000000007941 */ /* 0x01efea0003800000 */
.L_x_642:
        /* <DEDUP_REMOVED lines=9> */
[----:B------:R-:W-:Y:S03]  /*7160*/  BAR.SYNC.DEFER_BLOCKING 0x0 ;  /* 0x0000000000007b1d */ /* 0x000fe60000010000 */
[----:B------:R-:W-:-:S03]  /*7170*/  LEA R17, R21, 0x10, 0x2 ;  /* 0x0000001015117811 */ /* 0x000fc600078e10ff */
[----:B------:R1:W-:Y:S01]  /*7180*/  STL.64 [R1+0x10], R2 ;  /* 0x0000100201007387 */ /* 0x0003e20000100a00 */
[----:B0-----:R-:W-:-:S03]  /*7190*/  IADD3 R16, R16, R19, R252 ;  /* 0x0000001310107210 */ /* 0x001fc60007ffe0fc */
        /* <DEDUP_REMOVED lines=26> */
.L_x_658:
        /* <DEDUP_REMOVED lines=14> */
.L_x_659:
        /* <DEDUP_REMOVED lines=25> */
.L_x_645:
[----:B-1----:R-:W-:Y:S05]  /*75b0*/  BSYNC B0 ;  /* 0x0000000000007941 */ /* 0x002fea0003800000 */
.L_x_644:
        /* <DEDUP_REMOVED lines=17> */
.L_x_648:
[----:B01----:R-:W-:Y:S01]  /*76d0*/  UMOV UR4, 0x1 ;  /* 0x0000000100047882 */ /* 0x003fe20000000000 */
[----:B------:R-:W0:Y:S01]  /*76e0*/  S2R R7, SR_TID.X ;  /* 0x0000000000077919 */ /* 0x000e220000002100 */
[----:B------:R-:W-:Y:S01]  /*76f0*/  USHF.L.U32 UR4, UR4, UR5, URZ ;  /* 0x0000000504047299 */ /* 0x000fe2000800063f */
[----:B------:R-:W-:Y:S01]  /*7700*/  PRMT R2, R47, 0x9910, RZ ;  /* 0x000099102f027816 */ /* 0x000fe200000000ff */
[----:B------:R-:W-:-:S04]  /*7710*/  IMAD.MOV.U32 R116, RZ, RZ, RZ ;  /* 0x000000ffff747224 */ /* 0x000fc800078e00ff */
[----:B------:R-:W-:-:S04]  /*7720*/  LOP3.LUT R3, R244, UR4, RZ, 0xfc, !PT ;  /* 0x00000004f4037c12 */ /* 0x000fc8000f8efcff */
[C---:B------:R-:W-:Y:S02]  /*7730*/  LOP3.LUT P1, RZ, R3.reuse, R14, RZ, 0x30, !PT ;  /* 0x0000000e03ff7212 */ /* 0x040fe400078230ff */
[----:B------:R-:W-:Y:S02]  /*7740*/  LOP3.LUT P2, RZ, R3, R18, RZ, 0x30, !PT ;  /* 0x0000001203ff7212 */ /* 0x000fe400078430ff */
[----:B------:R-:W-:Y:S02]  /*7750*/  ISETP.GT.U32.OR P1, PT, R17, 0xbff, P1 ;  /* 0x00000bff1100780c */ /* 0x000fe40000f24470 */
[C---:B------:R-:W-:Y:S02]  /*7760*/  LOP3.LUT P3, RZ, R3.reuse, R20, RZ, 0x30, !PT ;  /* 0x0000001403ff7212 */ /* 0x040fe400078630ff */
[C---:B------:R-:W-:Y:S02]  /*7770*/  LOP3.LUT P4, RZ, R3.reuse, R22, RZ, 0x30, !PT ;  /* 0x0000001603ff7212 */ /* 0x040fe400078830ff */
[----:B------:R-:W-:-:S02]  /*7780*/  LOP3.LUT P6, RZ, R3, R24, RZ, 0x30, !PT ;  /* 0x0000001803ff7212 */ /* 0x000fc400078c30ff */
[----:B------:R-:W-:-:S05]  /*7790*/  LOP3.LUT P0, RZ, R3, R26, RZ, 0x30, !PT ;  /* 0x0000001a03ff7212 */ /* 0x000fca00078030ff */
[----:B0-----:R-:W-:-:S05]  /*77a0*/  @!P1 IMAD R15, R7, 0xe0, RZ ;  /* 0x000000e0070f9824 */ /* 0x001fca00078e02ff */
[----:B------:R0:W-:Y:S02]  /*77b0*/  @!P1 STS.64 [R17.X8+0x4b0], R14 ;  /* 0x0004b00e11009388 */ /* 0x0001e40000008a00 */
[----:B0-----:R-:W-:Y:S01]  /*77c0*/  @!P1 IADD3 R17, R17, 0x1, RZ ;  /* 0x0000000111119810 */ /* 0x001fe20007ffe0ff */
[----:B------:R-:W-:Y:S01]  /*77d0*/  @!P1 IMAD.MOV.U32 R14, RZ, RZ, RZ ;  /* 0x000000ffff0e9224 */ /* 0x000fe200078e00ff */
[----:B------:R-:W-:Y:S02]  /*77e0*/  LOP3.LUT P1, RZ, R29, 0x40, RZ, 0xc0, !PT ;  /* 0x000000401dff7812 */ /* 0x000fe4000782c0ff */
[----:B------:R-:W-:-:S13]  /*77f0*/  ISETP.GT.U32.OR P2, PT, R17, 0xbff, P2 ;  /* 0x00000bff1100780c */ /* 0x000fda0001744470 */
[----:B------:R-:W-:-:S05]  /*7800*/  @!P2 IADD3 R19, R15, 0x1, RZ ;  /* 0x000000010f13a810 */ /* 0x000fca0007ffe0ff */
        /* <DEDUP_REMOVED lines=28> */
[----:B------:R-:W-:-:S13]  /*79d0*/  ISETP.GT.U32.OR P1, PT, R17, 0xbff, !P1 ;  /* 0x00000bff1100780c */ /* 0x000fda0004f24470 */
        /* <DEDUP_REMOVED lines=22> */
[----:B------:R-:W-:Y:S02]  /*7b40*/  ISETP.GT.AND P4, PT, R2, -0x1, PT ;  /* 0xffffffff0200780c */ /* 0x000fe40003f84270 */
[----:B------:R-:W-:Y:S02]  /*7b50*/  ISETP.GT.U32.OR P6, PT, R17, 0xbff, !P6 ;  /* 0x00000bff1100780c */ /* 0x000fe400077c4470 */
[----:B------:R-:W-:-:S11]  /*7b60*/  PRMT R2, R111, 0x9910, RZ ;  /* 0x000099106f027816 */ /* 0x000fd600000000ff */
        /* <DEDUP_REMOVED lines=95> */
[----:B------:R-:W-:-:S13]  /*8160*/  ISETP.GT.U32.OR P3, PT, R17, 0xbff, !P3 ;  /* 0x00000bff1100780c */ /* 0x000fda0005f64470 */
[----:B------:R-:W-:-:S05]  /*8170*/  @!P3 IADD3 R69, R15, 0x1a, RZ ;  /* 0x0000001a0f45b810 */ /* 0x000fca0007ffe0ff */
[----:B------:R0:W-:Y:S02]  /*8180*/  @!P3 STS.64 [R17.X8+0x4b0], R68 ;  /* 0x0004b0441100b388 */ /* 0x0001e40000008a00 */
[----:B0-----:R-:W-:Y:S01]  /*8190*/  @!P3 IADD3 R17, R17, 0x1, RZ ;  /* 0x000000011111b810 */ /* 0x001fe20007ffe0ff */
[----:B------:R-:W-:Y:S01]  /*81a0*/  @!P3 IMAD.MOV.U32 R68, RZ, RZ, RZ ;  /* 0x000000ffff44b224 */ /* 0x000fe200078e00ff */
[----:B------:R-:W-:Y:S02]  /*81b0*/  LOP3.LUT P3, RZ, R3, R80, RZ, 0x30, !PT ;  /* 0x0000005003ff7212 */ /* 0x000fe400078630ff */
        /* <DEDUP_REMOVED lines=24> */
[----:B------:R-:W-:-:S13]  /*8340*/  ISETP.GT.U32.OR P2, PT, R17, 0xbff, P2 ;  /* 0x00000bff1100780c */ /* 0x000fda0001744470 */
        /* <DEDUP_REMOVED lines=356> */
[----:B------:R-:W-:-:S11]  /*9990*/  LEA R6, R7, 0x4b0, 0x2 ;  /* 0x000004b007067811 */ /* 0x000fd600078e10ff */
        /* <DEDUP_REMOVED lines=99> */
[----:B------:R-:W-:-:S03]  /*9fd0*/  @!P6 IMAD.MOV.U32 R232, RZ, RZ, RZ ;  /* 0x000000ffffe8e224 */ /* 0x000fc600078e00ff */
        /* <DEDUP_REMOVED lines=20> */
[----:B------:R-:W-:-:S13]  /*a120*/  ISETP.GT.U32.OR P4, PT, R17, 0xbff, P4 ;  /* 0x00000bff1100780c */ /* 0x000fda0002784470 */
[----:B------:R-:W-:-:S05]  /*a130*/  @!P4 IADD3 R243, R15, 0x6f, RZ ;  /* 0x0000006f0ff3c810 */ /* 0x000fca0007ffe0ff */
[----:B------:R0:W-:Y:S02]  /*a140*/  @!P4 STS.64 [R17.X8+0x4b0], R242 ;  /* 0x0004b0f21100c388 */ /* 0x0001e40000008a00 */
[----:B0-----:R-:W-:Y:S01]  /*a150*/  @!P4 IADD3 R17, R17, 0x1, RZ ;  /* 0x000000011111c810 */ /* 0x001fe20007ffe0ff */
[----:B------:R-:W-:Y:S02]  /*a160*/  @!P4 IMAD.MOV.U32 R242, RZ, RZ, RZ ;  /* 0x000000fffff2c224 */ /* 0x000fe400078e00ff */
.L_x_650:
        /* <DEDUP_REMOVED lines=16> */
[C---:B------:R-:W-:Y:S02]  /*a270*/  LOP3.LUT P1, RZ, R118.reuse, R4, RZ, 0xc0, !PT ;  /* 0x0000000476ff7212 */ /* 0x040fe4000782c0ff */
[----:B------:R-:W-:Y:S02]  /*a280*/  ISETP.GT.U32.OR P0, PT, R17, 0xbff, !P0 ;  /* 0x00000bff1100780c */ /* 0x000fe40004704470 */
[----:B------:R-:W-:-:S11]  /*a290*/  LOP3.LUT P2, RZ, R118, R19, RZ, 0xc0, !PT ;  /* 0x0000001376ff7212 */ /* 0x000fd6000784c0ff */
[----:B------:R-:W0:Y:S01]  /*a2a0*/  @!P0 LDS R2, [R21+0x6000] ;  /* 0x0060000015028984 */ /* 0x000e220000000800 */
[----:B------:R-:W-:-:S05]  /*a2b0*/  @!P0 IMAD R3, R7, 0xe0, R116 ;  /* 0x000000e007038824 */ /* 0x000fca00078e0274 */
[----:B------:R-:W-:-:S05]  /*a2c0*/  @!P0 IADD3 R3, R3, 0x70, RZ ;  /* 0x0000007003038810 */ /* 0x000fca0007ffe0ff */
[----:B0-----:R0:W-:Y:S04]  /*a2d0*/  @!P0 STS.64 [R17.X8+0x4b0], R2 ;  /* 0x0004b00211008388 */ /* 0x0011e80000008a00 */
[----:B------:R-:W-:Y:S01]  /*a2e0*/  @!P0 STS [R21+0x6000], RZ ;  /* 0x006000ff15008388 */ /* 0x000fe20000000800 */
[----:B0-----:R-:W-:Y:S02]  /*a2f0*/  @!P0 IADD3 R17, R17, 0x1, RZ ;  /* 0x0000000111118810 */ /* 0x001fe40007ffe0ff */
[----:B------:R-:W-:Y:S02]  /*a300*/  IADD3 R3, R116, 0x13, RZ ;  /* 0x0000001374037810 */ /* 0x000fe40007ffe0ff */
[----:B------:R-:W-:Y:S02]  /*a310*/  ISETP.GT.U32.OR P1, PT, R17, 0xbff, !P1 ;  /* 0x00000bff1100780c */ /* 0x000fe40004f24470 */
[----:B------:R-:W-:-:S04]  /*a320*/  LOP3.LUT R3, R3, 0x1b, RZ, 0xc0, !PT ;  /* 0x0000001b03037812 */ /* 0x000fc800078ec0ff */
[----:B------:R-:W-:-:S07]  /*a330*/  SHF.L.U32 R19, R250, R3, RZ ;  /* 0x00000003fa137219 */ /* 0x000fce00000006ff */
        /* <DEDUP_REMOVED lines=8> */
[----:B------:R-:W-:-:S02]  /*a3c0*/  LOP3.LUT P2, RZ, R118, R19, RZ, 0xc0, !PT ;  /* 0x0000001376ff7212 */ /* 0x000fc4000784c0ff */
[----:B------:R-:W-:-:S04]  /*a3d0*/  LOP3.LUT R5, R5, 0x1c, RZ, 0xc0, !PT ;  /* 0x0000001c05057812 */ /* 0x000fc800078ec0ff */
[----:B------:R-:W-:-:S05]  /*a3e0*/  SHF.L.U32 R19, R250, R5, RZ ;  /* 0x00000005fa137219 */ /* 0x000fca00000006ff */
        /* <DEDUP_REMOVED lines=31> */
[----:B------:R-:W-:-:S09]  /*a5e0*/  SHF.L.W.U32 R19, R250, R3, RZ ;  /* 0x00000003fa137219 */ /* 0x000fd20000000eff */
[----:B------:R-:W0:Y:S01]  /*a5f0*/  @!P1 LDS R4, [R21+0x7400] ;  /* 0x0074000015049984 */ /* 0x000e220000000800 */
[----:B------:R-:W-:-:S05]  /*a600*/  @!P1 IMAD R23, R7, 0xe0, R116 ;  /* 0x000000e007179824 */ /* 0x000fca00078e0274 */
[----:B------:R-:W-:-:S05]  /*a610*/  @!P1 IADD3 R5, R23, 0x75, RZ ;  /* 0x0000007517059810 */ /* 0x000fca0007ffe0ff */
[----:B0-----:R0:W-:Y:S04]  /*a620*/  @!P1 STS.64 [R17.X8+0x4b0], R4 ;  /* 0x0004b00411009388 */ /* 0x0011e80000008a00 */
[----:B------:R-:W-:Y:S01]  /*a630*/  @!P1 STS [R21+0x7400], RZ ;  /* 0x007400ff15009388 */ /* 0x000fe20000000800 */
[----:B0-----:R-:W-:-:S04]  /*a640*/  @!P1 IADD3 R17, R17, 0x1, RZ ;  /* 0x0000000111119810 */ /* 0x001fc80007ffe0ff */
[----:B------:R-:W-:Y:S02]  /*a650*/  ISETP.GT.U32.OR P0, PT, R17, 0xbff, !P2 ;  /* 0x00000bff1100780c */ /* 0x000fe40005704470 */
[----:B------:R-:W-:-:S11]  /*a660*/  LOP3.LUT P2, RZ, R118, R19, RZ, 0xc0, !PT ;  /* 0x0000001376ff7212 */ /* 0x000fd6000784c0ff */
[----:B------:R-:W0:Y:S01]  /*a670*/  @!P0 LDS R2, [R21+0x7800] ;  /* 0x0078000015028984 */ /* 0x000e220000000800 */
[----:B------:R-:W-:-:S05]  /*a680*/  @!P0 IMAD R23, R7, 0xe0, R116 ;  /* 0x000000e007178824 */ /* 0x000fca00078e0274 */
[----:B------:R-:W-:-:S05]  /*a690*/  @!P0 IADD3 R3, R23, 0x76, RZ ;  /* 0x0000007617038810 */ /* 0x000fca0007ffe0ff */
[----:B0-----:R0:W-:Y:S04]  /*a6a0*/  @!P0 STS.64 [R17.X8+0x4b0], R2 ;  /* 0x0004b00211008388 */ /* 0x0011e80000008a00 */
[----:B------:R-:W-:Y:S01]  /*a6b0*/  @!P0 STS [R21+0x7800], RZ ;  /* 0x007800ff15008388 */ /* 0x000fe20000000800 */
[----:B0-----:R-:W-:-:S04]  /*a6c0*/  @!P0 IADD3 R17, R17, 0x1, RZ ;  /* 0x0000000111118810 */ /* 0x001fc80007ffe0ff */
[----:B------:R-:W-:-:S13]  /*a6d0*/  ISETP.GT.U32.OR P1, PT, R17, 0xbff, !P2 ;  /* 0x00000bff1100780c */ /* 0x000fda0005724470 */
[----:B------:R-:W0:Y:S01]  /*a6e0*/  @!P1 LDS R4, [R21+0x7c00] ;  /* 0x007c000015049984 */ /* 0x000e220000000800 */
[----:B------:R-:W-:Y:S01]  /*a6f0*/  @!P1 IMAD R5, R7, 0xe0, R116 ;  /* 0x000000e007059824 */ /* 0x000fe200078e0274 */
[----:B------:R-:W-:-:S04]  /*a700*/  IADD3 R116, R116, 0x8, RZ ;  /* 0x0000000874747810 */ /* 0x000fc80007ffe0ff */
[----:B------:R-:W-:Y:S02]  /*a710*/  @!P1 IADD3 R5, R5, 0x77, RZ ;  /* 0x0000007705059810 */ /* 0x000fe40007ffe0ff */
[----:B------:R-:W-:-:S03]  /*a720*/  ISETP.NE.AND P0, PT, R116, 0x70, PT ;  /* 0x000000707400780c */ /* 0x000fc60003f05270 */
[----:B0-----:R0:W-:Y:S04]  /*a730*/  @!P1 STS.64 [R17.X8+0x4b0], R4 ;  /* 0x0004b00411009388 */ /* 0x0011e80000008a00 */
[----:B------:R1:W-:Y:S01]  /*a740*/  @!P1 STS [R21+0x7c00], RZ ;  /* 0x007c00ff15009388 */ /* 0x0003e20000000800 */
[----:B0-----:R-:W-:-:S05]  /*a750*/  @!P1 IADD3 R17, R17, 0x1, RZ ;  /* 0x0000000111119810 */ /* 0x001fca0007ffe0ff */
[----:B-1----:R-:W-:Y:S05]  /*a760*/  @P0 BRA `(.L_x_650) ;  /* 0xfffffa0000000947 */ /* 0x002fea000383ffff */
.L_x_649:
[----:B------:R-:W-:-:S05]  /*a770*/  FADD.FTZ R2, R13, -c[0x0][0x1b4] ;  /* 0x80006d000d027621 */ /* 0x000fca0000010000 */
        /* <DEDUP_REMOVED lines=10> */
[----:B------:R-:W0:Y:S01]  /*a820*/  S2R R2, SR_TID.X ;  /* 0x0000000000027919 */ /* 0x000e220000002100 */
[----:B------:R-:W-:-:S04]  /*a830*/  ISETP.NE.AND P0, PT, R245, RZ, PT ;  /* 0x000000fff500720c */ /* 0x000fc80003f05270 */
[----:B------:R-:W-:Y:S01]  /*a840*/  SEL R244, R244, R245, !P0 ;  /* 0x000000f5f4f47207 */ /* 0x000fe20004000000 */
[----:B------:R-:W-:Y:S01]  /*a850*/  IMAD.MOV.U32 R245, RZ, RZ, RZ ;  /* 0x000000fffff57224 */ /* 0x000fe200078e00ff */
[----:B0-----:R-:W-:-:S04]  /*a860*/  ISETP.NE.AND P1, PT, R2, RZ, PT ;  /* 0x000000ff0200720c */ /* 0x001fc80003f25270 */
[----:B------:R-:W-:-:S09]  /*a870*/  FSEL R246, R13, R246, !P1 ;  /* 0x000000f60df67208 */ /* 0x000fd20004800000 */
[----:B------:R-:W0:Y:S01]  /*a880*/  @!P1 LDS R247, [RZ] ;  /* 0x00000000fff79984 */ /* 0x000e220000000800 */
[----:B------:R-:W-:Y:S05]  /*a890*/  BRA `(.L_x_653) ;  /* 0x000000a000007947 */ /* 0x000fea0003800000 */
.L_x_652:
[----:B------:R-:W0:Y:S01]  /*a8a0*/  S2R R2, SR_TID.X ;  /* 0x0000000000027919 */ /* 0x000e220000002100 */
[----:B------:R-:W-:Y:S02]  /*a8b0*/  UMOV UR4, 0x1 ;  /* 0x0000000100047882 */ /* 0x000fe40000000000 */
[----:B------:R-:W-:-:S06]  /*a8c0*/  USHF.L.U32 UR4, UR4, UR5, URZ ;  /* 0x0000000504047299 */ /* 0x000fcc000800063f */
[----:B------:R-:W-:-:S05]  /*a8d0*/  LOP3.LUT R244, R244, UR4, RZ, 0xfc, !PT ;  /* 0x00000004f4f47c12 */ /* 0x000fca000f8efcff */
[----:B------:R-:W-:Y:S01]  /*a8e0*/  IMAD.MOV.U32 R245, RZ, RZ, R244 ;  /* 0x000000fffff57224 */ /* 0x000fe200078e00f4 */
[----:B0-----:R-:W-:-:S13]  /*a8f0*/  ISETP.NE.AND P0, PT, R2, RZ, PT ;  /* 0x000000ff0200720c */ /* 0x001fda0003f05270 */
[----:B------:R0:W-:Y:S01]  /*a900*/  @!P0 STS [RZ], R247 ;  /* 0x000000f7ff008388 */ /* 0x0001e20000000800 */
[----:B------:R-:W-:Y:S02]  /*a910*/  @!P0 IMAD.MOV.U32 R12, RZ, RZ, R247 ;  /* 0x000000ffff0c8224 */ /* 0x000fe400078e00f7 */
[----:B------:R-:W-:Y:S02]  /*a920*/  @!P0 IMAD.MOV.U32 R13, RZ, RZ, R246 ;  /* 0x000000ffff0d8224 */ /* 0x000fe400078e00f6 */
[----:B------:R-:W-:Y:S02]  /*a930*/  @!P0 IMAD.MOV.U32 R245, RZ, RZ, R244 ;  /* 0x000000fffff58224 */ /* 0x000fe400078e00f4 */
.L_x_653:
[----:B------:R-:W-:Y:S01]  /*a940*/  UIADD3 UR5, UR5, -0x1, URZ ;  /* 0xffffffff05057890 */ /* 0x000fe2000fffe03f */
[----:B0-----:R-:W-:Y:S05]  /*a950*/  BRA `(.L_x_654) ;  /* 0xffff7bf000007947 */ /* 0x001fea000383ffff */
.L_x_651:
        /* <DEDUP_REMOVED lines=16> */
[----:B-1----:R-:W-:Y:S02]  /*aa60*/  IMAD.U32 R7, RZ, RZ, UR5 ;  /* 0x00000005ff077e24 */ /* 0x002fe4000f8e00ff */
[----:B--2---:R-:W-:Y:S02]  /*aa70*/  IMAD R4, R3, c[0x0][0xc], R2 ;  /* 0x0000030003047a24 */ /* 0x004fe400078e0202 */
[----:B------:R-:W-:Y:S02]  /*aa80*/  IMAD.MOV.U32 R2, RZ, RZ, c[0x0][0x188] ;  /* 0x00006200ff027624 */ /* 0x000fe400078e00ff */
[----:B------:R-:W-:-:S04]  /*aa90*/  IMAD.WIDE.U32 R4, R4, R5, c[0x0][0x180] ;  /* 0x0000600004047625 */ /* 0x000fc800078e0005 */
[----:B------:R-:W-:Y:S01]  /*aaa0*/  IMAD.MOV.U32 R3, RZ, RZ, c[0x0][0x18c] ;  /* 0x00006300ff037624 */ /* 0x000fe200078e00ff */
[----:B------:R0:W-:Y:S04]  /*aab0*/  STG.E [R4.64], R13 ;  /* 0x0000000d04007986 */ /* 0x0001e8000c101906 */
[----:B------:R0:W-:Y:S02]  /*aac0*/  @P1 RED.E.MAX.S32.STRONG.GPU [R2.64], R7 ;  /* 0x000000070200198e */ /* 0x0001e4000d10e386 */
.L_x_656:
[----:B------:R-:W-:Y:S05]  /*aad0*/  BSYNC B0 ;  /* 0x0000000000007941 */ /* 0x000fea0003800000 */
.L_x_655:
[----:B------:R-:W-:Y:S05]  /*aae0*/  @P0 EXIT ;  /* 0x000000000000094d */ /* 0x000fea0003800000 */
.L_x_657:
[----:B0-----:R0:W1:Y:S01]  /*aaf0*/  LDS.64 R6, [R0.X8+0x4b0] ;  /* 0x0004b00000067984 */ /* 0x0010620000008a00 */
[----:B------:R-:W-:-:S04]  /*ab00*/  IADD3 R5, P0, R9, R0, RZ ;  /* 0x0000000009057210 */ /* 0x000fc80007f1e0ff */
[C---:B------:R-:W-:Y:S01]  /*ab10*/  LEA.HI.X.SX32 R2, R0.reuse, R11, 0x1, P0 ;  /* 0x0000000b00027211 */ /* 0x040fe200000f0eff */
[C---:B------:R-:W-:Y:S01]  /*ab20*/  IMAD.SHL.U32 R4, R5.reuse, 0x4, RZ ;  /* 0x0000000405047824 */ /* 0x040fe200078e00ff */
[----:B0-----:R-:W-:Y:S02]  /*ab30*/  IADD3 R0, R0, c[0x0][0x0], RZ ;  /* 0x0000000000007a10 */ /* 0x001fe40007ffe0ff */
[----:B------:R-:W-:Y:S02]  /*ab40*/  SHF.L.U64.HI R5, R5, 0x2, R2 ;  /* 0x0000000205057819 */ /* 0x000fe40000010202 */
[C---:B------:R-:W-:Y:S02]  /*ab50*/  IADD3 R2, P0, R4.reuse, c[0x0][0x168], RZ ;  /* 0x00005a0004027a10 */ /* 0x040fe40007f1e0ff */
[----:B------:R-:W-:Y:S02]  /*ab60*/  IADD3 R4, P1, R4, c[0x0][0x170], RZ ;  /* 0x00005c0004047a10 */ /* 0x000fe40007f3e0ff */
[----:B------:R-:W-:-:S02]  /*ab70*/  IADD3.X R3, R5, c[0x0][0x16c], RZ, P0, !PT ;  /* 0x00005b0005037a10 */ /* 0x000fc400007fe4ff */
[----:B------:R-:W-:Y:S02]  /*ab80*/  IADD3.X R5, R5, c[0x0][0x174], RZ, P1, !PT ;  /* 0x00005d0005057a10 */ /* 0x000fe40000ffe4ff */
[----:B------:R-:W-:Y:S01]  /*ab90*/  ISETP.GE.U32.AND P0, PT, R0, R13, PT ;  /* 0x0000000d0000720c */ /* 0x000fe20003f06070 */
[----:B-1----:R0:W-:Y:S04]  /*aba0*/  STG.E [R2.64], R6 ;  /* 0x0000000602007986 */ /* 0x0021e8000c101906 */
[----:B------:R0:W-:Y:S08]  /*abb0*/  STG.E [R4.64], R7 ;  /* 0x0000000704007986 */ /* 0x0001f0000c101906 */
[----:B------:R-:W-:Y:S05]  /*abc0*/  @!P0 BRA `(.L_x_657) ;  /* 0xffffff2000008947 */ /* 0x000fea000383ffff */
[----:B------:R-:W-:Y:S05]  /*abd0*/  EXIT ;  /* 0x000000000000794d */ /* 0x000fea0003800000 */
.L_x_630:
        /* <DEDUP_REMOVED lines=9> */
.L_x_646:
[----:B------:R-:W-:Y:S01]  /*ac70*/  IMAD.MOV.U32 R25, RZ, RZ, R16 ;  /* 0x000000ffff197224 */ /* 0x000fe200078e0010 */
[----:B------:R-:W-:Y:S01]  /*ac80*/  MOV R2, 0xacd0 ;  /* 0x0000acd000027802 */ /* 0x000fe20000000f00 */
[----:B------:R-:W-:-:S02]  /*ac90*/  IMAD.MOV.U32 R116, RZ, RZ, 0x1 ;  /* 0x00000001ff747424 */ /* 0x000fc400078e00ff */
[----:B------:R-:W-:Y:S02]  /*aca0*/  IMAD.MOV.U32 R19, RZ, RZ, RZ ;  /* 0x000000ffff137224 */ /* 0x000fe400078e00ff */
[----:B------:R-:W-:Y:S02]  /*acb0*/  IMAD.MOV.U32 R118, RZ, RZ, -0x1 ;  /* 0xffffffffff767424 */ /* 0x000fe400078e00ff */
[----:B0-----:R-:W-:Y:S05]  /*acc0*/  CALL.REL.NOINC `($__internal_35_$__cuda_sm70_shflsync_up_p) ;  /* 0x0000035000007944 */ /* 0x001fea0003c00000 */
[----:B------:R-:W-:Y:S01]  /*acd0*/  ISETP.EQ.U32.AND P1, PT, R21, 0x1, PT ;  /* 0x000000011500780c */ /* 0x000fe20003f22070 */
[----:B------:R-:W-:Y:S01]  /*ace0*/  IMAD.MOV.U32 R2, RZ, RZ, R19 ;  /* 0x000000ffff027224 */ /* 0x000fe200078e0013 */
[----:B------:R-:W-:Y:S07]  /*acf0*/  BRA `(.L_x_658) ;  /* 0xffffc64000007947 */ /* 0x000fee000383ffff */
.L_x_647:
[----:B------:R-:W-:Y:S01]  /*ad00*/  IMAD.MOV.U32 R116, RZ, RZ, 0x2 ;  /* 0x00000002ff747424 */ /* 0x000fe200078e00ff */
[----:B------:R-:W-:Y:S01]  /*ad10*/  MOV R2, 0xad50 ;  /* 0x0000ad5000027802 */ /* 0x000fe20000000f00 */
[----:B------:R-:W-:Y:S02]  /*ad20*/  IMAD.MOV.U32 R19, RZ, RZ, RZ ;  /* 0x000000ffff137224 */ /* 0x000fe400078e00ff */
[----:B------:R-:W-:Y:S02]  /*ad30*/  IMAD.MOV.U32 R118, RZ, RZ, -0x1 ;  /* 0xffffffffff767424 */ /* 0x000fe400078e00ff */
[----:B01----:R-:W-:Y:S05]  /*ad40*/  CALL.REL.NOINC `($__internal_35_$__cuda_sm70_shflsync_up_p) ;  /* 0x000002d000007944 */ /* 0x003fea0003c00000 */
[----:B------:R-:W-:Y:S01]  /*ad50*/  IMAD.IADD R2, R25, 0x1, R19 ;  /* 0x0000000119027824 */ /* 0x000fe200078e0213 */
[----:B------:R-:W-:Y:S01]  /*ad60*/  ISETP.NE.U32.AND P1, PT, R21, 0x1, PT ;  /* 0x000000011500780c */ /* 0x000fe20003f25070 */
[----:B------:R-:W-:-:S02]  /*ad70*/  IMAD.MOV.U32 R116, RZ, RZ, 0x4 ;  /* 0x00000004ff747424 */ /* 0x000fc400078e00ff */
[----:B------:R-:W-:Y:S01]  /*ad80*/  IMAD.MOV.U32 R118, RZ, RZ, -0x1 ;  /* 0xffffffffff767424 */ /* 0x000fe200078e00ff */
[----:B------:R-:W-:Y:S01]  /*ad90*/  SEL R25, R2, R19, !P1 ;  /* 0x0000001302197207 */ /* 0x000fe20004800000 */
[----:B------:R-:W-:Y:S01]  /*ada0*/  IMAD.MOV.U32 R19, RZ, RZ, RZ ;  /* 0x000000ffff137224 */ /* 0x000fe200078e00ff */
[----:B------:R-:W-:Y:S02]  /*adb0*/  MOV R2, 0xadd0 ;  /* 0x0000add000027802 */ /* 0x000fe40000000f00 */
[----:B------:R-:W-:Y:S05]  /*adc0*/  CALL.REL.NOINC `($__internal_35_$__cuda_sm70_shflsync_up_p) ;  /* 0x0000025000007944 */ /* 0x000fea0003c00000 */
[----:B------:R-:W-:Y:S01]  /*add0*/  IMAD.IADD R2, R25, 0x1, R19 ;  /* 0x0000000119027824 */ /* 0x000fe200078e0213 */
[----:B------:R-:W-:Y:S01]  /*ade0*/  ISETP.NE.U32.AND P1, PT, R21, 0x1, PT ;  /* 0x000000011500780c */ /* 0x000fe20003f25070 */
[----:B------:R-:W-:Y:S02]  /*adf0*/  IMAD.MOV.U32 R116, RZ, RZ, 0x8 ;  /* 0x00000008ff747424 */ /* 0x000fe400078e00ff */
[----:B------:R-:W-:Y:S01]  /*ae00*/  IMAD.MOV.U32 R118, RZ, RZ, -0x1 ;  /* 0xffffffffff767424 */ /* 0x000fe200078e00ff */
[----:B------:R-:W-:Y:S01]  /*ae10*/  SEL R25, R2, R19, !P1 ;  /* 0x0000001302197207 */ /* 0x000fe20004800000 */
[----:B------:R-:W-:Y:S01]  /*ae20*/  IMAD.MOV.U32 R19, RZ, RZ, RZ ;  /* 0x000000ffff137224 */ /* 0x000fe200078e00ff */
[----:B------:R-:W-:-:S02]  /*ae30*/  MOV R2, 0xae50 ;  /* 0x0000ae5000027802 */ /* 0x000fc40000000f00 */
[----:B------:R-:W-:Y:S05]  /*ae40*/  CALL.REL.NOINC `($__internal_35_$__cuda_sm70_shflsync_up_p) ;  /* 0x000001d000007944 */ /* 0x000fea0003c00000 */
        /* <DEDUP_REMOVED lines=11> */
[----:B------:R-:W-:Y:S01]  /*af00*/  IMAD.MOV.U32 R116, RZ, RZ, 0x1f ;  /* 0x0000001fff747424 */ /* 0x000fe200078e00ff */
[----:B------:R-:W-:Y:S01]  /*af10*/  SEL R19, R2, R19, !P1 ;  /* 0x0000001302137207 */ /* 0x000fe20004800000 */
[----:B------:R-:W-:Y:S01]  /*af20*/  IMAD.MOV.U32 R118, RZ, RZ, -0x1 ;  /* 0xffffffffff767424 */ /* 0x000fe200078e00ff */
[----:B------:R-:W-:-:S02]  /*af30*/  MOV R2, 0xaf50 ;  /* 0x0000af5000027802 */ /* 0x000fc40000000f00 */
[----:B------:R-:W-:Y:S05]  /*af40*/  CALL.REL.NOINC `($__internal_34_$__cuda_sm70_shflsync_idx_p) ;  /* 0x0000009000007944 */ /* 0x000fea0003c00000 */
[----:B------:R-:W-:Y:S01]  /*af50*/  IMAD.IADD R16, R19, 0x1, -R16 ;  /* 0x0000000113107824 */ /* 0x000fe200078e0a10 */
[----:B------:R-:W-:Y:S01]  /*af60*/  MOV R2, 0xafd0 ;  /* 0x0000afd000027802 */ /* 0x000fe20000000f00 */
[----:B-1----:R-:W-:-:S02]  /*af70*/  IMAD.MOV.U32 R21, RZ, RZ, R23 ;  /* 0x000000ffff157224 */ /* 0x002fc400078e0017 */
[----:B0-----:R-:W-:Y:S02]  /*af80*/  IMAD.MOV.U32 R19, RZ, RZ, R12 ;  /* 0x000000ffff137224 */ /* 0x001fe400078e000c */
[----:B------:R-:W-:Y:S02]  /*af90*/  IMAD.MOV.U32 R116, RZ, RZ, RZ ;  /* 0x000000ffff747224 */ /* 0x000fe400078e00ff */
[----:B------:R-:W-:Y:S02]  /*afa0*/  IMAD.MOV.U32 R23, RZ, RZ, 0x1f ;  /* 0x0000001fff177424 */ /* 0x000fe400078e00ff */
[----:B------:R-:W-:Y:S02]  /*afb0*/  IMAD.MOV.U32 R118, RZ, RZ, -0x1 ;  /* 0xffffffffff767424 */ /* 0x000fe400078e00ff */
[----:B------:R-:W-:Y:S05]  /*afc0*/  CALL.REL.NOINC `($__internal_34_$__cuda_sm70_shflsync_idx_p) ;  /* 0x0000001000007944 */ /* 0x000fea0003c00000 */
[----:B01----:R-:W-:Y:S05]  /*afd0*/  BRA `(.L_x_659) ;  /* 0xffffc44000007947 */ /* 0x003fea000383ffff */
        .weak           $__internal_34_$__cuda_sm70_shflsync_idx_p
        .type           $__internal_34_$__cuda_sm70_shflsync_idx_p,@function
        .size           $__internal_34_$__cuda_sm70_shflsync_idx_p,($__internal_35_$__cuda_sm70_shflsync_up_p - $__internal_34_$__cuda_sm70_shflsync_idx_p)
$__internal_34_$__cuda_sm70_shflsync_idx_p:
[----:B------:R-:W-:Y:S01]  /*afe0*/  IMAD.MOV.U32 R3, RZ, RZ, 0x0 ;  /* 0x00000000ff037424 */ /* 0x000fe200078e00ff */
[----:B------:R-:W-:Y:S04]  /*aff0*/  WARPSYNC R118 ;  /* 0x0000007600007348 */ /* 0x000fe80003800000 */
[----:B------:R0:W1:Y:S01]  /*b000*/  SHFL.IDX PT, R23, R19, R116, R23 ;  /* 0x0000007413177389 */ /* 0x00006200000e0017 */
[----:B------:R-:W-:Y:S05]  /*b010*/  RET.REL.NODEC R2 `(_ZN17fastertransformer19segmented_topp_impl27segmented_top_p_single_passINS0_28Segmented_topk_kernel_paramsIfiLi256ELi1EEELi224EEEvNS0_20TopKPerSegmentParamsE) ;  /* 0xffff4fe002007950 */ /* 0x000fea0003c3ffff */
        .weak           $__internal_35_$__cuda_sm70_shflsync_up_p
        .type           $__internal_35_$__cuda_sm70_shflsync_up_p,@function
        .size           $__internal_35_$__cuda_sm70_shflsync_up_p,(.L_x_1846 - $__internal_35_$__cuda_sm70_shflsync_up_p)
$__internal_35_$__cuda_sm70_shflsync_up_p:
[----:B------:R-:W-:Y:S04]  /*b020*/  WARPSYNC R118 ;  /* 0x0000007600007348 */ /* 0x000fe80003800000 */
[----:B------:R-:W0:Y:S01]  /*b030*/  SHFL.UP P1, R19, R25, R116, R19 ;  /* 0x0400007419137389 */ /* 0x000e220000020013 */
[----:B------:R-:W-:Y:S01]  /*b040*/  IMAD.MOV.U32 R3, RZ, RZ, 0x0 ;  /* 0x00000000ff037424 */ /* 0x000fe200078e00ff */
[----:B0-----:R-:W-:-:S03]  /*b050*/  SEL R21, RZ, 0x1, !P1 ;  /* 0x00000001ff157807 */ /* 0x001fc60004800000 */
[----:B------:R-:W-:Y:S05]  /*b060*/  RET.REL.NODEC R2 `(_ZN17fastertransformer19segmented_topp_impl27segmented_top_p_single_passINS0_28Segmented_topk_kernel_paramsIfiLi256ELi1EEELi224EEEvNS0_20TopKPerSegmentParamsE) ;  /* 0xffff4f9002007950 */ /* 0x000fea0003c3ffff */
.L_x_660:
        /* <DEDUP_REMOVED lines=9> */
.L_x_1846:


//--------------------- .text._ZN17fastertransformer19segmented_topp_impl27segmented_top_p_single_passINS0_28Segmented_topk_kernel_paramsIfiLi256ELi1EEELi192EEEvNS0_20TopKPerSegmentParamsE --------------------------
	.section	.text._ZN17fastertransformer19segmented_topp_impl27segmented_top_p_single_passINS0_28Segmented_topk_kernel_paramsIfiLi256ELi1EEELi192EEEvNS0_20TopKPerSegmentParamsE,"ax",@progbits
	.sectioninfo	@"SHI_REGISTERS=255"
	.align	128
        .global         _ZN17fastertransformer19segmented_topp_impl27segmented_top_p_single_passINS0_28Segmented_topk_kernel_paramsIfiLi256ELi1EEELi192EEEvNS0_20TopKPerSegmentParamsE
        .type           _ZN17fastertransformer19segmented_topp_impl27segmented_top_p_single_passINS0_28Segmented_topk_kernel_paramsIfiLi256ELi1EEELi192EEEvNS0_20TopKPerSegmentParamsE,@function
        .size           _ZN17fastertransformer19segmented_topp_impl27segmented_top_p_single_passINS0_28Segmented_topk_kernel_paramsIfiLi256ELi1EEELi192EEEvNS0_20TopKPerSegmentParamsE,(.L_x_1848 - _ZN17fastertransformer19segmented_topp_impl27segmented_top_p_single_passINS0_28Segmented_topk_kernel_paramsIfiLi256ELi1EEELi192EEEvNS0_20TopKPerSegmentParamsE)
        .other          _ZN17fastertransformer19segmented_topp_impl27segmented_top_p_single_passINS0_28Segmented_topk_kernel_paramsIfiLi256ELi1EEELi192EEEvNS0_20TopKPerSegmentParamsE,@"STO_CUDA_ENTRY STV_DEFAULT"
_ZN17fastertransformer19segmented_topp_impl27segmented_top_p_single_passINS0_28Segmented_topk_kernel_paramsIfiLi256ELi1EEELi192EEEvNS0_20TopKPerSegmentParamsE:
.text._ZN17fastertransformer19segmented_topp_impl27segmented_top_p_single_passINS0_28Segmented_topk_kernel_paramsIfiLi256ELi1EEELi192EEEvNS0_20TopKPerSegmentParamsE:
        /* <DEDUP_REMOVED lines=21> */
[----:B------:R-:W-:-:S03]  /*0150*/  ISETP.LE.AND P2, PT, RZ, UR4, PT ;  /* 0x00000004ff007c0c */ /* 0x000fc6000bf43270 */
[----:B0-----:R-:W0:Y:S02]  /*0160*/  MUFU.RCP R0, R0 ;  /* 0x0000000000007308 */ /* 0x001e240000001000 */
[----:B0-----:R-:W-:-:S06]  /*0170*/  IADD3 R2, R0, 0xffffffe, RZ ;  /* 0x0ffffffe00027810 */ /* 0x001fcc0007ffe0ff */
[----:B------:R0:W1:Y:S02]  /*0180*/  F2I.FTZ.U32.TRUNC.NTZ R3, R2 ;  /* 0x0000000200037305 */ /* 0x000064000021f000 */
[----:B0-----:R-:W-:Y:S02]  /*0190*/  IMAD.MOV.U32 R2, RZ, RZ, RZ ;  /* 0x000000ffff027224 */ /* 0x001fe400078e00ff */
[----:B-1----:R-:W-:-:S04]  /*01a0*/  IMAD.MOV R5, RZ, RZ, -R3 ;  /* 0x000000ffff057224 */ /* 0x002fc800078e0a03 */
[----:B------:R-:W-:-:S04]  /*01b0*/  IMAD R5, R5, R6, RZ ;  /* 0x0000000605057224 */ /* 0x000fc800078e02ff */
[----:B------:R-:W-:-:S06]  /*01c0*/  IMAD.HI.U32 R3, R3, R5, R2 ;  /* 0x0000000503037227 */ /* 0x000fcc00078e0002 */
[----:B------:R-:W-:-:S04]  /*01d0*/  IMAD.HI.U32 R0, R3, R4, RZ ;  /* 0x0000000403007227 */ /* 0x000fc800078e00ff */
[----:B------:R-:W-:-:S04]  /*01e0*/  IMAD.MOV R3, RZ, RZ, -R0 ;  /* 0x000000ffff037224 */ /* 0x000fc800078e0a00 */
[C---:B------:R-:W-:Y:S02]  /*01f0*/  IMAD R3, R6.reuse, R3, R4 ;  /* 0x0000000306037224 */ /* 0x040fe400078e0204 */
[----:B------:R-:W0:Y:S03]  /*0200*/  S2R R4, SR_TID.X ;  /* 0x0000000000047919 */ /* 0x000e260000002100 */
[----:B------:R-:W-:-:S13]  /*0210*/  ISETP.GT.U32.AND P1, PT, R6, R3, PT ;  /* 0x000000030600720c */ /* 0x000fda0003f24070 */
[----:B------:R-:W-:Y:S01]  /*0220*/  @!P1 IMAD.IADD R3, R3, 0x1, -R6 ;  /* 0x0000000103039824 */ /* 0x000fe200078e0a06 */
[----:B------:R-:W-:Y:S02]  /*0230*/  @!P1 IADD3 R0, R0, 0x1, RZ ;  /* 0x0000000100009810 */ /* 0x000fe40007ffe0ff */
[----:B------:R-:W-:Y:S02]  /*0240*/  ISETP.NE.AND P1, PT, RZ, c[0x0][0x1ac], PT ;  /* 0x00006b00ff007a0c */ /* 0x000fe40003f25270 */
[----:B------:R-:W-:Y:S01]  /*0250*/  ISETP.GE.U32.AND P0, PT, R3, R6, PT ;  /* 0x000000060300720c */ /* 0x000fe20003f06070 */
[----:B0-----:R-:W-:-:S05]  /*0260*/  IMAD R29, R4, 0xc0, RZ ;  /* 0x000000c0041d7824 */ /* 0x001fca00078e02ff */
[C---:B------:R-:W-:Y:S02]  /*0270*/  IADD3 R3, R29.reuse, 0x1, RZ ;  /* 0x000000011d037810 */ /* 0x040fe40007ffe0ff */
[----:B------:R-:W-:Y:S02]  /*0280*/  IADD3 R7, R29, 0x5f, RZ ;  /* 0x0000005f1d077810 */ /* 0x000fe40007ffe0ff */
[----:B------:R-:W-:-:S03]  /*0290*/  SHF.R.S32.HI R6, RZ, 0x1f, R29 ;  /* 0x0000001fff067819 */ /* 0x000fc6000001141d */
[----:B------:R-:W-:Y:S02]  /*02a0*/  @P0 IADD3 R0, R0, 0x1, RZ ;  /* 0x0000000100000810 */ /* 0x000fe40007ffe0ff */
[----:B------:R-:W-:-:S03]  /*02b0*/  IADD3 R5, R29, 0x2, RZ ;  /* 0x000000021d057810 */ /* 0x000fc60007ffe0ff */
        /* <DEDUP_REMOVED lines=12> */
[-C--:B------:R-:W-:Y:S02]  /*0380*/  ISETP.GE.AND P0, PT, R7, R0.reuse, PT ;  /* 0x000000000700720c */ /* 0x080fe40003f06270 */
[----:B------:R-:W-:Y:S02]  /*0390*/  LEA.HI.X R7, R8, c[0x0][0x164], R11, 0x2, P4 ;  /* 0x0000590008077a11 */ /* 0x000fe400020f140b */
[-C--:B------:R-:W-:Y:S02]  /*03a0*/  ISETP.GE.AND P1, PT, R5, R0.reuse, PT ;  /* 0x000000000500720c */ /* 0x080fe40003f26270 */
[C---:B------:R-:W-:Y:S01]  /*03b0*/  IADD3 R5, R29.reuse, 0x6, RZ ;  /* 0x000000061d057810 */ /* 0x040fe20007ffe0ff */
[----:B------:R-:W-:Y:S01]  /*03c0*/  IMAD.MOV.U32 R30, RZ, RZ, RZ ;  /* 0x000000ffff1e7224 */ /* 0x000fe200078e00ff */
[-C--:B------:R-:W-:Y:S01]  /*03d0*/  ISETP.GE.AND P2, PT, R29, R0.reuse, PT ;  /* 0x000000001d00720c */ /* 0x080fe20003f46270 */
[----:B------:R0:W5:Y:S01]  /*03e0*/  @!P3 LDG.E R218, [R6.64+0x17c] ;  /* 0x00017c0606dab981 */ /* 0x000162000c1e1900 */
[----:B------:R-:W-:-:S02]  /*03f0*/  ISETP.GE.AND P3, PT, R5, R0, PT ;  /* 0x000000000500720c */ /* 0x000fc40003f66270 */
[C---:B------:R-:W-:Y:S01]  /*0400*/  IADD3 R5, R29.reuse, 0x8, RZ ;  /* 0x000000081d057810 */ /* 0x040fe20007ffe0ff */
[----:B------:R-:W-:Y:S01]  /*0410*/  IMAD.MOV.U32 R34, RZ, RZ, RZ ;  /* 0x000000ffff227224 */ /* 0x000fe200078e00ff */
[----:B------:R-:W-:Y:S01]  /*0420*/  IADD3 R9, R29, 0x5, RZ ;  /* 0x000000051d097810 */ /* 0x000fe20007ffe0ff */
[----:B------:R0:W5:Y:S01]  /*0430*/  @!P6 LDG.E R30, [R6.64+0x4] ;  /* 0x00000406061ee981 */ /* 0x000162000c1e1900 */
[-C--:B------:R-:W-:Y:S02]  /*0440*/  ISETP.GE.AND P6, PT, R5, R0.reuse, PT ;  /* 0x000000000500720c */ /* 0x080fe40003fc6270 */
[-C--:B------:R-:W-:Y:S01]  /*0450*/  ISETP.GE.AND P4, PT, R9, R0.reuse, PT ;  /* 0x000000000900720c */ /* 0x080fe20003f86270 */
[----:B------:R-:W-:Y:S01]  /*0460*/  IMAD.MOV.U32 R36, RZ, RZ, RZ ;  /* 0x000000ffff247224 */ /* 0x000fe200078e00ff */
[C---:B------:R-:W-:Y:S01]  /*0470*/  IADD3 R5, R29.reuse, 0xa, RZ ;  /* 0x0000000a1d057810 */ /* 0x040fe20007ffe0ff */
[----:B------:R-:W-:Y:S01]  /*0480*/  IMAD.MOV.U32 R32, RZ, RZ, RZ ;  /* 0x000000ffff207224 */ /* 0x000fe200078e00ff */
[----:B------:R-:W-:Y:S01]  /*0490*/  IADD3 R9, R29, 0x7, RZ ;  /* 0x000000071d097810 */ /* 0x000fe20007ffe0ff */
[----:B------:R0:W5:Y:S01]  /*04a0*/  @!P1 LDG.E R34, [R6.64+0xc] ;  /* 0x00000c0606229981 */ /* 0x000162000c1e1900 */
[----:B------:R-:W-:-:S02]  /*04b0*/  ISETP.GE.AND P1, PT, R5, R0, PT ;  /* 0x000000000500720c */ /* 0x000fc40003f26270 */
[----:B------:R-:W-:Y:S01]  /*04c0*/  IADD3 R5, R29, 0xb, RZ ;  /* 0x0000000b1d057810 */ /* 0x000fe20007ffe0ff */
[----:B------:R0:W5:Y:S01]  /*04d0*/  @!P2 LDG.E R28, [R6.64] ;  /* 0x00000006061ca981 */ /* 0x000162000c1e1900 */
[-C--:B------:R-:W-:Y:S01]  /*04e0*/  ISETP.GE.AND P2, PT, R9, R0.reuse, PT ;  /* 0x000000000900720c */ /* 0x080fe20003f46270 */
[----:B------:R-:W-:Y:S01]  /*04f0*/  IMAD.MOV.U32 R40, RZ, RZ, RZ ;  /* 0x000000ffff287224 */ /* 0x000fe200078e00ff */
[----:B------:R-:W-:Y:S01]  /*0500*/  IADD3 R9, R29, 0x9, RZ ;  /* 0x000000091d097810 */ /* 0x000fe20007ffe0ff */
[----:B------:R0:W5:Y:S01]  /*0510*/  @!P0 LDG.E R36, [R6.64+0x10] ;  /* 0x0000100606248981 */ /* 0x000162000c1e1900 */
[-C--:B------:R-:W-:Y:S02]  /*0520*/  ISETP.GE.AND P0, PT, R5, R0.reuse, PT ;  /* 0x000000000500720c */ /* 0x080fe40003f06270 */
[----:B------:R-:W-:Y:S01]  /*0530*/  IADD3 R5, R29, 0xd, RZ ;  /* 0x0000000d1d057810 */ /* 0x000fe20007ffe0ff */
[----:B------:R0:W5:Y:S01]  /*0540*/  @!P5 LDG.E R32, [R6.64+0x8] ;  /* 0x000008060620d981 */ /* 0x000162000c1e1900 */
[----:B------:R-:W-:Y:S01]  /*0550*/  ISETP.GE.AND P5, PT, R9, R0, PT ;  /* 0x000000000900720c */ /* 0x000fe20003fa6270 */
[----:B------:R-:W-:-:S02]  /*0560*/  IMAD.MOV.U32 R42, RZ, RZ, RZ ;  /* 0x000000ffff2a7224 */ /* 0x000fc400078e00ff */
[----:B------:R-:W-:Y:S01]  /*0570*/  IMAD.MOV.U32 R38, RZ, RZ, RZ ;  /* 0x000000ffff267224 */ /* 0x000fe200078e00ff */
[----:B------:R0:W5:Y:S01]  /*0580*/  @!P3 LDG.E R40, [R6.64+0x18] ;  /* 0x000018060628b981 */ /* 0x000162000c1e1900 */
[-C--:B------:R-:W-:Y:S02]  /*0590*/  ISETP.GE.AND P3, PT, R5, R0.reuse, PT ;  /* 0x000000000500720c */ /* 0x080fe40003f66270 */
[C---:B------:R-:W-:Y:S01]  /*05a0*/  IADD3 R5, R29.reuse, 0xe, RZ ;  /* 0x0000000e1d057810 */ /* 0x040fe20007ffe0ff */
        /* <DEDUP_REMOVED lines=350> */
[----:B------:R-:W-:Y:S02]  /*1b90*/  IMAD.MOV.U32 R7, RZ, RZ, 0xc0 ;  /* 0x000000c0ff077424 */ /* 0x000fe400078e00ff */
[----:B------:R-:W-:Y:S02]  /*1ba0*/  IMAD.MOV.U32 R10, RZ, RZ, RZ ;  /* 0x000000ffff0a7224 */ /* 0x000fe400078e00ff */
[----:B------:R-:W-:-:S04]  /*1bb0*/  IMAD R11, R14, R7, 0x60 ;  /* 0x000000600e0b7424 */ /* 0x000fc800078e0207 */
[--C-:B------:R-:W-:Y:S01]  /*1bc0*/  IMAD.IADD R9, R12, 0x1, R11.reuse ;  /* 0x000000010c097824 */ /* 0x100fe200078e020b */
[----:B------:R-:W-:Y:S01]  /*1bd0*/  LOP3.LUT R7, R11, 0x1f, R4, 0xf8, !PT ;  /* 0x0000001f0b077812 */ /* 0x000fe200078ef804 */
[----:B------:R-:W-:-:S03]  /*1be0*/  IMAD.IADD R11, R13, 0x1, R11 ;  /* 0x000000010d0b7824 */ /* 0x000fc600078e020b */
[----:B------:R-:W-:Y:S02]  /*1bf0*/  IADD3 R8, P3, R2, R7, RZ ;  /* 0x0000000702087210 */ /* 0x000fe40007f7e0ff */
[-C--:B------:R-:W-:Y:S02]  /*1c00*/  ISETP.GE.AND P0, PT, R7, R0.reuse, PT ;  /* 0x000000000700720c */ /* 0x080fe40003f06270 */
        /* <DEDUP_REMOVED lines=8> */
[----:B------:R-:W4:Y:S01]  /*1c90*/  @!P1 LDG.E R8, [R6.64+0x80] ;  /* 0x0000800606089981 */ /* 0x000f22000c1e1900 */
[----:B------:R-:W-:-:S05]  /*1ca0*/  IMAD R16, R5, 0x100, R14 ;  /* 0x0000010005107824 */ /* 0x000fca00078e020e */
[----:B------:R-:W-:Y:S02]  /*1cb0*/  LEA R11, R16, 0x4b0, 0x2 ;  /* 0x000004b0100b7811 */ /* 0x000fe400078e10ff */
[----:B------:R-:W-:Y:S02]  /*1cc0*/  PLOP3.LUT P0, PT, PT, PT, PT, 0x8, 0x0 ;  /* 0x000000000000781c */ /* 0x000fe40003f0e170 */
[----:B------:R-:W-:Y:S01]  /*1cd0*/  IADD3 R14, R14, 0x8, RZ ;  /* 0x000000080e0e7810 */ /* 0x000fe20007ffe0ff */
[----:B---3--:R0:W-:Y:S04]  /*1ce0*/  STS [R16.X4+0x64b0], R9 ;  /* 0x0064b00910007388 */ /* 0x0081e80000004800 */
[----:B----4-:R0:W-:Y:S04]  /*1cf0*/  STS [R11+0xe000], R8 ;  /* 0x00e000080b007388 */ /* 0x0101e80000000800 */
[----:B--2---:R0:W-:Y:S02]  /*1d00*/  STS [R11+0x16000], R10 ;  /* 0x0160000a0b007388 */ /* 0x0041e40000000800 */
.L_x_665:
[----:B------:R-:W-:Y:S05]  /*1d10*/  BSYNC B1 ;  /* 0x0000000000017941 */ /* 0x000fea0003800000 */
.L_x_664:
[C---:B------:R-:W-:Y:S01]  /*1d20*/  ISETP.GE.U32.AND P1, PT, R14.reuse, 0x100, PT ;  /* 0x000001000e00780c */ /* 0x040fe20003f26070 */
[----:B------:R-:W-:Y:S01]  /*1d30*/  BSSY B1, `(.L_x_666) ;  /* 0x0000057000017945 */ /* 0x000fe20003800000 */
[----:B------:R-:W-:-:S04]  /*1d40*/  IADD3 R6, -R14, 0x100, RZ ;  /* 0x000001000e067810 */ /* 0x000fc80007ffe1ff */
[----:B------:R-:W-:-:S13]  /*1d50*/  ISETP.LE.U32.OR P1, PT, R6, 0x18, P1 ;  /* 0x000000180600780c */ /* 0x000fda0000f23470 */
[----:B------:R-:W-:Y:S05]  /*1d60*/  @P1 BRA `(.L_x_667) ;  /* 0x0000053000001947 */ /* 0x000fea0003800000 */
[----:B------:R-:W-:Y:S02]  /*1d70*/  PLOP3.LUT P0, PT, PT, PT, PT, 0x8, 0x0 ;  /* 0x000000000000781c */ /* 0x000fe40003f0e170 */
.L_x_668:
[----:B0-----:R-:W-:Y:S01]  /*1d80*/  IMAD.MOV.U32 R23, RZ, RZ, 0xc0 ;  /* 0x000000c0ff177424 */ /* 0x001fe200078e00ff */
[----:B------:R-:W-:Y:S01]  /*1d90*/  CS2R R18, SRZ ;  /* 0x0000000000127805 */ /* 0x000fe2000001ff00 */
[----:B0-----:R-:W-:Y:S02]  /*1da0*/  IMAD.MOV.U32 R16, RZ, RZ, RZ ;  /* 0x000000ffff107224 */ /* 0x001fe400078e00ff */
[----:B------:R-:W-:-:S04]  /*1db0*/  IMAD R23, R14, R23, 0x60 ;  /* 0x000000600e177424 */ /* 0x000fc800078e0217 */
[--C-:B------:R-:W-:Y:S01]  /*1dc0*/  IMAD.IADD R11, R13, 0x1, R23.reuse ;  /* 0x000000010d0b7824 */ /* 0x100fe200078e0217 */
[C---:B------:R-:W-:Y:S01]  /*1dd0*/  LOP3.LUT R7, R23.reuse, 0x1f, R4, 0xf8, !PT ;  /* 0x0000001f17077812 */ /* 0x040fe200078ef804 */
[----:B------:R-:W-:Y:S01]  /*1de0*/  IMAD.IADD R9, R12, 0x1, R23 ;  /* 0x000000010c097824 */ /* 0x000fe200078e0217 */
[----:B------:R-:W-:Y:S02]  /*1df0*/  IADD3 R17, R23, 0x600, RZ ;  /* 0x0000060017117810 */ /* 0x000fe40007ffe0ff */
[----:B------:R-:W-:Y:S02]  /*1e00*/  IADD3 R6, P1, R2, R7, RZ ;  /* 0x0000000702067210 */ /* 0x000fe40007f3e0ff */
[C---:B------:R-:W-:Y:S01]  /*1e10*/  ISETP.GE.AND P2, PT, R7.reuse, R0, PT ;  /* 0x000000000700720c */ /* 0x040fe20003f46270 */
[----:B------:R-:W-:Y:S01]  /*1e20*/  IMAD.IADD R15, R12, 0x1, R17 ;  /* 0x000000010c0f7824 */ /* 0x000fe200078e0211 */
[----:B------:R-:W-:Y:S02]  /*1e30*/  LEA.HI.X.SX32 R7, R7, R3, 0x1, P1 ;  /* 0x0000000307077211 */ /* 0x000fe400008f0eff */
[----:B------:R-:W-:-:S02]  /*1e40*/  LEA R10, P4, R6, c[0x0][0x160], 0x2 ;  /* 0x00005800060a7a11 */ /* 0x000fc400078810ff */
[-C--:B------:R-:W-:Y:S02]  /*1e50*/  ISETP.GE.AND P5, PT, R11, R0.reuse, PT ;  /* 0x000000000b00720c */ /* 0x080fe40003fa6270 */
[----:B------:R-:W-:Y:S02]  /*1e60*/  LEA.HI.X R11, R6, c[0x0][0x164], R7, 0x2, P4 ;  /* 0x00005900060b7a11 */ /* 0x000fe400020f1407 */
[----:B------:R-:W-:Y:S02]  /*1e70*/  LOP3.LUT R7, R17, 0x1f, R4, 0xf8, !PT ;  /* 0x0000001f11077812 */ /* 0x000fe400078ef804 */
[----:B------:R-:W-:Y:S01]  /*1e80*/  ISETP.GE.AND P3, PT, R9, R0, PT ;  /* 0x000000000900720c */ /* 0x000fe20003f66270 */
[----:B------:R-:W-:Y:S01]  /*1e90*/  IMAD.IADD R9, R13, 0x1, R17 ;  /* 0x000000010d097824 */ /* 0x000fe200078e0211 */
[----:B------:R-:W-:Y:S01]  /*1ea0*/  IADD3 R6, P6, R2, R7, RZ ;  /* 0x0000000702067210 */ /* 0x000fe20007fde0ff */
[----:B------:R0:W2:Y:S01]  /*1eb0*/  @!P2 LDG.E R19, [R10.64] ;  /* 0x000000060a13a981 */ /* 0x0000a2000c1e1900 */
[----:B------:R-:W-:-:S02]  /*1ec0*/  IADD3 R25, R23, 0xc00, RZ ;  /* 0x00000c0017197810 */ /* 0x000fc40007ffe0ff */
[C---:B------:R-:W-:Y:S01]  /*1ed0*/  LEA.HI.X.SX32 R17, R7.reuse, R3, 0x1, P6 ;  /* 0x0000000307117211 */ /* 0x040fe200030f0eff */
[----:B------:R0:W3:Y:S01]  /*1ee0*/  @!P5 LDG.E R18, [R10.64+0x100] ;  /* 0x000100060a12d981 */ /* 0x0000e2000c1e1900 */
[-C--:B------:R-:W-:Y:S02]  /*1ef0*/  ISETP.GE.AND P4, PT, R7, R0.reuse, PT ;  /* 0x000000000700720c */ /* 0x080fe40003f86270 */
[----:B------:R-:W-:Y:S02]  /*1f00*/  LEA R8, P6, R6, c[0x0][0x160], 0x2 ;  /* 0x0000580006087a11 */ /* 0x000fe400078c10ff */
[-C--:B------:R-:W-:Y:S01]  /*1f10*/  ISETP.GE.AND P1, PT, R15, R0.reuse, PT ;  /* 0x000000000f00720c */ /* 0x080fe20003f26270 */
[----:B------:R-:W-:Y:S01]  /*1f20*/  IMAD.IADD R15, R12, 0x1, R25 ;  /* 0x000000010c0f7824 */ /* 0x000fe200078e0219 */
[----:B------:R-:W-:Y:S01]  /*1f30*/  LOP3.LUT R7, R25, 0x1f, R4, 0xf8, !PT ;  /* 0x0000001f19077812 */ /* 0x000fe200078ef804 */
[----:B------:R0:W4:Y:S01]  /*1f40*/  @!P3 LDG.E R16, [R10.64+0x80] ;  /* 0x000080060a10b981 */ /* 0x000122000c1e1900 */
[----:B------:R-:W-:-:S02]  /*1f50*/  ISETP.GE.AND P2, PT, R9, R0, PT ;  /* 0x000000000900720c */ /* 0x000fc40003f46270 */
[----:B------:R-:W-:Y:S02]  /*1f60*/  LEA.HI.X R9, R6, c[0x0][0x164], R17, 0x2, P6 ;  /* 0x0000590006097a11 */ /* 0x000fe400030f1411 */
[----:B------:R-:W-:Y:S01]  /*1f70*/  IADD3 R17, P6, R2, R7, RZ ;  /* 0x0000000702117210 */ /* 0x000fe20007fde0ff */
[----:B------:R-:W-:Y:S01]  /*1f80*/  CS2R R20, SRZ ;  /* 0x0000000000147805 */ /* 0x000fe2000001ff00 */
[-C--:B------:R-:W-:Y:S02]  /*1f90*/  ISETP.GE.AND P5, PT, R7, R0.reuse, PT ;  /* 0x000000000700720c */ /* 0x080fe40003fa6270 */
[----:B------:R-:W-:Y:S01]  /*1fa0*/  ISETP.GE.AND P3, PT, R15, R0, PT ;  /* 0x000000000f00720c */ /* 0x000fe20003f66270 */
[----:B------:R-:W-:Y:S01]  /*1fb0*/  IMAD.IADD R15, R13, 0x1, R25 ;  /* 0x000000010d0f7824 */ /* 0x000fe200078e0219 */
[----:B------:R-:W-:Y:S01]  /*1fc0*/  LEA.HI.X.SX32 R24, R7, R3, 0x1, P6 ;  /* 0x0000000307187211 */ /* 0x000fe200030f0eff */
[----:B------:R1:W4:Y:S01]  /*1fd0*/  @!P4 LDG.E R21, [R8.64] ;  /* 0x000000060815c981 */ /* 0x000322000c1e1900 */
[----:B------:R-:W-:-:S02]  /*1fe0*/  IADD3 R25, R23, 0x1200, RZ ;  /* 0x0000120017197810 */ /* 0x000fc40007ffe0ff */
[----:B------:R-:W-:Y:S01]  /*1ff0*/  LEA R6, P6, R17, c[0x0][0x160], 0x2 ;  /* 0x0000580011067a11 */ /* 0x000fe200078c10ff */
[----:B------:R-:W-:Y:S01]  /*2000*/  CS2R R22, SRZ ;  /* 0x0000000000167805 */ /* 0x000fe2000001ff00 */
[----:B0-----:R-:W-:Y:S01]  /*2010*/  LOP3.LUT R11, R25, 0x1f, R4, 0xf8, !PT ;  /* 0x0000001f190b7812 */ /* 0x001fe200078ef804 */
[----:B------:R1:W4:Y:S01]  /*2020*/  @!P1 LDG.E R20, [R8.64+0x80] ;  /* 0x0000800608149981 */ /* 0x000322000c1e1900 */
[-C--:B------:R-:W-:Y:S01]  /*2030*/  ISETP.GE.AND P4, PT, R15, R0.reuse, PT ;  /* 0x000000000f00720c */ /* 0x080fe20003f86270 */
[--C-:B------:R-:W-:Y:S01]  /*2040*/  IMAD.IADD R15, R12, 0x1, R25.reuse ;  /* 0x000000010c0f7824 */ /* 0x100fe200078e0219 */
[----:B------:R-:W-:Y:S01]  /*2050*/  LEA.HI.X R7, R17, c[0x0][0x164], R24, 0x2, P6 ;  /* 0x0000590011077a11 */ /* 0x000fe200030f1418 */
[----:B------:R-:W-:Y:S01]  /*2060*/  IMAD.IADD R17, R13, 0x1, R25 ;  /* 0x000000010d117824 */ /* 0x000fe200078e0219 */
[----:B------:R1:W4:Y:S01]  /*2070*/  @!P2 LDG.E R22, [R8.64+0x100] ;  /* 0x000100060816a981 */ /* 0x000322000c1e1900 */
[----:B------:R-:W-:Y:S02]  /*2080*/  IADD3 R24, P2, R2, R11, RZ ;  /* 0x0000000b02187210 */ /* 0x000fe40007f5e0ff */
[-C--:B------:R-:W-:Y:S01]  /*2090*/  ISETP.GE.AND P1, PT, R11, R0.reuse, PT ;  /* 0x000000000b00720c */ /* 0x080fe20003f26270 */
[----:B------:R-:W4:Y:S01]  /*20a0*/  @!P5 LDG.E R23, [R6.64] ;  /* 0x000000060617d981 */ /* 0x000f22000c1e1900 */
[----:B------:R-:W-:-:S02]  /*20b0*/  ISETP.GE.AND P5, PT, R15, R0, PT ;  /* 0x000000000f00720c */ /* 0x000fc40003fa6270 */
[----:B------:R-:W-:Y:S02]  /*20c0*/  ISETP.GE.AND P6, PT, R17, R0, PT ;  /* 0x000000001100720c */ /* 0x000fe40003fc6270 */
[----:B------:R-:W-:Y:S02]  /*20d0*/  LEA.HI.X.SX32 R11, R11, R3, 0x1, P2 ;  /* 0x000000030b0b7211 */ /* 0x000fe400010f0eff */
[C---:B------:R-:W-:Y:S01]  /*20e0*/  LEA R10, P2, R24.reuse, c[0x0][0x160], 0x2 ;  /* 0x00005800180a7a11 */ /* 0x040fe200078410ff */
[----:B-1----:R-:W-:Y:S02]  /*20f0*/  IMAD.MOV.U32 R9, RZ, RZ, RZ ;  /* 0x000000ffff097224 */ /* 0x002fe400078e00ff */
[----:B------:R-:W-:Y:S01]  /*2100*/  IMAD.MOV.U32 R15, RZ, RZ, RZ ;  /* 0x000000ffff0f7224 */ /* 0x000fe200078e00ff */
[----:B------:R-:W-:Y:S01]  /*2110*/  LEA.HI.X R11, R24, c[0x0][0x164], R11, 0x2, P2 ;  /* 0x00005900180b7a11 */ /* 0x000fe200010f140b */
[----:B------:R-:W-:Y:S01]  /*2120*/  IMAD.MOV.U32 R17, RZ, RZ, RZ ;  /* 0x000000ffff117224 */ /* 0x000fe200078e00ff */
[----:B------:R-:W-:Y:S01]  /*2130*/  CS2R R24, SRZ ;  /* 0x0000000000187805 */ /* 0x000fe2000001ff00 */
[----:B------:R-:W4:Y:S04]  /*2140*/  @!P3 LDG.E R9, [R6.64+0x80] ;  /* 0x000080060609b981 */ /* 0x000f28000c1e1900 */
[----:B------:R-:W4:Y:S04]  /*2150*/  @!P4 LDG.E R15, [R6.64+0x100] ;  /* 0x00010006060fc981 */ /* 0x000f28000c1e1900 */
[----:B------:R-:W4:Y:S04]  /*2160*/  @!P1 LDG.E R24, [R10.64] ;  /* 0x000000060a189981 */ /* 0x000f28000c1e1900 */
[----:B------:R-:W4:Y:S04]  /*2170*/  @!P5 LDG.E R17, [R10.64+0x80] ;  /* 0x000080060a11d981 */ /* 0x000f28000c1e1900 */
[----:B------:R-:W4:Y:S01]  /*2180*/  @!P6 LDG.E R25, [R10.64+0x100] ;  /* 0x000100060a19e981 */ /* 0x000f22000c1e1900 */
[----:B------:R-:W-:-:S05]  /*2190*/  IMAD R8, R5, 0x100, R14 ;  /* 0x0000010005087824 */ /* 0x000fca00078e020e */
[----:B------:R-:W-:Y:S02]  /*21a0*/  LEA R26, R8, 0x4b0, 0x2 ;  /* 0x000004b0081a7811 */ /* 0x000fe400078e10ff */
[----:B------:R-:W-:-:S04]  /*21b0*/  IADD3 R14, R14, 0x20, RZ ;  /* 0x000000200e0e7810 */ /* 0x000fc80007ffe0ff */
[----:B------:R-:W-:Y:S01]  /*21c0*/  ISETP.GE.U32.AND P1, PT, R14, 0xe8, PT ;  /* 0x000000e80e00780c */ /* 0x000fe20003f26070 */
[----:B--2---:R0:W-:Y:S04]  /*21d0*/  STS [R8.X4+0x64b0], R19 ;  /* 0x0064b01308007388 */ /* 0x0041e80000004800 */
[----:B---3--:R0:W-:Y:S04]  /*21e0*/  STS [R26+0x16000], R18 ;  /* 0x016000121a007388 */ /* 0x0081e80000000800 */
[----:B----4-:R0:W-:Y:S04]  /*21f0*/  STS [R26+0xe000], R16 ;  /* 0x00e000101a007388 */ /* 0x0101e80000000800 */
[----:B------:R0:W-:Y:S04]  /*2200*/  STS [R26+0x6020], R21 ;  /* 0x006020151a007388 */ /* 0x0001e80000000800 */
[----:B------:R0:W-:Y:S04]  /*2210*/  STS [R26+0xe020], R20 ;  /* 0x00e020141a007388 */ /* 0x0001e80000000800 */
[----:B------:R0:W-:Y:S04]  /*2220*/  STS [R26+0x16020], R22 ;  /* 0x016020161a007388 */ /* 0x0001e80000000800 */
[----:B------:R0:W-:Y:S04]  /*2230*/  STS [R26+0x6040], R23 ;  /* 0x006040171a007388 */ /* 0x0001e80000000800 */
[----:B------:R0:W-:Y:S04]  /*2240*/  STS [R26+0xe040], R9 ;  /* 0x00e040091a007388 */ /* 0x0001e80000000800 */
[----:B------:R0:W-:Y:S04]  /*2250*/  STS [R26+0x16040], R15 ;  /* 0x0160400f1a007388 */ /* 0x0001e80000000800 */
[----:B------:R0:W-:Y:S04]  /*2260*/  STS [R26+0x6060], R24 ;  /* 0x006060181a007388 */ /* 0x0001e80000000800 */
[----:B------:R0:W-:Y:S04]  /*2270*/  STS [R26+0xe060], R17 ;  /* 0x00e060111a007388 */ /* 0x0001e80000000800 */
[----:B------:R0:W-:Y:S01]  /*2280*/  STS [R26+0x16060], R25 ;  /* 0x016060191a007388 */ /* 0x0001e20000000800 */
[----:B------:R-:W-:Y:S05]  /*2290*/  @!P1 BRA `(.L_x_668) ;  /* 0xfffffae000009947 */ /* 0x000fea000383ffff */
.L_x_667:
[----:B------:R-:W-:Y:S05]  /*22a0*/  BSYNC B1 ;  /* 0x0000000000017941 */ /* 0x000fea0003800000 */
.L_x_666:
[C---:B------:R-:W-:Y:S01]  /*22b0*/  ISETP.GE.U32.AND P1, PT, R14.reuse, 0x100, PT ;  /* 0x000001000e00780c */ /* 0x040fe20003f26070 */
[----:B------:R-:W-:Y:S01]  /*22c0*/  BSSY B1, `(.L_x_669) ;  /* 0x0000032000017945 */ /* 0x000fe20003800000 */
[----:B------:R-:W-:-:S04]  /*22d0*/  IADD3 R6, -R14, 0x100, RZ ;  /* 0x000001000e067810 */ /* 0x000fc80007ffe1ff */
[----:B------:R-:W-:-:S13]  /*22e0*/  ISETP.LE.U32.OR P1, PT, R6, 0x8, P1 ;  /* 0x000000080600780c */ /* 0x000fda0000f23470 */
[----:B------:R-:W-:Y:S05]  /*22f0*/  @P1 BRA `(.L_x_670) ;  /* 0x000002e000001947 */ /* 0x000fea0003800000 */
[----:B0-----:R-:W-:Y:S01]  /*2300*/  IMAD.MOV.U32 R15, RZ, RZ, 0xc0 ;  /* 0x000000c0ff0f7424 */ /* 0x001fe200078e00ff */
[C---:B------:R-:W-:Y:S01]  /*2310*/  IADD3 R22, R14.reuse, 0x8, RZ ;  /* 0x000000080e167810 */ /* 0x040fe20007ffe0ff */
[----:B------:R-:W-:Y:S02]  /*2320*/  CS2R R18, SRZ ;  /* 0x0000000000127805 */ /* 0x000fe4000001ff00 */
[-C--:B------:R-:W-:Y:S02]  /*2330*/  IMAD R11, R14, R15.reuse, 0x60 ;  /* 0x000000600e0b7424 */ /* 0x080fe400078e020f */
[----:B------:R-:W-:Y:S02]  /*2340*/  IMAD R15, R22, R15, 0x60 ;  /* 0x00000060160f7424 */ /* 0x000fe400078e020f */
[--C-:B------:R-:W-:Y:S02]  /*2350*/  IMAD.IADD R7, R12, 0x1, R11.reuse ;  /* 0x000000010c077824 */ /* 0x100fe400078e020b */
[----:B------:R-:W-:-:S03]  /*2360*/  IMAD.IADD R9, R13, 0x1, R11 ;  /* 0x000000010d097824 */ /* 0x000fc600078e020b */
[-C--:B------:R-:W-:Y:S02]  /*2370*/  ISETP.GE.AND P0, PT, R7, R0.reuse, PT ;  /* 0x000000000700720c */ /* 0x080fe40003f06270 */
[--C-:B------:R-:W-:Y:S01]  /*2380*/  LOP3.LUT R7, R11, 0x1f, R4.reuse, 0xf8, !PT ;  /* 0x0000001f0b077812 */ /* 0x100fe200078ef804 */
[--C-:B------:R-:W-:Y:S01]  /*2390*/  IMAD.IADD R11, R12, 0x1, R15.reuse ;  /* 0x000000010c0b7824 */ /* 0x100fe200078e020f */
[-C--:B------:R-:W-:Y:S02]  /*23a0*/  ISETP.GE.AND P1, PT, R9, R0.reuse, PT ;  /* 0x000000000900720c */ /* 0x080fe40003f26270 */
[----:B------:R-:W-:Y:S02]  /*23b0*/  IADD3 R16, P3, R2, R7, RZ ;  /* 0x0000000702107210 */ /* 0x000fe40007f7e0ff */
[----:B------:R-:W-:Y:S01]  /*23c0*/  LOP3.LUT R9, R15, 0x1f, R4, 0xf8, !PT ;  /* 0x0000001f0f097812 */ /* 0x000fe200078ef804 */
[----:B------:R-:W-:Y:S01]  /*23d0*/  IMAD.IADD R15, R13, 0x1, R15 ;  /* 0x000000010d0f7824 */ /* 0x000fe200078e020f */
[----:B------:R-:W-:-:S02]  /*23e0*/  ISETP.GE.AND P2, PT, R7, R0, PT ;  /* 0x000000000700720c */ /* 0x000fc40003f46270 */
[----:B------:R-:W-:Y:S02]  /*23f0*/  LEA.HI.X.SX32 R7, R7, R3, 0x1, P3 ;  /* 0x0000000307077211 */ /* 0x000fe400018f0eff */
[----:B------:R-:W-:Y:S02]  /*2400*/  LEA R6, P5, R16, c[0x0][0x160], 0x2 ;  /* 0x0000580010067a11 */ /* 0x000fe400078a10ff */
[----:B------:R-:W-:Y:S02]  /*2410*/  IADD3 R10, P4, R2, R9, RZ ;  /* 0x00000009020a7210 */ /* 0x000fe40007f9e0ff */
[-C--:B------:R-:W-:Y:S02]  /*2420*/  ISETP.GE.AND P3, PT, R9, R0.reuse, PT ;  /* 0x000000000900720c */ /* 0x080fe40003f66270 */
[----:B------:R-:W-:Y:S02]  /*2430*/  LEA.HI.X R7, R16, c[0x0][0x164], R7, 0x2, P5 ;  /* 0x0000590010077a11 */ /* 0x000fe400028f1407 */
[-C--:B------:R-:W-:Y:S01]  /*2440*/  ISETP.GE.AND P5, PT, R11, R0.reuse, PT ;  /* 0x000000000b00720c */ /* 0x080fe20003fa6270 */
[----:B------:R-:W-:Y:S01]  /*2450*/  IMAD.MOV.U32 R11, RZ, RZ, RZ ;  /* 0x000000ffff0b7224 */ /* 0x000fe200078e00ff */
[----:B------:R-:W-:Y:S01]  /*2460*/  ISETP.GE.AND P6, PT, R15, R0, PT ;  /* 0x000000000f00720c */ /* 0x000fe20003fc6270 */
[----:B------:R-:W-:Y:S01]  /*2470*/  IMAD.MOV.U32 R15, RZ, RZ, RZ ;  /* 0x000000ffff0f7224 */ /* 0x000fe200078e00ff */
[----:B------:R-:W-:Y:S01]  /*2480*/  LEA.HI.X.SX32 R9, R9, R3, 0x1, P4 ;  /* 0x0000000309097211 */ /* 0x000fe200020f0eff */
[----:B------:R-:W-:Y:S01]  /*2490*/  CS2R R16, SRZ ;  /* 0x0000000000107805 */ /* 0x000fe2000001ff00 */
[C---:B------:R-:W-:Y:S01]  /*24a0*/  LEA R8, P4, R10.reuse, c[0x0][0x160], 0x2 ;  /* 0x000058000a087a11 */ /* 0x040fe200078810ff */
[----:B------:R-:W2:Y:S03]  /*24b0*/  @!P0 LDG.E R11, [R6.64+0x80] ;  /* 0x00008006060b8981 */ /* 0x000ea6000c1e1900 */
[----:B------:R-:W-:Y:S01]  /*24c0*/  LEA.HI.X R9, R10, c[0x0][0x164], R9, 0x2, P4 ;  /* 0x000059000a097a11 */ /* 0x000fe200020f1409 */
[----:B------:R-:W3:Y:S04]  /*24d0*/  @!P2 LDG.E R15, [R6.64] ;  /* 0x00000006060fa981 */ /* 0x000ee8000c1e1900 */
[----:B------:R-:W4:Y:S04]  /*24e0*/  @!P1 LDG.E R16, [R6.64+0x100] ;  /* 0x0001000606109981 */ /* 0x000f28000c1e1900 */
[----:B------:R-:W4:Y:S04]  /*24f0*/  @!P3 LDG.E R18, [R8.64] ;  /* 0x000000060812b981 */ /* 0x000f28000c1e1900 */
[----:B------:R-:W4:Y:S04]  /*2500*/  @!P5 LDG.E R17, [R8.64+0x80] ;  /* 0x000080060811d981 */ /* 0x000f28000c1e1900 */
[----:B------:R-:W4:Y:S01]  /*2510*/  @!P6 LDG.E R19, [R8.64+0x100] ;  /* 0x000100060813e981 */ /* 0x000f22000c1e1900 */
[----:B------:R-:W-:-:S02]  /*2520*/  IMAD R20, R5, 0x100, R14 ;  /* 0x0000010005147824 */ /* 0x000fc400078e020e */
[----:B------:R-:W-:-:S03]  /*2530*/  IMAD R10, R5, 0x100, R22 ;  /* 0x00000100050a7824 */ /* 0x000fc600078e0216 */
[----:B------:R-:W-:Y:S02]  /*2540*/  LEA R21, R20, 0x4b0, 0x2 ;  /* 0x000004b014157811 */ /* 0x000fe400078e10ff */
[----:B------:R-:W-:Y:S02]  /*2550*/  LEA R10, R10, 0x4b0, 0x2 ;  /* 0x000004b00a0a7811 */ /* 0x000fe400078e10ff */
[----:B------:R-:W-:Y:S02]  /*2560*/  PLOP3.LUT P0, PT, PT, PT, PT, 0x8, 0x0 ;  /* 0x000000000000781c */ /* 0x000fe40003f0e170 */
[----:B------:R-:W-:Y:S01]  /*2570*/  IADD3 R14, R22, 0x8, RZ ;  /* 0x00000008160e7810 */ /* 0x000fe20007ffe0ff */
[----:B---3--:R0:W-:Y:S04]  /*2580*/  STS [R20.X4+0x64b0], R15 ;  /* 0x0064b00f14007388 */ /* 0x0081e80000004800 */
[----:B--2---:R0:W-:Y:S04]  /*2590*/  STS [R21+0xe000], R11 ;  /* 0x00e0000b15007388 */ /* 0x0041e80000000800 */
[----:B----4-:R0:W-:Y:S04]  /*25a0*/  STS [R21+0x16000], R16 ;  /* 0x0160001015007388 */ /* 0x0101e80000000800 */
[----:B------:R0:W-:Y:S04]  /*25b0*/  STS [R20.X4+0x64d0], R18 ;  /* 0x0064d01214007388 */ /* 0x0001e80000004800 */
[----:B------:R0:W-:Y:S04]  /*25c0*/  STS [R10+0xe000], R17 ;  /* 0x00e000110a007388 */ /* 0x0001e80000000800 */
[----:B------:R0:W-:Y:S02]  /*25d0*/  STS [R10+0x16000], R19 ;  /* 0x016000130a007388 */ /* 0x0001e40000000800 */
.L_x_670:
[----:B------:R-:W-:Y:S05]  /*25e0*/  BSYNC B1 ;  /* 0x0000000000017941 */ /* 0x000fea0003800000 */
.L_x_669:
[----:B------:R-:W-:-:S13]  /*25f0*/  ISETP.LT.U32.OR P0, PT, R14, 0x100, P0 ;  /* 0x000001000e00780c */ /* 0x000fda0000701470 */
[----:B------:R-:W-:Y:S05]  /*2600*/  @!P0 BRA `(.L_x_663) ;  /* 0x0000016000008947 */ /* 0x000fea0003800000 */
[----:B0-----:R-:W-:Y:S02]  /*2610*/  IMAD.MOV.U32 R11, RZ, RZ, 0xc0 ;  /* 0x000000c0ff0b7424 */ /* 0x001fe400078e00ff */
        /* <DEDUP_REMOVED lines=13> */
[----:B------:R-:W2:Y:S04]  /*26f0*/  @!P0 LDG.E R10, [R6.64] ;  /* 0x00000006060a8981 */ /* 0x000ea8000c1e1900 */
[----:B------:R-:W3:Y:S04]  /*2700*/  @!P1 LDG.E R8, [R6.64+0x80] ;  /* 0x0000800606089981 */ /* 0x000ee8000c1e1900 */
[----:B------:R-:W4:Y:S01]  /*2710*/  @!P2 LDG.E R9, [R6.64+0x100] ;  /* 0x000100060609a981 */ /* 0x000f22000c1e1900 */
[----:B------:R-:W-:-:S05]  /*2720*/  IMAD R5, R5, 0x100, R14 ;  /* 0x0000010005057824 */ /* 0x000fca00078e020e */
[----:B------:R-:W-:Y:S01]  /*2730*/  LEA R11, R5, 0x4b0, 0x2 ;  /* 0x000004b0050b7811 */ /* 0x000fe200078e10ff */
[----:B--2---:R0:W-:Y:S04]  /*2740*/  STS [R5.X4+0x64b0], R10 ;  /* 0x0064b00a05007388 */ /* 0x0041e80000004800 */
[----:B---3--:R0:W-:Y:S04]  /*2750*/  STS [R11+0xe000], R8 ;  /* 0x00e000080b007388 */ /* 0x0081e80000000800 */
[----:B----4-:R0:W-:Y:S02]  /*2760*/  STS [R11+0x16000], R9 ;  /* 0x016000090b007388 */ /* 0x0101e40000000800 */
.L_x_663:
[----:B0-----:R-:W-:Y:S05]  /*2770*/  BSYNC B0 ;  /* 0x0000000000007941 */ /* 0x001fea0003800000 */
.L_x_662:
[----:B------:R-:W-:Y:S01]  /*2780*/  SHF.R.S32.HI R7, RZ, 0x1f, R4 ;  /* 0x0000001fff077819 */ /* 0x000fe20000011404 */
[----:B------:R0:W-:Y:S01]  /*2790*/  STL [R1+0xa8], RZ ;  /* 0x0000a8ff01007387 */ /* 0x0001e20000100800 */
[C---:B------:R-:W-:Y:S01]  /*27a0*/  ISETP.NE.AND P6, PT, R4.reuse, RZ, PT ;  /* 0x000000ff0400720c */ /* 0x040fe20003fc5270 */
[----:B------:R-:W-:Y:S01]  /*27b0*/  UMOV UR5, 0x1d ;  /* 0x0000001d00057882 */ /* 0x000fe20000000000 */
[----:B------:R-:W-:Y:S01]  /*27c0*/  LEA.HI R9, R7, R4, RZ, 0x5 ;  /* 0x0000000407097211 */ /* 0x000fe200078f28ff */
[----:B------:R0:W-:Y:S01]  /*27d0*/  STL [R1+0xa4], RZ ;  /* 0x0000a4ff01007387 */ /* 0x0001e20000100800 */
[----:B------:R-:W-:Y:S01]  /*27e0*/  LEA R5, R4, 0x4b0, 0x2 ;  /* 0x000004b004057811 */ /* 0x000fe200078e10ff */
[----:B------:R-:W-:Y:S01]  /*27f0*/  CS2R R6, SRZ ;  /* 0x0000000000067805 */ /* 0x000fe2000001ff00 */
[----:B------:R-:W-:-:S02]  /*2800*/  SHF.R.S32.HI R10, RZ, 0x5, R9 ;  /* 0x00000005ff0a7819 */ /* 0x000fc40000011409 */
[----:B------:R-:W-:-:S03]  /*2810*/  CS2R R8, SRZ ;  /* 0x0000000000087805 */ /* 0x000fc6000001ff00 */
[----:B------:R-:W-:Y:S02]  /*2820*/  IMAD.SHL.U32 R10, R10, 0x4, RZ ;  /* 0x000000040a0a7824 */ /* 0x000fe400078e00ff */
[----:B------:R-:W-:Y:S04]  /*2830*/  @!P6 STS [RZ], RZ ;  /* 0x000000ffff00e388 */ /* 0x000fe80000000800 */
[----:B------:R0:W-:Y:S02]  /*2840*/  STL [R1+0xf4], R10 ;  /* 0x0000f40a01007387 */ /* 0x0001e40000100800 */
.L_x_682:
[----:B------:R-:W-:Y:S01]  /*2850*/  UMOV UR4, 0x1 ;  /* 0x0000000100047882 */ /* 0x000fe20000000000 */
[----:B------:R-:W-:Y:S01]  /*2860*/  BAR.SYNC.DEFER_BLOCKING 0x0 ;  /* 0x0000000000007b1d */ /* 0x000fe20000010000 */
[----:B------:R-:W-:Y:S01]  /*2870*/  USHF.L.U32 UR4, UR4, UR5, URZ ;  /* 0x0000000504047299 */ /* 0x000fe2000800063f */
[----:B------:R-:W-:Y:S02]  /*2880*/  LOP3.LUT R16, R16, 0xfffffeff, RZ, 0xc0, !PT ;  /* 0xfffffeff10107812 */ /* 0x000fe400078ec0ff */
[----:B------:R-:W-:-:S02]  /*2890*/  LOP3.LUT R25, R25, 0x7fffffff, RZ, 0xc0, !PT ;  /* 0x7fffffff19197812 */ /* 0x000fc400078ec0ff */
[----:B------:R-:W-:Y:S01]  /*28a0*/  STL [R1+0x108], R6 ;  /* 0x0001080601007387 */ /* 0x000fe20000100800 */
[----:B------:R-:W-:Y:S02]  /*28b0*/  LOP3.LUT R11, R8, UR4, RZ, 0xfc, !PT ;  /* 0x00000004080b7c12 */ /* 0x000fe4000f8efcff */
[----:B------:R-:W-:Y:S01]  /*28c0*/  LOP3.LUT R33, R33, 0xf7ffffff, RZ, 0xc0, !PT ;  /* 0xf7ffffff21217812 */ /* 0x000fe200078ec0ff */
[----:B------:R-:W-:Y:S01]  /*28d0*/  STL [R1+0x104], R4 ;  /* 0x0001040401007387 */ /* 0x000fe20000100800 */
[C---:B-----5:R-:W-:Y:S02]  /*28e0*/  LOP3.LUT P1, RZ, R11.reuse, R28, RZ, 0x30, !PT ;  /* 0x0000001c0bff7212 */ /* 0x060fe400078230ff */
[C---:B------:R-:W-:Y:S01]  /*28f0*/  LOP3.LUT P0, RZ, R11.reuse, R30, RZ, 0x30, !PT ;  /* 0x0000001e0bff7212 */ /* 0x040fe200078030ff */
[----:B------:R-:W-:Y:S01]  /*2900*/  STL [R1+0x100], R3 ;  /* 0x0001000301007387 */ /* 0x000fe20000100800 */
[----:B------:R-:W-:Y:S02]  /*2910*/  FSEL R13, RZ, 1, P1 ;  /* 0x3f800000ff0d7808 */ /* 0x000fe40000800000 */
[C---:B------:R-:W-:Y:S01]  /*2920*/  LOP3.LUT P1, RZ, R11.reuse, R32, RZ, 0x30, !PT ;  /* 0x000000200bff7212 */ /* 0x040fe200078230ff */
[----:B------:R-:W-:Y:S01]  /*2930*/  STL [R1+0xfc], R2 ;  /* 0x0000fc0201007387 */ /* 0x000fe20000100800 */
[----:B0-----:R-:W-:Y:S01]  /*2940*/  FSEL R10, RZ, 1, P0 ;  /* 0x3f800000ff0a7808 */ /* 0x001fe20000000000 */
[----:B------:R-:W-:Y:S01]  /*2950*/  FFMA.FTZ R13, R28, R13, RZ ;  /* 0x0000000d1c0d7223 */ /* 0x000fe200000100ff */
[C---:B------:R-:W-:Y:S01]  /*2960*/  LOP3.LUT P0, RZ, R11.reuse, R34, RZ, 0x30, !PT ;  /* 0x000000220bff7212 */ /* 0x040fe200078030ff */
[----:B------:R-:W-:Y:S01]  /*2970*/  STL [R1+0xf8], R0 ;  /* 0x0000f80001007387 */ /* 0x000fe20000100800 */
[----:B------:R-:W-:Y:S01]  /*2980*/  FSEL R12, RZ, 1, P1 ;  /* 0x3f800000ff0c7808 */ /* 0x000fe20000800000 */
[----:B------:R-:W-:Y:S01]  /*2990*/  FFMA.FTZ R13, R30, R10, R13 ;  /* 0x0000000a1e0d7223 */ /* 0x000fe2000001000d */
[C---:B------:R-:W-:Y:S01]  /*29a0*/  LOP3.LUT P1, RZ, R11.reuse, R36, RZ, 0x30, !PT ;  /* 0x000000240bff7212 */ /* 0x040fe200078230ff */
[----:B------:R-:W-:Y:S01]  /*29b0*/  LDS R18, [R5+0x6400] ;  /* 0x0064000005127984 */ /* 0x000fe20000000800 */
[----:B------:R-:W-:Y:S01]  /*29c0*/  FSEL R10, RZ, 1, P0 ;  /* 0x3f800000ff0a7808 */ /* 0x000fe20000000000 */
[----:B------:R-:W-:Y:S01]  /*29d0*/  FFMA.FTZ R13, R32, R12, R13 ;  /* 0x0000000c200d7223 */ /* 0x000fe2000001000d */
[C---:B------:R-:W-:Y:S01]  /*29e0*/  LOP3.LUT P0, RZ, R11.reuse, R38, RZ, 0x30, !PT ;  /* 0x000000260bff7212 */ /* 0x040fe200078030ff */
[----:B------:R-:W-:Y:S01]  /*29f0*/  LDS R17, [R5+0x6800] ;  /* 0x0068000005117984 */ /* 0x000fe20000000800 */
[----:B------:R-:W-:Y:S01]  /*2a00*/  FSEL R12, RZ, 1, P1 ;  /* 0x3f800000ff0c7808 */ /* 0x000fe20000800000 */
[----:B------:R-:W-:Y:S01]  /*2a10*/  FFMA.FTZ R13, R34, R10, R13 ;  /* 0x0000000a220d7223 */ /* 0x000fe2000001000d */
[----:B------:R-:W-:Y:S01]  /*2a20*/  FSEL R15, RZ, 1, P0 ;  /* 0x3f800000ff0f7808 */ /* 0x000fe20000000000 */
[----:B------:R-:W0:Y:S01]  /*2a30*/  LDS R10, [R5+0x6000] ;  /* 0x00600000050a7984 */ /* 0x000e220000000800 */
[----:B------:R-:W-:Y:S01]  /*2a40*/  LOP3.LUT P0, RZ, R11, R40, RZ, 0x30, !PT ;  /* 0x000000280bff7212 */ /* 0x000fe200078030ff */
[----:B------:R-:W-:Y:S01]  /*2a50*/  FFMA.FTZ R13, R36, R12, R13 ;  /* 0x0000000c240d7223 */ /* 0x000fe2000001000d */
[----:B------:R-:W-:Y:S01]  /*2a60*/  @P6 LOP3.LUT R33, R33, 0x8000000, RZ, 0xfc, !PT ;  /* 0x0800000021216812 */ /* 0x000fe200078efcff */
[----:B------:R-:W-:Y:S01]  /*2a70*/  LDS R19, [R5+0x6c00] ;  /* 0x006c000005137984 */ /* 0x000fe20000000800 */
[----:B------:R-:W-:Y:S01]  /*2a80*/  FSEL R12, RZ, 1, P0 ;  /* 0x3f800000ff0c7808 */ /* 0x000fe20000000000 */
[----:B------:R-:W-:Y:S01]  /*2a90*/  FFMA.FTZ R13, R38, R15, R13 ;  /* 0x0000000f260d7223 */ /* 0x000fe2000001000d */
[----:B------:R-:W-:Y:S01]  /*2aa0*/  LOP3.LUT P0, RZ, R11, R42, RZ, 0x30, !PT ;  /* 0x0000002a0bff7212 */ /* 0x000fe200078030ff */
[----:B------:R-:W1:Y:S01]  /*2ab0*/  LDS R21, [R5+0x7000] ;  /* 0x0070000005157984 */ /* 0x000e620000000800 */
[----:B------:R-:W-:Y:S01]  /*2ac0*/  LOP3.LUT R33, R33, 0xfdffffff, RZ, 0xc0, !PT ;  /* 0xfdffffff21217812 */ /* 0x000fe200078ec0ff */
[----:B------:R-:W-:Y:S01]  /*2ad0*/  FFMA.FTZ R13, R40, R12, R13 ;  /* 0x0000000c280d7223 */ /* 0x000fe2000001000d */
[----:B------:R-:W-:Y:S01]  /*2ae0*/  FSEL R15, RZ, 1, P0 ;  /* 0x3f800000ff0f7808 */ /* 0x000fe20000000000 */
[----:B------:R-:W2:Y:S01]  /*2af0*/  LDS R23, [R5+0x7400] ;  /* 0x0074000005177984 */ /* 0x000ea20000000800 */
[----:B------:R-:W-:-:S02]  /*2b00*/  LOP3.LUT P0, RZ, R11, R44, RZ, 0x30, !PT ;  /* 0x0000002c0bff7212 */ /* 0x000fc400078030ff */
[----:B------:R-:W-:Y:S01]  /*2b10*/  LOP3.LUT R95, R95, 0x7fffffff, RZ, 0xc0, !PT ;  /* 0x7fffffff5f5f7812 */ /* 0x000fe200078ec0ff */
[----:B------:R-:W-:Y:S01]  /*2b20*/  FFMA.FTZ R13, R42, R15, R13 ;  /* 0x0000000f2a0d7223 */ /* 0x000fe2000001000d */
[----:B------:R-:W-:Y:S01]  /*2b30*/  FSEL R12, RZ, 1, P0 ;  /* 0x3f800000ff0c7808 */ /* 0x000fe20000000000 */
[----:B------:R-:W-:Y:S01]  /*2b40*/  LDS R27, [R5+0xe800] ;  /* 0x00e80000051b7984 */ /* 0x000fe20000000800 */
[----:B------:R-:W-:Y:S02]  /*2b50*/  LOP3.LUT P0, RZ, R11, R46, RZ, 0x30, !PT ;  /* 0x0000002e0bff7212 */ /* 0x000fe400078030ff */
[----:B------:R-:W-:Y:S01]  /*2b60*/  LOP3.LUT R85, R85, 0xfffffffe, RZ, 0xc0, !PT ;  /* 0xfffffffe55557812 */ /* 0x000fe200078ec0ff */
[----:B------:R-:W-:Y:S01]  /*2b70*/  FFMA.FTZ R13, R44, R12, R13 ;  /* 0x0000000c2c0d7223 */ /* 0x000fe2000001000d */
[----:B------:R-:W-:Y:S01]  /*2b80*/  FSEL R15, RZ, 1, P0 ;  /* 0x3f800000ff0f7808 */ /* 0x000fe20000000000 */
[----:B------:R-:W-:Y:S01]  /*2b90*/  LDS R31, [R5+0xf000] ;  /* 0x00f00000051f7984 */ /* 0x000fe20000000800 */
[----:B------:R-:W-:-:S03]  /*2ba0*/  LOP3.LUT P0, RZ, R11, R48, RZ, 0x30, !PT ;  /* 0x000000300bff7212 */ /* 0x000fc600078030ff */
[----:B------:R-:W-:Y:S01]  /*2bb0*/  FFMA.FTZ R13, R46, R15, R13 ;  /* 0x0000000f2e0d7223 */ /* 0x000fe2000001000d */
[----:B------:R-:W-:Y:S02]  /*2bc0*/  FSEL R12, RZ, 1, P0 ;  /* 0x3f800000ff0c7808 */ /* 0x000fe40000000000 */
[----:B------:R-:W-:-:S03]  /*2bd0*/  LOP3.LUT P0, RZ, R11, R50, RZ, 0x30, !PT ;  /* 0x000000320bff7212 */ /* 0x000fc600078030ff */
[----:B------:R-:W-:Y:S01]  /*2be0*/  FFMA.FTZ R13, R48, R12, R13 ;  /* 0x0000000c300d7223 */ /* 0x000fe2000001000d */
[----:B------:R-:W-:Y:S02]  /*2bf0*/  FSEL R15, RZ, 1, P0 ;  /* 0x3f800000ff0f7808 */ /* 0x000fe40000000000 */
[----:B------:R-:W-:-:S03]  /*2c00*/  LOP3.LUT P0, RZ, R11, R52, RZ, 0x30, !PT ;  /* 0x000000340bff7212 */ /* 0x000fc600078030ff */
[----:B------:R-:W-:Y:S01]  /*2c10*/  FFMA.FTZ R13, R50, R15, R13 ;  /* 0x0000000f320d7223 */ /* 0x000fe2000001000d */
[----:B------:R-:W-:Y:S02]  /*2c20*/  FSEL R12, RZ, 1, P0 ;  /* 0x3f800000ff0c7808 */ /* 0x000fe40000000000 */
[C---:B------:R-:W-:Y:S02]  /*2c30*/  LOP3.LUT P0, RZ, R11.reuse, R54, RZ, 0x30, !PT ;  /* 0x000000360bff7212 */ /* 0x040fe400078030ff */
[----:B0-----:R-:W-:Y:S01]  /*2c40*/  LOP3.LUT R20, RZ, R10, RZ, 0x33, !PT ;  /* 0x0000000aff147212 */ /* 0x001fe200078e33ff */
[----:B------:R-:W-:Y:S01]  /*2c50*/  FFMA.FTZ R13, R52, R12, R13 ;  /* 0x0000000c340d7223 */ /* 0x000fe2000001000d */
[----:B------:R-:W-:Y:S02]  /*2c60*/  FSEL R15, RZ, 1, P0 ;  /* 0x3f800000ff0f7808 */ /* 0x000fe40000000000 */
[----:B------:R-:W-:Y:S02]  /*2c70*/  LOP3.LUT P0, RZ, R11, R56, RZ, 0x30, !PT ;  /* 0x000000380bff7212 */ /* 0x000fe400078030ff */
[----:B-1----:R-:W-:Y:S01]  /*2c80*/  LOP3.LUT R22, RZ, R21, RZ, 0x33, !PT ;  /* 0x00000015ff167212 */ /* 0x002fe200078e33ff */
[----:B------:R-:W-:Y:S01]  /*2c90*/  FFMA.FTZ R13, R54, R15, R13 ;  /* 0x0000000f360d7223 */ /* 0x000fe2000001000d */
[----:B------:R-:W-:-:S02]  /*2ca0*/  FSEL R12, RZ, 1, P0 ;  /* 0x3f800000ff0c7808 */ /* 0x000fc40000000000 */
        /* <DEDUP_REMOVED lines=243> */
[----:B------:R-:W-:Y:S02]  /*3be0*/  LOP3.LUT P0, R0, R11, RZ, R20, 0xa0, !PT ;  /* 0x000000ff0b007212 */ /* 0x000fe4000780a014 */
[----:B------:R-:W-:Y:S01]  /*3bf0*/  LOP3.LUT R20, RZ, R17, RZ, 0x33, !PT ;  /* 0x00000011ff147212 */ /* 0x000fe200078e33ff */
[----:B------:R-:W-:Y:S01]  /*3c00*/  FFMA.FTZ R13, R218, R12, R13 ;  /* 0x0000000cda0d7223 */ /* 0x000fe2000001000d */
[----:B------:R-:W-:Y:S01]  /*3c10*/  LOP3.LUT R12, RZ, R18, RZ, 0x33, !PT ;  /* 0x00000012ff0c7212 */ /* 0x000fe200078e33ff */
[----:B------:R0:W-:Y:S01]  /*3c20*/  STL [R1+0xac], R0 ;  /* 0x0000ac0001007387 */ /* 0x0001e20000100800 */
[----:B------:R-:W-:-:S05]  /*3c30*/  FSEL R15, RZ, 1, P0 ;  /* 0x3f800000ff0f7808 */ /* 0x000fca0000000000 */
[----:B------:R-:W-:Y:S02]  /*3c40*/  FFMA.FTZ R13, R10, R15, R13 ;  /* 0x0000000f0a0d7223 */ /* 0x000fe4000001000d */
[----:B------:R-:W-:Y:S01]  /*3c50*/  @P0 LOP3.LUT R16, R16, 0x100, RZ, 0xfc, !PT ;  /* 0x0000010010100812 */ /* 0x000fe200078efcff */
[----:B------:R-:W1:Y:S01]  /*3c60*/  LDS R15, [R5+0x7800] ;  /* 0x00780000050f7984 */ /* 0x000e620000000800 */
[----:B0-----:R-:W-:Y:S02]  /*3c70*/  LOP3.LUT P0, R0, R11, RZ, R12, 0xa0, !PT ;  /* 0x000000ff0b007212 */ /* 0x001fe4000780a00c */
[----:B------:R-:W-:Y:S02]  /*3c80*/  LOP3.LUT R16, R16, 0xffffff7f, RZ, 0xc0, !PT ;  /* 0xffffff7f10107812 */ /* 0x000fe400078ec0ff */
[----:B------:R-:W-:Y:S01]  /*3c90*/  FSEL R10, RZ, 1, P0 ;  /* 0x3f800000ff0a7808 */ /* 0x000fe20000000000 */
[----:B------:R0:W-:Y:S04]  /*3ca0*/  STL [R1+0xb0], R0 ;  /* 0x0000b00001007387 */ /* 0x0001e80000100800 */
[----:B------:R-:W-:-:S02]  /*3cb0*/  FFMA.FTZ R10, R18, R10, R13 ;  /* 0x0000000a120a7223 */ /* 0x000fc4000001000d */
[----:B------:R-:W3:Y:S02]  /*3cc0*/  LDS R18, [R5+0x7c00] ;  /* 0x007c000005127984 */ /* 0x000ee40000000800 */
[----:B------:R-:W-:Y:S02]  /*3cd0*/  @P0 LOP3.LUT R16, R16, 0x80, RZ, 0xfc, !PT ;  /* 0x0000008010100812 */ /* 0x000fe400078efcff */
[----:B0-----:R-:W-:Y:S02]  /*3ce0*/  LOP3.LUT P0, R0, R11, RZ, R20, 0xa0, !PT ;  /* 0x000000ff0b007212 */ /* 0x001fe4000780a014 */
[----:B------:R-:W-:Y:S01]  /*3cf0*/  LOP3.LUT R16, R16, 0xffffffbf, RZ, 0xc0, !PT ;  /* 0xffffffbf10107812 */ /* 0x000fe200078ec0ff */
[----:B------:R-:W-:Y:S01]  /*3d00*/  LDS R20, [R5+0x8400] ;  /* 0x0084000005147984 */ /* 0x000fe20000000800 */
[----:B------:R-:W-:-:S03]  /*3d10*/  FSEL R12, RZ, 1, P0 ;  /* 0x3f800000ff0c7808 */ /* 0x000fc60000000000 */
[----:B------:R0:W-:Y:S02]  /*3d20*/  STL [R1+0xb4], R0 ;  /* 0x0000b40001007387 */ /* 0x0001e40000100800 */
[----:B------:R-:W-:Y:S01]  /*3d30*/  FFMA.FTZ R10, R17, R12, R10 ;  /* 0x0000000c110a7223 */ /* 0x000fe2000001000a */
[----:B------:R-:W-:Y:S01]  /*3d40*/  LOP3.LUT R12, RZ, R19, RZ, 0x33, !PT ;  /* 0x00000013ff0c7212 */ /* 0x000fe200078e33ff */
[----:B------:R-:W4:Y:S02]  /*3d50*/  LDS R17, [R5+0x8000] ;  /* 0x0080000005117984 */ /* 0x000f240000000800 */
[----:B------:R-:W-:Y:S02]  /*3d60*/  @P0 LOP3.LUT R16, R16, 0x40, RZ, 0xfc, !PT ;  /* 0x0000004010100812 */ /* 0x000fe400078efcff */
[----:B0-----:R-:W-:Y:S02]  /*3d70*/  LOP3.LUT P0, R0, R11, RZ, R12, 0xa0, !PT ;  /* 0x000000ff0b007212 */ /* 0x001fe4000780a00c */
[----:B------:R-:W-:-:S02]  /*3d80*/  LOP3.LUT R16, R16, 0xffffffdf, RZ, 0xc0, !PT ;  /* 0xffffffdf10107812 */ /* 0x000fc400078ec0ff */
[----:B------:R-:W-:Y:S01]  /*3d90*/  FSEL R12, RZ, 1, P0 ;  /* 0x3f800000ff0c7808 */ /* 0x000fe20000000000 */
[----:B------:R0:W-:Y:S04]  /*3da0*/  STL [R1+0xb8], R0 ;  /* 0x0000b80001007387 */ /* 0x0001e80000100800 */
[----:B------:R-:W-:Y:S01]  /*3db0*/  FFMA.FTZ R10, R19, R12, R10 ;  /* 0x0000000c130a7223 */ /* 0x000fe2000001000a */
[----:B--2---:R-:W-:Y:S01]  /*3dc0*/  LOP3.LUT R12, RZ, R23, RZ, 0x33, !PT ;  /* 0x00000017ff0c7212 */ /* 0x004fe200078e33ff */
[----:B------:R-:W2:Y:S02]  /*3dd0*/  LDS R19, [R5+0x8800] ;  /* 0x0088000005137984 */ /* 0x000ea40000000800 */
[----:B------:R-:W-:Y:S02]  /*3de0*/  @P0 LOP3.LUT R16, R16, 0x20, RZ, 0xfc, !PT ;  /* 0x0000002010100812 */ /* 0x000fe400078efcff */
[----:B0-----:R-:W-:-:S02]  /*3df0*/  LOP3.LUT P0, R0, R11, RZ, R22, 0xa0, !PT ;  /* 0x000000ff0b007212 */ /* 0x001fc4000780a016 */
[----:B------:R-:W-:Y:S01]  /*3e00*/  LOP3.LUT R16, R16, 0xffffffef, RZ, 0xc0, !PT ;  /* 0xffffffef10107812 */ /* 0x000fe200078ec0ff */
[----:B------:R-:W-:Y:S01]  /*3e10*/  LDS R22, [R5+0xa000] ;  /* 0x00a0000005167984 */ /* 0x000fe20000000800 */
[----:B------:R-:W-:-:S03]  /*3e20*/  FSEL R13, RZ, 1, P0 ;  /* 0x3f800000ff0d7808 */ /* 0x000fc60000000000 */
[----:B------:R0:W-:Y:S02]  /*3e30*/  STL [R1+0xbc], R0 ;  /* 0x0000bc0001007387 */ /* 0x0001e40000100800 */
[----:B------:R-:W-:Y:S02]  /*3e40*/  FFMA.FTZ R10, R21, R13, R10 ;  /* 0x0000000d150a7223 */ /* 0x000fe4000001000a */
[----:B------:R-:W2:Y:S02]  /*3e50*/  LDS R21, [R5+0x8c00] ;  /* 0x008c000005157984 */ /* 0x000ea40000000800 */
[----:B------:R-:W-:Y:S02]  /*3e60*/  @P0 LOP3.LUT R16, R16, 0x10, RZ, 0xfc, !PT ;  /* 0x0000001010100812 */ /* 0x000fe400078efcff */
[----:B0-----:R-:W-:Y:S02]  /*3e70*/  LOP3.LUT P0, R0, R11, RZ, R12, 0xa0, !PT ;  /* 0x000000ff0b007212 */ /* 0x001fe4000780a00c */
[----:B------:R-:W-:-:S02]  /*3e80*/  LOP3.LUT R16, R16, 0xfffffff7, RZ, 0xc0, !PT ;  /* 0xfffffff710107812 */ /* 0x000fc400078ec0ff */
[----:B------:R-:W-:Y:S01]  /*3e90*/  FSEL R12, RZ, 1, P0 ;  /* 0x3f800000ff0c7808 */ /* 0x000fe20000000000 */
[----:B------:R-:W-:Y:S04]  /*3ea0*/  STL [R1+0xc0], R0 ;  /* 0x0000c00001007387 */ /* 0x000fe80000100800 */
[----:B------:R-:W-:Y:S02]  /*3eb0*/  FFMA.FTZ R10, R23, R12, R10 ;  /* 0x0000000c170a7223 */ /* 0x000fe4000001000a */
[----:B------:R-:W-:Y:S02]  /*3ec0*/  LDS R23, [R5+0xe400] ;  /* 0x00e4000005177984 */ /* 0x000fe40000000800 */
[----:B------:R-:W-:Y:S02]  /*3ed0*/  @P0 LOP3.LUT R16, R16, 0x8, RZ, 0xfc, !PT ;  /* 0x0000000810100812 */ /* 0x000fe400078efcff */
[----:B-1----:R-:W-:-:S02]  /*3ee0*/  LOP3.LUT P0, RZ, R11, R15, RZ, 0x30, !PT ;  /* 0x0000000f0bff7212 */ /* 0x002fc400078030ff */
[----:B------:R-:W-:Y:S02]  /*3ef0*/  LOP3.LUT R16, R16, 0xfffffffb, RZ, 0xc0, !PT ;  /* 0xfffffffb10107812 */ /* 0x000fe400078ec0ff */
[----:B------:R-:W-:-:S05]  /*3f00*/  FSEL R13, RZ, 1, P0 ;  /* 0x3f800000ff0d7808 */ /* 0x000fca0000000000 */
[----:B------:R-:W-:Y:S02]  /*3f10*/  FFMA.FTZ R10, R15, R13, R10 ;  /* 0x0000000d0f0a7223 */ /* 0x000fe4000001000a */
[----:B------:R-:W0:Y:S02]  /*3f20*/  LDS R15, [R5+0x9000] ;  /* 0x00900000050f7984 */ /* 0x000e240000000800 */
[----:B------:R-:W-:Y:S02]  /*3f30*/  @P0 LOP3.LUT R16, R16, 0x4, RZ, 0xfc, !PT ;  /* 0x0000000410100812 */ /* 0x000fe400078efcff */
[----:B---3--:R-:W-:Y:S02]  /*3f40*/  LOP3.LUT P0, RZ, R11, R18, RZ, 0x30, !PT ;  /* 0x000000120bff7212 */ /* 0x008fe400078030ff */
[----:B------:R-:W-:Y:S02]  /*3f50*/  LOP3.LUT R16, R16, 0xfffffffd, RZ, 0xc0, !PT ;  /* 0xfffffffd10107812 */ /* 0x000fe400078ec0ff */
[----:B------:R-:W-:-:S05]  /*3f60*/  FSEL R13, RZ, 1, P0 ;  /* 0x3f800000ff0d7808 */ /* 0x000fca0000000000 */
[----:B------:R-:W-:Y:S02]  /*3f70*/  FFMA.FTZ R10, R18, R13, R10 ;  /* 0x0000000d120a7223 */ /* 0x000fe4000001000a */
[----:B------:R-:W1:Y:S02]  /*3f80*/  LDS R18, [R5+0x9400] ;  /* 0x0094000005127984 */ /* 0x000e640000000800 */
[----:B------:R-:W-:Y:S02]  /*3f90*/  @P0 LOP3.LUT R16, R16, 0x2, RZ, 0xfc, !PT ;  /* 0x0000000210100812 */ /* 0x000fe400078efcff */
[----:B----4-:R-:W-:Y:S02]  /*3fa0*/  LOP3.LUT P0, RZ, R11, R17, RZ, 0x30, !PT ;  /* 0x000000110bff7212 */ /* 0x010fe400078030ff */
[----:B------:R-:W-:Y:S02]  /*3fb0*/  LOP3.LUT R16, R16, 0xfffffffe, RZ, 0xc0, !PT ;  /* 0xfffffffe10107812 */ /* 0x000fe400078ec0ff */
[----:B------:R-:W-:-:S05]  /*3fc0*/  FSEL R12, RZ, 1, P0 ;  /* 0x3f800000ff0c7808 */ /* 0x000fca0000000000 */
[----:B------:R-:W-:Y:S02]  /*3fd0*/  FFMA.FTZ R10, R17, R12, R10 ;  /* 0x0000000c110a7223 */ /* 0x000fe4000001000a */
[----:B------:R-:W3:Y:S02]  /*3fe0*/  LDS R17, [R5+0x9800] ;  /* 0x0098000005117984 */ /* 0x000ee40000000800 */
[----:B------:R-:W-:Y:S02]  /*3ff0*/  @P0 LOP3.LUT R16, R16, 0x1, RZ, 0xfc, !PT ;  /* 0x0000000110100812 */ /* 0x000fe400078efcff */
[----:B------:R-:W-:-:S04]  /*4000*/  LOP3.LUT P0, RZ, R11, R20, RZ, 0x30, !PT ;  /* 0x000000140bff7212 */ /* 0x000fc800078030ff */
[----:B------:R-:W-:-:S05]  /*4010*/  FSEL R13, RZ, 1, P0 ;  /* 0x3f800000ff0d7808 */ /* 0x000fca0000000000 */
[----:B------:R-:W-:Y:S02]  /*4020*/  FFMA.FTZ R10, R20, R13, R10 ;  /* 0x0000000d140a7223 */ /* 0x000fe4000001000a */
[----:B------:R-:W4:Y:S02]  /*4030*/  LDS R20, [R5+0x9c00] ;  /* 0x009c000005147984 */ /* 0x000f240000000800 */
[----:B------:R-:W-:Y:S02]  /*4040*/  @P0 LOP3.LUT R25, R25, 0x80000000, RZ, 0xfc, !PT ;  /* 0x8000000019190812 */ /* 0x000fe400078efcff */
[----:B--2---:R-:W-:Y:S02]  /*4050*/  LOP3.LUT P0, RZ, R11, R19, RZ, 0x30, !PT ;  /* 0x000000130bff7212 */ /* 0x004fe400078030ff */
[----:B------:R-:W-:Y:S02]  /*4060*/  LOP3.LUT R25, R25, 0xbfffffff, RZ, 0xc0, !PT ;  /* 0xbfffffff19197812 */ /* 0x000fe400078ec0ff */
[----:B------:R-:W-:-:S05]  /*4070*/  FSEL R12, RZ, 1, P0 ;  /* 0x3f800000ff0c7808 */ /* 0x000fca0000000000 */
[----:B------:R-:W-:Y:S02]  /*4080*/  FFMA.FTZ R10, R19, R12, R10 ;  /* 0x0000000c130a7223 */ /* 0x000fe4000001000a */
[----:B------:R-:W2:Y:S02]  /*4090*/  LDS R19, [R5+0xa400] ;  /* 0x00a4000005137984 */ /* 0x000ea40000000800 */
[----:B------:R-:W-:Y:S02]  /*40a0*/  @P0 LOP3.LUT R25, R25, 0x40000000, RZ, 0xfc, !PT ;  /* 0x4000000019190812 */ /* 0x000fe400078efcff */
[----:B------:R-:W-:Y:S02]  /*40b0*/  LOP3.LUT P0, RZ, R11, R21, RZ, 0x30, !PT ;  /* 0x000000150bff7212 */ /* 0x000fe400078030ff */
[----:B------:R-:W-:Y:S02]  /*40c0*/  LOP3.LUT R25, R25, 0xdfffffff, RZ, 0xc0, !PT ;  /* 0xdfffffff19197812 */ /* 0x000fe400078ec0ff */
[----:B------:R-:W-:-:S05]  /*40d0*/  FSEL R13, RZ, 1, P0 ;  /* 0x3f800000ff0d7808 */ /* 0x000fca0000000000 */
[----:B------:R-:W-:Y:S02]  /*40e0*/  FFMA.FTZ R10, R21, R13, R10 ;  /* 0x0000000d150a7223 */ /* 0x000fe4000001000a */
[----:B------:R-:W2:Y:S02]  /*40f0*/  LDS R21, [R5+0xa800] ;  /* 0x00a8000005157984 */ /* 0x000ea40000000800 */
[----:B------:R-:W-:Y:S02]  /*4100*/  @P0 LOP3.LUT R25, R25, 0x20000000, RZ, 0xfc, !PT ;  /* 0x2000000019190812 */ /* 0x000fe400078efcff */
[----:B0-----:R-:W-:Y:S02]  /*4110*/  LOP3.LUT P0, RZ, R11, R15, RZ, 0x30, !PT ;  /* 0x0000000f0bff7212 */ /* 0x001fe400078030ff */
[----:B------:R-:W-:Y:S02]  /*4120*/  LOP3.LUT R25, R25, 0xefffffff, RZ, 0xc0, !PT ;  /* 0xefffffff19197812 */ /* 0x000fe400078ec0ff */
[----:B------:R-:W-:-:S05]  /*4130*/  FSEL R12, RZ, 1, P0 ;  /* 0x3f800000ff0c7808 */ /* 0x000fca0000000000 */
[----:B------:R-:W-:Y:S02]  /*4140*/  FFMA.FTZ R10, R15, R12, R10 ;  /* 0x0000000c0f0a7223 */ /* 0x000fe4000001000a */
[----:B------:R-:W0:Y:S02]  /*4150*/  LDS R15, [R5+0xac00] ;  /* 0x00ac0000050f7984 */ /* 0x000e240000000800 */
[----:B------:R-:W-:Y:S02]  /*4160*/  @P0 LOP3.LUT R25, R25, 0x10000000, RZ, 0xfc, !PT ;  /* 0x1000000019190812 */ /* 0x000fe400078efcff */
[----:B-1----:R-:W-:Y:S02]  /*4170*/  LOP3.LUT P0, RZ, R11, R18, RZ, 0x30, !PT ;  /* 0x000000120bff7212 */ /* 0x002fe400078030ff */
[----:B------:R-:W-:Y:S02]  /*4180*/  LOP3.LUT R25, R25, 0xf7ffffff, RZ, 0xc0, !PT ;  /* 0xf7ffffff19197812 */ /* 0x000fe400078ec0ff */
[----:B------:R-:W-:-:S05]  /*4190*/  FSEL R13, RZ, 1, P0 ;  /* 0x3f800000ff0d7808 */ /* 0x000fca0000000000 */
[----:B------:R-:W-:Y:S02]  /*41a0*/  FFMA.FTZ R10, R18, R13, R10 ;  /* 0x0000000d120a7223 */ /* 0x000fe4000001000a */
[----:B------:R-:W1:Y:S02]  /*41b0*/  LDS R18, [R5+0xb000] ;  /* 0x00b0000005127984 */ /* 0x000e640000000800 */
[----:B------:R-:W-:Y:S02]  /*41c0*/  @P0 LOP3.LUT R25, R25, 0x8000000, RZ, 0xfc, !PT ;  /* 0x0800000019190812 */ /* 0x000fe400078efcff */
[----:B---3--:R-:W-:Y:S02]  /*41d0*/  LOP3.LUT P0, RZ, R11, R17, RZ, 0x30, !PT ;  /* 0x000000110bff7212 */ /* 0x008fe400078030ff */
[----:B------:R-:W-:Y:S02]  /*41e0*/  LOP3.LUT R25, R25, 0xfbffffff, RZ, 0xc0, !PT ;  /* 0xfbffffff19197812 */ /* 0x000fe400078ec0ff */
[----:B------:R-:W-:-:S05]  /*41f0*/  FSEL R12, RZ, 1, P0 ;  /* 0x3f800000ff0c7808 */ /* 0x000fca0000000000 */
[----:B------:R-:W-:Y:S02]  /*4200*/  FFMA.FTZ R10, R17, R12, R10 ;  /* 0x0000000c110a7223 */ /* 0x000fe4000001000a */
[----:B------:R-:W3:Y:S02]  /*4210*/  LDS R17, [R5+0xb400] ;  /* 0x00b4000005117984 */ /* 0x000ee40000000800 */
[----:B------:R-:W-:Y:S02]  /*4220*/  @P0 LOP3.LUT R25, R25, 0x4000000, RZ, 0xfc, !PT ;  /* 0x0400000019190812 */ /* 0x000fe400078efcff */
[----:B----4-:R-:W-:Y:S02]  /*4230*/  LOP3.LUT P0, RZ, R11, R20, RZ, 0x30, !PT ;  /* 0x000000140bff7212 */ /* 0x010fe400078030ff */
[----:B------:R-:W-:Y:S02]  /*4240*/  LOP3.LUT R25, R25, 0xfdffffff, RZ, 0xc0, !PT ;  /* 0xfdffffff19197812 */ /* 0x000fe400078ec0ff */
[----:B------:R-:W-:-:S05]  /*4250*/  FSEL R13, RZ, 1, P0 ;  /* 0x3f800000ff0d7808 */ /* 0x000fca0000000000 */
[----:B------:R-:W-:Y:S02]  /*4260*/  FFMA.FTZ R10, R20, R13, R10 ;  /* 0x0000000d140a7223 */ /* 0x000fe4000001000a */
[----:B------:R-:W4:Y:S02]  /*4270*/  LDS R20, [R5+0xb800] ;  /* 0x00b8000005147984 */ /* 0x000f240000000800 */
[----:B------:R-:W-:Y:S02]  /*4280*/  @P0 LOP3.LUT R25, R25, 0x2000000, RZ, 0xfc, !PT ;  /* 0x0200000019190812 */ /* 0x000fe400078efcff */
[----:B------:R-:W-:Y:S02]  /*4290*/  LOP3.LUT P0, RZ, R11, R22, RZ, 0x30, !PT ;  /* 0x000000160bff7212 */ /* 0x000fe400078030ff */
[----:B------:R-:W-:Y:S02]  /*42a0*/  LOP3.LUT R25, R25, 0xfeffffff, RZ, 0xc0, !PT ;  /* 0xfeffffff19197812 */ /* 0x000fe400078ec0ff */
[----:B------:R-:W-:-:S05]  /*42b0*/  FSEL R13, RZ, 1, P0 ;  /* 0x3f800000ff0d7808 */ /* 0x000fca0000000000 */
[----:B------:R-:W-:Y:S02]  /*42c0*/  FFMA.FTZ R10, R22, R13, R10 ;  /* 0x0000000d160a7223 */ /* 0x000fe4000001000a */
[----:B------:R-:W1:Y:S02]  /*42d0*/  LDS R22, [R5+0xbc00] ;  /* 0x00bc000005167984 */ /* 0x000e640000000800 */
        /* <DEDUP_REMOVED lines=23> */
[----:B------:R-:W-:Y:S02]  /*4450*/  LDS R18, [R5+0xd000] ;  /* 0x00d0000005127984 */ /* 0x000fe40000000800 */
        /* <DEDUP_REMOVED lines=11> */
[----:B------:R-:W-:Y:S02]  /*4510*/  LDS R20, [R5+0xd400] ;  /* 0x00d4000005147984 */ /* 0x000fe40000000800 */
[----:B------:R-:W-:Y:S02]  /*4520*/  @P0 LOP3.LUT R25, R25, 0x40000, RZ, 0xfc, !PT ;  /* 0x0004000019190812 */ /* 0x000fe400078efcff */
[----:B------:R-:W-:Y:S02]  /*4530*/  LOP3.LUT P0, RZ, R11, R22, RZ, 0x30, !PT ;  /* 0x000000160bff7212 */ /* 0x000fe400078030ff */
[----:B------:R-:W-:Y:S02]  /*4540*/  LOP3.LUT R25, R25, 0xfffdffff, RZ, 0xc0, !PT ;  /* 0xfffdffff19197812 */ /* 0x000fe400078ec0ff */
[----:B------:R-:W-:-:S05]  /*4550*/  FSEL R13, RZ, 1, P0 ;  /* 0x3f800000ff0d7808 */ /* 0x000fca0000000000 */
[----:B------:R-:W-:Y:S02]  /*4560*/  FFMA.FTZ R10, R22, R13, R10 ;  /* 0x0000000d160a7223 */ /* 0x000fe4000001000a */
[----:B------:R-:W-:Y:S02]  /*4570*/  LDS R22, [R5+0xd800] ;  /* 0x00d8000005167984 */ /* 0x000fe40000000800 */
[----:B------:R-:W-:Y:S02]  /*4580*/  @P0 LOP3.LUT R25, R25, 0x20000, RZ, 0xfc, !PT ;  /* 0x0002000019190812 */ /* 0x000fe400078efcff */
[----:B--2---:R-:W-:Y:S02]  /*4590*/  LOP3.LUT P0, RZ, R11, R19, RZ, 0x30, !PT ;  /* 0x000000130bff7212 */ /* 0x004fe400078030ff */
        /* <DEDUP_REMOVED lines=14> */
[----:B------:R-:W-:-:S04]  /*4680*/  FFMA.FTZ R10, R15, R12, R10 ;  /* 0x0000000c0f0a7223 */ /* 0x000fc8000001000a */
[----:B------:R-:W-:Y:S02]  /*4690*/  @P0 LOP3.LUT R25, R25, 0x4000, RZ, 0xfc, !PT ;  /* 0x0000400019190812 */ /* 0x000fe400078efcff */
[----:B-1----:R-:W-:Y:S02]  /*46a0*/  LOP3.LUT P0, RZ, R11, R17, RZ, 0x30, !PT ;  /* 0x000000110bff7212 */ /* 0x002fe400078030ff */
[----:B------:R-:W-:Y:S02]  /*46b0*/  LOP3.LUT R25, R25, 0xffffdfff, RZ, 0xc0, !PT ;  /* 0xffffdfff19197812 */ /* 0x000fe400078ec0ff */
[----:B------:R-:W-:-:S05]  /*46c0*/  FSEL R12, RZ, 1, P0 ;  /* 0x3f800000ff0c7808 */ /* 0x000fca0000000000 */
[----:B------:R-:W-:Y:S02]  /*46d0*/  FFMA.FTZ R10, R17, R12, R10 ;  /* 0x0000000c110a7223 */ /* 0x000fe4000001000a */
[----:B------:R-:W0:Y:S02]  /*46e0*/  LDS R17, [R5+0xec00] ;  /* 0x00ec000005117984 */ /* 0x000e240000000800 */
[----:B------:R-:W-:Y:S02]  /*46f0*/  @P0 LOP3.LUT R25, R25, 0x2000, RZ, 0xfc, !PT ;  /* 0x0000200019190812 */ /* 0x000fe400078efcff */
[----:B------:R-:W-:Y:S02]  /*4700*/  LOP3.LUT P0, RZ, R11, R18, RZ, 0x30, !PT ;  /* 0x000000120bff7212 */ /* 0x000fe400078030ff */
[----:B------:R-:W-:Y:S02]  /*4710*/  LOP3.LUT R25, R25, 0xffffefff, RZ, 0xc0, !PT ;  /* 0xffffefff19197812 */ /* 0x000fe400078ec0ff */
[----:B------:R-:W-:-:S05]  /*4720*/  FSEL R13, RZ, 1, P0 ;  /* 0x3f800000ff0d7808 */ /* 0x000fca0000000000 */
[----:B------:R-:W-:Y:S01]  /*4730*/  FFMA.FTZ R10, R18, R13, R10 ;  /* 0x0000000d120a7223 */ /* 0x000fe2000001000a */
[----:B--2---:R-:W-:-:S03]  /*4740*/  LOP3.LUT R18, RZ, R21, RZ, 0x33, !PT ;  /* 0x00000015ff127212 */ /* 0x004fc600078e33ff */
[----:B------:R-:W-:Y:S02]  /*4750*/  @P0 LOP3.LUT R25, R25, 0x1000, RZ, 0xfc, !PT ;  /* 0x0000100019190812 */ /* 0x000fe400078efcff */
[----:B------:R-:W-:Y:S02]  /*4760*/  LOP3.LUT P0, RZ, R11, R20, RZ, 0x30, !PT ;  /* 0x000000140bff7212 */ /* 0x000fe400078030ff */
[----:B------:R-:W-:Y:S02]  /*4770*/  LOP3.LUT R25, R25, 0xfffff7ff, RZ, 0xc0, !PT ;  /* 0xfffff7ff19197812 */ /* 0x000fe400078ec0ff */
[----:B------:R-:W-:-:S05]  /*4780*/  FSEL R13, RZ, 1, P0 ;  /* 0x3f800000ff0d7808 */ /* 0x000fca0000000000 */
[----:B------:R-:W-:Y:S01]  /*4790*/  FFMA.FTZ R10, R20, R13, R10 ;  /* 0x0000000d140a7223 */ /* 0x000fe2000001000a */
[----:B------:R-:W-:-:S03]  /*47a0*/  LOP3.LUT R20, RZ, R27, RZ, 0x33, !PT ;  /* 0x0000001bff147212 */ /* 0x000fc600078e33ff */
[----:B------:R-:W-:Y:S02]  /*47b0*/  @P0 LOP3.LUT R25, R25, 0x800, RZ, 0xfc, !PT ;  /* 0x0000080019190812 */ /* 0x000fe400078efcff */
[----:B------:R-:W-:Y:S02]  /*47c0*/  LOP3.LUT P0, RZ, R11, R22, RZ, 0x30, !PT ;  /* 0x000000160bff7212 */ /* 0x000fe400078030ff */
[----:B------:R-:W-:Y:S02]  /*47d0*/  LOP3.LUT R25, R25, 0xfffffbff, RZ, 0xc0, !PT ;  /* 0xfffffbff19197812 */ /* 0x000fe400078ec0ff */
[----:B------:R-:W-:-:S05]  /*47e0*/  FSEL R15, RZ, 1, P0 ;  /* 0x3f800000ff0f7808 */ /* 0x000fca0000000000 */
[----:B------:R-:W-:Y:S01]  /*47f0*/  FFMA.FTZ R10, R22, R15, R10 ;  /* 0x0000000f160a7223 */ /* 0x000fe2000001000a */
[----:B------:R-:W-:Y:S01]  /*4800*/  LOP3.LUT R22, RZ, R31, RZ, 0x33, !PT ;  /* 0x0000001fff167212 */ /* 0x000fe200078e33ff */
[----:B------:R-:W1:Y:S02]  /*4810*/  LDS R15, [R5+0xf400] ;  /* 0x00f40000050f7984 */ /* 0x000e640000000800 */
[----:B------:R-:W-:Y:S02]  /*4820*/  @P0 LOP3.LUT R25, R25, 0x400, RZ, 0xfc, !PT ;  /* 0x0000040019190812 */ /* 0x000fe400078efcff */
[----:B------:R-:W-:Y:S02]  /*4830*/  LOP3.LUT P0, RZ, R11, R19, RZ, 0x30, !PT ;  /* 0x000000130bff7212 */ /* 0x000fe400078030ff */
[----:B------:R-:W-:Y:S02]  /*4840*/  LOP3.LUT R25, R25, 0xfffffdff, RZ, 0xc0, !PT ;  /* 0xfffffdff19197812 */ /* 0x000fe400078ec0ff */
[----:B------:R-:W-:-:S05]  /*4850*/  FSEL R12, RZ, 1, P0 ;  /* 0x3f800000ff0c7808 */ /* 0x000fca0000000000 */
[----:B------:R-:W-:Y:S01]  /*4860*/  FFMA.FTZ R10, R19, R12, R10 ;  /* 0x0000000c130a7223 */ /* 0x000fe2000001000a */
[----:B------:R-:W-:Y:S01]  /*4870*/  LOP3.LUT R12, RZ, R23, RZ, 0x33, !PT ;  /* 0x00000017ff0c7212 */ /* 0x000fe200078e33ff */
[----:B------:R-:W-:Y:S02]  /*4880*/  LDS R19, [R5+0xfc00] ;  /* 0x00fc000005137984 */ /* 0x000fe40000000800 */
[----:B------:R-:W-:Y:S02]  /*4890*/  @P0 LOP3.LUT R25, R25, 0x200, RZ, 0xfc, !PT ;  /* 0x0000020019190812 */ /* 0x000fe400078efcff */
[----:B------:R-:W-:Y:S02]  /*48a0*/  LOP3.LUT P0, R0, R11, RZ, R18, 0xa0, !PT ;  /* 0x000000ff0b007212 */ /* 0x000fe4000780a012 */
[----:B------:R-:W-:Y:S01]  /*48b0*/  LOP3.LUT R25, R25, 0xfffffeff, RZ, 0xc0, !PT ;  /* 0xfffffeff19197812 */ /* 0x000fe200078ec0ff */
[----:B------:R-:W2:Y:S01]  /*48c0*/  LDS R18, [R5+0xf800] ;  /* 0x00f8000005127984 */ /* 0x000ea20000000800 */
[----:B------:R-:W-:-:S03]  /*48d0*/  FSEL R13, RZ, 1, P0 ;  /* 0x3f800000ff0d7808 */ /* 0x000fc60000000000 */
[----:B------:R3:W-:Y:S02]  /*48e0*/  STL [R1+0xc4], R0 ;  /* 0x0000c40001007387 */ /* 0x0007e40000100800 */
[----:B------:R-:W-:Y:S02]  /*48f0*/  FFMA.FTZ R10, R21, R13, R10 ;  /* 0x0000000d150a7223 */ /* 0x000fe4000001000a */
[----:B------:R-:W-:Y:S02]  /*4900*/  LDS R21, [R5+0x10400] ;  /* 0x0104000005157984 */ /* 0x000fe40000000800 */
[----:B------:R-:W-:Y:S02]  /*4910*/  @P0 LOP3.LUT R25, R25, 0x100, RZ, 0xfc, !PT ;  /* 0x0000010019190812 */ /* 0x000fe400078efcff */
[----:B---3--:R-:W-:Y:S02]  /*4920*/  LOP3.LUT P0, R0, R11, RZ, R12, 0xa0, !PT ;  /* 0x000000ff0b007212 */ /* 0x008fe4000780a00c */
[----:B------:R-:W-:-:S02]  /*4930*/  LOP3.LUT R25, R25, 0xffffff7f, RZ, 0xc0, !PT ;  /* 0xffffff7f19197812 */ /* 0x000fc400078ec0ff */
[----:B------:R-:W-:Y:S01]  /*4940*/  FSEL R12, RZ, 1, P0 ;  /* 0x3f800000ff0c7808 */ /* 0x000fe20000000000 */
[----:B------:R3:W-:Y:S04]  /*4950*/  STL [R1+0xc8], R0 ;  /* 0x0000c80001007387 */ /* 0x0007e80000100800 */
[----:B------:R-:W-:Y:S01]  /*4960*/  FFMA.FTZ R10, R23, R12, R10 ;  /* 0x0000000c170a7223 */ /* 0x000fe2000001000a */
[----:B0-----:R-:W-:Y:S01]  /*4970*/  LOP3.LUT R12, RZ, R17, RZ, 0x33, !PT ;  /* 0x00000011ff0c7212 */ /* 0x001fe200078e33ff */
[----:B------:R-:W-:Y:S02]  /*4980*/  LDS R23, [R5+0x16000] ;  /* 0x0160000005177984 */ /* 0x000fe40000000800 */
[----:B------:R-:W-:Y:S02]  /*4990*/  @P0 LOP3.LUT R25, R25, 0x80, RZ, 0xfc, !PT ;  /* 0x0000008019190812 */ /* 0x000fe400078efcff */
[----:B---3--:R-:W-:-:S02]  /*49a0*/  LOP3.LUT P0, R0, R11, RZ, R20, 0xa0, !PT ;  /* 0x000000ff0b007212 */ /* 0x008fc4000780a014 */
[----:B------:R-:W-:Y:S01]  /*49b0*/  LOP3.LUT R25, R25, 0xffffffbf, RZ, 0xc0, !PT ;  /* 0xffffffbf19197812 */ /* 0x000fe200078ec0ff */
[----:B------:R-:W0:Y:S01]  /*49c0*/  LDS R20, [R5+0x10000] ;  /* 0x0100000005147984 */ /* 0x000e220000000800 */
        /* <DEDUP_REMOVED lines=10> */
[----:B-1----:R-:W-:Y:S01]  /*4a70*/  LOP3.LUT R12, RZ, R15, RZ, 0x33, !PT ;  /* 0x0000000fff0c7212 */ /* 0x002fe200078e33ff */
[----:B------:R-:W1:Y:S02]  /*4a80*/  LDS R17, [R5+0x10800] ;  /* 0x0108000005117984 */ /* 0x000e640000000800 */
[----:B------:R-:W-:Y:S02]  /*4a90*/  @P0 LOP3.LUT R25, R25, 0x20, RZ, 0xfc, !PT ;  /* 0x0000002019190812 */ /* 0x000fe400078efcff */
[----:B---3--:R-:W-:-:S02]  /*4aa0*/  LOP3.LUT P0, R0, R11, RZ, R22, 0xa0, !PT ;  /* 0x000000ff0b007212 */ /* 0x008fc4000780a016 */
[----:B------:R-:W-:Y:S01]  /*4ab0*/  LOP3.LUT R25, R25, 0xffffffef, RZ, 0xc0, !PT ;  /* 0xffffffef19197812 */ /* 0x000fe200078ec0ff */
[----:B------:R-:W3:Y:S01]  /*4ac0*/  LDS R22, [R5+0x10c00] ;  /* 0x010c000005167984 */ /* 0x000ee20000000800 */
[----:B------:R-:W-:-:S03]  /*4ad0*/  FSEL R13, RZ, 1, P0 ;  /* 0x3f800000ff0d7808 */ /* 0x000fc60000000000 */
[----:B------:R4:W-:Y:S02]  /*4ae0*/  STL [R1+0xd4], R0 ;  /* 0x0000d40001007387 */ /* 0x0009e40000100800 */
[----:B------:R-:W-:Y:S02]  /*4af0*/  FFMA.FTZ R10, R31, R13, R10 ;  /* 0x0000000d1f0a7223 */ /* 0x000fe4000001000a */
[----:B------:R-:W-:Y:S02]  /*4b00*/  LDS R31, [R5+0x17000] ;  /* 0x01700000051f7984 */ /* 0x000fe40000000800 */
[----:B------:R-:W-:Y:S02]  /*4b10*/  @P0 LOP3.LUT R25, R25, 0x10, RZ, 0xfc, !PT ;  /* 0x0000001019190812 */ /* 0x000fe400078efcff */
[----:B----4-:R-:W-:Y:S02]  /*4b20*/  LOP3.LUT P0, R0, R11, RZ, R12, 0xa0, !PT ;  /* 0x000000ff0b007212 */ /* 0x010fe4000780a00c */
[----:B------:R-:W-:-:S02]  /*4b30*/  LOP3.LUT R25, R25, 0xfffffff7, RZ, 0xc0, !PT ;  /* 0xfffffff719197812 */ /* 0x000fc400078ec0ff */
[----:B------:R-:W-:Y:S01]  /*4b40*/  FSEL R12, RZ, 1, P0 ;  /* 0x3f800000ff0c7808 */ /* 0x000fe20000000000 */
[----:B------:R-:W-:Y:S04]  /*4b50*/  STL [R1+0xd8], R0 ;  /* 0x0000d80001007387 */ /* 0x000fe80000100800 */
[----:B------:R-:W-:Y:S02]  /*4b60*/  FFMA.FTZ R10, R15, R12, R10 ;  /* 0x0000000c0f0a7223 */ /* 0x000fe4000001000a */
[----:B------:R-:W4:Y:S02]  /*4b70*/  LDS R15, [R5+0x11000] ;  /* 0x01100000050f7984 */ /* 0x000f240000000800 */
[----:B------:R-:W-:Y:S02]  /*4b80*/  @P0 LOP3.LUT R25, R25, 0x8, RZ, 0xfc, !PT ;  /* 0x0000000819190812 */ /* 0x000fe400078efcff */
[----:B--2---:R-:W-:-:S02]  /*4b90*/  LOP3.LUT P0, RZ, R11, R18, RZ, 0x30, !PT ;  /* 0x000000120bff7212 */ /* 0x004fc400078030ff */
        /* <DEDUP_REMOVED lines=17> */
[----:B------:R-:W-:-:S04]  /*4cb0*/  LOP3.LUT P0, RZ, R11, R21, RZ, 0x30, !PT ;  /* 0x000000150bff7212 */ /* 0x000fc800078030ff */
        /* <DEDUP_REMOVED lines=97> */
[----:B------:R-:W-:Y:S01]  /*52d0*/  FFMA.FTZ R10, R22, R13, R10 ;  /* 0x0000000d160a7223 */ /* 0x000fe2000001000a */
[----:B------:R-:W-:-:S03]  /*52e0*/  LOP3.LUT R22, RZ, R31, RZ, 0x33, !PT ;  /* 0x0000001fff167212 */ /* 0x000fc600078e33ff */
[----:B------:R-:W-:Y:S02]  /*52f0*/  @P0 LOP3.LUT R33, R33, 0x200, RZ, 0xfc, !PT ;  /* 0x0000020021210812 */ /* 0x000fe400078efcff */
[----:B----4-:R-:W-:Y:S02]  /*5300*/  LOP3.LUT P0, RZ, R11, R15, RZ, 0x30, !PT ;  /* 0x0000000f0bff7212 */ /* 0x010fe400078030ff */
[----:B------:R-:W-:Y:S02]  /*5310*/  LOP3.LUT R33, R33, 0xfffffeff, RZ, 0xc0, !PT ;  /* 0xfffffeff21217812 */ /* 0x000fe400078ec0ff */
[----:B------:R-:W-:-:S05]  /*5320*/  FSEL R12, RZ, 1, P0 ;  /* 0x3f800000ff0c7808 */ /* 0x000fca0000000000 */
[----:B------:R-:W-:Y:S02]  /*5330*/  FFMA.FTZ R10, R15, R12, R10 ;  /* 0x0000000c0f0a7223 */ /* 0x000fe4000001000a */
[----:B------:R-:W3:Y:S02]  /*5340*/  LDS R15, [R5+0x16400] ;  /* 0x01640000050f7984 */ /* 0x000ee40000000800 */
[----:B------:R-:W-:Y:S02]  /*5350*/  @P0 LOP3.LUT R33, R33, 0x100, RZ, 0xfc, !PT ;  /* 0x0000010021210812 */ /* 0x000fe400078efcff */
[----:B--2---:R-:W-:Y:S02]  /*5360*/  LOP3.LUT P0, RZ, R11, R18, RZ, 0x30, !PT ;  /* 0x000000120bff7212 */ /* 0x004fe400078030ff */
        /* <DEDUP_REMOVED lines=26> */
[----:B------:R-:W-:Y:S01]  /*5510*/  FFMA.FTZ R10, R17, R12, R10 ;  /* 0x0000000c110a7223 */ /* 0x000fe2000001000a */
[----:B---3--:R-:W-:Y:S01]  /*5520*/  LOP3.LUT R12, RZ, R15, RZ, 0x33, !PT ;  /* 0x0000000fff0c7212 */ /* 0x008fe200078e33ff */
[----:B------:R-:W1:Y:S02]  /*5530*/  LDS R17, [R5+0x17800] ;  /* 0x0178000005117984 */ /* 0x000e640000000800 */
[----:B------:R-:W-:Y:S02]  /*5540*/  @P0 LOP3.LUT R33, R33, 0x8, RZ, 0xfc, !PT ;  /* 0x0000000821210812 */ /* 0x000fe400078efcff */
[----:B------:R-:W-:Y:S02]  /*5550*/  LOP3.LUT P0, R0, R11, RZ, R18, 0xa0, !PT ;  /* 0x000000ff0b007212 */ /* 0x000fe4000780a012 */
[----:B------:R-:W-:Y:S02]  /*5560*/  LOP3.LUT R33, R33, 0xfffffffb, RZ, 0xc0, !PT ;  /* 0xfffffffb21217812 */ /* 0x000fe400078ec0ff */
[----:B------:R-:W-:Y:S01]  /*5570*/  FSEL R13, RZ, 1, P0 ;  /* 0x3f800000ff0d7808 */ /* 0x000fe20000000000 */
[----:B------:R3:W-:Y:S01]  /*5580*/  STL [R1+0xdc], R0 ;  /* 0x0000dc0001007387 */ /* 0x0007e20000100800 */
[----:B------:R-:W-:-:S03]  /*5590*/  LOP3.LUT R18, RZ, R27, RZ, 0x33, !PT ;  /* 0x0000001bff127212 */ /* 0x000fc600078e33ff */
[----:B------:R-:W-:Y:S02]  /*55a0*/  FFMA.FTZ R10, R23, R13, R10 ;  /* 0x0000000d170a7223 */ /* 0x000fe4000001000a */
[----:B------:R-:W-:Y:S02]  /*55b0*/  LDS R23, [R5+0x1b400] ;  /* 0x01b4000005177984 */ /* 0x000fe40000000800 */
[----:B------:R-:W-:Y:S02]  /*55c0*/  @P0 LOP3.LUT R33, R33, 0x4, RZ, 0xfc, !PT ;  /* 0x0000000421210812 */ /* 0x000fe400078efcff */
[----:B---3--:R-:W-:Y:S02]  /*55d0*/  LOP3.LUT P0, R0, R11, RZ, R12, 0xa0, !PT ;  /* 0x000000ff0b007212 */ /* 0x008fe4000780a00c */
[----:B------:R-:W-:Y:S02]  /*55e0*/  LOP3.LUT R33, R33, 0xfffffffd, RZ, 0xc0, !PT ;  /* 0xfffffffd21217812 */ /* 0x000fe400078ec0ff */
[----:B------:R-:W-:Y:S01]  /*55f0*/  FSEL R12, RZ, 1, P0 ;  /* 0x3f800000ff0c7808 */ /* 0x000fe20000000000 */
[----:B------:R3:W-:Y:S04]  /*5600*/  STL [R1+0xe0], R0 ;  /* 0x0000e00001007387 */ /* 0x0007e80000100800 */
[----:B------:R-:W-:Y:S01]  /*5610*/  FFMA.FTZ R10, R15, R12, R10 ;  /* 0x0000000c0f0a7223 */ /* 0x000fe2000001000a */
[----:B--2---:R-:W-:Y:S01]  /*5620*/  LOP3.LUT R12, RZ, R19, RZ, 0x33, !PT ;  /* 0x00000013ff0c7212 */ /* 0x004fe200078e33ff */
[----:B------:R-:W2:Y:S02]  /*5630*/  LDS R15, [R5+0x17c00] ;  /* 0x017c0000050f7984 */ /* 0x000ea40000000800 */
[----:B------:R-:W-:-:S02]  /*5640*/  @P0 LOP3.LUT R33, R33, 0x2, RZ, 0xfc, !PT ;  /* 0x0000000221210812 */ /* 0x000fc400078efcff */
[----:B---3--:R-:W-:Y:S02]  /*5650*/  LOP3.LUT P0, R0, R11, RZ, R18, 0xa0, !PT ;  /* 0x000000ff0b007212 */ /* 0x008fe4000780a012 */
[----:B------:R-:W-:Y:S01]  /*5660*/  LOP3.LUT R33, R33, 0xfffffffe, RZ, 0xc0, !PT ;  /* 0xfffffffe21217812 */ /* 0x000fe200078ec0ff */
[----:B------:R-:W3:Y:S01]  /*5670*/  LDS R18, [R5+0x18000] ;  /* 0x0180000005127984 */ /* 0x000ee20000000800 */
[----:B------:R-:W-:-:S03]  /*5680*/  FSEL R13, RZ, 1, P0 ;  /* 0x3f800000ff0d7808 */ /* 0x000fc60000000000 */
[----:B------:R4:W-:Y:S02]  /*5690*/  STL [R1+0xe4], R0 ;  /* 0x0000e40001007387 */ /* 0x0009e40000100800 */
[----:B------:R-:W-:-:S04]  /*56a0*/  FFMA.FTZ R10, R27, R13, R10 ;  /* 0x0000000d1b0a7223 */ /* 0x000fc8000001000a */
[----:B------:R-:W-:Y:S02]  /*56b0*/  @P0 LOP3.LUT R33, R33, 0x1, RZ, 0xfc, !PT ;  /* 0x0000000121210812 */ /* 0x000fe400078efcff */
[----:B----4-:R-:W-:Y:S02]  /*56c0*/  LOP3.LUT P0, R0, R11, RZ, R12, 0xa0, !PT ;  /* 0x000000ff0b007212 */ /* 0x010fe4000780a00c */
[----:B------:R-:W-:Y:S02]  /*56d0*/  LOP3.LUT R33, R33, 0xefffffff, RZ, 0xc0, !PT ;  /* 0xefffffff21217812 */ /* 0x000fe400078ec0ff */
[----:B------:R-:W-:Y:S01]  /*56e0*/  FSEL R12, RZ, 1, P0 ;  /* 0x3f800000ff0c7808 */ /* 0x000fe20000000000 */
[----:B------:R4:W-:Y:S04]  /*56f0*/  STL [R1+0xe8], R0 ;  /* 0x0000e80001007387 */ /* 0x0009e80000100800 */
[----:B------:R-:W-:Y:S01]  /*5700*/  FFMA.FTZ R10, R19, R12, R10 ;  /* 0x0000000c130a7223 */ /* 0x000fe2000001000a */
[----:B0-----:R-:W-:Y:S01]  /*5710*/  LOP3.LUT R12, RZ, R21, RZ, 0x33, !PT ;  /* 0x00000015ff0c7212 */ /* 0x001fe200078e33ff */
[----:B------:R-:W0:Y:S02]  /*5720*/  LDS R19, [R5+0x18800] ;  /* 0x0188000005137984 */ /* 0x000e240000000800 */
[----:B------:R-:W-:-:S02]  /*5730*/  @P0 LOP3.LUT R95, R95, 0x80000000, RZ, 0xfc, !PT ;  /* 0x800000005f5f0812 */ /* 0x000fc400078efcff */
[----:B----4-:R-:W-:Y:S02]  /*5740*/  LOP3.LUT P0, R0, R11, RZ, R22, 0xa0, !PT ;  /* 0x000000ff0b007212 */ /* 0x010fe4000780a016 */
[----:B------:R-:W-:Y:S01]  /*5750*/  LOP3.LUT R95, R95, 0xbfffffff, RZ, 0xc0, !PT ;  /* 0xbfffffff5f5f7812 */ /* 0x000fe200078ec0ff */
[----:B------:R-:W4:Y:S01]  /*5760*/  LDS R22, [R5+0x18c00] ;  /* 0x018c000005167984 */ /* 0x000f220000000800 */
[----:B------:R-:W-:-:S03]  /*5770*/  FSEL R13, RZ, 1, P0 ;  /* 0x3f800000ff0d7808 */ /* 0x000fc60000000000 */
[----:B------:R1:W-:Y:S02]  /*5780*/  STL [R1+0xec], R0 ;  /* 0x0000ec0001007387 */ /* 0x0003e40000100800 */
[----:B------:R-:W-:-:S04]  /*5790*/  FFMA.FTZ R10, R31, R13, R10 ;  /* 0x0000000d1f0a7223 */ /* 0x000fc8000001000a */
[----:B------:R-:W-:Y:S02]  /*57a0*/  @P0 LOP3.LUT R95, R95, 0x40000000, RZ, 0xfc, !PT ;  /* 0x400000005f5f0812 */ /* 0x000fe400078efcff */
[----:B-1----:R-:W-:Y:S02]  /*57b0*/  LOP3.LUT P0, R0, R11, RZ, R12, 0xa0, !PT ;  /* 0x000000ff0b007212 */ /* 0x002fe4000780a00c */
[----:B------:R-:W-:Y:S02]  /*57c0*/  LOP3.LUT R95, R95, 0xdfffffff, RZ, 0xc0, !PT ;  /* 0xdfffffff5f5f7812 */ /* 0x000fe400078ec0ff */
[----:B------:R-:W-:Y:S01]  /*57d0*/  FSEL R12, RZ, 1, P0 ;  /* 0x3f800000ff0c7808 */ /* 0x000fe20000000000 */
[----:B------:R-:W-:Y:S04]  /*57e0*/  STL [R1+0xf0], R0 ;  /* 0x0000f00001007387 */ /* 0x000fe80000100800 */
[----:B------:R-:W-:-:S02]  /*57f0*/  FFMA.FTZ R10, R21, R12, R10 ;  /* 0x0000000c150a7223 */ /* 0x000fc4000001000a */
[----:B------:R-:W1:Y:S02]  /*5800*/  LDS R21, [R5+0x19000] ;  /* 0x0190000005157984 */ /* 0x000e640000000800 */
[----:B------:R-:W-:Y:S02]  /*5810*/  @P0 LOP3.LUT R95, R95, 0x20000000, RZ, 0xfc, !PT ;  /* 0x200000005f5f0812 */ /* 0x000fe400078efcff */
[----:B------:R-:W-:Y:S02]  /*5820*/  LOP3.LUT P0, RZ, R11, R17, RZ, 0x30, !PT ;  /* 0x000000110bff7212 */ /* 0x000fe400078030ff */
[----:B------:R-:W-:Y:S02]  /*5830*/  LOP3.LUT R95, R95, 0xefffffff, RZ, 0xc0, !PT ;  /* 0xefffffff5f5f7812 */ /* 0x000fe400078ec0ff */
[----:B------:R-:W-:-:S05]  /*5840*/  FSEL R13, RZ, 1, P0 ;  /* 0x3f800000ff0d7808 */ /* 0x000fca0000000000 */
[----:B------:R-:W-:Y:S02]  /*5850*/  FFMA.FTZ R10, R17, R13, R10 ;  /* 0x0000000d110a7223 */ /* 0x000fe4000001000a */
[----:B------:R-:W0:Y:S02]  /*5860*/  LDS R17, [R5+0x19400] ;  /* 0x0194000005117984 */ /* 0x000e240000000800 */
[----:B------:R-:W-:Y:S02]  /*5870*/  @P0 LOP3.LUT R95, R95, 0x10000000, RZ, 0xfc, !PT ;  /* 0x100000005f5f0812 */ /* 0x000fe400078efcff */
[----:B--2---:R-:W-:Y:S02]  /*5880*/  LOP3.LUT P0, RZ, R11, R15, RZ, 0x30, !PT ;  /* 0x0000000f0bff7212 */ /* 0x004fe400078030ff */
[----:B------:R-:W-:Y:S02]  /*5890*/  LOP3.LUT R95, R95, 0xf7ffffff, RZ, 0xc0, !PT ;  /* 0xf7ffffff5f5f7812 */ /* 0x000fe400078ec0ff */
[----:B------:R-:W-:-:S05]  /*58a0*/  FSEL R12, RZ, 1, P0 ;  /* 0x3f800000ff0c7808 */ /* 0x000fca0000000000 */
[----:B------:R-:W-:Y:S02]  /*58b0*/  FFMA.FTZ R10, R15, R12, R10 ;  /* 0x0000000c0f0a7223 */ /* 0x000fe4000001000a */
[----:B------:R-:W2:Y:S02]  /*58c0*/  LDS R15, [R5+0x19800] ;  /* 0x01980000050f7984 */ /* 0x000ea40000000800 */
[----:B------:R-:W-:Y:S02]  /*58d0*/  @P0 LOP3.LUT R95, R95, 0x8000000, RZ, 0xfc, !PT ;  /* 0x080000005f5f0812 */ /* 0x000fe400078efcff */
[----:B---3--:R-:W-:Y:S02]  /*58e0*/  LOP3.LUT P0, RZ, R11, R18, RZ, 0x30, !PT ;  /* 0x000000120bff7212 */ /* 0x008fe400078030ff */
[----:B------:R-:W-:Y:S02]  /*58f0*/  LOP3.LUT R95, R95, 0xfbffffff, RZ, 0xc0, !PT ;  /* 0xfbffffff5f5f7812 */ /* 0x000fe400078ec0ff */
[----:B------:R-:W-:-:S05]  /*5900*/  FSEL R13, RZ, 1, P0 ;  /* 0x3f800000ff0d7808 */ /* 0x000fca0000000000 */
[----:B------:R-:W-:Y:S02]  /*5910*/  FFMA.FTZ R10, R18, R13, R10 ;  /* 0x0000000d120a7223 */ /* 0x000fe4000001000a */
[----:B------:R-:W3:Y:S02]  /*5920*/  LDS R18, [R5+0x19c00] ;  /* 0x019c000005127984 */ /* 0x000ee40000000800 */
        /* <DEDUP_REMOVED lines=13> */
[----:B----4-:R-:W-:Y:S02]  /*5a00*/  LOP3.LUT P0, RZ, R11, R22, RZ, 0x30, !PT ;  /* 0x000000160bff7212 */ /* 0x010fe400078030ff */
[----:B------:R-:W-:Y:S02]  /*5a10*/  LOP3.LUT R95, R95, 0xff7fffff, RZ, 0xc0, !PT ;  /* 0xff7fffff5f5f7812 */ /* 0x000fe400078ec0ff */
[----:B------:R-:W-:-:S05]  /*5a20*/  FSEL R13, RZ, 1, P0 ;  /* 0x3f800000ff0d7808 */ /* 0x000fca0000000000 */
[----:B------:R-:W-:Y:S02]  /*5a30*/  FFMA.FTZ R10, R22, R13, R10 ;  /* 0x0000000d160a7223 */ /* 0x000fe4000001000a */
[----:B------:R-:W4:Y:S02]  /*5a40*/  LDS R22, [R5+0x1a800] ;  /* 0x01a8000005167984 */ /* 0x000f240000000800 */
[----:B------:R-:W-:Y:S02]  /*5a50*/  @P0 LOP3.LUT R95, R95, 0x800000, RZ, 0xfc, !PT ;  /* 0x008000005f5f0812 */ /* 0x000fe400078efcff */
[----:B-1----:R-:W-:Y:S02]  /*5a60*/  LOP3.LUT P0, RZ, R11, R21, RZ, 0x30, !PT ;  /* 0x000000150bff7212 */ /* 0x002fe400078030ff */
[----:B------:R-:W-:Y:S02]  /*5a70*/  LOP3.LUT R95, R95, 0xffbfffff, RZ, 0xc0, !PT ;  /* 0xffbfffff5f5f7812 */ /* 0x000fe400078ec0ff */
[----:B------:R-:W-:-:S05]  /*5a80*/  FSEL R12, RZ, 1, P0 ;  /* 0x3f800000ff0c7808 */ /* 0x000fca0000000000 */
[----:B------:R-:W-:Y:S02]  /*5a90*/  FFMA.FTZ R10, R21, R12, R10 ;  /* 0x0000000c150a7223 */ /* 0x000fe4000001000a */
[----:B------:R-:W1:Y:S02]  /*5aa0*/  LDS R21, [R5+0x1ac00] ;  /* 0x01ac000005157984 */ /* 0x000e640000000800 */
        /* <DEDUP_REMOVED lines=10> */
[----:B------:R-:W-:-:S04]  /*5b50*/  FFMA.FTZ R10, R15, R13, R10 ;  /* 0x0000000d0f0a7223 */ /* 0x000fc8000001000a */
[----:B------:R-:W-:Y:S02]  /*5b60*/  @P0 LOP3.LUT R95, R95, 0x100000, RZ, 0xfc, !PT ;  /* 0x001000005f5f0812 */ /* 0x000fe400078efcff */
[----:B---3--:R-:W-:Y:S02]  /*5b70*/  LOP3.LUT P0, RZ, R11, R18, RZ, 0x30, !PT ;  /* 0x000000120bff7212 */ /* 0x008fe400078030ff */
        /* <DEDUP_REMOVED lines=11> */
[----:B0-----:R-:W-:Y:S01]  /*5c30*/  LOP3.LUT P0, RZ, R11, R19, RZ, 0x30, !PT ;  /* 0x000000130bff7212 */ /* 0x001fe200078030ff */
[----:B------:R-:W0:Y:S01]  /*5c40*/  LDS R20, [R5+0x1c400] ;  /* 0x01c4000005147984 */ /* 0x000e220000000800 */
[----:B------:R-:W-:Y:S02]  /*5c50*/  LOP3.LUT R95, R95, 0xfffdffff, RZ, 0xc0, !PT ;  /* 0xfffdffff5f5f7812 */ /* 0x000fe400078ec0ff */
[----:B------:R-:W-:-:S05]  /*5c60*/  FSEL R12, RZ, 1, P0 ;  /* 0x3f800000ff0c7808 */ /* 0x000fca0000000000 */
[----:B------:R-:W-:Y:S02]  /*5c70*/  FFMA.FTZ R10, R19, R12, R10 ;  /* 0x0000000c130a7223 */ /* 0x000fe4000001000a */
[----:B------:R-:W-:Y:S02]  /*5c80*/  LDS R19, [R5+0x1c000] ;  /* 0x01c0000005137984 */ /* 0x000fe40000000800 */
[----:B------:R-:W-:Y:S02]  /*5c90*/  @P0 LOP3.LUT R95, R95, 0x20000, RZ, 0xfc, !PT ;  /* 0x000200005f5f0812 */ /* 0x000fe400078efcff */
[----:B----4-:R-:W-:Y:S02]  /*5ca0*/  LOP3.LUT P0, RZ, R11, R22, RZ, 0x30, !PT ;  /* 0x000000160bff7212 */ /* 0x010fe400078030ff */
[----:B------:R-:W-:Y:S02]  /*5cb0*/  LOP3.LUT R95, R95, 0xfffeffff, RZ, 0xc0, !PT ;  /* 0xfffeffff5f5f7812 */ /* 0x000fe400078ec0ff */
[----:B------:R-:W-:-:S05]  /*5cc0*/  FSEL R13, RZ, 1, P0 ;  /* 0x3f800000ff0d7808 */ /* 0x000fca0000000000 */
[----:B------:R-:W-:Y:S02]  /*5cd0*/  FFMA.FTZ R10, R22, R13, R10 ;  /* 0x0000000d160a7223 */ /* 0x000fe4000001000a */
[----:B------:R-:W2:Y:S02]  /*5ce0*/  LDS R22, [R5+0x1d000] ;  /* 0x01d0000005167984 */ /* 0x000ea40000000800 */
[----:B------:R-:W-:Y:S02]  /*5cf0*/  @P0 LOP3.LUT R95, R95, 0x10000, RZ, 0xfc, !PT ;  /* 0x000100005f5f0812 */ /* 0x000fe400078efcff */
[----:B-1----:R-:W-:Y:S02]  /*5d00*/  LOP3.LUT P0, RZ, R11, R21, RZ, 0x30, !PT ;  /* 0x000000150bff7212 */ /* 0x002fe400078030ff */
[----:B------:R-:W-:Y:S02]  /*5d10*/  LOP3.LUT R95, R95, 0xffff7fff, RZ, 0xc0, !PT ;  /* 0xffff7fff5f5f7812 */ /* 0x000fe400078ec0ff */
[----:B------:R-:W-:-:S05]  /*5d20*/  FSEL R12, RZ, 1, P0 ;  /* 0x3f800000ff0c7808 */ /* 0x000fca0000000000 */
[----:B------:R-:W-:Y:S02]  /*5d30*/  FFMA.FTZ R10, R21, R12, R10 ;  /* 0x0000000c150a7223 */ /* 0x000fe4000001000a */
[----:B------:R-:W1:Y:S01]  /*5d40*/  LDS R21, [R5+0x1c800] ;  /* 0x01c8000005157984 */ /* 0x000e620000000800 */
[----:B0-----:R-:W-:Y:S02]  /*5d50*/  LOP3.LUT P6, RZ, R11, R20, RZ, 0x30, !PT ;  /* 0x000000140bff7212 */ /* 0x001fe400078c30ff */
[----:B------:R-:W-:Y:S02]  /*5d60*/  @P0 LOP3.LUT R95, R95, 0x8000, RZ, 0xfc, !PT ;  /* 0x000080005f5f0812 */ /* 0x000fe400078efcff */
[----:B------:R-:W-:Y:S02]  /*5d70*/  LOP3.LUT P0, RZ, R11, R17, RZ, 0x30, !PT ;  /* 0x000000110bff7212 */ /* 0x000fe400078030ff */
[----:B------:R-:W-:Y:S02]  /*5d80*/  LOP3.LUT R95, R95, 0xffffbfff, RZ, 0xc0, !PT ;  /* 0xffffbfff5f5f7812 */ /* 0x000fe400078ec0ff */
[----:B------:R-:W-:-:S05]  /*5d90*/  FSEL R13, RZ, 1, P0 ;  /* 0x3f800000ff0d7808 */ /* 0x000fca0000000000 */
[----:B------:R-:W-:Y:S01]  /*5da0*/  FFMA.FTZ R10, R17, R13, R10 ;  /* 0x0000000d110a7223 */ /* 0x000fe2000001000a */
[----:B------:R-:W-:Y:S01]  /*5db0*/  @P6 LOP3.LUT R33, R33, 0x10000000, RZ, 0xfc, !PT ;  /* 0x1000000021216812 */ /* 0x000fe200078efcff */
[----:B------:R-:W0:Y:S02]  /*5dc0*/  LDS R17, [R5+0x1cc00] ;  /* 0x01cc000005117984 */ /* 0x000e240000000800 */
[----:B------:R-:W-:Y:S02]  /*5dd0*/  @P0 LOP3.LUT R95, R95, 0x4000, RZ, 0xfc, !PT ;  /* 0x000040005f5f0812 */ /* 0x000fe400078efcff */
[----:B------:R-:W-:Y:S02]  /*5de0*/  LOP3.LUT P0, RZ, R11, R23, RZ, 0x30, !PT ;  /* 0x000000170bff7212 */ /* 0x000fe400078030ff */
[----:B------:R-:W-:Y:S02]  /*5df0*/  LOP3.LUT R95, R95, 0xffffdfff, RZ, 0xc0, !PT ;  /* 0xffffdfff5f5f7812 */ /* 0x000fe400078ec0ff */
[----:B------:R-:W-:-:S02]  /*5e00*/  FSEL R12, RZ, 1, P0 ;  /* 0x3f800000ff0c7808 */ /* 0x000fc40000000000 */
[----:B--2---:R-:W-:Y:S02]  /*5e10*/  LOP3.LUT P3, RZ, R11, R22, RZ, 0x30, !PT ;  /* 0x000000160bff7212 */ /* 0x004fe400078630ff */
[----:B------:R-:W-:Y:S01]  /*5e20*/  LOP3.LUT R33, R33, 0xdfffffff, RZ, 0xc0, !PT ;  /* 0xdfffffff21217812 */ /* 0x000fe200078ec0ff */
[----:B------:R-:W-:-:S04]  /*5e30*/  FFMA.FTZ R10, R23, R12, R10 ;  /* 0x0000000c170a7223 */ /* 0x000fc8000001000a */
[----:B------:R-:W-:Y:S02]  /*5e40*/  @P0 LOP3.LUT R95, R95, 0x2000, RZ, 0xfc, !PT ;  /* 0x000020005f5f0812 */ /* 0x000fe400078efcff */
[----:B------:R-:W-:Y:S02]  /*5e50*/  LOP3.LUT P0, RZ, R11, R18, RZ, 0x30, !PT ;  /* 0x000000120bff7212 */ /* 0x000fe400078030ff */
[----:B------:R-:W-:Y:S02]  /*5e60*/  LOP3.LUT R95, R95, 0xffffefff, RZ, 0xc0, !PT ;  /* 0xffffefff5f5f7812 */ /* 0x000fe400078ec0ff */
[----:B------:R-:W-:Y:S02]  /*5e70*/  FSEL R13, RZ, 1, P0 ;  /* 0x3f800000ff0d7808 */ /* 0x000fe40000000000 */
[----:B-1----:R-:W-:-:S03]  /*5e80*/  LOP3.LUT P5, RZ, R11, R21, RZ, 0x30, !PT ;  /* 0x000000150bff7212 */ /* 0x002fc600078a30ff */
[----:B------:R-:W-:Y:S02]  /*5e90*/  FFMA.FTZ R10, R18, R13, R10 ;  /* 0x0000000d120a7223 */ /* 0x000fe4000001000a */
[----:B------:R-:W1:Y:S02]  /*5ea0*/  LDS R18, [R5+0x1d400] ;  /* 0x01d4000005127984 */ /* 0x000e640000000800 */
[----:B------:R-:W-:Y:S02]  /*5eb0*/  @P0 LOP3.LUT R95, R95, 0x1000, RZ, 0xfc, !PT ;  /* 0x000010005f5f0812 */ /* 0x000fe400078efcff */
[----:B------:R-:W-:Y:S02]  /*5ec0*/  LOP3.LUT P0, RZ, R11, R15, RZ, 0x30, !PT ;  /* 0x0000000f0bff7212 */ /* 0x000fe400078030ff */
[----:B------:R-:W-:Y:S02]  /*5ed0*/  LOP3.LUT R95, R95, 0xfffff7ff, RZ, 0xc0, !PT ;  /* 0xfffff7ff5f5f7812 */ /* 0x000fe400078ec0ff */
[----:B------:R-:W-:-:S02]  /*5ee0*/  FSEL R12, RZ, 1, P0 ;  /* 0x3f800000ff0c7808 */ /* 0x000fc40000000000 */
[----:B0-----:R-:W-:Y:S02]  /*5ef0*/  LOP3.LUT P4, RZ, R11, R17, RZ, 0x30, !PT ;  /* 0x000000110bff7212 */ /* 0x001fe400078830ff */
[----:B------:R-:W-:Y:S01]  /*5f00*/  @P5 LOP3.LUT R33, R33, 0x20000000, RZ, 0xfc, !PT ;  /* 0x2000000021215812 */ /* 0x000fe200078efcff */
[----:B------:R-:W-:Y:S01]  /*5f10*/  FFMA.FTZ R10, R15, R12, R10 ;  /* 0x0000000c0f0a7223 */ /* 0x000fe2000001000a */
[----:B------:R-:W-:Y:S01]  /*5f20*/  FSEL R12, RZ, 1, P5 ;  /* 0x3f800000ff0c7808 */ /* 0x000fe20002800000 */
[----:B------:R-:W0:Y:S01]  /*5f30*/  LDS R15, [R5+0x1d800] ;  /* 0x01d80000050f7984 */ /* 0x000e220000000800 */
[----:B------:R-:W-:Y:S02]  /*5f40*/  LOP3.LUT P5, RZ, R11, R28, RZ, 0x30, !PT ;  /* 0x0000001c0bff7212 */ /* 0x000fe400078a30ff */
[----:B------:R-:W-:Y:S02]  /*5f50*/  @P0 LOP3.LUT R95, R95, 0x800, RZ, 0xfc, !PT ;  /* 0x000008005f5f0812 */ /* 0x000fe400078efcff */
[----:B------:R-:W-:-:S02]  /*5f60*/  LOP3.LUT P0, RZ, R11, R19, RZ, 0x30, !PT ;  /* 0x000000130bff7212 */ /* 0x000fc400078030ff */
[----:B------:R-:W-:Y:S02]  /*5f70*/  LOP3.LUT R95, R95, 0xfffffbff, RZ, 0xc0, !PT ;  /* 0xfffffbff5f5f7812 */ /* 0x000fe400078ec0ff */
[----:B------:R-:W-:Y:S02]  /*5f80*/  FSEL R13, RZ, 1, P0 ;  /* 0x3f800000ff0d7808 */ /* 0x000fe40000000000 */
[----:B------:R-:W-:Y:S02]  /*5f90*/  LOP3.LUT R33, R33, 0xbfffffff, RZ, 0xc0, !PT ;  /* 0xbfffffff21217812 */ /* 0x000fe400078ec0ff */
[----:B------:R-:W-:Y:S01]  /*5fa0*/  SEL R247, RZ, 0x1, P5 ;  /* 0x00000001fff77807 */ /* 0x000fe20002800000 */
[----:B------:R-:W-:Y:S01]  /*5fb0*/  FFMA.FTZ R10, R19, R13, R10 ;  /* 0x0000000d130a7223 */ /* 0x000fe2000001000a */
[----:B------:R-:W-:Y:S01]  /*5fc0*/  FSEL R13, RZ, 1, P6 ;  /* 0x3f800000ff0d7808 */ /* 0x000fe20003000000 */
[----:B------:R-:W2:Y:S01]  /*5fd0*/  LDS R19, [R5+0x1dc00] ;  /* 0x01dc000005137984 */ /* 0x000ea20000000800 */
[----:B------:R-:W-:-:S02]  /*5fe0*/  LOP3.LUT P5, RZ, R11, R32, RZ, 0x30, !PT ;  /* 0x000000200bff7212 */ /* 0x000fc400078a30ff */
[----:B------:R-:W-:Y:S01]  /*5ff0*/  @P0 LOP3.LUT R95, R95, 0x400, RZ, 0xfc, !PT ;  /* 0x000004005f5f0812 */ /* 0x000fe200078efcff */
[----:B------:R-:W-:Y:S01]  /*6000*/  FFMA.FTZ R10, R20, R13, R10 ;  /* 0x0000000d140a7223 */ /* 0x000fe2000001000a */
[----:B------:R-:W-:Y:S02]  /*6010*/  FSEL R13, RZ, 1, P3 ;  /* 0x3f800000ff0d7808 */ /* 0x000fe40001800000 */
[----:B------:R-:W-:Y:S01]  /*6020*/  @P4 LOP3.LUT R33, R33, 0x40000000, RZ, 0xfc, !PT ;  /* 0x4000000021214812 */ /* 0x000fe200078efcff */
[----:B------:R-:W-:Y:S01]  /*6030*/  FFMA.FTZ R10, R21, R12, R10 ;  /* 0x0000000c150a7223 */ /* 0x000fe2000001000a */
[----:B------:R-:W-:Y:S02]  /*6040*/  FSEL R12, RZ, 1, P4 ;  /* 0x3f800000ff0c7808 */ /* 0x000fe40002000000 */
[----:B-1----:R-:W-:Y:S02]  /*6050*/  LOP3.LUT P2, RZ, R11, R18, RZ, 0x30, !PT ;  /* 0x000000120bff7212 */ /* 0x002fe400078430ff */
[----:B------:R-:W-:Y:S01]  /*6060*/  SEL R35, RZ, 0x4, P5 ;  /* 0x00000004ff237807 */ /* 0x000fe20002800000 */
[----:B------:R-:W-:Y:S01]  /*6070*/  FFMA.FTZ R10, R17, R12, R10 ;  /* 0x0000000c110a7223 */ /* 0x000fe2000001000a */
[----:B------:R-:W-:-:S02]  /*6080*/  LOP3.LUT P4, RZ, R11, R38, RZ, 0x30, !PT ;  /* 0x000000260bff7212 */ /* 0x000fc400078830ff */
[C---:B------:R-:W-:Y:S01]  /*6090*/  LOP3.LUT P5, RZ, R11.reuse, R40, RZ, 0x30, !PT ;  /* 0x000000280bff7212 */ /* 0x040fe200078a30ff */
[----:B------:R-:W-:Y:S01]  /*60a0*/  FFMA.FTZ R10, R22, R13, R10 ;  /* 0x0000000d160a7223 */ /* 0x000fe2000001000a */
[----:B------:R-:W-:Y:S02]  /*60b0*/  FSEL R13, RZ, 1, P2 ;  /* 0x3f800000ff0d7808 */ /* 0x000fe40001000000 */
[----:B------:R-:W-:Y:S02]  /*60c0*/  SEL R89, RZ, 0x20, P4 ;  /* 0x00000020ff597807 */ /* 0x000fe40002000000 */
[----:B------:R-:W-:Y:S01]  /*60d0*/  SEL R165, RZ, 0x40, P5 ;  /* 0x00000040ffa57807 */ /* 0x000fe20002800000 */
[----:B------:R-:W-:Y:S01]  /*60e0*/  FFMA.FTZ R10, R18, R13, R10 ;  /* 0x0000000d120a7223 */ /* 0x000fe2000001000a */
[----:B0-----:R-:W-:Y:S02]  /*60f0*/  LOP3.LUT P1, RZ, R11, R15, RZ, 0x30, !PT ;  /* 0x0000000f0bff7212 */ /* 0x001fe400078230ff */
[----:B------:R-:W-:-:S02]  /*6100*/  @P2 LOP3.LUT R85, R85, 0x1, RZ, 0xfc, !PT ;  /* 0x0000000155552812 */ /* 0x000fc400078efcff */
[----:B------:R-:W-:Y:S02]  /*6110*/  FSEL R12, RZ, 1, P1 ;  /* 0x3f800000ff0c7808 */ /* 0x000fe40000800000 */
[----:B------:R-:W-:Y:S02]  /*6120*/  LOP3.LUT R85, R85, 0xfffffffd, RZ, 0xc0, !PT ;  /* 0xfffffffd55557812 */ /* 0x000fe400078ec0ff */
[----:B------:R-:W-:Y:S01]  /*6130*/  LOP3.LUT P4, RZ, R11, R46, RZ, 0x30, !PT ;  /* 0x0000002e0bff7212 */ /* 0x000fe200078830ff */
[----:B------:R-:W-:Y:S01]  /*6140*/  FFMA.FTZ R10, R15, R12, R10 ;  /* 0x0000000c0f0a7223 */ /* 0x000fe2000001000a */
[----:B------:R-:W-:Y:S02]  /*6150*/  LOP3.LUT P5, RZ, R11, R48, RZ, 0x30, !PT ;  /* 0x000000300bff7212 */ /* 0x000fe400078a30ff */
[----:B------:R-:W-:Y:S02]  /*6160*/  SEL R47, RZ, 0x200, P4 ;  /* 0x00000200ff2f7807 */ /* 0x000fe40002000000 */
[----:B------:R-:W-:-:S02]  /*6170*/  @P1 LOP3.LUT R85, R85, 0x2, RZ, 0xfc, !PT ;  /* 0x0000000255551812 */ /* 0x000fc400078efcff */
[----:B--2---:R-:W-:Y:S02]  /*6180*/  LOP3.LUT P0, RZ, R11, R19, RZ, 0x30, !PT ;  /* 0x000000130bff7212 */ /* 0x004fe400078030ff */
[----:B------:R-:W-:Y:S02]  /*6190*/  LOP3.LUT R85, R85, 0xfffffffb, RZ, 0xc0, !PT ;  /* 0xfffffffb55557812 */ /* 0x000fe400078ec0ff */
[----:B------:R-:W-:Y:S02]  /*61a0*/  FSEL R13, RZ, 1, P0 ;  /* 0x3f800000ff0d7808 */ /* 0x000fe40000000000 */
[----:B------:R-:W-:Y:S02]  /*61b0*/  SEL R49, RZ, 0x400, P5 ;  /* 0x00000400ff317807 */ /* 0x000fe40002800000 */
[----:B------:R-:W-:Y:S01]  /*61c0*/  LOP3.LUT P4, RZ, R11, R54, RZ, 0x30, !PT ;  /* 0x000000360bff7212 */ /* 0x000fe200078830ff */
[----:B------:R-:W-:Y:S01]  /*61d0*/  FFMA.FTZ R10, R19, R13, R10 ;  /* 0x0000000d130a7223 */ /* 0x000fe2000001000a */
[----:B------:R-:W-:-:S02]  /*61e0*/  LOP3.LUT P5, RZ, R11, R56, RZ, 0x30, !PT ;  /* 0x000000380bff7212 */ /* 0x000fc400078a30ff */
[----:B------:R-:W-:Y:S02]  /*61f0*/  SEL R53, RZ, 0x2000, P4 ;  /* 0x00002000ff357807 */ /* 0x000fe40002000000 */
[----:B------:R-:W0:Y:S01]  /*6200*/  SHFL.DOWN P6, R13, R10, 0x1, 0x1f ;  /* 0x08201f000a0d7f89 */ /* 0x000e2200000c0000 */
[----:B------:R-:W-:Y:S02]  /*6210*/  @P0 LOP3.LUT R85, R85, 0x4, RZ, 0xfc, !PT ;  /* 0x0000000455550812 */ /* 0x000fe400078efcff */
[----:B------:R-:W-:Y:S02]  /*6220*/  SEL R55, RZ, 0x4000, P5 ;  /* 0x00004000ff377807 */ /* 0x000fe40002800000 */
[C---:B------:R-:W-:Y:S02]  /*6230*/  LOP3.LUT P4, RZ, R11.reuse, R62, RZ, 0x30, !PT ;  /* 0x0000003e0bff7212 */ /* 0x040fe400078830ff */
[----:B------:R-:W-:Y:S02]  /*6240*/  LOP3.LUT P5, RZ, R11, R64, RZ, 0x30, !PT ;  /* 0x000000400bff7212 */ /* 0x000fe400078a30ff */
[----:B------:R-:W-:-:S02]  /*6250*/  SEL R61, RZ, 0x20000, P4 ;  /* 0x00020000ff3d7807 */ /* 0x000fc40002000000 */
[----:B------:R-:W-:Y:S02]  /*6260*/  SEL R63, RZ, 0x40000, P5 ;  /* 0x00040000ff3f7807 */ /* 0x000fe40002800000 */
[C---:B------:R-:W-:Y:S02]  /*6270*/  LOP3.LUT P4, RZ, R11.reuse, R70, RZ, 0x30, !PT ;  /* 0x000000460bff7212 */ /* 0x040fe400078830ff */
[C---:B------:R-:W-:Y:S02]  /*6280*/  LOP3.LUT P5, RZ, R11.reuse, R72, RZ, 0x30, !PT ;  /* 0x000000480bff7212 */ /* 0x040fe400078a30ff */
[----:B------:R-:W-:Y:S02]  /*6290*/  SEL R69, RZ, 0x200000, P4 ;  /* 0x00200000ff457807 */ /* 0x000fe40002000000 */
[----:B------:R-:W-:Y:S02]  /*62a0*/  SEL R71, RZ, 0x400000, P5 ;  /* 0x00400000ff477807 */ /* 0x000fe40002800000 */
[----:B------:R-:W-:-:S02]  /*62b0*/  LOP3.LUT P4, RZ, R11, R78, RZ, 0x30, !PT ;  /* 0x0000004e0bff7212 */ /* 0x000fc400078830ff */
[C---:B------:R-:W-:Y:S01]  /*62c0*/  LOP3.LUT P5, RZ, R11.reuse, R80, RZ, 0x30, !PT ;  /* 0x000000500bff7212 */ /* 0x040fe200078a30ff */
[----:B0-----:R-:W-:Y:S01]  /*62d0*/  @P6 FADD R13, R10, R13 ;  /* 0x0000000d0a0d6221 */ /* 0x001fe20000000000 */
[C---:B------:R-:W-:Y:S02]  /*62e0*/  LOP3.LUT P6, RZ, R11.reuse, R30, RZ, 0x30, !PT ;  /* 0x0000001e0bff7212 */ /* 0x040fe400078c30ff */
[----:B------:R-:W-:Y:S02]  /*62f0*/  SEL R77, RZ, 0x2000000, P4 ;  /* 0x02000000ff4d7807 */ /* 0x000fe40002000000 */
[----:B------:R-:W0:Y:S01]  /*6300*/  SHFL.DOWN P0, R12, R13, 0x2, 0x1f ;  /* 0x08401f000d0c7f89 */ /* 0x000e220000000000 */
[----:B------:R-:W-:Y:S02]  /*6310*/  SEL R248, RZ, 0xffffffff, P6 ;  /* 0xfffffffffff87807 */ /* 0x000fe40003000000 */
[----:B------:R-:W-:Y:S02]  /*6320*/  LOP3.LUT P6, RZ, R11, R34, RZ, 0x30, !PT ;  /* 0x000000220bff7212 */ /* 0x000fe400078c30ff */
[----:B------:R-:W-:-:S02]  /*6330*/  SEL R79, RZ, 0x4000000, P5 ;  /* 0x04000000ff4f7807 */ /* 0x000fc40002800000 */
[----:B------:R-:W-:Y:S02]  /*6340*/  SEL R246, RZ, 0x8, P6 ;  /* 0x00000008fff67807 */ /* 0x000fe40003000000 */
[C---:B------:R-:W-:Y:S02]  /*6350*/  LOP3.LUT P6, RZ, R11.reuse, R42, RZ, 0x30, !PT ;  /* 0x0000002a0bff7212 */ /* 0x040fe400078c30ff */
[C---:B------:R-:W-:Y:S02]  /*6360*/  LOP3.LUT P4, RZ, R11.reuse, R86, RZ, 0x30, !PT ;  /* 0x000000560bff7212 */ /* 0x040fe400078830ff */
[----:B------:R-:W-:Y:S02]  /*6370*/  SEL R43, RZ, 0x80, P6 ;  /* 0x00000080ff2b7807 */ /* 0x000fe40003000000 */
[C---:B------:R-:W-:Y:S02]  /*6380*/  LOP3.LUT P6, RZ, R11.reuse, R50, RZ, 0x30, !PT ;  /* 0x000000320bff7212 */ /* 0x040fe400078c30ff */
[----:B------:R-:W-:-:S02]  /*6390*/  LOP3.LUT P5, RZ, R11, R88, RZ, 0x30, !PT ;  /* 0x000000580bff7212 */ /* 0x000fc400078a30ff */
[----:B------:R-:W-:Y:S02]  /*63a0*/  SEL R83, RZ, 0x800, P6 ;  /* 0x00000800ff537807 */ /* 0x000fe40003000000 */
[----:B------:R-:W-:Y:S02]  /*63b0*/  LOP3.LUT P6, RZ, R11, R58, RZ, 0x30, !PT ;  /* 0x0000003a0bff7212 */ /* 0x000fe400078c30ff */
[----:B------:R-:W-:Y:S01]  /*63c0*/  SEL R4, RZ, 0x20000000, P4 ;  /* 0x20000000ff047807 */ /* 0x000fe20002000000 */
[----:B0-----:R-:W-:Y:S01]  /*63d0*/  @P0 FADD R12, R13, R12 ;  /* 0x0000000c0d0c0221 */ /* 0x001fe20000000000 */
[----:B------:R-:W-:Y:S02]  /*63e0*/  SEL R57, RZ, 0x8000, P6 ;  /* 0x00008000ff397807 */ /* 0x000fe40003000000 */
[----:B------:R-:W-:Y:S01]  /*63f0*/  LOP3.LUT P6, RZ, R11, R66, RZ, 0x30, !PT ;  /* 0x000000420bff7212 */ /* 0x000fe200078c30ff */
[----:B------:R-:W-:Y:S01]  /*6400*/  STL [R1+0x68], R4 ;  /* 0x0000680401007387 */ /* 0x000fe20000100800 */
[----:B------:R-:W-:-:S02]  /*6410*/  SEL R2, RZ, 0x40000000, P5 ;  /* 0x40000000ff027807 */ /* 0x000fc40002800000 */
[----:B------:R-:W-:Y:S01]  /*6420*/  SEL R65, RZ, 0x80000, P6 ;  /* 0x00080000ff417807 */ /* 0x000fe20003000000 */
[----:B------:R-:W0:Y:S01]  /*6430*/  SHFL.DOWN P0, R17, R12, 0x4, 0x1f ;  /* 0x08801f000c117f89 */ /* 0x000e220000000000 */
[----:B------:R-:W-:Y:S02]  /*6440*/  LOP3.LUT P6, RZ, R11, R74, RZ, 0x30, !PT ;  /* 0x0000004a0bff7212 */ /* 0x000fe400078c30ff */
[----:B------:R-:W-:Y:S01]  /*6450*/  LOP3.LUT R85, R85, 0xdfffffff, RZ, 0xc0, !PT ;  /* 0xdfffffff55557812 */ /* 0x000fe200078ec0ff */
[----:B------:R-:W-:Y:S01]  /*6460*/  STL [R1+0x88], R2 ;  /* 0x0000880201007387 */ /* 0x000fe20000100800 */
[----:B------:R-:W-:Y:S02]  /*6470*/  SEL R73, RZ, 0x800000, P6 ;  /* 0x00800000ff497807 */ /* 0x000fe40003000000 */
[----:B------:R-:W-:Y:S02]  /*6480*/  LOP3.LUT P6, RZ, R11, R82, RZ, 0x30, !PT ;  /* 0x000000520bff7212 */ /* 0x000fe400078c30ff */
[----:B------:R-:W-:-:S02]  /*6490*/  LOP3.LUT R14, R14, 0xfffffffe, RZ, 0xc0, !PT ;  /* 0xfffffffe0e0e7812 */ /* 0x000fc400078ec0ff */
[----:B------:R-:W-:Y:S02]  /*64a0*/  SEL R81, RZ, 0x8000000, P6 ;  /* 0x08000000ff517807 */ /* 0x000fe40003000000 */
[----:B------:R-:W-:Y:S02]  /*64b0*/  LOP3.LUT P6, RZ, R11, R90, RZ, 0x30, !PT ;  /* 0x0000005a0bff7212 */ /* 0x000fe400078c30ff */
[----:B------:R-:W-:Y:S02]  /*64c0*/  LOP3.LUT R33, R33, 0x7fffffff, RZ, 0xc0, !PT ;  /* 0x7fffffff21217812 */ /* 0x000fe400078ec0ff */
[----:B------:R-:W-:Y:S02]  /*64d0*/  SEL R0, RZ, 0x80000000, P6 ;  /* 0x80000000ff007807 */ /* 0x000fe40003000000 */
[----:B------:R-:W-:Y:S02]  /*64e0*/  LOP3.LUT P6, RZ, R11, R98, RZ, 0x30, !PT ;  /* 0x000000620bff7212 */ /* 0x000fe400078c30ff */
[----:B------:R-:W-:Y:S01]  /*64f0*/  @P3 LOP3.LUT R33, R33, 0x80000000, RZ, 0xfc, !PT ;  /* 0x8000000021213812 */ /* 0x000fe200078efcff */
[----:B------:R-:W-:Y:S01]  /*6500*/  STL [R1+0x90], R0 ;  /* 0x0000900001007387 */ /* 0x000fe20000100800 */
[----:B------:R-:W-:Y:S01]  /*6510*/  SEL R167, RZ, 0x8, P6 ;  /* 0x00000008ffa77807 */ /* 0x000fe20003000000 */
[----:B0-----:R-:W-:Y:S01]  /*6520*/  @P0 FADD R17, R12, R17 ;  /* 0x000000110c110221 */ /* 0x001fe20000000000 */
[C---:B------:R-:W-:Y:S01]  /*6530*/  LOP3.LUT P6, RZ, R11.reuse, R106, RZ, 0x30, !PT ;  /* 0x0000006a0bff7212 */ /* 0x040fe200078c30ff */
[----:B------:R-:W2:Y:S01]  /*6540*/  LDL R26, [R1+0xf4] ;  /* 0x0000f400011a7983 */ /* 0x000ea20000100800 */
[----:B------:R-:W-:-:S02]  /*6550*/  LOP3.LUT P3, RZ, R11, R36, RZ, 0x30, !PT ;  /* 0x000000240bff7212 */ /* 0x000fc400078630ff */
[----:B------:R-:W-:Y:S01]  /*6560*/  SEL R107, RZ, 0x80, P6 ;  /* 0x00000080ff6b7807 */ /* 0x000fe20003000000 */
[----:B------:R-:W0:Y:S01]  /*6570*/  SHFL.DOWN P0, R18, R17, 0x8, 0x1f ;  /* 0x09001f0011127f89 */ /* 0x000e220000000000 */
[C---:B------:R-:W-:Y:S02]  /*6580*/  LOP3.LUT P6, RZ, R11.reuse, R114, RZ, 0x30, !PT ;  /* 0x000000720bff7212 */ /* 0x040fe400078c30ff */
[----:B------:R-:W-:Y:S02]  /*6590*/  SEL R87, RZ, 0x10, P3 ;  /* 0x00000010ff577807 */ /* 0x000fe40001800000 */
[----:B------:R-:W-:Y:S02]  /*65a0*/  SEL R115, RZ, 0x800, P6 ;  /* 0x00000800ff737807 */ /* 0x000fe40003000000 */
[C---:B------:R-:W-:Y:S02]  /*65b0*/  LOP3.LUT P6, RZ, R11.reuse, R122, RZ, 0x30, !PT ;  /* 0x0000007a0bff7212 */ /* 0x040fe400078c30ff */
[----:B------:R-:W-:-:S02]  /*65c0*/  LOP3.LUT P3, RZ, R11, R44, RZ, 0x30, !PT ;  /* 0x0000002c0bff7212 */ /* 0x000fc400078630ff */
[----:B------:R-:W-:Y:S02]  /*65d0*/  SEL R123, RZ, 0x8000, P6 ;  /* 0x00008000ff7b7807 */ /* 0x000fe40003000000 */
[C---:B------:R-:W-:Y:S02]  /*65e0*/  LOP3.LUT P6, RZ, R11.reuse, R130, RZ, 0x30, !PT ;  /* 0x000000820bff7212 */ /* 0x040fe400078c30ff */
[----:B------:R-:W-:Y:S02]  /*65f0*/  SEL R31, RZ, 0x100, P3 ;  /* 0x00000100ff1f7807 */ /* 0x000fe40001800000 */
[----:B------:R-:W-:Y:S02]  /*6600*/  SEL R131, RZ, 0x80000, P6 ;  /* 0x00080000ff837807 */ /* 0x000fe40003000000 */
[C---:B------:R-:W-:Y:S02]  /*6610*/  LOP3.LUT P6, RZ, R11.reuse, R138, RZ, 0x30, !PT ;  /* 0x0000008a0bff7212 */ /* 0x040fe400078c30ff */
[----:B------:R-:W-:-:S02]  /*6620*/  LOP3.LUT P3, RZ, R11, R52, RZ, 0x30, !PT ;  /* 0x000000340bff7212 */ /* 0x000fc400078630ff */
[----:B------:R-:W-:Y:S01]  /*6630*/  SEL R139, RZ, 0x800000, P6 ;  /* 0x00800000ff8b7807 */ /* 0x000fe20003000000 */
[----:B0-----:R-:W-:Y:S01]  /*6640*/  @P0 FADD R18, R17, R18 ;  /* 0x0000001211120221 */ /* 0x001fe20000000000 */
[C---:B------:R-:W-:Y:S02]  /*6650*/  LOP3.LUT P6, RZ, R11.reuse, R146, RZ, 0x30, !PT ;  /* 0x000000920bff7212 */ /* 0x040fe400078c30ff */
[----:B------:R-:W-:Y:S02]  /*6660*/  SEL R51, RZ, 0x1000, P3 ;  /* 0x00001000ff337807 */ /* 0x000fe40001800000 */
[----:B------:R-:W0:Y:S01]  /*6670*/  SHFL.DOWN P0, R15, R18, 0x10, 0x1f ;  /* 0x0a001f00120f7f89 */ /* 0x000e220000000000 */
[----:B------:R-:W-:Y:S02]  /*6680*/  SEL R147, RZ, 0x8000000, P6 ;  /* 0x08000000ff937807 */ /* 0x000fe40003000000 */
[C---:B------:R-:W-:Y:S02]  /*6690*/  LOP3.LUT P6, RZ, R11.reuse, R154, RZ, 0x30, !PT ;  /* 0x0000009a0bff7212 */ /* 0x040fe400078c30ff */
[----:B------:R-:W-:-:S02]  /*66a0*/  LOP3.LUT P3, RZ, R11, R60, RZ, 0x30, !PT ;  /* 0x0000003c0bff7212 */ /* 0x000fc400078630ff */
[----:B------:R-:W-:Y:S02]  /*66b0*/  SEL R0, RZ, 0x80000000, P6 ;  /* 0x80000000ff007807 */ /* 0x000fe40003000000 */
[----:B------:R-:W-:Y:S02]  /*66c0*/  SEL R59, RZ, 0x10000, P3 ;  /* 0x00010000ff3b7807 */ /* 0x000fe40001800000 */
[C---:B------:R-:W-:Y:S02]  /*66d0*/  LOP3.LUT P3, RZ, R11.reuse, R68, RZ, 0x30, !PT ;  /* 0x000000440bff7212 */ /* 0x040fe400078630ff */
[----:B------:R-:W-:Y:S02]  /*66e0*/  LOP3.LUT P4, RZ, R11, R94, RZ, 0x30, !PT ;  /* 0x0000005e0bff7212 */ /* 0x000fe400078830ff */
[C---:B------:R-:W-:Y:S02]  /*66f0*/  LOP3.LUT P1, RZ, R16.reuse, 0x8, RZ, 0xc0, !PT ;  /* 0x0000000810ff7812 */ /* 0x040fe4000782c0ff */
[----:B------:R-:W-:Y:S01]  /*6700*/  LOP3.LUT P2, RZ, R16, 0x4, RZ, 0xc0, !PT ;  /* 0x0000000410ff7812 */ /* 0x000fe2000784c0ff */
[----:B------:R-:W1:Y:S01]  /*6710*/  S2R R27, SR_LANEID ;  /* 0x00000000001b7919 */ /* 0x000e620000000000 */
[----:B------:R-:W-:-:S02]  /*6720*/  SEL R67, RZ, 0x100000, P3 ;  /* 0x00100000ff437807 */ /* 0x000fc40001800000 */
[C---:B------:R-:W-:Y:S01]  /*6730*/  LOP3.LUT P3, RZ, R11.reuse, R76, RZ, 0x30, !PT ;  /* 0x0000004c0bff7212 */ /* 0x040fe200078630ff */
[----:B------:R-:W-:Y:S01]  /*6740*/  IMAD.SHL.U32 R248, R248, 0x2, RZ ;  /* 0x00000002f8f87824 */ /* 0x000fe200078e00ff */
[----:B------:R-:W-:Y:S01]  /*6750*/  LOP3.LUT P5, RZ, R11, R96, RZ, 0x30, !PT ;  /* 0x000000600bff7212 */ /* 0x000fe200078a30ff */
[----:B0-----:R-:W-:Y:S01]  /*6760*/  @P0 FADD R15, R18, R15 ;  /* 0x0000000f120f0221 */ /* 0x001fe20000000000 */
[C---:B------:R-:W-:Y:S01]  /*6770*/  LOP3.LUT P0, RZ, R16.reuse, 0x10, RZ, 0xc0, !PT ;  /* 0x0000001010ff7812 */ /* 0x040fe2000780c0ff */
[----:B------:R0:W-:Y:S01]  /*6780*/  STL [R1+0x70], R0 ;  /* 0x0000700001007387 */ /* 0x0001e20000100800 */
[----:B------:R-:W-:Y:S02]  /*6790*/  SEL R75, RZ, 0x1000000, P3 ;  /* 0x01000000ff4b7807 */ /* 0x000fe40001800000 */
[----:B------:R-:W-:Y:S02]  /*67a0*/  P2R R21, PR, RZ, 0x1 ;  /* 0x00000001ff157803 */ /* 0x000fe40000000000 */
[----:B------:R-:W-:-:S02]  /*67b0*/  LOP3.LUT P0, RZ, R16, 0x20, RZ, 0xc0, !PT ;  /* 0x0000002010ff7812 */ /* 0x000fc4000780c0ff */
[----:B------:R-:W-:Y:S02]  /*67c0*/  LOP3.LUT P3, RZ, R11, R84, RZ, 0x30, !PT ;  /* 0x000000540bff7212 */ /* 0x000fe400078630ff */
[----:B------:R-:W-:Y:S02]  /*67d0*/  P2R R20, PR, RZ, 0x1 ;  /* 0x00000001ff147803 */ /* 0x000fe40000000000 */
[C---:B------:R-:W-:Y:S02]  /*67e0*/  LOP3.LUT P0, RZ, R16.reuse, 0x40, RZ, 0xc0, !PT ;  /* 0x0000004010ff7812 */ /* 0x040fe4000780c0ff */
[----:B------:R-:W-:Y:S02]  /*67f0*/  SEL R3, RZ, 0x10000000, P3 ;  /* 0x10000000ff037807 */ /* 0x000fe40001800000 */
[----:B------:R-:W-:Y:S02]  /*6800*/  P2R R19, PR, RZ, 0x1 ;  /* 0x00000001ff137803 */ /* 0x000fe40000000000 */
[----:B------:R-:W-:-:S02]  /*6810*/  LOP3.LUT P0, RZ, R16, 0x80, RZ, 0xc0, !PT ;  /* 0x0000008010ff7812 */ /* 0x000fc4000780c0ff */
[C---:B------:R-:W-:Y:S02]  /*6820*/  LOP3.LUT P3, RZ, R11.reuse, R92, RZ, 0x30, !PT ;  /* 0x0000005c0bff7212 */ /* 0x040fe400078630ff */
[----:B------:R-:W-:Y:S02]  /*6830*/  P2R R18, PR, RZ, 0x1 ;  /* 0x00000001ff127803 */ /* 0x000fe40000000000 */
[----:B------:R-:W-:Y:S02]  /*6840*/  LOP3.LUT P0, RZ, R16, 0x100, RZ, 0xc0, !PT ;  /* 0x0000010010ff7812 */ /* 0x000fe4000780c0ff */
[----:B------:R-:W-:Y:S02]  /*6850*/  SEL R91, RZ, 0x1, P3 ;  /* 0x00000001ff5b7807 */ /* 0x000fe40001800000 */
[----:B------:R-:W-:Y:S02]  /*6860*/  P2R R17, PR, RZ, 0x1 ;  /* 0x00000001ff117803 */ /* 0x000fe40000000000 */
[----:B------:R-:W-:-:S02]  /*6870*/  LOP3.LUT P0, RZ, R11, R186, RZ, 0x30, !PT ;  /* 0x000000ba0bff7212 */ /* 0x000fc400078030ff */
[----:B------:R-:W-:Y:S02]  /*6880*/  SEL R93, RZ, 0xffffffff, P4 ;  /* 0xffffffffff5d7807 */ /* 0x000fe40002000000 */
[----:B------:R-:W-:Y:S02]  /*6890*/  SEL R187, RZ, 0x8000, P0 ;  /* 0x00008000ffbb7807 */ /* 0x000fe40000000000 */
[C---:B------:R-:W-:Y:S02]  /*68a0*/  LOP3.LUT P0, RZ, R11.reuse, R194, RZ, 0x30, !PT ;  /* 0x000000c20bff7212 */ /* 0x040fe400078030ff */
[C---:B------:R-:W-:Y:S02]  /*68b0*/  LOP3.LUT P3, RZ, R11.reuse, R100, RZ, 0x30, !PT ;  /* 0x000000640bff7212 */ /* 0x040fe400078630ff */
[----:B------:R-:W-:Y:S02]  /*68c0*/  SEL R195, RZ, 0x80000, P0 ;  /* 0x00080000ffc37807 */ /* 0x000fe40000000000 */
[----:B------:R-:W-:-:S02]  /*68d0*/  LOP3.LUT P0, RZ, R11, R202, RZ, 0x30, !PT ;  /* 0x000000ca0bff7212 */ /* 0x000fc400078030ff */
[C---:B------:R-:W-:Y:S02]  /*68e0*/  LOP3.LUT P4, RZ, R11.reuse, R102, RZ, 0x30, !PT ;  /* 0x000000660bff7212 */ /* 0x040fe400078830ff */
[----:B------:R-:W-:Y:S02]  /*68f0*/  SEL R203, RZ, 0x800000, P0 ;  /* 0x00800000ffcb7807 */ /* 0x000fe40000000000 */
[C---:B------:R-:W-:Y:S02]  /*6900*/  LOP3.LUT P0, RZ, R11.reuse, R210, RZ, 0x30, !PT ;  /* 0x000000d20bff7212 */ /* 0x040fe400078030ff */
[----:B------:R-:W-:Y:S02]  /*6910*/  SEL R223, RZ, 0x10, P3 ;  /* 0x00000010ffdf7807 */ /* 0x000fe40001800000 */
[----:B------:R-:W-:Y:S02]  /*6920*/  SEL R211, RZ, 0x8000000, P0 ;  /* 0x08000000ffd37807 */ /* 0x000fe40000000000 */
[----:B------:R-:W-:-:S02]  /*6930*/  LOP3.LUT P0, RZ, R11, R218, RZ, 0x30, !PT ;  /* 0x000000da0bff7212 */ /* 0x000fc400078030ff */
[----:B------:R-:W-:Y:S02]  /*6940*/  SEL R242, RZ, 0x20, P4 ;  /* 0x00000020fff27807 */ /* 0x000fe40002000000 */
[----:B0-----:R-:W-:Y:S02]  /*6950*/  SEL R0, RZ, 0x80000000, P0 ;  /* 0x80000000ff007807 */ /* 0x001fe40000000000 */
[----:B------:R-:W-:Y:S02]  /*6960*/  ISETP.NE.AND P0, PT, R17, RZ, PT ;  /* 0x000000ff1100720c */ /* 0x000fe40003f05270 */
[----:B------:R-:W-:Y:S02]  /*6970*/  LOP3.LUT P3, RZ, R11, R108, RZ, 0x30, !PT ;  /* 0x0000006c0bff7212 */ /* 0x000fe400078630ff */
[----:B------:R-:W-:Y:S02]  /*6980*/  SEL R97, RZ, 0x1, P0 ;  /* 0x00000001ff617807 */ /* 0x000fe40000000000 */
[----:B------:R-:W-:-:S02]  /*6990*/  ISETP.NE.AND P0, PT, R18, RZ, PT ;  /* 0x000000ff1200720c */ /* 0x000fc40003f05270 */
[----:B------:R-:W-:Y:S02]  /*69a0*/  LOP3.LUT P4, RZ, R11, R110, RZ, 0x30, !PT ;  /* 0x0000006e0bff7212 */ /* 0x000fe400078830ff */
[----:B------:R-:W-:Y:S02]  /*69b0*/  SEL R99, RZ, 0xffffffff, P0 ;  /* 0xffffffffff637807 */ /* 0x000fe40000000000 */
[----:B------:R-:W-:Y:S02]  /*69c0*/  ISETP.NE.AND P0, PT, R19, RZ, PT ;  /* 0x000000ff1300720c */ /* 0x000fe40003f05270 */
[----:B------:R-:W-:Y:S02]  /*69d0*/  SEL R109, RZ, 0x100, P3 ;  /* 0x00000100ff6d7807 */ /* 0x000fe40001800000 */
[----:B------:R-:W-:Y:S02]  /*69e0*/  SEL R101, RZ, 0x4, P0 ;  /* 0x00000004ff657807 */ /* 0x000fe40000000000 */
[----:B------:R-:W-:-:S02]  /*69f0*/  ISETP.NE.AND P0, PT, R20, RZ, PT ;  /* 0x000000ff1400720c */ /* 0x000fc40003f05270 */
[----:B------:R-:W-:Y:S02]  /*6a00*/  SEL R111, RZ, 0x200, P4 ;  /* 0x00000200ff6f7807 */ /* 0x000fe40002000000 */
[----:B------:R-:W-:Y:S02]  /*6a10*/  SEL R220, RZ, 0x8, P0 ;  /* 0x00000008ffdc7807 */ /* 0x000fe40000000000 */
[----:B------:R-:W-:Y:S02]  /*6a20*/  ISETP.NE.AND P0, PT, R21, RZ, PT ;  /* 0x000000ff1500720c */ /* 0x000fe40003f05270 */
[----:B------:R-:W-:Y:S02]  /*6a30*/  LOP3.LUT P3, RZ, R11, R116, RZ, 0x30, !PT ;  /* 0x000000740bff7212 */ /* 0x000fe400078630ff */
[----:B------:R-:W-:Y:S02]  /*6a40*/  SEL R103, RZ, 0x10, P0 ;  /* 0x00000010ff677807 */ /* 0x000fe40000000000 */
[----:B------:R-:W-:-:S02]  /*6a50*/  LOP3.LUT P0, RZ, R25, 0x20, RZ, 0xc0, !PT ;  /* 0x0000002019ff7812 */ /* 0x000fc4000780c0ff */
[C---:B------:R-:W-:Y:S02]  /*6a60*/  LOP3.LUT P4, RZ, R11.reuse, R118, RZ, 0x30, !PT ;  /* 0x000000760bff7212 */ /* 0x040fe400078830ff */
[----:B------:R-:W-:Y:S02]  /*6a70*/  SEL R117, RZ, 0x1000, P3 ;  /* 0x00001000ff757807 */ /* 0x000fe40001800000 */
[----:B------:R-:W-:Y:S02]  /*6a80*/  SEL R119, RZ, 0x2000, P4 ;  /* 0x00002000ff777807 */ /* 0x000fe40002000000 */
[C---:B------:R-:W-:Y:S02]  /*6a90*/  LOP3.LUT P3, RZ, R11.reuse, R124, RZ, 0x30, !PT ;  /* 0x0000007c0bff7212 */ /* 0x040fe400078630ff */
[----:B------:R-:W-:Y:S02]  /*6aa0*/  LOP3.LUT P4, RZ, R11, R126, RZ, 0x30, !PT ;  /* 0x0000007e0bff7212 */ /* 0x000fe400078830ff */
[----:B------:R-:W-:-:S02]  /*6ab0*/  SEL R125, RZ, 0x10000, P3 ;  /* 0x00010000ff7d7807 */ /* 0x000fc40001800000 */
[----:B------:R-:W-:Y:S02]  /*6ac0*/  @P0 LOP3.LUT R85, R85, 0x20000000, RZ, 0xfc, !PT ;  /* 0x2000000055550812 */ /* 0x000fe400078efcff */
[----:B------:R-:W-:Y:S02]  /*6ad0*/  LOP3.LUT P0, RZ, R25, 0x40, RZ, 0xc0, !PT ;  /* 0x0000004019ff7812 */ /* 0x000fe4000780c0ff */
[----:B------:R-:W-:Y:S02]  /*6ae0*/  LOP3.LUT R85, R85, 0xbfffffff, RZ, 0xc0, !PT ;  /* 0xbfffffff55557812 */ /* 0x000fe400078ec0ff */
[----:B------:R-:W-:Y:S02]  /*6af0*/  SEL R127, RZ, 0x20000, P4 ;  /* 0x00020000ff7f7807 */ /* 0x000fe40002000000 */
[C---:B------:R-:W-:Y:S02]  /*6b00*/  LOP3.LUT P3, RZ, R11.reuse, R132, RZ, 0x30, !PT ;  /* 0x000000840bff7212 */ /* 0x040fe400078630ff */
[----:B------:R-:W-:-:S02]  /*6b10*/  LOP3.LUT P4, RZ, R11, R134, RZ, 0x30, !PT ;  /* 0x000000860bff7212 */ /* 0x000fc400078830ff */
[----:B------:R-:W-:Y:S02]  /*6b20*/  SEL R133, RZ, 0x100000, P3 ;  /* 0x00100000ff857807 */ /* 0x000fe40001800000 */
[----:B------:R-:W-:Y:S02]  /*6b30*/  SEL R135, RZ, 0x200000, P4 ;  /* 0x00200000ff877807 */ /* 0x000fe40002000000 */
[----:B------:R-:W-:Y:S02]  /*6b40*/  @P0 LOP3.LUT R85, R85, 0x40000000, RZ, 0xfc, !PT ;  /* 0x4000000055550812 */ /* 0x000fe400078efcff */
[----:B------:R-:W-:Y:S02]  /*6b50*/  LOP3.LUT P0, RZ, R25, 0x80, RZ, 0xc0, !PT ;  /* 0x0000008019ff7812 */ /* 0x000fe4000780c0ff */
[----:B------:R-:W-:Y:S02]  /*6b60*/  LOP3.LUT R85, R85, 0x7fffffff, RZ, 0xc0, !PT ;  /* 0x7fffffff55557812 */ /* 0x000fe400078ec0ff */
[----:B------:R-:W-:-:S02]  /*6b70*/  LOP3.LUT P3, RZ, R11, R140, RZ, 0x30, !PT ;  /* 0x0000008c0bff7212 */ /* 0x000fc400078630ff */
[C---:B------:R-:W-:Y:S02]  /*6b80*/  LOP3.LUT P4, RZ, R11.reuse, R142, RZ, 0x30, !PT ;  /* 0x0000008e0bff7212 */ /* 0x040fe400078830ff */
[----:B------:R-:W-:Y:S02]  /*6b90*/  SEL R141, RZ, 0x1000000, P3 ;  /* 0x01000000ff8d7807 */ /* 0x000fe40001800000 */
[----:B------:R-:W-:Y:S02]  /*6ba0*/  SEL R143, RZ, 0x2000000, P4 ;  /* 0x02000000ff8f7807 */ /* 0x000fe40002000000 */
[----:B------:R-:W-:Y:S02]  /*6bb0*/  LOP3.LUT P3, RZ, R11, R148, RZ, 0x30, !PT ;  /* 0x000000940bff7212 */ /* 0x000fe400078630ff */
[----:B------:R-:W-:Y:S02]  /*6bc0*/  @P0 LOP3.LUT R85, R85, 0x80000000, RZ, 0xfc, !PT ;  /* 0x8000000055550812 */ /* 0x000fe400078efcff */
[----:B------:R-:W-:-:S02]  /*6bd0*/  LOP3.LUT P0, RZ, R25, 0x100, RZ, 0xc0, !PT ;  /* 0x0000010019ff7812 */ /* 0x000fc4000780c0ff */
[----:B------:R-:W-:Y:S02]  /*6be0*/  LOP3.LUT P4, RZ, R11, R150, RZ, 0x30, !PT ;  /* 0x000000960bff7212 */ /* 0x000fe400078830ff */
[----:B------:R-:W-:Y:S02]  /*6bf0*/  SEL R149, RZ, 0x10000000, P3 ;  /* 0x10000000ff957807 */ /* 0x000fe40001800000 */
[----:B------:R-:W-:Y:S02]  /*6c00*/  SEL R151, RZ, 0x20000000, P4 ;  /* 0x20000000ff977807 */ /* 0x000fe40002000000 */
[----:B------:R-:W-:Y:S02]  /*6c10*/  LOP3.LUT R247, R248, 0x2, R247, 0xe2, !PT ;  /* 0x00000002f8f77812 */ /* 0x000fe400078ee2f7 */
[----:B------:R-:W-:-:S03]  /*6c20*/  SEL R222, RZ, 0x4, P5 ;  /* 0x00000004ffde7807 */ /* 0x000fc60002800000 */
[----:B------:R-:W-:Y:S02]  /*6c30*/  @P0 LOP3.LUT R14, R14, 0x1, RZ, 0xfc, !PT ;  /* 0x000000010e0e0812 */ /* 0x000fe400078efcff */
[----:B------:R-:W-:Y:S02]  /*6c40*/  LOP3.LUT P0, RZ, R25, 0x200, RZ, 0xc0, !PT ;  /* 0x0000020019ff7812 */ /* 0x000fe4000780c0ff */
[----:B------:R-:W-:Y:S02]  /*6c50*/  LOP3.LUT R14, R14, 0xfffffffd, RZ, 0xc0, !PT ;  /* 0xfffffffd0e0e7812 */ /* 0x000fe400078ec0ff */
[C---:B------:R-:W-:Y:S02]  /*6c60*/  LOP3.LUT P3, RZ, R11.reuse, R156, RZ, 0x30, !PT ;  /* 0x0000009c0bff7212 */ /* 0x040fe400078630ff */
[----:B------:R-:W-:Y:S02]  /*6c70*/  LOP3.LUT P4, RZ, R11, R158, RZ, 0x30, !PT ;  /* 0x0000009e0bff7212 */ /* 0x000fe400078830ff */
[----:B------:R-:W-:-:S02]  /*6c80*/  LOP3.LUT R35, R246, R35, R247, 0xfe, !PT ;  /* 0x00000023f6237212 */ /* 0x000fc400078efef7 */
[----:B------:R-:W-:-:S03]  /*6c90*/  LOP3.LUT P5, RZ, R11, R104, RZ, 0x30, !PT ;  /* 0x000000680bff7212 */ /* 0x000fc600078a30ff */
[----:B------:R-:W-:Y:S02]  /*6ca0*/  @P0 LOP3.LUT R14, R14, 0x2, RZ, 0xfc, !PT ;  /* 0x000000020e0e0812 */ /* 0x000fe400078efcff */
[----:B------:R-:W-:Y:S02]  /*6cb0*/  LOP3.LUT P0, RZ, R25, 0x400, RZ, 0xc0, !PT ;  /* 0x0000040019ff7812 */ /* 0x000fe4000780c0ff */
[----:B------:R-:W-:Y:S02]  /*6cc0*/  LOP3.LUT R14, R14, 0xfffffffb, RZ, 0xc0, !PT ;  /* 0xfffffffb0e0e7812 */ /* 0x000fe400078ec0ff */
[----:B------:R-:W-:Y:S02]  /*6cd0*/  SEL R228, RZ, 0x1, P3 ;  /* 0x00000001ffe47807 */ /* 0x000fe40001800000 */
[----:B------:R-:W-:Y:S02]  /*6ce0*/  SEL R219, RZ, 0xffffffff, P4 ;  /* 0xffffffffffdb7807 */ /* 0x000fe40002000000 */
[----:B------:R-:W-:-:S02]  /*6cf0*/  LOP3.LUT R35, R89, R87, R35, 0xfe, !PT ;  /* 0x0000005759237212 */ /* 0x000fc400078efe23 */
[----:B------:R-:W-:-:S03]  /*6d00*/  SEL R105, RZ, 0x40, P5 ;  /* 0x00000040ff697807 */ /* 0x000fc60002800000 */
[----:B------:R-:W-:Y:S02]  /*6d10*/  @P0 LOP3.LUT R14, R14, 0x4, RZ, 0xfc, !PT ;  /* 0x000000040e0e0812 */ /* 0x000fe400078efcff */
[----:B------:R-:W-:Y:S02]  /*6d20*/  LOP3.LUT P0, RZ, R25, 0x800, RZ, 0xc0, !PT ;  /* 0x0000080019ff7812 */ /* 0x000fe4000780c0ff */
[----:B------:R-:W-:Y:S02]  /*6d30*/  LOP3.LUT R14, R14, 0xfffffff7, RZ, 0xc0, !PT ;  /* 0xfffffff70e0e7812 */ /* 0x000fe400078ec0ff */
[C---:B------:R-:W-:Y:S02]  /*6d40*/  LOP3.LUT P3, RZ, R11.reuse, R164, RZ, 0x30, !PT ;  /* 0x000000a40bff7212 */ /* 0x040fe400078630ff */
[C---:B------:R-:W-:Y:S02]  /*6d50*/  LOP3.LUT P4, RZ, R11.reuse, R166, RZ, 0x30, !PT ;  /* 0x000000a60bff7212 */ /* 0x040fe400078830ff */
[----:B------:R-:W-:-:S05]  /*6d60*/  LOP3.LUT P5, RZ, R11, R112, RZ, 0x30, !PT ;  /* 0x000000700bff7212 */ /* 0x000fca00078a30ff */
[----:B------:R-:W-:Y:S02]  /*6d70*/  @P0 LOP3.LUT R14, R14, 0x8, RZ, 0xfc, !PT ;  /* 0x000000080e0e0812 */ /* 0x000fe400078efcff */
[----:B------:R-:W-:Y:S02]  /*6d80*/  LOP3.LUT P0, RZ, R25, 0x1000, RZ, 0xc0, !PT ;  /* 0x0000100019ff7812 */ /* 0x000fe4000780c0ff */
[----:B------:R-:W-:Y:S02]  /*6d90*/  LOP3.LUT R14, R14, 0xffffffef, RZ, 0xc0, !PT ;  /* 0xffffffef0e0e7812 */ /* 0x000fe400078ec0ff */
[----:B------:R-:W-:Y:S02]  /*6da0*/  SEL R224, RZ, 0x10, P3 ;  /* 0x00000010ffe07807 */ /* 0x000fe40001800000 */
[----:B------:R-:W-:Y:S02]  /*6db0*/  SEL R244, RZ, 0x20, P4 ;  /* 0x00000020fff47807 */ /* 0x000fe40002000000 */
[----:B------:R-:W-:-:S05]  /*6dc0*/  SEL R113, RZ, 0x400, P5 ;  /* 0x00000400ff717807 */ /* 0x000fca0002800000 */
[----:B------:R-:W-:Y:S02]  /*6dd0*/  @P0 LOP3.LUT R14, R14, 0x10, RZ, 0xfc, !PT ;  /* 0x000000100e0e0812 */ /* 0x000fe400078efcff */
[----:B------:R-:W-:Y:S02]  /*6de0*/  LOP3.LUT P0, RZ, R25, 0x2000, RZ, 0xc0, !PT ;  /* 0x0000200019ff7812 */ /* 0x000fe4000780c0ff */
[----:B------:R-:W-:Y:S02]  /*6df0*/  LOP3.LUT R14, R14, 0xffffffdf, RZ, 0xc0, !PT ;  /* 0xffffffdf0e0e7812 */ /* 0x000fe400078ec0ff */
[C---:B------:R-:W-:Y:S02]  /*6e00*/  LOP3.LUT P3, RZ, R11.reuse, R172, RZ, 0x30, !PT ;  /* 0x000000ac0bff7212 */ /* 0x040fe400078630ff */
[----:B------:R-:W-:Y:S02]  /*6e10*/  LOP3.LUT P4, RZ, R11, R174, RZ, 0x30, !PT ;  /* 0x000000ae0bff7212 */ /* 0x000fe400078830ff */
[----:B------:R-:W-:-:S02]  /*6e20*/  P2R R12, PR, RZ, 0x4 ;  /* 0x00000004ff0c7803 */ /* 0x000fc40000000000 */
[----:B------:R-:W-:-:S03]  /*6e30*/  LOP3.LUT P5, RZ, R11, R120, RZ, 0x30, !PT ;  /* 0x000000780bff7212 */ /* 0x000fc600078a30ff */
[----:B------:R-:W-:Y:S02]  /*6e40*/  @P0 LOP3.LUT R14, R14, 0x20, RZ, 0xfc, !PT ;  /* 0x000000200e0e0812 */ /* 0x000fe400078efcff */
[----:B------:R-:W-:Y:S02]  /*6e50*/  LOP3.LUT P0, RZ, R25, 0x4000, RZ, 0xc0, !PT ;  /* 0x0000400019ff7812 */ /* 0x000fe4000780c0ff */
[----:B------:R-:W-:Y:S02]  /*6e60*/  LOP3.LUT R14, R14, 0xffffffbf, RZ, 0xc0, !PT ;  /* 0xffffffbf0e0e7812 */ /* 0x000fe400078ec0ff */
[----:B------:R-:W-:Y:S02]  /*6e70*/  SEL R173, RZ, 0x100, P3 ;  /* 0x00000100ffad7807 */ /* 0x000fe40001800000 */
[----:B------:R-:W-:Y:S02]  /*6e80*/  SEL R175, RZ, 0x200, P4 ;  /* 0x00000200ffaf7807 */ /* 0x000fe40002000000 */
[----:B------:R-:W-:-:S02]  /*6e90*/  LOP3.LUT P2, RZ, R11, R182, RZ, 0x30, !PT ;  /* 0x000000b60bff7212 */ /* 0x000fc400078430ff */
[----:B------:R-:W-:-:S03]  /*6ea0*/  SEL R121, RZ, 0x4000, P5 ;  /* 0x00004000ff797807 */ /* 0x000fc60002800000 */
[----:B------:R-:W-:Y:S02]  /*6eb0*/  @P0 LOP3.LUT R14, R14, 0x40, RZ, 0xfc, !PT ;  /* 0x000000400e0e0812 */ /* 0x000fe400078efcff */
[----:B------:R-:W-:Y:S02]  /*6ec0*/  LOP3.LUT P0, RZ, R25, 0x8000, RZ, 0xc0, !PT ;  /* 0x0000800019ff7812 */ /* 0x000fe4000780c0ff */
[----:B------:R-:W-:Y:S02]  /*6ed0*/  LOP3.LUT R14, R14, 0xffffff7f, RZ, 0xc0, !PT ;  /* 0xffffff7f0e0e7812 */ /* 0x000fe400078ec0ff */
[C---:B------:R-:W-:Y:S02]  /*6ee0*/  LOP3.LUT P3, RZ, R16.reuse, 0x2, RZ, 0xc0, !PT ;  /* 0x0000000210ff7812 */ /* 0x040fe4000786c0ff */
[----:B------:R-:W-:Y:S02]  /*6ef0*/  LOP3.LUT P4, RZ, R16, 0x1, RZ, 0xc0, !PT ;  /* 0x0000000110ff7812 */ /* 0x000fe4000788c0ff */
[----:B------:R-:W-:-:S02]  /*6f00*/  SEL R183, RZ, 0x2000, P2 ;  /* 0x00002000ffb77807 */ /* 0x000fc40001000000 */
[----:B------:R-:W-:-:S03]  /*6f10*/  LOP3.LUT P5, RZ, R11, R128, RZ, 0x30, !PT ;  /* 0x000000800bff7212 */ /* 0x000fc600078a30ff */
[----:B------:R-:W-:Y:S02]  /*6f20*/  @P0 LOP3.LUT R14, R14, 0x80, RZ, 0xfc, !PT ;  /* 0x000000800e0e0812 */ /* 0x000fe400078efcff */
[----:B------:R-:W-:Y:S02]  /*6f30*/  LOP3.LUT P0, RZ, R25, 0x10000, RZ, 0xc0, !PT ;  /* 0x0001000019ff7812 */ /* 0x000fe4000780c0ff */
[----:B------:R-:W-:Y:S02]  /*6f40*/  LOP3.LUT R14, R14, 0xfffffeff, RZ, 0xc0, !PT ;  /* 0xfffffeff0e0e7812 */ /* 0x000fe400078ec0ff */
[----:B------:R-:W-:Y:S02]  /*6f50*/  P2R R10, PR, RZ, 0x8 ;  /* 0x00000008ff0a7803 */ /* 0x000fe40000000000 */
[C---:B------:R-:W-:Y:S02]  /*6f60*/  LOP3.LUT P2, RZ, R11.reuse, R190, RZ, 0x30, !PT ;  /* 0x000000be0bff7212 */ /* 0x040fe400078430ff */
[----:B------:R-:W-:-:S02]  /*6f70*/  LOP3.LUT P6, RZ, R11, R162, RZ, 0x30, !PT ;  /* 0x000000a20bff7212 */ /* 0x000fc400078c30ff */
[----:B------:R-:W-:-:S03]  /*6f80*/  SEL R129, RZ, 0x40000, P5 ;  /* 0x00040000ff817807 */ /* 0x000fc60002800000 */
[----:B------:R-:W-:Y:S02]  /*6f90*/  @P0 LOP3.LUT R14, R14, 0x100, RZ, 0xfc, !PT ;  /* 0x000001000e0e0812 */ /* 0x000fe400078efcff */
[----:B------:R-:W-:Y:S02]  /*6fa0*/  LOP3.LUT P0, RZ, R25, 0x20000, RZ, 0xc0, !PT ;  /* 0x0002000019ff7812 */ /* 0x000fe4000780c0ff */
[----:B------:R-:W-:Y:S02]  /*6fb0*/  LOP3.LUT R14, R14, 0xfffffdff, RZ, 0xc0, !PT ;  /* 0xfffffdff0e0e7812 */ /* 0x000fe400078ec0ff */
[C---:B------:R-:W-:Y:S02]  /*6fc0*/  LOP3.LUT P3, RZ, R11.reuse, R180, RZ, 0x30, !PT ;  /* 0x000000b40bff7212 */ /* 0x040fe400078630ff */
[----:B------:R-:W-:Y:S02]  /*6fd0*/  SEL R191, RZ, 0x20000, P2 ;  /* 0x00020000ffbf7807 */ /* 0x000fe40001000000 */
[----:B------:R-:W-:-:S05]  /*6fe0*/  LOP3.LUT P5, RZ, R11, R136, RZ, 0x30, !PT ;  /* 0x000000880bff7212 */ /* 0x000fca00078a30ff */
[----:B------:R-:W-:Y:S02]  /*6ff0*/  @P0 LOP3.LUT R14, R14, 0x200, RZ, 0xfc, !PT ;  /* 0x000002000e0e0812 */ /* 0x000fe400078efcff */
[C---:B------:R-:W-:Y:S02]  /*7000*/  LOP3.LUT P0, RZ, R25.reuse, 0x40000, RZ, 0xc0, !PT ;  /* 0x0004000019ff7812 */ /* 0x040fe4000780c0ff */
[----:B------:R-:W-:Y:S02]  /*7010*/  SEL R181, RZ, 0x1000, P3 ;  /* 0x00001000ffb57807 */ /* 0x000fe40001800000 */
[----:B------:R-:W-:Y:S02]  /*7020*/  P2R R16, PR, RZ, 0x1 ;  /* 0x00000001ff107803 */ /* 0x000fe40000000000 */
[----:B------:R-:W-:Y:S02]  /*7030*/  LOP3.LUT P0, RZ, R25, 0x80000, RZ, 0xc0, !PT ;  /* 0x0008000019ff7812 */ /* 0x000fe4000780c0ff */
[----:B------:R-:W-:-:S02]  /*7040*/  LOP3.LUT P2, RZ, R11, R198, RZ, 0x30, !PT ;  /* 0x000000c60bff7212 */ /* 0x000fc400078430ff */
[----:B------:R-:W-:Y:S02]  /*7050*/  P2R R17, PR, RZ, 0x1 ;  /* 0x00000001ff117803 */ /* 0x000fe40000000000 */
[C---:B------:R-:W-:Y:S02]  /*7060*/  LOP3.LUT P0, RZ, R25.reuse, 0x100000, RZ, 0xc0, !PT ;  /* 0x0010000019ff7812 */ /* 0x040fe4000780c0ff */
[----:B------:R-:W-:Y:S02]  /*7070*/  SEL R217, RZ, 0x8, P6 ;  /* 0x00000008ffd97807 */ /* 0x000fe40003000000 */
[----:B------:R-:W-:Y:S02]  /*7080*/  P2R R18, PR, RZ, 0x1 ;  /* 0x00000001ff127803 */ /* 0x000fe40000000000 */
[----:B------:R-:W-:Y:S02]  /*7090*/  LOP3.LUT P0, RZ, R25, 0x200000, RZ, 0xc0, !PT ;  /* 0x0020000019ff7812 */ /* 0x000fe4000780c0ff */
[----:B------:R-:W-:-:S02]  /*70a0*/  SEL R137, RZ, 0x400000, P5 ;  /* 0x00400000ff897807 */ /* 0x000fc40002800000 */
[----:B------:R-:W-:Y:S02]  /*70b0*/  P2R R19, PR, RZ, 0x1 ;  /* 0x00000001ff137803 */ /* 0x000fe40000000000 */
[----:B------:R-:W-:Y:S02]  /*70c0*/  LOP3.LUT P0, RZ, R25, 0x400000, RZ, 0xc0, !PT ;  /* 0x0040000019ff7812 */ /* 0x000fe4000780c0ff */
[----:B------:R-:W-:Y:S02]  /*70d0*/  LOP3.LUT P3, RZ, R11, R188, RZ, 0x30, !PT ;  /* 0x000000bc0bff7212 */ /* 0x000fe400078630ff */
[----:B------:R-:W-:Y:S02]  /*70e0*/  P2R R20, PR, RZ, 0x1 ;  /* 0x00000001ff147803 */ /* 0x000fe40000000000 */
[----:B------:R-:W-:Y:S02]  /*70f0*/  LOP3.LUT P0, RZ, R25, 0x800000, RZ, 0xc0, !PT ;  /* 0x0080000019ff7812 */ /* 0x000fe4000780c0ff */
[----:B------:R-:W-:-:S02]  /*7100*/  LOP3.LUT P6, RZ, R11, R170, RZ, 0x30, !PT ;  /* 0x000000aa0bff7212 */ /* 0x000fc400078c30ff */
[----:B------:R-:W-:Y:S02]  /*7110*/  P2R R21, PR, RZ, 0x1 ;  /* 0x00000001ff157803 */ /* 0x000fe40000000000 */
[C---:B------:R-:W-:Y:S02]  /*7120*/  LOP3.LUT P0, RZ, R25.reuse, 0x1000000, RZ, 0xc0, !PT ;  /* 0x0100000019ff7812 */ /* 0x040fe4000780c0ff */
[----:B------:R-:W-:Y:S02]  /*7130*/  P2R R13, PR, RZ, 0x2 ;  /* 0x00000002ff0d7803 */ /* 0x000fe40000000000 */
        /* <DEDUP_REMOVED lines=8> */
[----:B------:R-:W-:-:S02]  /*71c0*/  SEL R189, RZ, 0x10000, P3 ;  /* 0x00010000ffbd7807 */ /* 0x000fc40001800000 */
[----:B------:R-:W-:Y:S02]  /*71d0*/  SEL R229, RZ, 0x2000, P0 ;  /* 0x00002000ffe57807 */ /* 0x000fe40000000000 */
[----:B------:R-:W-:Y:S02]  /*71e0*/  ISETP.NE.AND P0, PT, R24, RZ, PT ;  /* 0x000000ff1800720c */ /* 0x000fe40003f05270 */
[----:B------:R-:W-:Y:S02]  /*71f0*/  LOP3.LUT P1, RZ, R11, R184, RZ, 0x30, !PT ;  /* 0x000000b80bff7212 */ /* 0x000fe400078230ff */
[----:B------:R-:W-:Y:S02]  /*7200*/  SEL R231, RZ, 0x4000, P0 ;  /* 0x00004000ffe77807 */ /* 0x000fe40000000000 */
[----:B------:R-:W-:Y:S02]  /*7210*/  ISETP.NE.AND P0, PT, R23, RZ, PT ;  /* 0x000000ff1700720c */ /* 0x000fe40003f05270 */
[----:B------:R-:W-:-:S02]  /*7220*/  LOP3.LUT P2, RZ, R11, R206, RZ, 0x30, !PT ;  /* 0x000000ce0bff7212 */ /* 0x000fc400078430ff */
[----:B------:R-:W-:Y:S02]  /*7230*/  SEL R232, RZ, 0x8000, P0 ;  /* 0x00008000ffe87807 */ /* 0x000fe40000000000 */
[----:B------:R-:W-:Y:S02]  /*7240*/  ISETP.NE.AND P0, PT, R22, RZ, PT ;  /* 0x000000ff1600720c */ /* 0x000fe40003f05270 */
[----:B------:R-:W-:Y:S02]  /*7250*/  SEL R171, RZ, 0x80, P6 ;  /* 0x00000080ffab7807 */ /* 0x000fe40003000000 */
[----:B------:R-:W-:Y:S02]  /*7260*/  SEL R233, RZ, 0x10000, P0 ;  /* 0x00010000ffe97807 */ /* 0x000fe40000000000 */
[----:B------:R-:W-:Y:S02]  /*7270*/  ISETP.NE.AND P0, PT, R21, RZ, PT ;  /* 0x000000ff1500720c */ /* 0x000fe40003f05270 */
        /* <DEDUP_REMOVED lines=17> */
[----:B------:R-:W-:Y:S02]  /*7390*/  LOP3.LUT P0, RZ, R14, 0x200, RZ, 0xc0, !PT ;  /* 0x000002000eff7812 */ /* 0x000fe4000780c0ff */
[----:B------:R-:W-:-:S02]  /*73a0*/  SEL R197, RZ, 0x100000, P3 ;  /* 0x00100000ffc57807 */ /* 0x000fc40001800000 */
[----:B------:R-:W-:Y:S02]  /*73b0*/  SEL R240, RZ, 0x800000, P0 ;  /* 0x00800000fff07807 */ /* 0x000fe40000000000 */
[C---:B------:R-:W-:Y:S02]  /*73c0*/  LOP3.LUT P0, RZ, R14.reuse, 0x100, RZ, 0xc0, !PT ;  /* 0x000001000eff7812 */ /* 0x040fe4000780c0ff */
[C---:B------:R-:W-:Y:S02]  /*73d0*/  LOP3.LUT P1, RZ, R11.reuse, R192, RZ, 0x30, !PT ;  /* 0x000000c00bff7212 */ /* 0x040fe400078230ff */
[----:B------:R-:W-:Y:S02]  /*73e0*/  SEL R241, RZ, 0x1000000, P0 ;  /* 0x01000000fff17807 */ /* 0x000fe40000000000 */
[----:B------:R-:W-:Y:S02]  /*73f0*/  LOP3.LUT P0, RZ, R14, 0x80, RZ, 0xc0, !PT ;  /* 0x000000800eff7812 */ /* 0x000fe4000780c0ff */
[----:B------:R-:W-:-:S02]  /*7400*/  LOP3.LUT P2, RZ, R11, R214, RZ, 0x30, !PT ;  /* 0x000000d60bff7212 */ /* 0x000fc400078430ff */
[----:B------:R-:W-:Y:S02]  /*7410*/  SEL R243, RZ, 0x2000000, P0 ;  /* 0x02000000fff37807 */ /* 0x000fe40000000000 */
[C---:B------:R-:W-:Y:S02]  /*7420*/  LOP3.LUT P0, RZ, R14.reuse, 0x40, RZ, 0xc0, !PT ;  /* 0x000000400eff7812 */ /* 0x040fe4000780c0ff */
[----:B------:R-:W-:Y:S02]  /*7430*/  SEL R179, RZ, 0x800, P6 ;  /* 0x00000800ffb37807 */ /* 0x000fe40003000000 */
[----:B------:R-:W-:Y:S02]  /*7440*/  SEL R245, RZ, 0x4000000, P0 ;  /* 0x04000000fff57807 */ /* 0x000fe40000000000 */
[----:B------:R-:W-:Y:S02]  /*7450*/  LOP3.LUT P0, RZ, R14, 0x20, RZ, 0xc0, !PT ;  /* 0x000000200eff7812 */ /* 0x000fe4000780c0ff */
[----:B------:R-:W-:-:S02]  /*7460*/  SEL R2, RZ, 0x40000000, P5 ;  /* 0x40000000ff027807 */ /* 0x000fc40002800000 */
[----:B------:R-:W-:Y:S02]  /*7470*/  SEL R4, RZ, 0x8000000, P0 ;  /* 0x08000000ff047807 */ /* 0x000fe40000000000 */
[----:B------:R-:W-:-:S04]  /*7480*/  LOP3.LUT P0, RZ, R14, 0x10, RZ, 0xc0, !PT ;  /* 0x000000100eff7812 */ /* 0x000fc8000780c0ff */
[----:B------:R-:W-:Y:S02]  /*7490*/  SEL R17, RZ, 0x10000000, P0 ;  /* 0x10000000ff117807 */ /* 0x000fe40000000000 */
[----:B------:R-:W-:-:S04]  /*74a0*/  LOP3.LUT P0, RZ, R14, 0x8, RZ, 0xc0, !PT ;  /* 0x000000080eff7812 */ /* 0x000fc8000780c0ff */
[----:B------:R-:W-:Y:S02]  /*74b0*/  SEL R16, RZ, 0x20000000, P0 ;  /* 0x20000000ff107807 */ /* 0x000fe40000000000 */
[C---:B------:R-:W-:Y:S01]  /*74c0*/  LOP3.LUT P0, RZ, R14.reuse, 0x4, RZ, 0xc0, !PT ;  /* 0x000000040eff7812 */ /* 0x040fe2000780c0ff */
[----:B------:R0:W-:Y:S04]  /*74d0*/  STL [R1+0x40], R17 ;  /* 0x0000401101007387 */ /* 0x0001e80000100800 */
[----:B------:R3:W-:Y:S01]  /*74e0*/  STL [R1+0x84], R16 ;  /* 0x0000841001007387 */ /* 0x0007e20000100800 */
[----:B0-----:R-:W-:Y:S02]  /*74f0*/  SEL R17, RZ, 0x40000000, P0 ;  /* 0x40000000ff117807 */ /* 0x001fe40000000000 */
[----:B------:R-:W-:-:S04]  /*7500*/  LOP3.LUT P0, RZ, R14, 0x2, RZ, 0xc0, !PT ;  /* 0x000000020eff7812 */ /* 0x000fc8000780c0ff */
[----:B---3--:R-:W-:Y:S02]  /*7510*/  SEL R16, RZ, 0x80000000, P0 ;  /* 0x80000000ff107807 */ /* 0x008fe40000000000 */
[----:B------:R-:W-:-:S04]  /*7520*/  LOP3.LUT P0, RZ, R14, 0x1, RZ, 0xc0, !PT ;  /* 0x000000010eff7812 */ /* 0x000fc8000780c0ff */
[----:B------:R-:W-:Y:S02]  /*7530*/  SEL R155, RZ, 0x1, P0 ;  /* 0x00000001ff9b7807 */ /* 0x000fe40000000000 */
[----:B------:R-:W-:-:S04]  /*7540*/  LOP3.LUT P0, RZ, R85, 0x80000000, RZ, 0xc0, !PT ;  /* 0x8000000055ff7812 */ /* 0x000fc8000780c0ff */
[----:B------:R-:W-:Y:S02]  /*7550*/  SEL R157, RZ, 0xffffffff, P0 ;  /* 0xffffffffff9d7807 */ /* 0x000fe40000000000 */
[----:B------:R-:W-:-:S04]  /*7560*/  LOP3.LUT P0, RZ, R85, 0x40000000, RZ, 0xc0, !PT ;  /* 0x4000000055ff7812 */ /* 0x000fc8000780c0ff */
[----:B------:R-:W-:Y:S02]  /*7570*/  SEL R159, RZ, 0x4, P0 ;  /* 0x00000004ff9f7807 */ /* 0x000fe40000000000 */
[----:B------:R-:W-:-:S04]  /*7580*/  LOP3.LUT P0, RZ, R85, 0x20000000, RZ, 0xc0, !PT ;  /* 0x2000000055ff7812 */ /* 0x000fc8000780c0ff */
[----:B------:R-:W-:Y:S02]  /*7590*/  SEL R221, RZ, 0x8, P0 ;  /* 0x00000008ffdd7807 */ /* 0x000fe40000000000 */
[----:B-1----:R-:W-:Y:S02]  /*75a0*/  ISETP.NE.AND P0, PT, R27, RZ, PT ;  /* 0x000000ff1b00720c */ /* 0x002fe40003f05270 */
[----:B------:R-:W-:-:S11]  /*75b0*/  LOP3.LUT R85, R85, 0xffffdfff, RZ, 0xc0, !PT ;  /* 0xffffdfff55557812 */ /* 0x000fd600078ec0ff */
[----:B--2---:R-:W-:Y:S01]  /*75c0*/  @!P0 STS [R26+0x18], R15 ;  /* 0x0000180f1a008388 */ /* 0x004fe20000000800 */
[----:B------:R-:W-:-:S13]  /*75d0*/  LOP3.LUT P0, RZ, R33, 0x10, RZ, 0xc0, !PT ;  /* 0x0000001021ff7812 */ /* 0x000fda000780c0ff */
[----:B------:R-:W-:Y:S02]  /*75e0*/  @P0 LOP3.LUT R85, R85, 0x2000, RZ, 0xfc, !PT ;  /* 0x0000200055550812 */ /* 0x000fe400078efcff */
[----:B------:R-:W-:Y:S02]  /*75f0*/  LOP3.LUT P0, RZ, R33, 0x20, RZ, 0xc0, !PT ;  /* 0x0000002021ff7812 */ /* 0x000fe4000780c0ff */
[----:B------:R-:W-:-:S11]  /*7600*/  LOP3.LUT R85, R85, 0xffffbfff, RZ, 0xc0, !PT ;  /* 0xffffbfff55557812 */ /* 0x000fd600078ec0ff */
        /* <DEDUP_REMOVED lines=68> */
[----:B-1----:R-:W-:Y:S02]  /*7a50*/  SEL R16, RZ, 0x2000000, P0 ;  /* 0x02000000ff107807 */ /* 0x002fe40000000000 */
        /* <DEDUP_REMOVED lines=29> */
[----:B------:R-:W-:Y:S02]  /*7c30*/  LOP3.LUT R85, R85, 0xfffffdff, RZ, 0xc0, !PT ;  /* 0xfffffdff55557812 */ /* 0x000fe400078ec0ff */
[----:B------:R-:W-:Y:S02]  /*7c40*/  LOP3.LUT P3, RZ, R11, R204, RZ, 0x30, !PT ;  /* 0x000000cc0bff7212 */ /* 0x000fe400078630ff */
[----:B------:R-:W-:Y:S02]  /*7c50*/  LOP3.LUT P6, RZ, R25, 0x40000000, RZ, 0xc0, !PT ;  /* 0x4000000019ff7812 */ /* 0x000fe400078cc0ff */
[----:B------:R-:W-:-:S05]  /*7c60*/  SEL R193, RZ, 0x40000, P1 ;  /* 0x00040000ffc17807 */ /* 0x000fca0000800000 */
[----:B------:R-:W-:Y:S02]  /*7c70*/  @P0 LOP3.LUT R85, R85, 0x200, RZ, 0xfc, !PT ;  /* 0x0000020055550812 */ /* 0x000fe400078efcff */
[----:B------:R-:W-:Y:S02]  /*7c80*/  LOP3.LUT P0, RZ, R95, 0x800000, RZ, 0xc0, !PT ;  /* 0x008000005fff7812 */ /* 0x000fe4000780c0ff */
[----:B------:R-:W-:Y:S02]  /*7c90*/  SEL R205, RZ, 0x1000000, P3 ;  /* 0x01000000ffcd7807 */ /* 0x000fe40001800000 */
[----:B------:R-:W-:Y:S02]  /*7ca0*/  SEL R215, RZ, 0x20000000, P2 ;  /* 0x20000000ffd77807 */ /* 0x000fe40001000000 */
[C---:B------:R-:W-:Y:S02]  /*7cb0*/  LOP3.LUT P5, RZ, R11.reuse, R160, RZ, 0x30, !PT ;  /* 0x000000a00bff7212 */ /* 0x040fe400078a30ff */
[----:B------:R-:W-:-:S02]  /*7cc0*/  LOP3.LUT P1, RZ, R11, R200, RZ, 0x30, !PT ;  /* 0x000000c80bff7212 */ /* 0x000fc400078230ff */
[----:B------:R-:W-:Y:S02]  /*7cd0*/  LOP3.LUT P3, RZ, R11, R212, RZ, 0x30, !PT ;  /* 0x000000d40bff7212 */ /* 0x000fe400078630ff */
[----:B------:R-:W-:Y:S02]  /*7ce0*/  ISETP.NE.AND P2, PT, R12, RZ, PT ;  /* 0x000000ff0c00720c */ /* 0x000fe40003f45270 */
[----:B------:R-:W-:Y:S02]  /*7cf0*/  SEL R12, RZ, 0x400, P6 ;  /* 0x00000400ff0c7807 */ /* 0x000fe40003000000 */
[----:B------:R-:W-:Y:S02]  /*7d00*/  LOP3.LUT P6, RZ, R25, 0x10000000, RZ, 0xc0, !PT ;  /* 0x1000000019ff7812 */ /* 0x000fe400078cc0ff */
[----:B------:R-:W-:Y:S02]  /*7d10*/  SEL R227, RZ, 0x4, P5 ;  /* 0x00000004ffe37807 */ /* 0x000fe40002800000 */
[----:B------:R-:W-:-:S02]  /*7d20*/  SEL R201, RZ, 0x400000, P1 ;  /* 0x00400000ffc97807 */ /* 0x000fc40000800000 */
[----:B------:R-:W-:Y:S02]  /*7d30*/  SEL R213, RZ, 0x10000000, P3 ;  /* 0x10000000ffd57807 */ /* 0x000fe40001800000 */
[C---:B------:R-:W-:Y:S02]  /*7d40*/  LOP3.LUT P5, RZ, R11.reuse, R168, RZ, 0x30, !PT ;  /* 0x000000a80bff7212 */ /* 0x040fe400078a30ff */
[----:B------:R-:W-:Y:S02]  /*7d50*/  LOP3.LUT P1, RZ, R11, R208, RZ, 0x30, !PT ;  /* 0x000000d00bff7212 */ /* 0x000fe400078230ff */
[----:B------:R-:W-:Y:S02]  /*7d60*/  ISETP.NE.AND P3, PT, R10, RZ, PT ;  /* 0x000000ff0a00720c */ /* 0x000fe40003f65270 */
[----:B------:R-:W-:Y:S02]  /*7d70*/  LOP3.LUT R85, R85, 0xfffffbff, RZ, 0xc0, !PT ;  /* 0xfffffbff55557812 */ /* 0x000fe400078ec0ff */
[----:B------:R-:W-:-:S02]  /*7d80*/  P2R R10, PR, RZ, 0x40 ;  /* 0x00000040ff0a7803 */ /* 0x000fc40000000000 */
[----:B------:R-:W-:Y:S02]  /*7d90*/  LOP3.LUT P6, RZ, R25, 0x20000000, RZ, 0xc0, !PT ;  /* 0x2000000019ff7812 */ /* 0x000fe400078cc0ff */
[----:B------:R-:W-:Y:S02]  /*7da0*/  SEL R169, RZ, 0x40, P5 ;  /* 0x00000040ffa97807 */ /* 0x000fe40002800000 */
[----:B------:R-:W-:Y:S02]  /*7db0*/  SEL R209, RZ, 0x4000000, P1 ;  /* 0x04000000ffd17807 */ /* 0x000fe40000800000 */
[----:B------:R-:W-:Y:S02]  /*7dc0*/  @P0 LOP3.LUT R85, R85, 0x400, RZ, 0xfc, !PT ;  /* 0x0000040055550812 */ /* 0x000fe400078efcff */
[C---:B------:R-:W-:Y:S02]  /*7dd0*/  LOP3.LUT P5, RZ, R11.reuse, R176, RZ, 0x30, !PT ;  /* 0x000000b00bff7212 */ /* 0x040fe400078a30ff */
[----:B------:R-:W-:-:S02]  /*7de0*/  LOP3.LUT P1, RZ, R11, R216, RZ, 0x30, !PT ;  /* 0x000000d80bff7212 */ /* 0x000fc400078230ff */
[----:B------:R-:W-:Y:S02]  /*7df0*/  LOP3.LUT P0, RZ, R95, 0x1000000, RZ, 0xc0, !PT ;  /* 0x010000005fff7812 */ /* 0x000fe4000780c0ff */
[----:B------:R-:W-:Y:S02]  /*7e00*/  SEL R11, RZ, 0x800, P6 ;  /* 0x00000800ff0b7807 */ /* 0x000fe40003000000 */
[----:B------:R-:W-:Y:S01]  /*7e10*/  ISETP.NE.AND P6, PT, R10, RZ, PT ;  /* 0x000000ff0a00720c */ /* 0x000fe20003fc5270 */
[----:B------:R-:W-:-:S03]  /*7e20*/  IMAD.SHL.U32 R93, R93, 0x2, RZ ;  /* 0x000000025d5d7824 */ /* 0x000fc600078e00ff */
[----:B------:R-:W-:Y:S02]  /*7e30*/  SEL R10, RZ, 0x1000, P6 ;  /* 0x00001000ff0a7807 */ /* 0x000fe40003000000 */
[----:B------:R-:W-:Y:S02]  /*7e40*/  LOP3.LUT P6, RZ, R33, 0x2000000, RZ, 0xc0, !PT ;  /* 0x0200000021ff7812 */ /* 0x000fe400078cc0ff */
[----:B------:R-:W-:Y:S02]  /*7e50*/  LOP3.LUT R85, R85, 0xfffff7ff, RZ, 0xc0, !PT ;  /* 0xfffff7ff55557812 */ /* 0x000fe400078ec0ff */
[----:B------:R-:W-:Y:S02]  /*7e60*/  SEL R177, RZ, 0x400, P5 ;  /* 0x00000400ffb17807 */ /* 0x000fe40002800000 */
[----:B------:R-:W-:Y:S02]  /*7e70*/  SEL R6, RZ, 0x40000000, P1 ;  /* 0x40000000ff067807 */ /* 0x000fe40000800000 */
[----:B------:R-:W-:-:S02]  /*7e80*/  LOP3.LUT P5, RZ, R25, 0x80000000, RZ, 0xc0, !PT ;  /* 0x8000000019ff7812 */ /* 0x000fc400078ac0ff */
[----:B------:R-:W-:Y:S02]  /*7e90*/  ISETP.NE.AND P1, PT, R13, RZ, PT ;  /* 0x000000ff0d00720c */ /* 0x000fe40003f25270 */
[----:B------:R-:W-:Y:S02]  /*7ea0*/  SEL R37, RZ, 0x200, P6 ;  /* 0x00000200ff257807 */ /* 0x000fe40003000000 */
[----:B------:R-:W-:Y:S02]  /*7eb0*/  LOP3.LUT P6, RZ, R33, 0x200000, RZ, 0xc0, !PT ;  /* 0x0020000021ff7812 */ /* 0x000fe400078cc0ff */
[----:B------:R-:W-:Y:S02]  /*7ec0*/  LOP3.LUT R91, R93, 0x2, R91, 0xe2, !PT ;  /* 0x000000025d5b7812 */ /* 0x000fe400078ee25b */
[----:B------:R-:W-:Y:S02]  /*7ed0*/  @P0 LOP3.LUT R85, R85, 0x800, RZ, 0xfc, !PT ;  /* 0x0000080055550812 */ /* 0x000fe400078efcff */
[----:B------:R-:W-:-:S02]  /*7ee0*/  LOP3.LUT P0, RZ, R95, 0x2000000, RZ, 0xc0, !PT ;  /* 0x020000005fff7812 */ /* 0x000fc4000780c0ff */
[----:B------:R-:W-:Y:S02]  /*7ef0*/  SEL R153, RZ, 0x20, P1 ;  /* 0x00000020ff997807 */ /* 0x000fe40000800000 */
[----:B------:R-:W-:Y:S02]  /*7f00*/  SEL R225, RZ, 0x100, P4 ;  /* 0x00000100ffe17807 */ /* 0x000fe40002000000 */
[----:B------:R-:W-:Y:S02]  /*7f10*/  SEL R13, RZ, 0x200, P5 ;  /* 0x00000200ff0d7807 */ /* 0x000fe40002800000 */
[C---:B------:R-:W-:Y:S02]  /*7f20*/  LOP3.LUT P1, RZ, R25.reuse, 0x10, RZ, 0xc0, !PT ;  /* 0x0000001019ff7812 */ /* 0x040fe4000782c0ff */
[C---:B------:R-:W-:Y:S02]  /*7f30*/  LOP3.LUT P4, RZ, R25.reuse, 0x2, RZ, 0xc0, !PT ;  /* 0x0000000219ff7812 */ /* 0x040fe4000788c0ff */
[----:B------:R-:W-:-:S02]  /*7f40*/  LOP3.LUT P5, RZ, R25, 0x1, RZ, 0xc0, !PT ;  /* 0x0000000119ff7812 */ /* 0x000fc400078ac0ff */
[----:B------:R-:W-:Y:S02]  /*7f50*/  SEL R24, RZ, 0x2000, P6 ;  /* 0x00002000ff187807 */ /* 0x000fe40003000000 */
[----:B------:R-:W-:Y:S02]  /*7f60*/  LOP3.LUT R167, R167, R222, R91, 0xfe, !PT ;  /* 0x000000dea7a77212 */ /* 0x000fe400078efe5b */
[----:B------:R-:W-:Y:S02]  /*7f70*/  LOP3.LUT P6, RZ, R95, 0x40000000, RZ, 0xc0, !PT ;  /* 0x400000005fff7812 */ /* 0x000fe400078cc0ff */
[----:B------:R-:W-:Y:S02]  /*7f80*/  SEL R226, RZ, 0x80, P3 ;  /* 0x00000080ffe27807 */ /* 0x000fe40001800000 */
[----:B------:R-:W-:Y:S02]  /*7f90*/  SEL R161, RZ, 0x10, P1 ;  /* 0x00000010ffa17807 */ /* 0x000fe40000800000 */
[----:B------:R-:W-:-:S02]  /*7fa0*/  SEL R41, RZ, 0x80, P4 ;  /* 0x00000080ff297807 */ /* 0x000fc40002000000 */
[----:B------:R-:W-:Y:S02]  /*7fb0*/  SEL R39, RZ, 0x100, P5 ;  /* 0x00000100ff277807 */ /* 0x000fe40002800000 */
[----:B------:R-:W-:Y:S02]  /*7fc0*/  LOP3.LUT R223, R242, R223, R167, 0xfe, !PT ;  /* 0x000000dff2df7212 */ /* 0x000fe400078efea7 */
[----:B------:R-:W-:Y:S02]  /*7fd0*/  LOP3.LUT P3, RZ, R25, 0x4, RZ, 0xc0, !PT ;  /* 0x0000000419ff7812 */ /* 0x000fe4000786c0ff */
[C---:B------:R-:W-:Y:S02]  /*7fe0*/  LOP3.LUT P4, RZ, R33.reuse, 0x800000, RZ, 0xc0, !PT ;  /* 0x0080000021ff7812 */ /* 0x040fe4000788c0ff */
[C---:B------:R-:W-:Y:S02]  /*7ff0*/  LOP3.LUT P5, RZ, R33.reuse, 0x400000, RZ, 0xc0, !PT ;  /* 0x0040000021ff7812 */ /* 0x040fe400078ac0ff */
[----:B------:R-:W-:-:S02]  /*8000*/  LOP3.LUT P1, RZ, R33, 0x8, RZ, 0xc0, !PT ;  /* 0x0000000821ff7812 */ /* 0x000fc4000782c0ff */
[----:B------:R-:W-:Y:S02]  /*8010*/  SEL R167, RZ, 0x10, P6 ;  /* 0x00000010ffa77807 */ /* 0x000fe40003000000 */
[----:B------:R-:W-:Y:S02]  /*8020*/  LOP3.LUT P6, RZ, R95, 0x8000000, RZ, 0xc0, !PT ;  /* 0x080000005fff7812 */ /* 0x000fe400078cc0ff */
[----:B------:R-:W-:Y:S02]  /*8030*/  SEL R230, RZ, 0x40, P2 ;  /* 0x00000040ffe67807 */ /* 0x000fe40001000000 */
[----:B------:R-:W-:Y:S01]  /*8040*/  LOP3.LUT R85, R85, 0xffffefff, RZ, 0xc0, !PT ;  /* 0xffffefff55557812 */ /* 0x000fe200078ec0ff */
[----:B------:R-:W-:Y:S01]  /*8050*/  IMAD.SHL.U32 R219, R219, 0x2, RZ ;  /* 0x00000002dbdb7824 */ /* 0x000fe200078e00ff */
[----:B------:R-:W-:Y:S02]  /*8060*/  LOP3.LUT P2, RZ, R25, 0x8, RZ, 0xc0, !PT ;  /* 0x0000000819ff7812 */ /* 0x000fe4000784c0ff */
[----:B------:R-:W-:-:S02]  /*8070*/  SEL R45, RZ, 0x40, P3 ;  /* 0x00000040ff2d7807 */ /* 0x000fc40001800000 */
[----:B------:R-:W-:Y:S02]  /*8080*/  SEL R26, RZ, 0x800, P4 ;  /* 0x00000800ff1a7807 */ /* 0x000fe40002000000 */
[----:B------:R-:W-:Y:S02]  /*8090*/  SEL R25, RZ, 0x1000, P5 ;  /* 0x00001000ff197807 */ /* 0x000fe40002800000 */
[----:B------:R-:W-:Y:S01]  /*80a0*/  SEL R87, RZ, 0x80000000, P1 ;  /* 0x80000000ff577807 */ /* 0x000fe20000800000 */
[----:B------:R-:W-:Y:S01]  /*80b0*/  STL [R1+0x3c], R248 ;  /* 0x00003cf801007387 */ /* 0x000fe20000100800 */
[C---:B------:R-:W-:Y:S02]  /*80c0*/  LOP3.LUT P3, RZ, R33.reuse, 0x1000000, RZ, 0xc0, !PT ;  /* 0x0100000021ff7812 */ /* 0x040fe4000786c0ff */
[----:B------:R-:W-:Y:S02]  /*80d0*/  LOP3.LUT P4, RZ, R33, 0x1, RZ, 0xc0, !PT ;  /* 0x0000000121ff7812 */ /* 0x000fe4000788c0ff */
[----:B------:R-:W-:-:S02]  /*80e0*/  LOP3.LUT P5, RZ, R95, 0x80000000, RZ, 0xc0, !PT ;  /* 0x800000005fff7812 */ /* 0x000fc400078ac0ff */
[----:B------:R-:W-:Y:S01]  /*80f0*/  SEL R222, RZ, 0x80, P6 ;  /* 0x00000080ffde7807 */ /* 0x000fe20003000000 */
[----:B------:R-:W-:Y:S01]  /*8100*/  STL [R1+0x80], R247 ;  /* 0x000080f701007387 */ /* 0x000fe20000100800 */
[----:B------:R-:W-:Y:S02]  /*8110*/  @P0 LOP3.LUT R85, R85, 0x1000, RZ, 0xfc, !PT ;  /* 0x0000100055550812 */ /* 0x000fe400078efcff */
[----:B------:R-:W-:Y:S01]  /*8120*/  LOP3.LUT P0, RZ, R95, 0x4000000, RZ, 0xc0, !PT ;  /* 0x040000005fff7812 */ /* 0x000fe2000780c0ff */
[----:B------:R0:W-:Y:S01]  /*8130*/  STL [R1+0x78], R89 ;  /* 0x0000785901007387 */ /* 0x0001e20000100800 */
[----:B------:R-:W-:Y:S02]  /*8140*/  SEL R163, RZ, 0x20, P2 ;  /* 0x00000020ffa37807 */ /* 0x000fe40001000000 */
[----:B------:R-:W-:Y:S01]  /*8150*/  SEL R27, RZ, 0x400, P3 ;  /* 0x00000400ff1b7807 */ /* 0x000fe20001800000 */
[----:B------:R-:W-:Y:S01]  /*8160*/  STL [R1+0x8c], R87 ;  /* 0x00008c5701007387 */ /* 0x000fe20000100800 */
[----:B------:R-:W-:-:S02]  /*8170*/  SEL R93, RZ, 0x8, P5 ;  /* 0x00000008ff5d7807 */ /* 0x000fc40002800000 */
[----:B------:R-:W-:Y:S01]  /*8180*/  LOP3.LUT R228, R219, 0x2, R228, 0xe2, !PT ;  /* 0x00000002dbe47812 */ /* 0x000fe200078ee2e4 */
[----:B------:R1:W-:Y:S01]  /*8190*/  STL [R1+0x34], R222 ;  /* 0x000034de01007387 */ /* 0x0003e20000100800 */
[C---:B------:R-:W-:Y:S02]  /*81a0*/  LOP3.LUT P2, RZ, R33.reuse, 0x4, RZ, 0xc0, !PT ;  /* 0x0000000421ff7812 */ /* 0x040fe4000784c0ff */
[----:B0-----:R-:W-:Y:S02]  /*81b0*/  SEL R89, RZ, 0x4, P4 ;  /* 0x00000004ff597807 */ /* 0x001fe40002000000 */
[----:B------:R-:W-:Y:S02]  /*81c0*/  LOP3.LUT P3, RZ, R33, 0x2, RZ, 0xc0, !PT ;  /* 0x0000000221ff7812 */ /* 0x000fe4000786c0ff */
[C---:B------:R-:W-:Y:S02]  /*81d0*/  LOP3.LUT P4, RZ, R95.reuse, 0x20000000, RZ, 0xc0, !PT ;  /* 0x200000005fff7812 */ /* 0x040fe4000788c0ff */
[----:B------:R-:W-:-:S02]  /*81e0*/  LOP3.LUT P5, RZ, R95, 0x10000000, RZ, 0xc0, !PT ;  /* 0x100000005fff7812 */ /* 0x000fc400078ac0ff */
[----:B-1----:R-:W-:Y:S02]  /*81f0*/  SEL R222, RZ, 0x100, P0 ;  /* 0x00000100ffde7807 */ /* 0x002fe40000000000 */
[----:B------:R-:W-:Y:S02]  /*8200*/  LOP3.LUT P0, RZ, R85, 0x1000, RZ, 0xc0, !PT ;  /* 0x0000100055ff7812 */ /* 0x000fe4000780c0ff */
[----:B------:R-:W-:Y:S02]  /*8210*/  LOP3.LUT R227, R217, R227, R228, 0xfe, !PT ;  /* 0x000000e3d9e37212 */ /* 0x000fe400078efee4 */
[----:B------:R-:W-:Y:S02]  /*8220*/  SEL R87, RZ, 0x1, P2 ;  /* 0x00000001ff577807 */ /* 0x000fe40001000000 */
[----:B------:R-:W-:Y:S02]  /*8230*/  SEL R91, RZ, 0xffffffff, P3 ;  /* 0xffffffffff5b7807 */ /* 0x000fe40001800000 */
[----:B------:R-:W-:-:S02]  /*8240*/  SEL R219, RZ, 0x20, P4 ;  /* 0x00000020ffdb7807 */ /* 0x000fc40002000000 */
[----:B------:R-:W-:Y:S02]  /*8250*/  SEL R217, RZ, 0x40, P5 ;  /* 0x00000040ffd97807 */ /* 0x000fe40002800000 */
[C---:B------:R-:W-:Y:S02]  /*8260*/  LOP3.LUT P1, RZ, R95.reuse, 0x8000, RZ, 0xc0, !PT ;  /* 0x000080005fff7812 */ /* 0x040fe4000782c0ff */
[C---:B------:R-:W-:Y:S02]  /*8270*/  LOP3.LUT P2, RZ, R95.reuse, 0x4000, RZ, 0xc0, !PT ;  /* 0x000040005fff7812 */ /* 0x040fe4000784c0ff */
[C---:B------:R-:W-:Y:S02]  /*8280*/  LOP3.LUT P3, RZ, R95.reuse, 0x2000, RZ, 0xc0, !PT ;  /* 0x000020005fff7812 */ /* 0x040fe4000786c0ff */
[C---:B------:R-:W-:Y:S02]  /*8290*/  LOP3.LUT P4, RZ, R95.reuse, 0x1000, RZ, 0xc0, !PT ;  /* 0x000010005fff7812 */ /* 0x040fe4000788c0ff */
[----:B------:R-:W-:-:S02]  /*82a0*/  LOP3.LUT P5, RZ, R95, 0x800, RZ, 0xc0, !PT ;  /* 0x000008005fff7812 */ /* 0x000fc400078ac0ff */
[----:B------:R-:W-:Y:S02]  /*82b0*/  LOP3.LUT P6, RZ, R95, 0x400, RZ, 0xc0, !PT ;  /* 0x000004005fff7812 */ /* 0x000fe400078cc0ff */
[----:B------:R-:W-:Y:S02]  /*82c0*/  SEL R95, RZ, 0x200, P0 ;  /* 0x00000200ff5f7807 */ /* 0x000fe40000000000 */
[----:B------:R-:W-:Y:S01]  /*82d0*/  LOP3.LUT P0, RZ, R85, 0x800, RZ, 0xc0, !PT ;  /* 0x0000080055ff7812 */ /* 0x000fe2000780c0ff */
[----:B------:R-:W-:Y:S04]  /*82e0*/  STL [R1+0x28], R222 ;  /* 0x000028de01007387 */ /* 0x000fe80000100800 */
[----:B------:R0:W-:Y:S02]  /*82f0*/  STL [R1+0x2c], R95 ;  /* 0x00002c5f01007387 */ /* 0x0001e40000100800 */
[----:B0-----:R-:W-:-:S02]  /*8300*/  SEL R95, RZ, 0x400, P0 ;  /* 0x00000400ff5f7807 */ /* 0x001fc40000000000 */
[----:B------:R-:W-:-:S04]  /*8310*/  LOP3.LUT P0, RZ, R85, 0x400, RZ, 0xc0, !PT ;  /* 0x0000040055ff7812 */ /* 0x000fc8000780c0ff */
[----:B------:R-:W-:Y:S02]  /*8320*/  SEL R228, RZ, 0x800, P0 ;  /* 0x00000800ffe47807 */ /* 0x000fe40000000000 */
[----:B------:R-:W-:Y:S01]  /*8330*/  LOP3.LUT P0, RZ, R85, 0x200, RZ, 0xc0, !PT ;  /* 0x0000020055ff7812 */ /* 0x000fe2000780c0ff */
[----:B------:R0:W-:Y:S01]  /*8340*/  STL [R1+0x30], R95 ;  /* 0x0000305f01007387 */ /* 0x0001e20000100800 */
[----:B------:R-:W-:Y:S01]  /*8350*/  IMAD.SHL.U32 R157, R157, 0x2, RZ ;  /* 0x000000029d9d7824 */ /* 0x000fe200078e00ff */
[----:B------:R-:W-:Y:S01]  /*8360*/  LOP3.LUT R224, R244, R224, R227, 0xfe, !PT ;  /* 0x000000e0f4e07212 */ /* 0x000fe200078efee3 */
[----:B------:R-:W-:Y:S01]  /*8370*/  IMAD.SHL.U32 R99, R99, 0x2, RZ ;  /* 0x0000000263637824 */ /* 0x000fe200078e00ff */
[----:B0-----:R-:W-:Y:S02]  /*8380*/  SEL R95, RZ, 0x1000, P0 ;  /* 0x00001000ff5f7807 */ /* 0x001fe40000000000 */
[----:B------:R-:W-:-:S04]  /*8390*/  LOP3.LUT P0, RZ, R85, 0x100, RZ, 0xc0, !PT ;  /* 0x0000010055ff7812 */ /* 0x000fc8000780c0ff */
[----:B------:R-:W-:Y:S02]  /*83a0*/  SEL R227, RZ, 0x2000, P0 ;  /* 0x00002000ffe37807 */ /* 0x000fe40000000000 */
[----:B------:R-:W-:Y:S01]  /*83b0*/  LOP3.LUT P0, RZ, R85, 0x80, RZ, 0xc0, !PT ;  /* 0x0000008055ff7812 */ /* 0x000fe2000780c0ff */
[----:B------:R0:W-:Y:S01]  /*83c0*/  STL [R1+0x38], R95 ;  /* 0x0000385f01007387 */ /* 0x0001e20000100800 */
[----:B------:R-:W-:Y:S02]  /*83d0*/  LOP3.LUT R155, R157, 0x2, R155, 0xe2, !PT ;  /* 0x000000029d9b7812 */ /* 0x000fe400078ee29b */
[----:B------:R-:W-:Y:S02]  /*83e0*/  LOP3.LUT R169, R169, R224, RZ, 0xfc, !PT ;  /* 0x000000e0a9a97212 */ /* 0x000fe400078efcff */
[----:B------:R-:W-:Y:S02]  /*83f0*/  LOP3.LUT R97, R99, 0x2, R97, 0xe2, !PT ;  /* 0x0000000263617812 */ /* 0x000fe400078ee261 */
[----:B------:R-:W-:-:S02]  /*8400*/  LOP3.LUT R155, R221, R159, R155, 0xfe, !PT ;  /* 0x0000009fdd9b7212 */ /* 0x000fc400078efe9b */
[----:B0-----:R-:W-:Y:S02]  /*8410*/  SEL R95, RZ, 0x4000, P0 ;  /* 0x00004000ff5f7807 */ /* 0x001fe40000000000 */
[----:B------:R-:W-:Y:S02]  /*8420*/  LOP3.LUT R105, R105, R223, RZ, 0xfc, !PT ;  /* 0x000000df69697212 */ /* 0x000fe400078efcff */
[----:B------:R-:W-:Y:S01]  /*8430*/  LOP3.LUT R171, R171, R169, RZ, 0xfc, !PT ;  /* 0x000000a9abab7212 */ /* 0x000fe200078efcff */
[----:B------:R0:W-:Y:S01]  /*8440*/  STL [R1+0x20], R95 ;  /* 0x0000205f01007387 */ /* 0x0001e20000100800 */
[----:B------:R-:W-:Y:S02]  /*8450*/  LOP3.LUT R97, R220, R101, R97, 0xfe, !PT ;  /* 0x00000065dc617212 */ /* 0x000fe400078efe61 */
[----:B------:R-:W-:Y:S02]  /*8460*/  LOP3.LUT R161, R163, R161, R155, 0xfe, !PT ;  /* 0x000000a1a3a17212 */ /* 0x000fe400078efe9b */
[----:B------:R-:W-:-:S02]  /*8470*/  LOP3.LUT R107, R107, R105, RZ, 0xfc, !PT ;  /* 0x000000696b6b7212 */ /* 0x000fc400078efcff */
[----:B------:R-:W-:Y:S02]  /*8480*/  LOP3.LUT R173, R173, R171, RZ, 0xfc, !PT ;  /* 0x000000abadad7212 */ /* 0x000fe400078efcff */
[----:B0-----:R-:W-:Y:S02]  /*8490*/  SEL R95, RZ, 0x1000000, P6 ;  /* 0x01000000ff5f7807 */ /* 0x001fe40003000000 */
[----:B------:R-:W-:Y:S02]  /*84a0*/  LOP3.LUT P6, RZ, R33, 0x10000000, RZ, 0xc0, !PT ;  /* 0x1000000021ff7812 */ /* 0x000fe400078cc0ff */
[----:B------:R-:W-:Y:S02]  /*84b0*/  LOP3.LUT R153, R153, R103, R97, 0xfe, !PT ;  /* 0x0000006799997212 */ /* 0x000fe400078efe61 */
[----:B------:R-:W-:Y:S02]  /*84c0*/  LOP3.LUT R35, R165, R35, RZ, 0xfc, !PT ;  /* 0x00000023a5237212 */ /* 0x000fe400078efcff */
[----:B------:R-:W-:-:S02]  /*84d0*/  LOP3.LUT R242, R45, R161, RZ, 0xfc, !PT ;  /* 0x000000a12df27212 */ /* 0x000fc400078efcff */
[----:B------:R-:W-:Y:S02]  /*84e0*/  LOP3.LUT R109, R109, R107, RZ, 0xfc, !PT ;  /* 0x0000006b6d6d7212 */ /* 0x000fe400078efcff */
[----:B------:R-:W-:Y:S02]  /*84f0*/  LOP3.LUT R175, R175, R173, RZ, 0xfc, !PT ;  /* 0x000000adafaf7212 */ /* 0x000fe400078efcff */
[----:B------:R-:W-:Y:S02]  /*8500*/  SEL R101, RZ, 0x200000, P3 ;  /* 0x00200000ff657807 */ /* 0x000fe40001800000 */
[----:B------:R-:W-:Y:S02]  /*8510*/  SEL R99, RZ, 0x400000, P4 ;  /* 0x00400000ff637807 */ /* 0x000fe40002000000 */
[----:B------:R-:W-:Y:S02]  /*8520*/  SEL R97, RZ, 0x800000, P5 ;  /* 0x00800000ff617807 */ /* 0x000fe40002800000 */
[----:B------:R-:W-:-:S02]  /*8530*/  SEL R45, RZ, 0x2000000, P6 ;  /* 0x02000000ff2d7807 */ /* 0x000fc40003000000 */
[C---:B------:R-:W-:Y:S02]  /*8540*/  LOP3.LUT P3, RZ, R33.reuse, 0x80000000, RZ, 0xc0, !PT ;  /* 0x8000000021ff7812 */ /* 0x040fe4000786c0ff */
[C---:B------:R-:W-:Y:S02]  /*8550*/  LOP3.LUT P4, RZ, R33.reuse, 0x40000000, RZ, 0xc0, !PT ;  /* 0x4000000021ff7812 */ /* 0x040fe4000788c0ff */
[----:B------:R-:W-:Y:S02]  /*8560*/  LOP3.LUT R230, R230, R153, RZ, 0xfc, !PT ;  /* 0x00000099e6e67212 */ /* 0x000fe400078efcff */
[C---:B------:R-:W-:Y:S02]  /*8570*/  LOP3.LUT P5, RZ, R33.reuse, 0x20000000, RZ, 0xc0, !PT ;  /* 0x2000000021ff7812 */ /* 0x040fe400078ac0ff */
[----:B------:R-:W-:Y:S02]  /*8580*/  LOP3.LUT P6, RZ, R33, 0x8000000, RZ, 0xc0, !PT ;  /* 0x0800000021ff7812 */ /* 0x000fe400078cc0ff */
        /* <DEDUP_REMOVED lines=54> */
[----:B------:R-:W-:Y:S01]  /*88f0*/  IMAD.SHL.U32 R91, R91, 0x2, RZ ;  /* 0x000000025b5b7824 */ /* 0x000fe200078e00ff */
[----:B------:R-:W-:-:S02]  /*8900*/  LOP3.LUT R234, R234, R233, RZ, 0xfc, !PT ;  /* 0x000000e9eaea7212 */ /* 0x000fc400078efcff */
[----:B------:R-:W-:Y:S02]  /*8910*/  LOP3.LUT R63, R63, R61, RZ, 0xfc, !PT ;  /* 0x0000003d3f3f7212 */ /* 0x000fe400078efcff */
[----:B------:R-:W-:Y:S02]  /*8920*/  LOP3.LUT R133, R133, R131, RZ, 0xfc, !PT ;  /* 0x0000008385857212 */ /* 0x000fe400078efcff */
[----:B------:R-:W-:Y:S02]  /*8930*/  LOP3.LUT R199, R199, R197, RZ, 0xfc, !PT ;  /* 0x000000c5c7c77212 */ /* 0x000fe400078efcff */
[----:B------:R-:W-:Y:S02]  /*8940*/  LOP3.LUT R19, R19, R20, RZ, 0xfc, !PT ;  /* 0x0000001413137212 */ /* 0x000fe400078efcff */
[----:B------:R-:W-:Y:S02]  /*8950*/  LOP3.LUT R235, R235, R234, RZ, 0xfc, !PT ;  /* 0x000000eaebeb7212 */ /* 0x000fe400078efcff */
[----:B------:R-:W-:-:S02]  /*8960*/  LOP3.LUT R65, R65, R63, RZ, 0xfc, !PT ;  /* 0x0000003f41417212 */ /* 0x000fc400078efcff */
[----:B------:R-:W-:Y:S02]  /*8970*/  LOP3.LUT R87, R91, 0x2, R87, 0xe2, !PT ;  /* 0x000000025b577812 */ /* 0x000fe400078ee257 */
[----:B------:R-:W-:Y:S02]  /*8980*/  LOP3.LUT R135, R135, R133, RZ, 0xfc, !PT ;  /* 0x0000008587877212 */ /* 0x000fe400078efcff */
[----:B------:R-:W-:Y:S02]  /*8990*/  LOP3.LUT R201, R201, R199, RZ, 0xfc, !PT ;  /* 0x000000c7c9c97212 */ /* 0x000fe400078efcff */
[----:B------:R-:W-:Y:S02]  /*89a0*/  LOP3.LUT R249, R249, R19, RZ, 0xfc, !PT ;  /* 0x00000013f9f97212 */ /* 0x000fe400078efcff */
[----:B------:R-:W-:Y:S02]  /*89b0*/  LOP3.LUT R236, R236, R235, RZ, 0xfc, !PT ;  /* 0x000000ebecec7212 */ /* 0x000fe400078efcff */
[----:B------:R-:W-:-:S02]  /*89c0*/  LOP3.LUT R67, R67, R65, RZ, 0xfc, !PT ;  /* 0x0000004143437212 */ /* 0x000fc400078efcff */
[----:B------:R-:W-:Y:S02]  /*89d0*/  LOP3.LUT R87, R93, R89, R87, 0xfe, !PT ;  /* 0x000000595d577212 */ /* 0x000fe400078efe57 */
        /* <DEDUP_REMOVED lines=15> */
[----:B------:R-:W-:Y:S02]  /*8ad0*/  LOP3.LUT P0, RZ, R85, 0x40, RZ, 0xc0, !PT ;  /* 0x0000004055ff7812 */ /* 0x000fe4000780c0ff */
[----:B------:R-:W-:Y:S01]  /*8ae0*/  LOP3.LUT R239, R239, R238, RZ, 0xfc, !PT ;  /* 0x000000eeefef7212 */ /* 0x000fe200078efcff */
[----:B------:R0:W-:Y:S01]  /*8af0*/  STL [R1+0x94], R242 ;  /* 0x000094f201007387 */ /* 0x0001e20000100800 */
[----:B------:R-:W-:-:S02]  /*8b00*/  LOP3.LUT R73, R73, R71, RZ, 0xfc, !PT ;  /* 0x0000004749497212 */ /* 0x000fc400078efcff */
[----:B------:R-:W-:Y:S01]  /*8b10*/  LOP3.LUT R143, R143, R141, RZ, 0xfc, !PT ;  /* 0x0000008d8f8f7212 */ /* 0x000fe200078efcff */
[----:B------:R0:W-:Y:S01]  /*8b20*/  STL [R1+0xa0], R163 ;  /* 0x0000a0a301007387 */ /* 0x0001e20000100800 */
[----:B------:R-:W-:Y:S02]  /*8b30*/  LOP3.LUT R209, R209, R207, RZ, 0xfc, !PT ;  /* 0x000000cfd1d17212 */ /* 0x000fe400078efcff */
[----:B------:R-:W-:Y:S01]  /*8b40*/  LOP3.LUT R18, R18, R252, RZ, 0xfc, !PT ;  /* 0x000000fc12127212 */ /* 0x000fe200078efcff */
[----:B------:R0:W-:Y:S01]  /*8b50*/  STL [R1+0x7c], R41 ;  /* 0x00007c2901007387 */ /* 0x0001e20000100800 */
[----:B------:R-:W-:Y:S02]  /*8b60*/  SEL R222, RZ, 0x8000, P0 ;  /* 0x00008000ffde7807 */ /* 0x000fe40000000000 */
[----:B------:R-:W-:Y:S01]  /*8b70*/  LOP3.LUT R240, R240, R239, RZ, 0xfc, !PT ;  /* 0x000000eff0f07212 */ /* 0x000fe200078efcff */
[----:B------:R0:W-:Y:S01]  /*8b80*/  STL [R1+0x74], R39 ;  /* 0x0000742701007387 */ /* 0x0001e20000100800 */
[----:B------:R-:W-:-:S02]  /*8b90*/  LOP3.LUT P0, RZ, R85, 0x20, RZ, 0xc0, !PT ;  /* 0x0000002055ff7812 */ /* 0x000fc4000780c0ff */
[----:B------:R-:W-:Y:S01]  /*8ba0*/  LOP3.LUT R75, R75, R73, RZ, 0xfc, !PT ;  /* 0x000000494b4b7212 */ /* 0x000fe200078efcff */
[----:B------:R0:W-:Y:S01]  /*8bb0*/  STL [R1+0x6c], R37 ;  /* 0x00006c2501007387 */ /* 0x0001e20000100800 */
[----:B------:R-:W-:Y:S02]  /*8bc0*/  LOP3.LUT R145, R145, R143, RZ, 0xfc, !PT ;  /* 0x0000008f91917212 */ /* 0x000fe400078efcff */
[----:B------:R-:W-:Y:S01]  /*8bd0*/  LOP3.LUT R211, R211, R209, RZ, 0xfc, !PT ;  /* 0x000000d1d3d37212 */ /* 0x000fe200078efcff */
[----:B------:R0:W-:Y:S01]  /*8be0*/  STL [R1+0x64], R27 ;  /* 0x0000641b01007387 */ /* 0x0001e20000100800 */
[----:B------:R-:W-:Y:S02]  /*8bf0*/  LOP3.LUT R17, R17, R18, RZ, 0xfc, !PT ;  /* 0x0000001211117212 */ /* 0x000fe400078efcff */
[----:B------:R-:W-:Y:S01]  /*8c00*/  LOP3.LUT R241, R241, R240, RZ, 0xfc, !PT ;  /* 0x000000f0f1f17212 */ /* 0x000fe200078efcff */
[----:B------:R0:W-:Y:S01]  /*8c10*/  STL [R1+0x60], R26 ;  /* 0x0000601a01007387 */ /* 0x0001e20000100800 */
[----:B------:R-:W-:-:S02]  /*8c20*/  SEL R248, RZ, 0x10000, P0 ;  /* 0x00010000fff87807 */ /* 0x000fc40000000000 */
[----:B------:R-:W-:Y:S01]  /*8c30*/  LOP3.LUT R77, R77, R75, RZ, 0xfc, !PT ;  /* 0x0000004b4d4d7212 */ /* 0x000fe200078efcff */
[----:B------:R0:W-:Y:S01]  /*8c40*/  STL [R1+0x5c], R25 ;  /* 0x00005c1901007387 */ /* 0x0001e20000100800 */
[----:B------:R-:W-:Y:S02]  /*8c50*/  LOP3.LUT P0, RZ, R85, 0x10, RZ, 0xc0, !PT ;  /* 0x0000001055ff7812 */ /* 0x000fe4000780c0ff */
[----:B------:R-:W-:Y:S01]  /*8c60*/  LOP3.LUT R147, R147, R145, RZ, 0xfc, !PT ;  /* 0x0000009193937212 */ /* 0x000fe200078efcff */
[----:B------:R0:W-:Y:S01]  /*8c70*/  STL [R1+0x58], R24 ;  /* 0x0000581801007387 */ /* 0x0001e20000100800 */
[----:B------:R-:W-:Y:S02]  /*8c80*/  LOP3.LUT R213, R213, R211, RZ, 0xfc, !PT ;  /* 0x000000d3d5d57212 */ /* 0x000fe400078efcff */
[----:B------:R-:W-:Y:S01]  /*8c90*/  LOP3.LUT R16, R16, R17, RZ, 0xfc, !PT ;  /* 0x0000001110107212 */ /* 0x000fe200078efcff */
[----:B------:R0:W-:Y:S01]  /*8ca0*/  STL [R1+0x54], R23 ;  /* 0x0000541701007387 */ /* 0x0001e20000100800 */
[----:B------:R-:W-:-:S02]  /*8cb0*/  LOP3.LUT R243, R243, R241, RZ, 0xfc, !PT ;  /* 0x000000f1f3f37212 */ /* 0x000fc400078efcff */
[----:B------:R-:W-:Y:S01]  /*8cc0*/  LOP3.LUT R79, R79, R77, RZ, 0xfc, !PT ;  /* 0x0000004d4f4f7212 */ /* 0x000fe200078efcff */
[----:B------:R0:W-:Y:S01]  /*8cd0*/  STL [R1+0x50], R22 ;  /* 0x0000501601007387 */ /* 0x0001e20000100800 */
[----:B------:R-:W-:Y:S02]  /*8ce0*/  SEL R220, RZ, 0x20000, P0 ;  /* 0x00020000ffdc7807 */ /* 0x000fe40000000000 */
[----:B------:R-:W-:Y:S01]  /*8cf0*/  LOP3.LUT R149, R149, R147, RZ, 0xfc, !PT ;  /* 0x0000009395957212 */ /* 0x000fe200078efcff */
[----:B------:R0:W-:Y:S01]  /*8d00*/  STL [R1+0x4c], R21 ;  /* 0x00004c1501007387 */ /* 0x0001e20000100800 */
[----:B------:R-:W-:Y:S02]  /*8d10*/  LOP3.LUT R215, R215, R213, RZ, 0xfc, !PT ;  /* 0x000000d5d7d77212 */ /* 0x000fe400078efcff */
[----:B------:R-:W-:Y:S01]  /*8d20*/  LOP3.LUT P0, RZ, R85, 0x8, RZ, 0xc0, !PT ;  /* 0x0000000855ff7812 */ /* 0x000fe2000780c0ff */
[----:B------:R0:W-:Y:S01]  /*8d30*/  STL [R1+0x48], R20 ;  /* 0x0000481401007387 */ /* 0x0001e20000100800 */
[----:B------:R-:W-:-:S02]  /*8d40*/  LOP3.LUT R43, R14, R16, RZ, 0xfc, !PT ;  /* 0x000000100e2b7212 */ /* 0x000fc400078efcff */
[----:B------:R-:W-:Y:S01]  /*8d50*/  LOP3.LUT R245, R245, R243, RZ, 0xfc, !PT ;  /* 0x000000f3f5f57212 */ /* 0x000fe200078efcff */
[----:B------:R0:W-:Y:S01]  /*8d60*/  STL [R1+0x44], R19 ;  /* 0x0000441301007387 */ /* 0x0001e20000100800 */
[----:B------:R-:W-:-:S03]  /*8d70*/  LOP3.LUT R81, R81, R79, RZ, 0xfc, !PT ;  /* 0x0000004f51517212 */ /* 0x000fc600078efcff */
[----:B------:R0:W-:Y:S01]  /*8d80*/  STL [R1], R18 ;  /* 0x0000001201007387 */ /* 0x0001e20000100800 */
[----:B------:R-:W-:Y:S02]  /*8d90*/  LOP3.LUT R151, R151, R149, RZ, 0xfc, !PT ;  /* 0x0000009597977212 */ /* 0x000fe400078efcff */
[----:B------:R-:W-:Y:S01]  /*8da0*/  LOP3.LUT R217, R6, R215, RZ, 0xfc, !PT ;  /* 0x000000d706d97212 */ /* 0x000fe200078efcff */
[----:B------:R0:W-:Y:S01]  /*8db0*/  STL [R1+0x8], R17 ;  /* 0x0000081101007387 */ /* 0x0001e20000100800 */
[----:B------:R-:W-:Y:S02]  /*8dc0*/  SEL R157, RZ, 0x40000, P0 ;  /* 0x00040000ff9d7807 */ /* 0x000fe40000000000 */
[----:B------:R-:W-:Y:S01]  /*8dd0*/  SEL R159, RZ, 0x80000, P1 ;  /* 0x00080000ff9f7807 */ /* 0x000fe20000800000 */
[----:B------:R0:W-:Y:S01]  /*8de0*/  STL [R1+0x10], R16 ;  /* 0x0000101001007387 */ /* 0x0001e20000100800 */
[----:B------:R-:W-:Y:S02]  /*8df0*/  SEL R103, RZ, 0x100000, P2 ;  /* 0x00100000ff677807 */ /* 0x000fe40001000000 */
[C---:B------:R-:W-:Y:S01]  /*8e00*/  LOP3.LUT P0, RZ, R85.reuse, 0x4, RZ, 0xc0, !PT ;  /* 0x0000000455ff7812 */ /* 0x040fe2000780c0ff */
[----:B------:R0:W5:Y:S04]  /*8e10*/  LDL.LU R6, [R1+0x108] ;  /* 0x0001080001067983 */ /* 0x0001680000300800 */
[----:B------:R-:W-:Y:S01]  /*8e20*/  BAR.SYNC.DEFER_BLOCKING 0x0 ;  /* 0x0000000000007b1d */ /* 0x000fe20000010000 */
[----:B------:R-:W-:-:S02]  /*8e30*/  LOP3.LUT P1, RZ, R85, 0x2, RZ, 0xc0, !PT ;  /* 0x0000000255ff7812 */ /* 0x000fc4000782c0ff */
[----:B------:R-:W-:Y:S02]  /*8e40*/  LOP3.LUT P2, RZ, R85, 0x1, RZ, 0xc0, !PT ;  /* 0x0000000155ff7812 */ /* 0x000fe4000784c0ff */
[----:B------:R-:W-:Y:S01]  /*8e50*/  LOP3.LUT R247, R4, R245, RZ, 0xfc, !PT ;  /* 0x000000f504f77212 */ /* 0x000fe200078efcff */
[----:B------:R0:W-:Y:S01]  /*8e60*/  STL [R1+0x18], R43 ;  /* 0x0000182b01007387 */ /* 0x0001e20000100800 */
[----:B------:R-:W-:Y:S02]  /*8e70*/  LOP3.LUT R85, R3, R81, RZ, 0xfc, !PT ;  /* 0x0000005103557212 */ /* 0x000fe400078efcff */
[----:B------:R-:W-:Y:S01]  /*8e80*/  LOP3.LUT R153, R2, R151, RZ, 0xfc, !PT ;  /* 0x0000009702997212 */ /* 0x000fe200078efcff */
[----:B------:R0:W5:Y:S01]  /*8e90*/  LDL.LU R4, [R1+0x104] ;  /* 0x0001040001047983 */ /* 0x0001620000300800 */
[----:B------:R-:W-:-:S03]  /*8ea0*/  LOP3.LUT R219, R0, R217, RZ, 0xfc, !PT ;  /* 0x000000d900db7212 */ /* 0x000fc600078efcff */
[----:B------:R0:W5:Y:S04]  /*8eb0*/  LDL.LU R3, [R1+0x100] ;  /* 0x0001000001037983 */ /* 0x0001680000300800 */
[----:B------:R0:W5:Y:S04]  /*8ec0*/  LDL.LU R2, [R1+0xfc] ;  /* 0x0000fc0001027983 */ /* 0x0001680000300800 */
[----:B------:R0:W5:Y:S01]  /*8ed0*/  LDL.LU R0, [R1+0xf8] ;  /* 0x0000f80001007983 */ /* 0x0001620000300800 */
[----:B------:R-:W-:Y:S01]  /*8ee0*/  BSSY B0, `(.L_x_671) ;  /* 0x000000d000007945 */ /* 0x000fe20003800000 */
[----:B------:R-:W-:Y:S05]  /*8ef0*/  @P6 BRA `(.L_x_672) ;  /* 0x000000b000006947 */ /* 0x000fea0003800000 */
[----:B------:R-:W1:Y:S04]  /*8f00*/  LDS R14, [0x1c] ;  /* 0x00001c00ff0e7984 */ /* 0x000e680000000800 */
[----:B0-----:R-:W0:Y:S01]  /*8f10*/  LDS.128 R16, [0x20] ;  /* 0x00002000ff107984 */ /* 0x001e220000000c00 */
[----:B-1----:R-:W-:-:S03]  /*8f20*/  FADD.FTZ R15, R15, R14 ;  /* 0x0000000e0f0f7221 */ /* 0x002fc60000010000 */
[----:B------:R-:W1:Y:S01]  /*8f30*/  LDS R14, [0x28] ;  /* 0x00002800ff0e7984 */ /* 0x000e620000000800 */
[----:B0-----:R-:W-:-:S04]  /*8f40*/  FADD.FTZ R15, R15, R16 ;  /* 0x000000100f0f7221 */ /* 0x001fc80000010000 */
[----:B------:R-:W-:-:S04]  /*8f50*/  FADD.FTZ R15, R17, R15 ;  /* 0x0000000f110f7221 */ /* 0x000fc80000010000 */
[----:B-1----:R-:W-:-:S04]  /*8f60*/  FADD.FTZ R14, R15, R14 ;  /* 0x0000000e0f0e7221 */ /* 0x002fc80000010000 */
[----:B------:R-:W-:Y:S02]  /*8f70*/  FADD.FTZ R19, R19, R14 ;  /* 0x0000000e13137221 */ /* 0x000fe40000010000 */
[----:B------:R-:W0:Y:S02]  /*8f80*/  LDS.64 R14, [0x30] ;  /* 0x00003000ff0e7984 */ /* 0x000e240000000a00 */
[----:B0-----:R-:W-:-:S04]  /*8f90*/  FADD.FTZ R14, R19, R14 ;  /* 0x0000000e130e7221 */ /* 0x001fc80000010000 */
[----:B------:R-:W-:Y:S02]  /*8fa0*/  FADD.FTZ R15, R15, R14 ;  /* 0x0000000e0f0f7221 */ /* 0x000fe40000010000 */
.L_x_672:
[----:B------:R-:W-:Y:S05]  /*8fb0*/  BSYNC B0 ;  /* 0x0000000000007941 */ /* 0x000fea0003800000 */
.L_x_671:
[----:B------:R-:W2:Y:S04]  /*8fc0*/  LDL.LU R91, [R1+0x40] ;  /* 0x00004000015b7983 */ /* 0x000ea80000300800 */
[----:B------:R-:W3:Y:S04]  /*8fd0*/  LDL.LU R87, [R1+0x68] ;  /* 0x0000680001577983 */ /* 0x000ee80000300800 */
[----:B------:R-:W4:Y:S04]  /*8fe0*/  LDL.LU R89, [R1+0x70] ;  /* 0x0000700001597983 */ /* 0x000f280000300800 */
[----:B0-----:R-:W4:Y:S04]  /*8ff0*/  LDL.LU R26, [R1+0x3c] ;  /* 0x00003c00011a7983 */ /* 0x001f280000300800 */
[----:B------:R-:W4:Y:S04]  /*9000*/  LDL.LU R41, [R1+0x84] ;  /* 0x0000840001297983 */ /* 0x000f280000300800 */
        /* <DEDUP_REMOVED lines=12> */
[----:B------:R-:W4:Y:S01]  /*90d0*/  LDL.LU R19, [R1+0x20] ;  /* 0x0000200001137983 */ /* 0x000f220000300800 */
[----:B------:R-:W-:Y:S01]  /*90e0*/  POPC R14, R219 ;  /* 0x000000db000e7309 */ /* 0x000fe20000000000 */
[----:B------:R-:W-:Y:S01]  /*90f0*/  @!P6 FADD.FTZ R7, R15, R7 ;  /* 0x000000070f07e221 */ /* 0x000fe20000010000 */
[----:B------:R-:W-:Y:S01]  /*9100*/  SEL R15, RZ, 0x40000000, P1 ;  /* 0x40000000ff0f7807 */ /* 0x000fe20000800000 */
[----:B------:R-:W-:Y:S03]  /*9110*/  BSSY B0, `(.L_x_673) ;  /* 0x0000085000007945 */ /* 0x000fe60003800000 */
[----:B------:R-:W-:Y:S04]  /*9120*/  @!P6 STS [0x4], R7 ;  /* 0x00000407ff00e388 */ /* 0x000fe80000000800 */
[----:B------:R-:W-:Y:S01]  /*9130*/  BAR.SYNC.DEFER_BLOCKING 0x0 ;  /* 0x0000000000007b1d */ /* 0x000fe20000010000 */
[----:B--2---:R-:W-:-:S02]  /*9140*/  LOP3.LUT R242, R91, R247, RZ, 0xfc, !PT ;  /* 0x000000f75bf27212 */ /* 0x004fc400078efcff */
[----:B---3--:R-:W-:Y:S02]  /*9150*/  LOP3.LUT R87, R87, R85, RZ, 0xfc, !PT ;  /* 0x0000005557577212 */ /* 0x008fe400078efcff */
[----:B----4-:R-:W-:Y:S02]  /*9160*/  LOP3.LUT R155, R89, R153, RZ, 0xfc, !PT ;  /* 0x00000099599b7212 */ /* 0x010fe400078efcff */
[----:B------:R-:W-:Y:S02]  /*9170*/  LOP3.LUT R26, R26, R43, RZ, 0xfc, !PT ;  /* 0x0000002b1a1a7212 */ /* 0x000fe400078efcff */
[----:B------:R-:W-:-:S03]  /*9180*/  LOP3.LUT R244, R41, R242, RZ, 0xfc, !PT ;  /* 0x000000f229f47212 */ /* 0x000fc600078efcff */
[----:B------:R0:W-:Y:S01]  /*9190*/  STL [R1+0x4], R26 ;  /* 0x0000041a01007387 */ /* 0x0001e20000100800 */
[----:B------:R-:W-:Y:S02]  /*91a0*/  LOP3.LUT R89, R16, R87, RZ, 0xfc, !PT ;  /* 0x0000005710597212 */ /* 0x000fe400078efcff */
[----:B------:R-:W-:Y:S02]  /*91b0*/  POPC R16, R155 ;  /* 0x0000009b00107309 */ /* 0x000fe40000000000 */
[----:B------:R-:W-:Y:S02]  /*91c0*/  LOP3.LUT R91, R39, R89, RZ, 0xfc, !PT ;  /* 0x00000059275b7212 */ /* 0x000fe400078efcff */
[----:B0-----:R-:W-:Y:S02]  /*91d0*/  LOP3.LUT R26, R246, R26, RZ, 0xfc, !PT ;  /* 0x0000001af61a7212 */ /* 0x001fe400078efcff */
[----:B------:R-:W-:-:S03]  /*91e0*/  LOP3.LUT R246, R37, R244, RZ, 0xfc, !PT ;  /* 0x000000f425f67212 */ /* 0x000fc600078efcff */
[----:B------:R0:W-:Y:S01]  /*91f0*/  STL [R1+0xc], R26 ;  /* 0x00000c1a01007387 */ /* 0x0001e20000100800 */
[----:B------:R-:W-:-:S04]  /*9200*/  LOP3.LUT R224, R27, R246, RZ, 0xfc, !PT ;  /* 0x000000f61be07212 */ /* 0x000fc800078efcff */
[----:B------:R-:W-:Y:S01]  /*9210*/  POPC R37, R224 ;  /* 0x000000e000257309 */ /* 0x000fe20000000000 */
[----:B0-----:R-:W-:-:S04]  /*9220*/  LOP3.LUT R26, R17, R26, RZ, 0xfc, !PT ;  /* 0x0000001a111a7212 */ /* 0x001fc800078efcff */
[----:B------:R-:W-:Y:S01]  /*9230*/  LOP3.LUT R25, R25, R26, RZ, 0xfc, !PT ;  /* 0x0000001a19197212 */ /* 0x000fe200078efcff */
[----:B------:R-:W-:Y:S02]  /*9240*/  STL [R1+0x14], R26 ;  /* 0x0000141a01007387 */ /* 0x000fe40000100800 */
[----:B------:R-:W0:Y:S01]  /*9250*/  POPC R17, R91 ;  /* 0x0000005b00117309 */ /* 0x000e220000000000 */
[----:B------:R-:W-:Y:S02]  /*9260*/  LOP3.LUT R24, R24, R163, RZ, 0xfc, !PT ;  /* 0x000000a318187212 */ /* 0x000fe400078efcff */
[----:B------:R-:W-:Y:S01]  /*9270*/  LOP3.LUT R221, R18, R25, RZ, 0xfc, !PT ;  /* 0x0000001912dd7212 */ /* 0x000fe200078efcff */
[----:B------:R-:W-:Y:S04]  /*9280*/  STL [R1+0x1c], R25 ;  /* 0x00001c1901007387 */ /* 0x000fe80000100800 */
[----:B------:R-:W1:Y:S01]  /*9290*/  POPC R18, R221 ;  /* 0x000000dd00127309 */ /* 0x000e620000000000 */
[----:B------:R-:W-:Y:S01]  /*92a0*/  STL [R1+0x24], R24 ;  /* 0x0000241801007387 */ /* 0x000fe20000100800 */
[----:B0-----:R-:W-:-:S02]  /*92b0*/  IADD3 R14, R14, R16, R17 ;  /* 0x000000100e0e7210 */ /* 0x001fc40007ffe011 */
[----:B------:R-:W-:Y:S02]  /*92c0*/  SEL R17, RZ, 0x10000000, P3 ;  /* 0x10000000ff117807 */ /* 0x000fe40001800000 */
[----:B------:R-:W-:Y:S02]  /*92d0*/  SEL R16, RZ, 0x20000000, P2 ;  /* 0x20000000ff107807 */ /* 0x000fe40001000000 */
[----:B-1----:R-:W-:Y:S02]  /*92e0*/  IADD3 R37, R18, R37, R14 ;  /* 0x0000002512257210 */ /* 0x002fe40007ffe00e */
[----:B------:R-:W-:Y:S02]  /*92f0*/  LOP3.LUT R14, R23, R24, RZ, 0xfc, !PT ;  /* 0x00000018170e7212 */ /* 0x000fe400078efcff */
[----:B------:R-:W-:-:S03]  /*9300*/  SEL R18, RZ, 0x8000000, P4 ;  /* 0x08000000ff127807 */ /* 0x000fc60002000000 */
[----:B------:R0:W-:Y:S02]  /*9310*/  STL [R1+0x28], R14 ;  /* 0x0000280e01007387 */ /* 0x0001e40000100800 */
[----:B0-----:R-:W-:-:S05]  /*9320*/  LOP3.LUT R14, R22, R14, RZ, 0xfc, !PT ;  /* 0x0000000e160e7212 */ /* 0x001fca00078efcff */
[----:B------:R0:W-:Y:S02]  /*9330*/  STL [R1+0x2c], R14 ;  /* 0x00002c0e01007387 */ /* 0x0001e40000100800 */
[----:B0-----:R-:W-:-:S05]  /*9340*/  LOP3.LUT R14, R21, R14, RZ, 0xfc, !PT ;  /* 0x0000000e150e7212 */ /* 0x001fca00078efcff */
[----:B------:R0:W-:Y:S02]  /*9350*/  STL [R1+0x30], R14 ;  /* 0x0000300e01007387 */ /* 0x0001e40000100800 */
[----:B0-----:R-:W-:-:S05]  /*9360*/  LOP3.LUT R14, R228, R14, RZ, 0xfc, !PT ;  /* 0x0000000ee40e7212 */ /* 0x001fca00078efcff */
[----:B------:R0:W-:Y:S02]  /*9370*/  STL [R1+0x34], R14 ;  /* 0x0000340e01007387 */ /* 0x0001e40000100800 */
[----:B0-----:R-:W-:-:S05]  /*9380*/  LOP3.LUT R14, R20, R14, RZ, 0xfc, !PT ;  /* 0x0000000e140e7212 */ /* 0x001fca00078efcff */
[----:B------:R0:W-:Y:S02]  /*9390*/  STL [R1+0x38], R14 ;  /* 0x0000380e01007387 */ /* 0x0001e40000100800 */
[----:B0-----:R-:W-:Y:S02]  /*93a0*/  LOP3.LUT R14, R227, R14, RZ, 0xfc, !PT ;  /* 0x0000000ee30e7212 */ /* 0x001fe400078efcff */
[----:B-----5:R-:W-:-:S03]  /*93b0*/  LEA.HI R227, R4, R4, RZ, 0x1d ;  /* 0x0000000404e37211 */ /* 0x020fc600078fe8ff */
[----:B------:R0:W-:Y:S02]  /*93c0*/  STL [R1+0x3c], R14 ;  /* 0x00003c0e01007387 */ /* 0x0001e40000100800 */
[----:B0-----:R-:W-:Y:S02]  /*93d0*/  LOP3.LUT R14, R19, R14, RZ, 0xfc, !PT ;  /* 0x0000000e130e7212 */ /* 0x001fe400078efcff */
[----:B------:R-:W-:-:S03]  /*93e0*/  SEL R19, RZ, 0x4000000, P5 ;  /* 0x04000000ff137807 */ /* 0x000fc60002800000 */
[----:B------:R0:W-:Y:S02]  /*93f0*/  STL [R1+0x40], R14 ;  /* 0x0000400e01007387 */ /* 0x0001e40000100800 */
[----:B0-----:R-:W-:-:S04]  /*9400*/  LOP3.LUT R14, R222, R14, RZ, 0xfc, !PT ;  /* 0x0000000ede0e7212 */ /* 0x001fc800078efcff */
[----:B------:R-:W-:Y:S01]  /*9410*/  LOP3.LUT R248, R248, R14, RZ, 0xfc, !PT ;  /* 0x0000000ef8f87212 */ /* 0x000fe200078efcff */
[----:B------:R0:W-:Y:S03]  /*9420*/  STL [R1+0x20], R14 ;  /* 0x0000200e01007387 */ /* 0x0001e60000100800 */
[----:B------:R-:W-:-:S04]  /*9430*/  LOP3.LUT R220, R220, R248, RZ, 0xfc, !PT ;  /* 0x000000f8dcdc7212 */ /* 0x000fc800078efcff */
[----:B------:R-:W-:Y:S02]  /*9440*/  LOP3.LUT R27, R157, R220, RZ, 0xfc, !PT ;  /* 0x000000dc9d1b7212 */ /* 0x000fe400078efcff */
[----:B0-----:R-:W-:Y:S02]  /*9450*/  SEL R14, RZ, 0x80000000, P0 ;  /* 0x80000000ff0e7807 */ /* 0x001fe40000000000 */
[----:B------:R-:W-:Y:S02]  /*9460*/  LOP3.LUT R26, R159, R27, RZ, 0xfc, !PT ;  /* 0x0000001b9f1a7212 */ /* 0x000fe400078efcff */
[----:B------:R-:W-:Y:S02]  /*9470*/  ISETP.GT.U32.AND P0, PT, R4, 0x1f, PT ;  /* 0x0000001f0400780c */ /* 0x000fe40003f04070 */
        /* <DEDUP_REMOVED lines=12> */
[----:B------:R-:W0:Y:S02]  /*9540*/  POPC R7, R14 ;  /* 0x0000000e00077309 */ /* 0x000e240000000000 */
        /* <DEDUP_REMOVED lines=26> */
.L_x_686:
        /* <DEDUP_REMOVED lines=14> */
.L_x_687:
[----:B------:R-:W-:Y:S01]  /*97d0*/  SEL R39, R39, RZ, P0 ;  /* 0x000000ff27277207 */ /* 0x000fe20000000000 */
[----:B01----:R-:W-:-:S04]  /*97e0*/  IMAD.IADD R6, R6, 0x1, R43 ;  /* 0x0000000106067824 */ /* 0x003fc800078e022b */
[----:B--2---:R-:W-:Y:S02]  /*97f0*/  IMAD.IADD R39, R39, 0x1, R41 ;  /* 0x0000000127277824 */ /* 0x004fe400078e0229 */
        /* <DEDUP_REMOVED lines=22> */
.L_x_674:
[----:B0-----:R-:W-:Y:S05]  /*9960*/  BSYNC B0 ;  /* 0x0000000000007941 */ /* 0x001fea0003800000 */
.L_x_673:
        /* <DEDUP_REMOVED lines=17> */
.L_x_677:
[----:B01----:R-:W-:Y:S01]  /*9a80*/  UMOV UR4, 0x1 ;  /* 0x0000000100047882 */ /* 0x003fe20000000000 */
[----:B------:R-:W3:Y:S01]  /*9a90*/  LDL.LU R222, [R1+0xac] ;  /* 0x0000ac0001de7983 */ /* 0x000ee20000300800 */
[----:B------:R-:W-:Y:S01]  /*9aa0*/  USHF.L.U32 UR4, UR4, UR5, URZ ;  /* 0x0000000504047299 */ /* 0x000fe2000800063f */
[----:B------:R-:W-:Y:S02]  /*9ab0*/  LOP3.LUT P0, RZ, R31, 0x100, RZ, 0xc0, !PT ;  /* 0x000001001fff7812 */ /* 0x000fe4000780c0ff */
[----:B------:R-:W-:Y:S02]  /*9ac0*/  LOP3.LUT P5, RZ, R33, 0x80, RZ, 0xc0, !PT ;  /* 0x0000008021ff7812 */ /* 0x000fe400078ac0ff */
[----:B------:R-:W-:Y:S02]  /*9ad0*/  LOP3.LUT P4, RZ, R35, 0x40, RZ, 0xc0, !PT ;  /* 0x0000004023ff7812 */ /* 0x000fe4000788c0ff */
[----:B------:R-:W-:-:S04]  /*9ae0*/  LOP3.LUT R167, R8, UR4, RZ, 0xfc, !PT ;  /* 0x0000000408a77c12 */ /* 0x000fc8000f8efcff */
[C---:B------:R-:W-:Y:S02]  /*9af0*/  LOP3.LUT P1, RZ, R167.reuse, R28, RZ, 0x30, !PT ;  /* 0x0000001ca7ff7212 */ /* 0x040fe400078230ff */
[----:B------:R-:W-:Y:S02]  /*9b00*/  LOP3.LUT P2, RZ, R167, R30, RZ, 0x30, !PT ;  /* 0x0000001ea7ff7212 */ /* 0x000fe400078430ff */
[----:B------:R-:W-:Y:S02]  /*9b10*/  ISETP.GT.U32.OR P1, PT, R227, 0xbff, P1 ;  /* 0x00000bffe300780c */ /* 0x000fe40000f24470 */
[----:B------:R-:W-:-:S11]  /*9b20*/  LOP3.LUT P3, RZ, R167, R32, RZ, 0x30, !PT ;  /* 0x00000020a7ff7212 */ /* 0x000fd600078630ff */
[----:B------:R-:W0:Y:S02]  /*9b30*/  @!P1 S2R R31, SR_TID.X ;  /* 0x00000000001f9919 */ /* 0x000e240000002100 */
[----:B0-----:R-:W-:-:S05]  /*9b40*/  @!P1 IMAD R29, R31, 0xc0, RZ ;  /* 0x000000c01f1d9824 */ /* 0x001fca00078e02ff */
[----:B------:R0:W-:Y:S02]  /*9b50*/  @!P1 STS.64 [R227.X8+0x4b0], R28 ;  /* 0x0004b01ce3009388 */ /* 0x0001e40000008a00 */
[----:B0-----:R-:W-:Y:S01]  /*9b60*/  @!P1 IADD3 R227, R227, 0x1, RZ ;  /* 0x00000001e3e39810 */ /* 0x001fe20007ffe0ff */
[----:B------:R-:W-:Y:S01]  /*9b70*/  @!P1 IMAD.MOV.U32 R28, RZ, RZ, RZ ;  /* 0x000000ffff1c9224 */ /* 0x000fe200078e00ff */
[----:B------:R-:W-:Y:S02]  /*9b80*/  LOP3.LUT P1, RZ, R167, R34, RZ, 0x30, !PT ;  /* 0x00000022a7ff7212 */ /* 0x000fe400078230ff */
[----:B------:R-:W-:-:S13]  /*9b90*/  ISETP.GT.U32.OR P2, PT, R227, 0xbff, P2 ;  /* 0x00000bffe300780c */ /* 0x000fda0001744470 */
[----:B------:R-:W-:-:S05]  /*9ba0*/  @!P2 IADD3 R31, R29, 0x1, RZ ;  /* 0x000000011d1fa810 */ /* 0x000fca0007ffe0ff */
[----:B------:R0:W-:Y:S02]  /*9bb0*/  @!P2 STS.64 [R227.X8+0x4b0], R30 ;  /* 0x0004b01ee300a388 */ /* 0x0001e40000008a00 */
[----:B0-----:R-:W-:-:S04]  /*9bc0*/  @!P2 IADD3 R227, R227, 0x1, RZ ;  /* 0x00000001e3e3a810 */ /* 0x001fc80007ffe0ff */
[----:B------:R-:W-:-:S13]  /*9bd0*/  ISETP.GT.U32.OR P3, PT, R227, 0xbff, P3 ;  /* 0x00000bffe300780c */ /* 0x000fda0001f64470 */
[----:B------:R-:W-:-:S05]  /*9be0*/  @!P3 IADD3 R33, R29, 0x2, RZ ;  /* 0x000000021d21b810 */ /* 0x000fca0007ffe0ff */
[----:B------:R0:W-:Y:S02]  /*9bf0*/  @!P3 STS.64 [R227.X8+0x4b0], R32 ;  /* 0x0004b020e300b388 */ /* 0x0001e40000008a00 */
[----:B0-----:R-:W-:-:S04]  /*9c00*/  @!P3 IADD3 R227, R227, 0x1, RZ ;  /* 0x00000001e3e3b810 */ /* 0x001fc80007ffe0ff */
[----:B------:R-:W-:Y:S01]  /*9c10*/  ISETP.GT.U32.OR P1, PT, R227, 0xbff, P1 ;  /* 0x00000bffe300780c */ /* 0x000fe20000f24470 */
[----:B------:R-:W-:Y:S01]  /*9c20*/  @!P2 IMAD.MOV.U32 R30, RZ, RZ, RZ ;  /* 0x000000ffff1ea224 */ /* 0x000fe200078e00ff */
[----:B------:R-:W-:-:S11]  /*9c30*/  LOP3.LUT P2, RZ, R167, R36, RZ, 0x30, !PT ;  /* 0x00000024a7ff7212 */ /* 0x000fd600078430ff */
[----:B------:R-:W-:-:S05]  /*9c40*/  @!P1 IADD3 R35, R29, 0x3, RZ ;  /* 0x000000031d239810 */ /* 0x000fca0007ffe0ff */
[----:B------:R0:W-:Y:S02]  /*9c50*/  @!P1 STS.64 [R227.X8+0x4b0], R34 ;  /* 0x0004b022e3009388 */ /* 0x0001e40000008a00 */
[----:B0-----:R-:W-:Y:S01]  /*9c60*/  @!P1 IADD3 R227, R227, 0x1, RZ ;  /* 0x00000001e3e39810 */ /* 0x001fe20007ffe0ff */
[----:B------:R-:W-:Y:S01]  /*9c70*/  @!P3 IMAD.MOV.U32 R32, RZ, RZ, RZ ;  /* 0x000000ffff20b224 */ /* 0x000fe200078e00ff */
[----:B------:R-:W-:Y:S01]  /*9c80*/  PRMT R57, R57, 0x9910, RZ ;  /* 0x0000991039397816 */ /* 0x000fe200000000ff */
[----:B------:R-:W-:Y:S01]  /*9c90*/  @!P1 IMAD.MOV.U32 R34, RZ, RZ, RZ ;  /* 0x000000ffff229224 */ /* 0x000fe200078e00ff */
[----:B------:R-:W-:Y:S01]  /*9ca0*/  ISETP.GT.U32.OR P2, PT, R227, 0xbff, P2 ;  /* 0x00000bffe300780c */ /* 0x000fe20001744470 */
[----:B------:R-:W4:Y:S01]  /*9cb0*/  LDL.LU R35, [R1+0xb8] ;  /* 0x0000b80001237983 */ /* 0x000f220000300800 */
[----:B------:R-:W-:-:S11]  /*9cc0*/  LOP3.LUT P3, RZ, R167, R38, RZ, 0x30, !PT ;  /* 0x00000026a7ff7212 */ /* 0x000fd600078630ff */
[----:B------:R-:W-:-:S05]  /*9cd0*/  @!P2 IADD3 R37, R29, 0x4, RZ ;  /* 0x000000041d25a810 */ /* 0x000fca0007ffe0ff */
[----:B------:R0:W-:Y:S02]  /*9ce0*/  @!P2 STS.64 [R227.X8+0x4b0], R36 ;  /* 0x0004b024e300a388 */ /* 0x0001e40000008a00 */
[----:B0-----:R-:W-:Y:S02]  /*9cf0*/  @!P2 IADD3 R227, R227, 0x1, RZ ;  /* 0x00000001e3e3a810 */ /* 0x001fe40007ffe0ff */
[----:B------:R-:W-:Y:S01]  /*9d00*/  LOP3.LUT P1, RZ, R47, 0x200, RZ, 0xc0, !PT ;  /* 0x000002002fff7812 */ /* 0x000fe2000782c0ff */
[----:B------:R-:W-:Y:S01]  /*9d10*/  @!P2 IMAD.MOV.U32 R36, RZ, RZ, RZ ;  /* 0x000000ffff24a224 */ /* 0x000fe200078e00ff */
[----:B------:R-:W-:Y:S01]  /*9d20*/  ISETP.GT.U32.OR P3, PT, R227, 0xbff, P3 ;  /* 0x00000bffe300780c */ /* 0x000fe20001f64470 */
[----:B------:R-:W5:-:S12]  /*9d30*/  LDL.LU R37, [R1+0xb4] ;  /* 0x0000b40001257983 */ /* 0x000f580000300800 */
[----:B------:R-:W-:-:S05]  /*9d40*/  @!P3 IADD3 R39, R29, 0x5, RZ ;  /* 0x000000051d27b810 */ /* 0x000fca0007ffe0ff */
[----:B------:R0:W-:Y:S02]  /*9d50*/  @!P3 STS.64 [R227.X8+0x4b0], R38 ;  /* 0x0004b026e300b388 */ /* 0x0001e40000008a00 */
[----:B0-----:R-:W-:Y:S02]  /*9d60*/  @!P3 IADD3 R227, R227, 0x1, RZ ;  /* 0x00000001e3e3b810 */ /* 0x001fe40007ffe0ff */
[----:B------:R-:W-:Y:S01]  /*9d70*/  LOP3.LUT P2, RZ, R49, 0x400, RZ, 0xc0, !PT ;  /* 0x0000040031ff7812 */ /* 0x000fe2000784c0ff */
[----:B------:R-:W-:Y:S01]  /*9d80*/  @!P3 IMAD.MOV.U32 R38, RZ, RZ, RZ ;  /* 0x000000ffff26b224 */ /* 0x000fe200078e00ff */
[----:B------:R-:W-:Y:S01]  /*9d90*/  ISETP.GT.U32.OR P4, PT, R227, 0xbff, !P4 ;  /* 0x00000bffe300780c */ /* 0x000fe20006784470 */
[----:B--2---:R-:W2:Y:S01]  /*9da0*/  LDL.LU R39, [R1+0xb0] ;  /* 0x0000b00001277983 */ /* 0x004ea20000300800 */
[----:B------:R-:W-:Y:S02]  /*9db0*/  LOP3.LUT P3, RZ, R83, 0x800, RZ, 0xc0, !PT ;  /* 0x0000080053ff7812 */ /* 0x000fe4000786c0ff */
[----:B------:R-:W-:Y:S01]  /*9dc0*/  PRMT R31, R123, 0x9910, RZ ;  /* 0x000099107b1f7816 */ /* 0x000fe200000000ff */
[----:B------:R-:W2:Y:S08]  /*9dd0*/  LDL.LU R33, [R1+0xbc] ;  /* 0x0000bc0001217983 */ /* 0x000eb00000300800 */
        /* <DEDUP_REMOVED lines=408> */
[----:B------:R-:W-:Y:S01]  /*b760*/  ISETP.GT.U32.OR P0, PT, R227, 0xbff, !P0 ;  /* 0x00000bffe300780c */ /* 0x000fe20004704470 */
[----:B------:R-:W2:-:S12]  /*b770*/  LDL.LU R31, [R1+0xc0] ;  /* 0x0000c000011f7983 */ /* 0x000e980000300800 */
        /* <DEDUP_REMOVED lines=100> */
[----:B---3--:R-:W-:Y:S02]  /*bdc0*/  ISETP.NE.AND P4, PT, R222, RZ, PT ;  /* 0x000000ffde00720c */ /* 0x008fe40003f85270 */
[----:B------:R-:W-:-:S13]  /*bdd0*/  ISETP.GT.U32.OR P5, PT, R227, 0xbff, !P5 ;  /* 0x00000bffe300780c */ /* 0x000fda0006fa4470 */
[----:B------:R-:W-:-:S05]  /*bde0*/  @!P5 IADD3 R211, R29, 0x5b, RZ ;  /* 0x0000005b1dd3d810 */ /* 0x000fca0007ffe0ff */
[----:B------:R0:W-:Y:S02]  /*bdf0*/  @!P5 STS.64 [R227.X8+0x4b0], R210 ;  /* 0x0004b0d2e300d388 */ /* 0x0001e40000008a00 */
[----:B0-----:R-:W-:-:S04]  /*be00*/  @!P5 IADD3 R227, R227, 0x1, RZ ;  /* 0x00000001e3e3d810 */ /* 0x001fc80007ffe0ff */
        /* <DEDUP_REMOVED lines=12> */
[----:B------:R-:W-:-:S13]  /*bed0*/  ISETP.GT.U32.OR P3, PT, R227, 0xbff, P3 ;  /* 0x00000bffe300780c */ /* 0x000fda0001f64470 */
[----:B------:R-:W-:-:S05]  /*bee0*/  @!P3 IADD3 R219, R29, 0x5f, RZ ;  /* 0x0000005f1ddbb810 */ /* 0x000fca0007ffe0ff */
[----:B------:R0:W-:Y:S02]  /*bef0*/  @!P3 STS.64 [R227.X8+0x4b0], R218 ;  /* 0x0004b0dae300b388 */ /* 0x0001e40000008a00 */
[----:B0-----:R-:W-:-:S04]  /*bf00*/  @!P3 IADD3 R227, R227, 0x1, RZ ;  /* 0x00000001e3e3b810 */ /* 0x001fc80007ffe0ff */
[----:B------:R-:W-:-:S13]  /*bf10*/  ISETP.GT.U32.OR P4, PT, R227, 0xbff, P4 ;  /* 0x00000bffe300780c */ /* 0x000fda0002784470 */
[----:B------:R-:W0:Y:S01]  /*bf20*/  @!P4 LDS R222, [R5+0x6000] ;  /* 0x0060000005dec984 */ /* 0x000e220000000800 */
[----:B------:R-:W-:-:S05]  /*bf30*/  @!P4 IADD3 R223, R29, 0x60, RZ ;  /* 0x000000601ddfc810 */ /* 0x000fca0007ffe0ff */
[----:B0-----:R0:W-:Y:S04]  /*bf40*/  @!P4 STS.64 [R227.X8+0x4b0], R222 ;  /* 0x0004b0dee300c388 */ /* 0x0011e80000008a00 */
[----:B------:R-:W-:Y:S01]  /*bf50*/  @!P4 STS [R5+0x6000], RZ ;  /* 0x006000ff0500c388 */ /* 0x000fe20000000800 */
[----:B0-----:R-:W-:Y:S02]  /*bf60*/  @!P4 IADD3 R227, R227, 0x1, RZ ;  /* 0x00000001e3e3c810 */ /* 0x001fe40007ffe0ff */
[----:B--2---:R-:W-:-:S04]  /*bf70*/  ISETP.NE.AND P4, PT, R39, RZ, PT ;  /* 0x000000ff2700720c */ /* 0x004fc80003f85270 */
[----:B------:R-:W-:-:S13]  /*bf80*/  ISETP.GT.U32.OR P4, PT, R227, 0xbff, P4 ;  /* 0x00000bffe300780c */ /* 0x000fda0002784470 */
[----:B------:R-:W0:Y:S01]  /*bf90*/  @!P4 LDS R222, [R5+0x6400] ;  /* 0x0064000005dec984 */ /* 0x000e220000000800 */
[----:B------:R-:W-:-:S05]  /*bfa0*/  @!P4 IADD3 R223, R29, 0x61, RZ ;  /* 0x000000611ddfc810 */ /* 0x000fca0007ffe0ff */
[----:B0-----:R0:W-:Y:S04]  /*bfb0*/  @!P4 STS.64 [R227.X8+0x4b0], R222 ;  /* 0x0004b0dee300c388 */ /* 0x0011e80000008a00 */
[----:B------:R-:W-:Y:S01]  /*bfc0*/  @!P4 STS [R5+0x6400], RZ ;  /* 0x006400ff0500c388 */ /* 0x000fe20000000800 */
[----:B0-----:R-:W-:Y:S02]  /*bfd0*/  @!P4 IADD3 R227, R227, 0x1, RZ ;  /* 0x00000001e3e3c810 */ /* 0x001fe40007ffe0ff */
[----:B-----5:R-:W-:-:S04]  /*bfe0*/  ISETP.NE.AND P4, PT, R37, RZ, PT ;  /* 0x000000ff2500720c */ /* 0x020fc80003f85270 */
[----:B------:R-:W-:-:S13]  /*bff0*/  ISETP.GT.U32.OR P4, PT, R227, 0xbff, P4 ;  /* 0x00000bffe300780c */ /* 0x000fda0002784470 */
[----:B------:R-:W0:Y:S01]  /*c000*/  @!P4 LDS R222, [R5+0x6800] ;  /* 0x0068000005dec984 */ /* 0x000e220000000800 */
[----:B------:R-:W-:-:S05]  /*c010*/  @!P4 IADD3 R223, R29, 0x62, RZ ;  /* 0x000000621ddfc810 */ /* 0x000fca0007ffe0ff */
[----:B0-----:R0:W-:Y:S04]  /*c020*/  @!P4 STS.64 [R227.X8+0x4b0], R222 ;  /* 0x0004b0dee300c388 */ /* 0x0011e80000008a00 */
[----:B------:R-:W-:Y:S01]  /*c030*/  @!P4 STS [R5+0x6800], RZ ;  /* 0x006800ff0500c388 */ /* 0x000fe20000000800 */
[----:B0-----:R-:W-:Y:S02]  /*c040*/  @!P4 IADD3 R227, R227, 0x1, RZ ;  /* 0x00000001e3e3c810 */ /* 0x001fe40007ffe0ff */
[----:B----4-:R-:W-:-:S04]  /*c050*/  ISETP.NE.AND P4, PT, R35, RZ, PT ;  /* 0x000000ff2300720c */ /* 0x010fc80003f85270 */
[----:B------:R-:W-:-:S13]  /*c060*/  ISETP.GT.U32.OR P4, PT, R227, 0xbff, P4 ;  /* 0x00000bffe300780c */ /* 0x000fda0002784470 */
[----:B------:R-:W0:Y:S01]  /*c070*/  @!P4 LDS R222, [R5+0x6c00] ;  /* 0x006c000005dec984 */ /* 0x000e220000000800 */
[----:B------:R-:W-:-:S05]  /*c080*/  @!P4 IADD3 R223, R29, 0x63, RZ ;  /* 0x000000631ddfc810 */ /* 0x000fca0007ffe0ff */
[----:B0-----:R0:W-:Y:S04]  /*c090*/  @!P4 STS.64 [R227.X8+0x4b0], R222 ;  /* 0x0004b0dee300c388 */ /* 0x0011e80000008a00 */
[----:B------:R-:W-:Y:S01]  /*c0a0*/  @!P4 STS [R5+0x6c00], RZ ;  /* 0x006c00ff0500c388 */ /* 0x000fe20000000800 */
[----:B0-----:R-:W-:Y:S02]  /*c0b0*/  @!P4 IADD3 R227, R227, 0x1, RZ ;  /* 0x00000001e3e3c810 */ /* 0x001fe40007ffe0ff */
[----:B------:R-:W-:-:S04]  /*c0c0*/  ISETP.NE.AND P4, PT, R33, RZ, PT ;  /* 0x000000ff2100720c */ /* 0x000fc80003f85270 */
[----:B------:R-:W-:-:S13]  /*c0d0*/  ISETP.GT.U32.OR P4, PT, R227, 0xbff, P4 ;  /* 0x00000bffe300780c */ /* 0x000fda0002784470 */
[----:B------:R-:W0:Y:S01]  /*c0e0*/  @!P4 LDS R222, [R5+0x7000] ;  /* 0x0070000005dec984 */ /* 0x000e220000000800 */
[----:B------:R-:W-:-:S05]  /*c0f0*/  @!P4 IADD3 R223, R29, 0x64, RZ ;  /* 0x000000641ddfc810 */ /* 0x000fca0007ffe0ff */
[----:B0-----:R0:W-:Y:S04]  /*c100*/  @!P4 STS.64 [R227.X8+0x4b0], R222 ;  /* 0x0004b0dee300c388 */ /* 0x0011e80000008a00 */
[----:B------:R-:W-:Y:S01]  /*c110*/  @!P4 STS [R5+0x7000], RZ ;  /* 0x007000ff0500c388 */ /* 0x000fe20000000800 */
[----:B0-----:R-:W-:Y:S02]  /*c120*/  @!P4 IADD3 R227, R227, 0x1, RZ ;  /* 0x00000001e3e3c810 */ /* 0x001fe40007ffe0ff */
[----:B------:R-:W-:Y:S02]  /*c130*/  ISETP.NE.AND P4, PT, R31, RZ, PT ;  /* 0x000000ff1f00720c */ /* 0x000fe40003f85270 */
[----:B------:R-:W2:Y:S02]  /*c140*/  LDL.LU R31, [R1+0xc4] ;  /* 0x0000c400011f7983 */ /* 0x000ea40000300800 */
[----:B------:R-:W-:-:S02]  /*c150*/  ISETP.GT.U32.OR P4, PT, R227, 0xbff, P4 ;  /* 0x00000bffe300780c */ /* 0x000fc40002784470 */
[----:B------:R-:W3:Y:S04]  /*c160*/  LDL.LU R37, [R1+0xc8] ;  /* 0x0000c80001257983 */ /* 0x000ee80000300800 */
[----:B------:R-:W4:Y:S04]  /*c170*/  LDL.LU R35, [R1+0xcc] ;  /* 0x0000cc0001237983 */ /* 0x000f280000300800 */
[----:B------:R-:W5:Y:S04]  /*c180*/  LDL.LU R33, [R1+0xd0] ;  /* 0x0000d00001217983 */ /* 0x000f680000300800 */
[----:B------:R-:W0:Y:S01]  /*c190*/  @!P4 LDS R222, [R5+0x7400] ;  /* 0x0074000005dec984 */ /* 0x000e220000000800 */
[----:B------:R-:W-:-:S05]  /*c1a0*/  @!P4 IADD3 R223, R29, 0x65, RZ ;  /* 0x000000651ddfc810 */ /* 0x000fca0007ffe0ff */
[----:B0-----:R0:W-:Y:S04]  /*c1b0*/  @!P4 STS.64 [R227.X8+0x4b0], R222 ;  /* 0x0004b0dee300c388 */ /* 0x0011e80000008a00 */
[----:B------:R-:W-:Y:S01]  /*c1c0*/  @!P4 STS [R5+0x7400], RZ ;  /* 0x007400ff0500c388 */ /* 0x000fe20000000800 */
[----:B0-----:R-:W-:Y:S02]  /*c1d0*/  @!P4 IADD3 R227, R227, 0x1, RZ ;  /* 0x00000001e3e3c810 */ /* 0x001fe40007ffe0ff */
[----:B------:R-:W-:-:S04]  /*c1e0*/  LOP3.LUT P4, RZ, R230, 0x40, RZ, 0xc0, !PT ;  /* 0x00000040e6ff7812 */ /* 0x000fc8000788c0ff */
[----:B------:R-:W-:-:S13]  /*c1f0*/  ISETP.GT.U32.OR P4, PT, R227, 0xbff, !P4 ;  /* 0x00000bffe300780c */ /* 0x000fda0006784470 */
        /* <DEDUP_REMOVED lines=57> */
[----:B------:R-:W-:Y:S02]  /*c590*/  @!P4 IADD3 R11, R29, 0x6e, RZ ;  /* 0x0000006e1d0bc810 */ /* 0x000fe40007ffe0ff */
[----:B------:R-:W-:-:S03]  /*c5a0*/  PRMT R12, R232, 0x9910, RZ ;  /* 0x00009910e80c7816 */ /* 0x000fc600000000ff */
[----:B0-----:R0:W-:Y:S04]  /*c5b0*/  @!P4 STS.64 [R227.X8+0x4b0], R10 ;  /* 0x0004b00ae300c388 */ /* 0x0011e80000008a00 */
[----:B------:R-:W-:Y:S01]  /*c5c0*/  @!P4 STS [R5+0x9800], RZ ;  /* 0x009800ff0500c388 */ /* 0x000fe20000000800 */
[----:B0-----:R-:W-:Y:S02]  /*c5d0*/  @!P4 IADD3 R227, R227, 0x1, RZ ;  /* 0x00000001e3e3c810 */ /* 0x001fe40007ffe0ff */
[----:B------:R-:W-:-:S04]  /*c5e0*/  ISETP.GT.AND P4, PT, R12, -0x1, PT ;  /* 0xffffffff0c00780c */ /* 0x000fc80003f84270 */
[----:B------:R-:W-:-:S13]  /*c5f0*/  ISETP.GT.U32.OR P4, PT, R227, 0xbff, P4 ;  /* 0x00000bffe300780c */ /* 0x000fda0002784470 */
        /* <DEDUP_REMOVED lines=117> */
[----:B--2---:R-:W-:Y:S02]  /*cd50*/  ISETP.NE.AND P4, PT, R31, RZ, PT ;  /* 0x000000ff1f00720c */ /* 0x004fe40003f85270 */
[----:B------:R-:W2:Y:S04]  /*cd60*/  LDL.LU R31, [R1+0xd4] ;  /* 0x0000d400011f7983 */ /* 0x000ea80000300800 */
[----:B------:R-:W2:Y:S01]  /*cd70*/  LDL.LU R13, [R1+0xd8] ;  /* 0x0000d800010d7983 */ /* 0x000ea20000300800 */
[----:B------:R-:W-:-:S03]  /*cd80*/  ISETP.GT.U32.OR P4, PT, R227, 0xbff, P4 ;  /* 0x00000bffe300780c */ /* 0x000fc60002784470 */
[----:B------:R-:W2:Y:S10]  /*cd90*/  LDL.LU R12, [R1+0x94] ;  /* 0x00009400010c7983 */ /* 0x000eb40000300800 */
[----:B------:R-:W0:Y:S01]  /*cda0*/  @!P4 LDS R10, [R5+0xe000] ;  /* 0x00e00000050ac984 */ /* 0x000e220000000800 */
[----:B------:R-:W-:-:S05]  /*cdb0*/  @!P4 IADD3 R11, R29, 0x80, RZ ;  /* 0x000000801d0bc810 */ /* 0x000fca0007ffe0ff */
[----:B0-----:R0:W-:Y:S04]  /*cdc0*/  @!P4 STS.64 [R227.X8+0x4b0], R10 ;  /* 0x0004b00ae300c388 */ /* 0x0011e80000008a00 */
[----:B------:R-:W-:Y:S01]  /*cdd0*/  @!P4 STS [R5+0xe000], RZ ;  /* 0x00e000ff0500c388 */ /* 0x000fe20000000800 */
[----:B0-----:R-:W-:Y:S02]  /*cde0*/  @!P4 IADD3 R227, R227, 0x1, RZ ;  /* 0x00000001e3e3c810 */ /* 0x001fe40007ffe0ff */
[----:B---3--:R-:W-:-:S04]  /*cdf0*/  ISETP.NE.AND P4, PT, R37, RZ, PT ;  /* 0x000000ff2500720c */ /* 0x008fc80003f85270 */
        /* <DEDUP_REMOVED lines=13> */
[----:B-----5:R-:W-:Y:S02]  /*ced0*/  ISETP.NE.AND P4, PT, R33, RZ, PT ;  /* 0x000000ff2100720c */ /* 0x020fe40003f85270 */
[----:B------:R-:W3:Y:S02]  /*cee0*/  LDL.LU R33, [R1+0x7c] ;  /* 0x00007c0001217983 */ /* 0x000ee40000300800 */
[----:B------:R-:W-:-:S13]  /*cef0*/  ISETP.GT.U32.OR P4, PT, R227, 0xbff, P4 ;  /* 0x00000bffe300780c */ /* 0x000fda0002784470 */
[----:B------:R-:W0:Y:S01]  /*cf00*/  @!P4 LDS R10, [R5+0xec00] ;  /* 0x00ec0000050ac984 */ /* 0x000e220000000800 */
[----:B------:R-:W-:-:S05]  /*cf10*/  @!P4 IADD3 R11, R29, 0x83, RZ ;  /* 0x000000831d0bc810 */ /* 0x000fca0007ffe0ff */
[----:B0-----:R0:W-:Y:S04]  /*cf20*/  @!P4 STS.64 [R227.X8+0x4b0], R10 ;  /* 0x0004b00ae300c388 */ /* 0x0011e80000008a00 */
[----:B------:R-:W-:Y:S01]  /*cf30*/  @!P4 STS [R5+0xec00], RZ ;  /* 0x00ec00ff0500c388 */ /* 0x000fe20000000800 */
[----:B0-----:R-:W-:Y:S02]  /*cf40*/  @!P4 IADD3 R227, R227, 0x1, RZ ;  /* 0x00000001e3e3c810 */ /* 0x001fe40007ffe0ff */
[----:B--2---:R-:W-:Y:S02]  /*cf50*/  ISETP.NE.AND P4, PT, R31, RZ, PT ;  /* 0x000000ff1f00720c */ /* 0x004fe40003f85270 */
[----:B------:R-:W2:Y:S02]  /*cf60*/  LDL.LU R31, [R1+0x74] ;  /* 0x00007400011f7983 */ /* 0x000ea40000300800 */
[----:B------:R-:W-:-:S13]  /*cf70*/  ISETP.GT.U32.OR P4, PT, R227, 0xbff, P4 ;  /* 0x00000bffe300780c */ /* 0x000fda0002784470 */
[----:B------:R-:W0:Y:S01]  /*cf80*/  @!P4 LDS R10, [R5+0xf000] ;  /* 0x00f00000050ac984 */ /* 0x000e220000000800 */
[----:B------:R-:W-:-:S05]  /*cf90*/  @!P4 IADD3 R11, R29, 0x84, RZ ;  /* 0x000000841d0bc810 */ /* 0x000fca0007ffe0ff */
[----:B0-----:R0:W-:Y:S04]  /*cfa0*/  @!P4 STS.64 [R227.X8+0x4b0], R10 ;  /* 0x0004b00ae300c388 */ /* 0x0011e80000008a00 */
[----:B------:R-:W-:Y:S01]  /*cfb0*/  @!P4 STS [R5+0xf000], RZ ;  /* 0x00f000ff0500c388 */ /* 0x000fe20000000800 */
[----:B0-----:R-:W-:Y:S02]  /*cfc0*/  @!P4 IADD3 R227, R227, 0x1, RZ ;  /* 0x00000001e3e3c810 */ /* 0x001fe40007ffe0ff */
[----:B------:R-:W-:Y:S02]  /*cfd0*/  ISETP.NE.AND P4, PT, R13, RZ, PT ;  /* 0x000000ff0d00720c */ /* 0x000fe40003f85270 */
[----:B------:R-:W4:Y:S02]  /*cfe0*/  LDL.LU R13, [R1+0x6c] ;  /* 0x00006c00010d7983 */ /* 0x000f240000300800 */
[----:B------:R-:W-:-:S13]  /*cff0*/  ISETP.GT.U32.OR P4, PT, R227, 0xbff, P4 ;  /* 0x00000bffe300780c */ /* 0x000fda0002784470 */
[----:B------:R-:W0:Y:S01]  /*d000*/  @!P4 LDS R10, [R5+0xf400] ;  /* 0x00f40000050ac984 */ /* 0x000e220000000800 */
[----:B------:R-:W-:-:S05]  /*d010*/  @!P4 IADD3 R11, R29, 0x85, RZ ;  /* 0x000000851d0bc810 */ /* 0x000fca0007ffe0ff */
[----:B0-----:R0:W-:Y:S04]  /*d020*/  @!P4 STS.64 [R227.X8+0x4b0], R10 ;  /* 0x0004b00ae300c388 */ /* 0x0011e80000008a00 */
[----:B------:R-:W-:Y:S01]  /*d030*/  @!P4 STS [R5+0xf400], RZ ;  /* 0x00f400ff0500c388 */ /* 0x000fe20000000800 */
[----:B0-----:R-:W-:Y:S02]  /*d040*/  @!P4 IADD3 R227, R227, 0x1, RZ ;  /* 0x00000001e3e3c810 */ /* 0x001fe40007ffe0ff */
[----:B------:R-:W-:Y:S02]  /*d050*/  LOP3.LUT P4, RZ, R12, 0x40, RZ, 0xc0, !PT ;  /* 0x000000400cff7812 */ /* 0x000fe4000788c0ff */
[----:B------:R-:W5:Y:S02]  /*d060*/  LDL.LU R12, [R1+0x64] ;  /* 0x00006400010c7983 */ /* 0x000f640000300800 */
[----:B------:R-:W-:-:S13]  /*d070*/  ISETP.GT.U32.OR P4, PT, R227, 0xbff, !P4 ;  /* 0x00000bffe300780c */ /* 0x000fda0006784470 */
[----:B------:R-:W0:Y:S01]  /*d080*/  @!P4 LDS R10, [R5+0xf800] ;  /* 0x00f80000050ac984 */ /* 0x000e220000000800 */
[----:B------:R-:W-:-:S05]  /*d090*/  @!P4 IADD3 R11, R29, 0x86, RZ ;  /* 0x000000861d0bc810 */ /* 0x000fca0007ffe0ff */
[----:B0-----:R0:W-:Y:S04]  /*d0a0*/  @!P4 STS.64 [R227.X8+0x4b0], R10 ;  /* 0x0004b00ae300c388 */ /* 0x0011e80000008a00 */
[----:B------:R-:W-:Y:S01]  /*d0b0*/  @!P4 STS [R5+0xf800], RZ ;  /* 0x00f800ff0500c388 */ /* 0x000fe20000000800 */
[----:B0-----:R-:W-:Y:S02]  /*d0c0*/  @!P4 IADD3 R227, R227, 0x1, RZ ;  /* 0x00000001e3e3c810 */ /* 0x001fe40007ffe0ff */
[----:B---3--:R-:W-:Y:S02]  /*d0d0*/  LOP3.LUT P4, RZ, R33, 0x80, RZ, 0xc0, !PT ;  /* 0x0000008021ff7812 */ /* 0x008fe4000788c0ff */
[----:B------:R-:W3:Y:S02]  /*d0e0*/  LDL.LU R33, [R1+0x60] ;  /* 0x0000600001217983 */ /* 0x000ee40000300800 */
[----:B------:R-:W-:-:S13]  /*d0f0*/  ISETP.GT.U32.OR P4, PT, R227, 0xbff, !P4 ;  /* 0x00000bffe300780c */ /* 0x000fda0006784470 */
[----:B------:R-:W0:Y:S01]  /*d100*/  @!P4 LDS R10, [R5+0xfc00] ;  /* 0x00fc0000050ac984 */ /* 0x000e220000000800 */
[----:B------:R-:W-:-:S05]  /*d110*/  @!P4 IADD3 R11, R29, 0x87, RZ ;  /* 0x000000871d0bc810 */ /* 0x000fca0007ffe0ff */
[----:B0-----:R0:W-:Y:S04]  /*d120*/  @!P4 STS.64 [R227.X8+0x4b0], R10 ;  /* 0x0004b00ae300c388 */ /* 0x0011e80000008a00 */
[----:B------:R-:W-:Y:S01]  /*d130*/  @!P4 STS [R5+0xfc00], RZ ;  /* 0x00fc00ff0500c388 */ /* 0x000fe20000000800 */
[----:B0-----:R-:W-:Y:S02]  /*d140*/  @!P4 IADD3 R227, R227, 0x1, RZ ;  /* 0x00000001e3e3c810 */ /* 0x001fe40007ffe0ff */
[----:B--2---:R-:W-:Y:S02]  /*d150*/  LOP3.LUT P4, RZ, R31, 0x100, RZ, 0xc0, !PT ;  /* 0x000001001fff7812 */ /* 0x004fe4000788c0ff */
[----:B------:R-:W2:Y:S02]  /*d160*/  LDL.LU R31, [R1+0x5c] ;  /* 0x00005c00011f7983 */ /* 0x000ea40000300800 */
[----:B------:R-:W-:-:S13]  /*d170*/  ISETP.GT.U32.OR P4, PT, R227, 0xbff, !P4 ;  /* 0x00000bffe300780c */ /* 0x000fda0006784470 */
[----:B------:R-:W0:Y:S01]  /*d180*/  @!P4 LDS R10, [R5+0x10000] ;  /* 0x01000000050ac984 */ /* 0x000e220000000800 */
[----:B------:R-:W-:-:S05]  /*d190*/  @!P4 IADD3 R11, R29, 0x88, RZ ;  /* 0x000000881d0bc810 */ /* 0x000fca0007ffe0ff */
[----:B0-----:R0:W-:Y:S04]  /*d1a0*/  @!P4 STS.64 [R227.X8+0x4b0], R10 ;  /* 0x0004b00ae300c388 */ /* 0x0011e80000008a00 */
[----:B------:R-:W-:Y:S01]  /*d1b0*/  @!P4 STS [R5+0x10000], RZ ;  /* 0x010000ff0500c388 */ /* 0x000fe20000000800 */
[----:B0-----:R-:W-:Y:S02]  /*d1c0*/  @!P4 IADD3 R227, R227, 0x1, RZ ;  /* 0x00000001e3e3c810 */ /* 0x001fe40007ffe0ff */
[----:B----4-:R-:W-:Y:S02]  /*d1d0*/  LOP3.LUT P4, RZ, R13, 0x200, RZ, 0xc0, !PT ;  /* 0x000002000dff7812 */ /* 0x010fe4000788c0ff */
[----:B------:R-:W4:Y:S02]  /*d1e0*/  LDL.LU R13, [R1+0x58] ;  /* 0x00005800010d7983 */ /* 0x000f240000300800 */
[----:B------:R-:W-:-:S02]  /*d1f0*/  ISETP.GT.U32.OR P4, PT, R227, 0xbff, !P4 ;  /* 0x00000bffe300780c */ /* 0x000fc40006784470 */
[----:B------:R-:W4:Y:S11]  /*d200*/  LDL.LU R35, [R1+0x54] ;  /* 0x0000540001237983 */ /* 0x000f360000300800 */
[----:B------:R-:W0:Y:S01]  /*d210*/  @!P4 LDS R10, [R5+0x10400] ;  /* 0x01040000050ac984 */ /* 0x000e220000000800 */
[----:B------:R-:W-:-:S05]  /*d220*/  @!P4 IADD3 R11, R29, 0x89, RZ ;  /* 0x000000891d0bc810 */ /* 0x000fca0007ffe0ff */
[----:B0-----:R0:W-:Y:S04]  /*d230*/  @!P4 STS.64 [R227.X8+0x4b0], R10 ;  /* 0x0004b00ae300c388 */ /* 0x0011e80000008a00 */
[----:B------:R-:W-:Y:S01]  /*d240*/  @!P4 STS [R5+0x10400], RZ ;  /* 0x010400ff0500c388 */ /* 0x000fe20000000800 */
[----:B0-----:R-:W-:Y:S02]  /*d250*/  @!P4 IADD3 R227, R227, 0x1, RZ ;  /* 0x00000001e3e3c810 */ /* 0x001fe40007ffe0ff */
[----:B-----5:R-:W-:Y:S02]  /*d260*/  LOP3.LUT P4, RZ, R12, 0x400, RZ, 0xc0, !PT ;  /* 0x000004000cff7812 */ /* 0x020fe4000788c0ff */
        /* <DEDUP_REMOVED lines=35> */
[----:B-----5:R-:W-:-:S03]  /*d4a0*/  PRMT R12, R12, 0x9910, RZ ;  /* 0x000099100c0c7816 */ /* 0x020fc600000000ff */
        /* <DEDUP_REMOVED lines=10> */
[----:B---3--:R-:W-:-:S04]  /*d550*/  LOP3.LUT P4, RZ, R33, 0x10000, RZ, 0xc0, !PT ;  /* 0x0001000021ff7812 */ /* 0x008fc8000788c0ff */
[----:B------:R-:W-:-:S13]  /*d560*/  ISETP.GT.U32.OR P4, PT, R227, 0xbff, !P4 ;  /* 0x00000bffe300780c */ /* 0x000fda0006784470 */
[----:B------:R-:W0:Y:S01]  /*d570*/  @!P4 LDS R10, [R5+0x12000] ;  /* 0x01200000050ac984 */ /* 0x000e220000000800 */
[----:B------:R-:W-:-:S05]  /*d580*/  @!P4 IADD3 R11, R29, 0x90, RZ ;  /* 0x000000901d0bc810 */ /* 0x000fca0007ffe0ff */
[----:B0-----:R0:W-:Y:S04]  /*d590*/  @!P4 STS.64 [R227.X8+0x4b0], R10 ;  /* 0x0004b00ae300c388 */ /* 0x0011e80000008a00 */
[----:B------:R-:W-:Y:S01]  /*d5a0*/  @!P4 STS [R5+0x12000], RZ ;  /* 0x012000ff0500c388 */ /* 0x000fe20000000800 */
[----:B0-----:R-:W-:Y:S02]  /*d5b0*/  @!P4 IADD3 R227, R227, 0x1, RZ ;  /* 0x00000001e3e3c810 */ /* 0x001fe40007ffe0ff */
[----:B--2---:R-:W-:Y:S02]  /*d5c0*/  LOP3.LUT P4, RZ, R31, 0x20000, RZ, 0xc0, !PT ;  /* 0x000200001fff7812 */ /* 0x004fe4000788c0ff */
[----:B------:R-:W2:Y:S02]  /*d5d0*/  LDL.LU R31, [R1] ;  /* 0x00000000011f7983 */ /* 0x000ea40000300800 */
[----:B------:R-:W-:-:S13]  /*d5e0*/  ISETP.GT.U32.OR P4, PT, R227, 0xbff, !P4 ;  /* 0x00000bffe300780c */ /* 0x000fda0006784470 */
[----:B------:R-:W0:Y:S01]  /*d5f0*/  @!P4 LDS R10, [R5+0x12400] ;  /* 0x01240000050ac984 */ /* 0x000e220000000800 */
[----:B------:R-:W-:-:S05]  /*d600*/  @!P4 IADD3 R11, R29, 0x91, RZ ;  /* 0x000000911d0bc810 */ /* 0x000fca0007ffe0ff */
[----:B0-----:R0:W-:Y:S04]  /*d610*/  @!P4 STS.64 [R227.X8+0x4b0], R10 ;  /* 0x0004b00ae300c388 */ /* 0x0011e80000008a00 */
[----:B------:R-:W-:Y:S01]  /*d620*/  @!P4 STS [R5+0x12400], RZ ;  /* 0x012400ff0500c388 */ /* 0x000fe20000000800 */
[----:B0-----:R-:W-:Y:S02]  /*d630*/  @!P4 IADD3 R227, R227, 0x1, RZ ;  /* 0x00000001e3e3c810 */ /* 0x001fe40007ffe0ff */
[----:B----4-:R-:W-:Y:S02]  /*d640*/  LOP3.LUT P4, RZ, R13, 0x40000, RZ, 0xc0, !PT ;  /* 0x000400000dff7812 */ /* 0x010fe4000788c0ff */
[----:B------:R-:W3:Y:S02]  /*d650*/  LDL.LU R13, [R1+0x8] ;  /* 0x00000800010d7983 */ /* 0x000ee40000300800 */
[----:B------:R-:W-:-:S02]  /*d660*/  ISETP.GT.U32.OR P4, PT, R227, 0xbff, !P4 ;  /* 0x00000bffe300780c */ /* 0x000fc40006784470 */
[----:B------:R-:W4:Y:S04]  /*d670*/  LDL.LU R12, [R1+0x10] ;  /* 0x00001000010c7983 */ /* 0x000f280000300800 */
[----:B------:R-:W5:Y:S04]  /*d680*/  LDL.LU R35, [R1+0x18] ;  /* 0x0000180001237983 */ /* 0x000f680000300800 */
[----:B------:R-:W2:Y:S04]  /*d690*/  LDL.LU R33, [R1+0x4] ;  /* 0x0000040001217983 */ /* 0x000ea80000300800 */
        /* <DEDUP_REMOVED lines=57> */
[----:B-----5:R-:W-:-:S04]  /*da30*/  LOP3.LUT P4, RZ, R35, 0x4000000, RZ, 0xc0, !PT ;  /* 0x0400000023ff7812 */ /* 0x020fc8000788c0ff */
        /* <DEDUP_REMOVED lines=32> */
[----:B------:R-:W5:Y:S11]  /*dc40*/  LDL.LU R33, [R1+0xe8] ;  /* 0x0000e80001217983 */ /* 0x000f760000300800 */
        /* <DEDUP_REMOVED lines=20> */
[----:B---3--:R-:W-:Y:S02]  /*dd90*/  ISETP.NE.AND P4, PT, R13, RZ, PT ;  /* 0x000000ff0d00720c */ /* 0x008fe40003f85270 */
[----:B------:R-:W3:Y:S02]  /*dda0*/  LDL.LU R13, [R1+0xf0] ;  /* 0x0000f000010d7983 */ /* 0x000ee40000300800 */
[----:B------:R-:W-:-:S13]  /*ddb0*/  ISETP.GT.U32.OR P4, PT, R227, 0xbff, P4 ;  /* 0x00000bffe300780c */ /* 0x000fda0002784470 */
[----:B------:R-:W0:Y:S01]  /*ddc0*/  @!P4 LDS R10, [R5+0x16400] ;  /* 0x01640000050ac984 */ /* 0x000e220000000800 */
[----:B------:R-:W-:-:S05]  /*ddd0*/  @!P4 IADD3 R11, R29, 0xa1, RZ ;  /* 0x000000a11d0bc810 */ /* 0x000fca0007ffe0ff */
[----:B0-----:R0:W-:Y:S04]  /*dde0*/  @!P4 STS.64 [R227.X8+0x4b0], R10 ;  /* 0x0004b00ae300c388 */ /* 0x0011e80000008a00 */
[----:B------:R-:W-:Y:S01]  /*ddf0*/  @!P4 STS [R5+0x16400], RZ ;  /* 0x016400ff0500c388 */ /* 0x000fe20000000800 */
[----:B0-----:R-:W-:Y:S02]  /*de00*/  @!P4 IADD3 R227, R227, 0x1, RZ ;  /* 0x00000001e3e3c810 */ /* 0x001fe40007ffe0ff */
[----:B----4-:R-:W-:Y:S02]  /*de10*/  ISETP.NE.AND P4, PT, R12, RZ, PT ;  /* 0x000000ff0c00720c */ /* 0x010fe40003f85270 */
[----:B------:R-:W4:Y:S02]  /*de20*/  LDL.LU R12, [R1+0xa0] ;  /* 0x0000a000010c7983 */ /* 0x000f240000300800 */
[----:B------:R-:W-:-:S13]  /*de30*/  ISETP.GT.U32.OR P4, PT, R227, 0xbff, P4 ;  /* 0x00000bffe300780c */ /* 0x000fda0002784470 */
[----:B------:R-:W0:Y:S01]  /*de40*/  @!P4 LDS R10, [R5+0x16800] ;  /* 0x01680000050ac984 */ /* 0x000e220000000800 */
[----:B------:R-:W-:-:S05]  /*de50*/  @!P4 IADD3 R11, R29, 0xa2, RZ ;  /* 0x000000a21d0bc810 */ /* 0x000fca0007ffe0ff */
[----:B0-----:R0:W-:Y:S04]  /*de60*/  @!P4 STS.64 [R227.X8+0x4b0], R10 ;  /* 0x0004b00ae300c388 */ /* 0x0011e80000008a00 */
[----:B------:R-:W-:Y:S01]  /*de70*/  @!P4 STS [R5+0x16800], RZ ;  /* 0x016800ff0500c388 */ /* 0x000fe20000000800 */
[----:B0-----:R-:W-:Y:S02]  /*de80*/  @!P4 IADD3 R227, R227, 0x1, RZ ;  /* 0x00000001e3e3c810 */ /* 0x001fe40007ffe0ff */
[----:B-----5:R-:W-:Y:S02]  /*de90*/  ISETP.NE.AND P4, PT, R33, RZ, PT ;  /* 0x000000ff2100720c */ /* 0x020fe40003f85270 */
[----:B------:R-:W5:Y:S02]  /*dea0*/  LDL.LU R33, [R1+0x24] ;  /* 0x0000240001217983 */ /* 0x000f640000300800 */
        /* <DEDUP_REMOVED lines=77> */
[----:B--2---:R-:W-:-:S04]  /*e380*/  LOP3.LUT P4, RZ, R31, 0x2000, RZ, 0xc0, !PT ;  /* 0x000020001fff7812 */ /* 0x004fc8000788c0ff */
[----:B------:R-:W-:-:S13]  /*e390*/  ISETP.GT.U32.OR P4, PT, R227, 0xbff, !P4 ;  /* 0x00000bffe300780c */ /* 0x000fda0006784470 */
        /* <DEDUP_REMOVED lines=8> */
[----:B------:R-:W-:Y:S02]  /*e420*/  @!P4 IADD3 R11, R29, 0xae, RZ ;  /* 0x000000ae1d0bc810 */ /* 0x000fe40007ffe0ff */
[----:B----4-:R-:W-:-:S03]  /*e430*/  PRMT R12, R12, 0x9910, RZ ;  /* 0x000099100c0c7816 */ /* 0x010fc600000000ff */
        /* <DEDUP_REMOVED lines=118> */
[----:B------:R-:W-:Y:S01]  /*eba0*/  @!P4 IADD3 R11, R29, 0xbf, RZ ;  /* 0x000000bf1d0bc810 */ /* 0x000fe20007ffe0ff */
[----:B------:R-:W-:Y:S02]  /*ebb0*/  @!P5 IMAD.MOV.U32 R210, RZ, RZ, RZ ;  /* 0x000000ffffd2d224 */ /* 0x000fe400078e00ff */
[----:B------:R-:W-:Y:S02]  /*ebc0*/  @!P0 IMAD.MOV.U32 R212, RZ, RZ, RZ ;  /* 0x000000ffffd48224 */ /* 0x000fe400078e00ff */
[----:B------:R-:W-:Y:S02]  /*ebd0*/  @!P1 IMAD.MOV.U32 R214, RZ, RZ, RZ ;  /* 0x000000ffffd69224 */ /* 0x000fe400078e00ff */
[----:B------:R-:W-:Y:S02]  /*ebe0*/  @!P2 IMAD.MOV.U32 R216, RZ, RZ, RZ ;  /* 0x000000ffffd8a224 */ /* 0x000fe400078e00ff */
[----:B------:R-:W-:Y:S01]  /*ebf0*/  @!P3 IMAD.MOV.U32 R218, RZ, RZ, RZ ;  /* 0x000000ffffdab224 */ /* 0x000fe200078e00ff */
[----:B0-----:R0:W-:Y:S04]  /*ec00*/  @!P4 STS.64 [R227.X8+0x4b0], R10 ;  /* 0x0004b00ae300c388 */ /* 0x0011e80000008a00 */
[----:B------:R0:W-:Y:S02]  /*ec10*/  @!P4 STS [R5+0x1dc00], RZ ;  /* 0x01dc00ff0500c388 */ /* 0x0001e40000000800 */
.L_x_678:
[----:B0-----:R-:W-:-:S05]  /*ec20*/  FADD.FTZ R10, R7, -c[0x0][0x1b4] ;  /* 0x80006d00070a7621 */ /* 0x001fca0000010000 */
[C---:B------:R-:W-:Y:S02]  /*ec30*/  FSETP.GTU.FTZ.AND P1, PT, R10.reuse, 0.0099999997764825820923, PT ;  /* 0x3c23d70a0a00780b */ /* 0x040fe40003f3c000 */
[----:B------:R-:W-:-:S04]  /*ec40*/  FSETP.GE.FTZ.AND P0, PT, R10, RZ, PT ;  /* 0x000000ff0a00720b */ /* 0x000fc80003f16000 */
[----:B------:R-:W-:Y:S02]  /*ec50*/  PLOP3.LUT P1, PT, P1, P0, PT, 0x8, 0x0 ;  /* 0x000000000000781c */ /* 0x000fe40000f20170 */
[----:B------:R-:W-:-:S11]  /*ec60*/  PLOP3.LUT P0, PT, PT, PT, PT, 0x80, 0x0 ;  /* 0x000000000000781c */ /* 0x000fd60003f0f070 */
[----:B------:R-:W-:-:S04]  /*ec70*/  @!P1 FSETP.GT.FTZ.AND P2, PT, R7, c[0x0][0x1b4], PT ;  /* 0x00006d0007009a0b */ /* 0x000fc80003f54000 */
[----:B------:R-:W-:-:S13]  /*ec80*/  @!P1 ISETP.LT.U32.AND P0, PT, R228, 0xc01, P2 ;  /* 0x00000c01e400980c */ /* 0x000fda0001701070 */
[----:B------:R-:W-:-:S13]  /*ec90*/  ISETP.EQ.OR P0, PT, RZ, UR5, P0 ;  /* 0x00000005ff007c0c */ /* 0x000fda0008702670 */
[----:B------:R-:W-:Y:S05]  /*eca0*/  @P0 BRA `(.L_x_679) ;  /* 0x000001a000000947 */ /* 0x000fea0003800000 */
[----:B------:R0:W5:Y:S04]  /*ecb0*/  LDL R12, [R1+0xa4] ;  /* 0x0000a400010c7983 */ /* 0x0001680000100800 */
[----:B------:R0:W5:Y:S01]  /*ecc0*/  LDL R11, [R1+0xa8] ;  /* 0x0000a800010b7983 */ /* 0x0001620000100800 */
[----:B------:R-:W-:-:S13]  /*ecd0*/  FSETP.GT.FTZ.AND P0, PT, R10, 0.0099999997764825820923, PT ;  /* 0x3c23d70a0a00780b */ /* 0x000fda0003f14000 */
[----:B------:R-:W-:Y:S05]  /*ece0*/  @P0 BRA `(.L_x_680) ;  /* 0x000000a000000947 */ /* 0x000fea0003800000 */
[----:B0-----:R-:W0:Y:S01]  /*ecf0*/  S2R R10, SR_TID.X ;  /* 0x00000000000a7919 */ /* 0x001e220000002100 */
[----:B------:R-:W-:-:S04]  /*ed00*/  ISETP.NE.AND P0, PT, R9, RZ, PT ;  /* 0x000000ff0900720c */ /* 0x000fc80003f05270 */
[----:B------:R-:W-:Y:S01]  /*ed10*/  SEL R8, R8, R9, !P0 ;  /* 0x0000000908087207 */ /* 0x000fe20004000000 */
[----:B------:R-:W-:Y:S01]  /*ed20*/  IMAD.MOV.U32 R9, RZ, RZ, RZ ;  /* 0x000000ffff097224 */ /* 0x000fe200078e00ff */
[----:B0-----:R-:W-:-:S04]  /*ed30*/  ISETP.NE.AND P1, PT, R10, RZ, PT ;  /* 0x000000ff0a00720c */ /* 0x001fc80003f25270 */
[----:B-----5:R-:W-:-:S09]  /*ed40*/  FSEL R11, R7, R11, !P1 ;  /* 0x0000000b070b7208 */ /* 0x020fd20004800000 */
[----:B------:R-:W0:Y:S04]  /*ed50*/  @!P1 LDS R12, [RZ] ;  /* 0x00000000ff0c9984 */ /* 0x000e280000000800 */
[----:B0-----:R0:W-:Y:S04]  /*ed60*/  @!P1 STL [R1+0xa4], R12 ;  /* 0x0000a40c01009387 */ /* 0x0011e80000100800 */
[----:B------:R0:W-:Y:S01]  /*ed70*/  STL [R1+0xa8], R11 ;  /* 0x0000a80b01007387 */ /* 0x0001e20000100800 */
[----:B------:R-:W-:Y:S05]  /*ed80*/  BRA `(.L_x_681) ;  /* 0x000000a000007947 */ /* 0x000fea0003800000 */
.L_x_680:
[----:B0-----:R-:W0:Y:S01]  /*ed90*/  S2R R9, SR_TID.X ;  /* 0x0000000000097919 */ /* 0x001e220000002100 */
[----:B------:R-:W-:-:S02]  /*eda0*/  UMOV UR4, 0x1 ;  /* 0x0000000100047882 */ /* 0x000fc40000000000 */
[----:B------:R-:W-:-:S06]  /*edb0*/  USHF.L.U32 UR4, UR4, UR5, URZ ;  /* 0x0000000504047299 */ /* 0x000fcc000800063f */
[----:B------:R-:W-:Y:S02]  /*edc0*/  LOP3.LUT R8, R8, UR4, RZ, 0xfc, !PT ;  /* 0x0000000408087c12 */ /* 0x000fe4000f8efcff */
[----:B0-----:R-:W-:-:S03]  /*edd0*/  ISETP.NE.AND P0, PT, R9, RZ, PT ;  /* 0x000000ff0900720c */ /* 0x001fc60003f05270 */
[----:B------:R-:W-:-:S10]  /*ede0*/  IMAD.MOV.U32 R9, RZ, RZ, R8 ;  /* 0x000000ffff097224 */ /* 0x000fd400078e0008 */
[----:B-----5:R0:W-:Y:S01]  /*edf0*/  @!P0 STS [RZ], R12 ;  /* 0x0000000cff008388 */ /* 0x0201e20000000800 */
[----:B------:R-:W-:Y:S02]  /*ee00*/  @!P0 IMAD.MOV.U32 R6, RZ, RZ, R12 ;  /* 0x000000ffff068224 */ /* 0x000fe400078e000c */
[----:B------:R-:W-:Y:S02]  /*ee10*/  @!P0 IMAD.MOV.U32 R7, RZ, RZ, R11 ;  /* 0x000000ffff078224 */ /* 0x000fe400078e000b */
[----:B------:R-:W-:Y:S02]  /*ee20*/  @!P0 IMAD.MOV.U32 R9, RZ, RZ, R8 ;  /* 0x000000ffff098224 */ /* 0x000fe400078e0008 */
.L_x_681:
[----:B------:R-:W-:Y:S01]  /*ee30*/  UIADD3 UR5, UR5, -0x1, URZ ;  /* 0xffffffff05057890 */ /* 0x000fe2000fffe03f */
[----:B0-----:R-:W-:Y:S05]  /*ee40*/  BRA `(.L_x_682) ;  /* 0xffff3a0000007947 */ /* 0x001fea000383ffff */
.L_x_679:
        /* <DEDUP_REMOVED lines=23> */
.L_x_684:
[----:B------:R-:W-:Y:S05]  /*efc0*/  BSYNC B0 ;  /* 0x0000000000007941 */ /* 0x000fea0003800000 */
.L_x_683:
[----:B------:R-:W-:Y:S05]  /*efd0*/  @P0 EXIT ;  /* 0x000000000000094d */ /* 0x000fea0003800000 */
.L_x_685:
        /* <DEDUP_REMOVED lines=15> */
.L_x_661:
        /* <DEDUP_REMOVED lines=9> */
.L_x_675:
[----:B------:R-:W-:Y:S01]  /*f160*/  IMAD.MOV.U32 R43, RZ, RZ, R39 ;  /* 0x000000ffff2b7224 */ /* 0x000fe200078e0027 */
[----:B------:R-:W-:Y:S01]  /*f170*/  MOV R222, 0xf1c0 ;  /* 0x0000f1c000de7802 */ /* 0x000fe20000000f00 */
[----:B------:R-:W-:-:S02]  /*f180*/  IMAD.MOV.U32 R41, RZ, RZ, 0x1 ;  /* 0x00000001ff297424 */ /* 0x000fc400078e00ff */
[----:B------:R-:W-:Y:S02]  /*f190*/  IMAD.MOV.U32 R95, RZ, RZ, RZ ;  /* 0x000000ffff5f7224 */ /* 0x000fe400078e00ff */
[----:B------:R-:W-:Y:S02]  /*f1a0*/  IMAD.MOV.U32 R93, RZ, RZ, -0x1 ;  /* 0xffffffffff5d7424 */ /* 0x000fe400078e00ff */
[----:B------:R-:W-:Y:S05]  /*f1b0*/  CALL.REL.NOINC `($__internal_37_$__cuda_sm70_shflsync_up_p) ;  /* 0x0000039000007944 */ /* 0x000fea0003c00000 */
[----:B------:R-:W-:Y:S01]  /*f1c0*/  ISETP.EQ.U32.AND P1, PT, R43, 0x1, PT ;  /* 0x000000012b00780c */ /* 0x000fe20003f22070 */
[----:B------:R-:W-:Y:S08]  /*f1d0*/  BRA `(.L_x_686) ;  /* 0xffffa51000007947 */ /* 0x000ff0000383ffff */
.L_x_676:
[----:B------:R-:W-:Y:S01]  /*f1e0*/  IMAD.MOV.U32 R43, RZ, RZ, R45 ;  /* 0x000000ffff2b7224 */ /* 0x000fe200078e002d */
[----:B------:R-:W-:Y:S01]  /*f1f0*/  MOV R222, 0xf240 ;  /* 0x0000f24000de7802 */ /* 0x000fe20000000f00 */
[----:B------:R-:W-:Y:S02]  /*f200*/  IMAD.MOV.U32 R41, RZ, RZ, 0x2 ;  /* 0x00000002ff297424 */ /* 0x000fe400078e00ff */
[----:B------:R-:W-:Y:S02]  /*f210*/  IMAD.MOV.U32 R95, RZ, RZ, RZ ;  /* 0x000000ffff5f7224 */ /* 0x000fe400078e00ff */
[----:B------:R-:W-:Y:S02]  /*f220*/  IMAD.MOV.U32 R93, RZ, RZ, -0x1 ;  /* 0xffffffffff5d7424 */ /* 0x000fe400078e00ff */
[----:B0-----:R-:W-:Y:S05]  /*f230*/  CALL.REL.NOINC `($__internal_37_$__cuda_sm70_shflsync_up_p) ;  /* 0x0000031000007944 */ /* 0x001fea0003c00000 */
        /* <DEDUP_REMOVED lines=8> */
[----:B------:R-:W-:Y:S05]  /*f2c0*/  CALL.REL.NOINC `($__internal_37_$__cuda_sm70_shflsync_up_p) ;  /* 0x0000028000007944 */ /* 0x000fea0003c00000 */
        /* <DEDUP_REMOVED lines=26> */
[----:B------:R-:W-:Y:S05]  /*f470*/  CALL.REL.NOINC `($__internal_36_$__cuda_sm70_shflsync_idx_p) ;  /* 0x0000009000007944 */ /* 0x000fea0003c00000 */
[----:B------:R-:W-:Y:S01]  /*f480*/  IMAD.IADD R39, R43, 0x1, -R39 ;  /* 0x000000012b277824 */ /* 0x000fe200078e0a27 */
[----:B------:R-:W-:Y:S01]  /*f490*/  MOV R222, 0xf500 ;  /* 0x0000f50000de7802 */ /* 0x000fe20000000f00 */
[----:B-1----:R-:W-:Y:S02]  /*f4a0*/  IMAD.MOV.U32 R43, RZ, RZ, R41 ;  /* 0x000000ffff2b7224 */ /* 0x002fe400078e0029 */
[----:B0-----:R-:W-:Y:S02]  /*f4b0*/  IMAD.MOV.U32 R45, RZ, RZ, R6 ;  /* 0x000000ffff2d7224 */ /* 0x001fe400078e0006 */
[----:B------:R-:W-:Y:S02]  /*f4c0*/  IMAD.MOV.U32 R41, RZ, RZ, RZ ;  /* 0x000000ffff297224 */ /* 0x000fe400078e00ff */
[----:B------:R-:W-:Y:S02]  /*f4d0*/  IMAD.MOV.U32 R95, RZ, RZ, 0x1f ;  /* 0x0000001fff5f7424 */ /* 0x000fe400078e00ff */
[----:B------:R-:W-:-:S02]  /*f4e0*/  IMAD.MOV.U32 R93, RZ, RZ, -0x1 ;  /* 0xffffffffff5d7424 */ /* 0x000fc400078e00ff */
[----:B------:R-:W-:Y:S05]  /*f4f0*/  CALL.REL.NOINC `($__internal_36_$__cuda_sm70_shflsync_idx_p) ;  /* 0x0000001000007944 */ /* 0x000fea0003c00000 */
[----:B01----:R-:W-:Y:S05]  /*f500*/  BRA `(.L_x_687) ;  /* 0xffffa2c000007947 */ /* 0x003fea000383ffff */
        .weak           $__internal_36_$__cuda_sm70_shflsync_idx_p
        .type           $__internal_36_$__cuda_sm70_shflsync_idx_p,@function
        .size           $__internal_36_$__cuda_sm70_shflsync_idx_p,($__internal_37_$__cuda_sm70_shflsync_up_p - $__internal_36_$__cuda_sm70_shflsync_idx_p)
$__internal_36_$__cuda_sm70_shflsync_idx_p:
[----:B------:R-:W-:Y:S01]  /*f510*/  IMAD.MOV.U32 R223, RZ, RZ, 0x0 ;  /* 0x00000000ffdf7424 */ /* 0x000fe200078e00ff */
[----:B------:R-:W-:Y:S04]  /*f520*/  WARPSYNC R93 ;  /* 0x0000005d00007348 */ /* 0x000fe80003800000 */
[----:B------:R0:W1:Y:S01]  /*f530*/  SHFL.IDX PT, R41, R45, R41, R95 ;  /* 0x000000292d297389 */ /* 0x00006200000e005f */
[----:B------:R-:W-:Y:S05]  /*f540*/  RET.REL.NODEC R222 `(_ZN17fastertransformer19segmented_topp_impl27segmented_top_p_single_passINS0_28Segmented_topk_kernel_paramsIfiLi256ELi1EEELi192EEEvNS0_20TopKPerSegmentParamsE) ;  /* 0xffff0ab0de007950 */ /* 0x000fea0003c3ffff */
        .weak           $__internal_37_$__cuda_sm70_shflsync_up_p
        .type           $__internal_37_$__cuda_sm70_shflsync_up_p,@function
        .size           $__internal_37_$__cuda_sm70_shflsync_up_p,(.L_x_1848 - $__internal_37_$__cuda_sm70_shflsync_up_p)
$__internal_37_$__cuda_sm70_shflsync_up_p:
[----:B------:R-:W-:Y:S04]  /*f550*/  WARPSYNC R93 ;  /* 0x0000005d00007348 */ /* 0x000fe80003800000 */
[----:B------:R-:W0:Y:S01]  /*f560*/  SHFL.UP P1, R41, R43, R41, R95 ;  /* 0x040000292b297389 */ /* 0x000e22000002005f */
[----:B------:R-:W-:Y:S01]  /*f570*/  IMAD.MOV.U32 R223, RZ, RZ, 0x0 ;  /* 0x00000000ffdf7424 */ /* 0x000fe200078e00ff */
[----:B0-----:R-:W-:-:S03]  /*f580*/  SEL R43, RZ, 0x1, !P1 ;  /* 0x00000001ff2b7807 */ /* 0x001fc60004800000 */
[----:B------:R-:W-:Y:S05]  /*f590*/  RET.REL.NODEC R222 `(_ZN17fastertransformer19segmented_topp_impl27segmented_top_p_single_passINS0_28Segmented_topk_kernel_paramsIfiLi256ELi1EEELi192EEEvNS0_20TopKPerSegmentParamsE) ;  /* 0xffff0a60de007950 */ /* 0x000fea0003c3ffff */
.L_x_688:
        /* <DEDUP_REMOVED lines=14> */
.L_x_1848:


//--------------------- .text._ZN17fastertransformer19segmented_topp_impl27segmented_top_p_single_passINS0_28Segmented_topk_kernel_paramsIfiLi256ELi1EEELi160EEEvNS0_20TopKPerSegmentParamsE --------------------------
	.section	.text._ZN17fastertransformer19segmented_topp_impl27segmented_top_p_single_passINS0_28Segmented_topk_kernel_paramsIfiLi256ELi1EEELi160EEEvNS0_20TopKPerSegmentParamsE,"ax",@progbits
	.sectioninfo	@"SHI_REGISTERS=255"
	.align	128
        .global         _ZN17fastertransformer19segmented_topp_impl27segmented_top_p_single_passINS0_28Segmented_topk_kernel_paramsIfiLi256ELi1EEELi160EEEvNS0_20TopKPerSegmentParamsE
        .type           _ZN17fastertransformer19segmented_topp_impl27segmented_top_p_single_passINS0_28Segmented_topk_kernel_paramsIfiLi256ELi1EEELi160EEEvNS0_20TopKPerSegmentParamsE,@function
        .size           _ZN17fastertransformer19segmented_topp_impl27segmented_top_p_single_passINS0_28Segmented_topk_kernel_paramsIfiLi256ELi1EEELi160EEEvNS0_20TopKPerSegmentParamsE,(.L_x_1850 - _ZN17fastertransformer19segmented_topp_impl27segmented_top_p_single_passINS0_28Segmented_topk_kernel_paramsIfiLi256ELi1EEELi160EEEvNS0_20TopKPerSegmentParamsE)
        .other          _ZN17fastertransformer19segmented_topp_impl27segmented_top_p_single_passINS0_28Segmented_topk_kernel_paramsIfiLi256ELi1EEELi160EEEvNS0_20TopKPerSegmentParamsE,@"STO_CUDA_ENTRY STV_DEFAULT"
_ZN17fastertransformer19segmented_topp_impl27segmented_top_p_single_passINS0_28Segmented_topk_kernel_paramsIfiLi256ELi1EEELi160EEEvNS0_20TopKPerSegmentParamsE:
.text._ZN17fastertransformer19segmented_topp_impl27segmented_top_p_single_passINS0_28Segmented_topk_kernel_paramsIfiLi256ELi1EEELi160EEEvNS0_20TopKPerSegmentParamsE:
        /* <DEDUP_REMOVED lines=19> */
[----:B------:R-:W-:-:S04]  /*0130*/  IMAD.MOV.U32 R208, RZ, RZ, RZ ;  /* 0x000000ffffd07224 */ /* 0x000fc800078e00ff */
        /* <DEDUP_REMOVED lines=19> */
[----:B------:R-:W-:Y:S02]  /*0270*/  SHF.R.S32.HI R6, RZ, 0x1f, R45 ;  /* 0x0000001fff067819 */ /* 0x000fe4000001142d */
[----:B------:R-:W-:-:S03]  /*0280*/  IADD3 R5, R45, 0x1, RZ ;  /* 0x000000012d057810 */ /* 0x000fc60007ffe0ff */
[----:B------:R-:W-:Y:S02]  /*0290*/  @P0 IADD3 R0, R0, 0x1, RZ ;  /* 0x0000000100000810 */ /* 0x000fe40007ffe0ff */
[----:B------:R-:W-:-:S03]  /*02a0*/  IADD3 R7, R45, 0x2, RZ ;  /* 0x000000022d077810 */ /* 0x000fc60007ffe0ff */
[----:B------:R-:W-:Y:S01]  /*02b0*/  @!P2 IMAD.MOV R0, RZ, RZ, -R0 ;  /* 0x000000ffff00a224 */ /* 0x000fe200078e0a00 */
[----:B------:R-:W-:-:S04]  /*02c0*/  @!P1 LOP3.LUT R0, RZ, c[0x0][0x1ac], RZ, 0x33, !PT ;  /* 0x00006b00ff009a12 */ /* 0x000fc800078e33ff */
[-C--:B------:R-:W-:Y:S01]  /*02d0*/  ISETP.GE.AND P0, PT, R3, R0.reuse, PT ;  /* 0x000000000300720c */ /* 0x080fe20003f06270 */
[-C--:B------:R-:W-:Y:S01]  /*02e0*/  IMAD R2, R9, R0.reuse, RZ ;  /* 0x0000000009027224 */ /* 0x080fe200078e02ff */
[-C--:B------:R-:W-:Y:S02]  /*02f0*/  ISETP.GE.AND P5, PT, R5, R0.reuse, PT ;  /* 0x000000000500720c */ /* 0x080fe40003fa6270 */
[C---:B------:R-:W-:Y:S02]  /*0300*/  IADD3 R5, R45.reuse, 0x4, RZ ;  /* 0x000000042d057810 */ /* 0x040fe40007ffe0ff */
[----:B------:R-:W-:Y:S02]  /*0310*/  SHF.R.S32.HI R3, RZ, 0x1f, R2 ;  /* 0x0000001fff037819 */ /* 0x000fe40000011402 */
[----:B------:R-:W-:Y:S02]  /*0320*/  IADD3 R8, P1, R2, R45, RZ ;  /* 0x0000002d02087210 */ /* 0x000fe40007f3e0ff */
[----:B------:R-:W-:-:S02]  /*0330*/  ISETP.GE.AND P6, PT, R45, R0, PT ;  /* 0x000000002d00720c */ /* 0x000fc40003fc6270 */
[-C--:B------:R-:W-:Y:S01]  /*0340*/  ISETP.GE.AND P4, PT, R7, R0.reuse, PT ;  /* 0x000000000700720c */ /* 0x080fe20003f86270 */
[----:B------:R-:W-:Y:S01]  /*0350*/  IMAD.X R11, R3, 0x1, R6, P1 ;  /* 0x00000001030b7824 */ /* 0x000fe200008e0606 */
[C---:B------:R-:W-:Y:S02]  /*0360*/  LEA R6, P1, R8.reuse, c[0x0][0x160], 0x2 ;  /* 0x0000580008067a11 */ /* 0x040fe400078210ff */
[-C--:B------:R-:W-:Y:S02]  /*0370*/  ISETP.GE.AND P2, PT, R5, R0.reuse, PT ;  /* 0x000000000500720c */ /* 0x080fe40003f46270 */
[----:B------:R-:W-:Y:S02]  /*0380*/  LEA.HI.X R7, R8, c[0x0][0x164], R11, 0x2, P1 ;  /* 0x0000590008077a11 */ /* 0x000fe400008f140b */
[C---:B------:R-:W-:Y:S01]  /*0390*/  IADD3 R5, R45.reuse, 0x6, RZ ;  /* 0x000000062d057810 */ /* 0x040fe20007ffe0ff */
[----:B------:R-:W-:Y:S01]  /*03a0*/  IMAD.MOV.U32 R44, RZ, RZ, RZ ;  /* 0x000000ffff2c7224 */ /* 0x000fe200078e00ff */
[----:B------:R-:W-:Y:S01]  /*03b0*/  IADD3 R9, R45, 0x3, RZ ;  /* 0x000000032d097810 */ /* 0x000fe20007ffe0ff */
[----:B------:R0:W5:Y:S01]  /*03c0*/  @!P0 LDG.E R208, [R6.64+0x13c] ;  /* 0x00013c0606d08981 */ /* 0x000162000c1e1900 */
[----:B------:R-:W-:-:S02]  /*03d0*/  ISETP.GE.AND P0, PT, R5, R0, PT ;  /* 0x000000000500720c */ /* 0x000fc40003f06270 */
[-C--:B------:R-:W-:Y:S01]  /*03e0*/  ISETP.GE.AND P3, PT, R9, R0.reuse, PT ;  /* 0x000000000900720c */ /* 0x080fe20003f66270 */
[----:B------:R-:W-:Y:S01]  /*03f0*/  IMAD.MOV.U32 R50, RZ, RZ, RZ ;  /* 0x000000ffff327224 */ /* 0x000fe200078e00ff */
[C---:B------:R-:W-:Y:S01]  /*0400*/  IADD3 R5, R45.reuse, 0x7, RZ ;  /* 0x000000072d057810 */ /* 0x040fe20007ffe0ff */
[----:B------:R0:W5:Y:S01]  /*0410*/  @!P6 LDG.E R44, [R6.64] ;  /* 0x00000006062ce981 */ /* 0x000162000c1e1900 */
[----:B------:R-:W-:Y:S02]  /*0420*/  IADD3 R9, R45, 0x5, RZ ;  /* 0x000000052d097810 */ /* 0x000fe40007ffe0ff */
[-C--:B------:R-:W-:Y:S01]  /*0430*/  ISETP.GE.AND P6, PT, R5, R0.reuse, PT ;  /* 0x000000000500720c */ /* 0x080fe20003fc6270 */
[----:B------:R-:W-:Y:S01]  /*0440*/  IMAD.MOV.U32 R52, RZ, RZ, RZ ;  /* 0x000000ffff347224 */ /* 0x000fe200078e00ff */
        /* <DEDUP_REMOVED lines=10> */
[----:B------:R0:W5:Y:S01]  /*04f0*/  @!P5 LDG.E R48, [R6.64+0x4] ;  /* 0x000004060630d981 */ /* 0x000162000c1e1900 */
        /* <DEDUP_REMOVED lines=299> */
.L_x_700:
[----:B0-----:R-:W-:Y:S01]  /*17b0*/  IMAD.MOV.U32 R7, RZ, RZ, 0xa0 ;  /* 0x000000a0ff077424 */ /* 0x001fe200078e00ff */
[----:B------:R-:W-:Y:S01]  /*17c0*/  BSSY B0, `(.L_x_692) ;  /* 0x0000026000007945 */ /* 0x000fe20003800000 */
[----:B------:R-:W-:Y:S02]  /*17d0*/  IMAD.MOV.U32 R13, RZ, RZ, R5 ;  /* 0x000000ffff0d7224 */ /* 0x000fe400078e0005 */
[----:B------:R-:W-:Y:S01]  /*17e0*/  IMAD R18, R14, R7, 0x50 ;  /* 0x000000500e127424 */ /* 0x000fe200078e0207 */
[----:B--2---:R-:W-:Y:S05]  /*17f0*/  @!P0 BRA `(.L_x_693) ;  /* 0x0000022000008947 */ /* 0x004fea0003800000 */
[----:B------:R-:W-:Y:S02]  /*1800*/  IMAD.IADD R7, R5, 0x1, R18 ;  /* 0x0000000105077824 */ /* 0x000fe400078e0212 */
[----:B------:R-:W-:-:S03]  /*1810*/  IMAD.MOV.U32 R15, RZ, RZ, RZ ;  /* 0x000000ffff0f7224 */ /* 0x000fc600078e00ff */
[----:B------:R-:W-:Y:S02]  /*1820*/  IADD3 R13, P2, R2, R7, RZ ;  /* 0x00000007020d7210 */ /* 0x000fe40007f5e0ff */
[C---:B------:R-:W-:Y:S02]  /*1830*/  ISETP.GE.AND P1, PT, R7.reuse, R0, PT ;  /* 0x000000000700720c */ /* 0x040fe40003f26270 */
[----:B------:R-:W-:Y:S02]  /*1840*/  LEA.HI.X.SX32 R16, R7, R3, 0x1, P2 ;  /* 0x0000000307107211 */ /* 0x000fe400010f0eff */
[----:B------:R-:W-:-:S04]  /*1850*/  LEA R6, P2, R13, c[0x0][0x160], 0x2 ;  /* 0x000058000d067a11 */ /* 0x000fc800078410ff */
[----:B------:R-:W-:-:S05]  /*1860*/  LEA.HI.X R7, R13, c[0x0][0x164], R16, 0x2, P2 ;  /* 0x000059000d077a11 */ /* 0x000fca00010f1410 */
[----:B------:R-:W2:Y:S01]  /*1870*/  @!P1 LDG.E R15, [R6.64] ;  /* 0x00000006060f9981 */ /* 0x000ea2000c1e1900 */
[----:B------:R-:W-:Y:S01]  /*1880*/  IMAD R16, R5, 0x100, R14 ;  /* 0x0000010005107824 */ /* 0x000fe200078e020e */
[----:B------:R-:W-:Y:S01]  /*1890*/  ISETP.NE.AND P1, PT, R9, 0x1, PT ;  /* 0x000000010900780c */ /* 0x000fe20003f25270 */
[----:B------:R-:W-:-:S03]  /*18a0*/  IMAD.MOV.U32 R13, RZ, RZ, R10 ;  /* 0x000000ffff0d7224 */ /* 0x000fc600078e000a */
[----:B------:R-:W-:Y:S01]  /*18b0*/  LEA R20, R16, 0x4b0, 0x2 ;  /* 0x000004b010147811 */ /* 0x000fe200078e10ff */
[----:B--2---:R0:W-:Y:S08]  /*18c0*/  STS [R16.X4+0x64b0], R15 ;  /* 0x0064b00f10007388 */ /* 0x0041f00000004800 */
[----:B------:R-:W-:Y:S05]  /*18d0*/  @!P1 BRA `(.L_x_693) ;  /* 0x0000014000009947 */ /* 0x000fea0003800000 */
[----:B------:R-:W-:Y:S01]  /*18e0*/  IMAD.IADD R13, R10, 0x1, R18 ;  /* 0x000000010a0d7824 */ /* 0x000fe200078e0212 */
[----:B------:R-:W-:Y:S01]  /*18f0*/  BSSY B2, `(.L_x_694) ;  /* 0x0000005000027945 */ /* 0x000fe20003800000 */
[----:B0-----:R-:W-:-:S03]  /*1900*/  IMAD.MOV.U32 R15, RZ, RZ, RZ ;  /* 0x000000ffff0f7224 */ /* 0x001fc600078e00ff */
[----:B------:R-:W-:-:S13]  /*1910*/  ISETP.GE.AND P1, PT, R13, R0, PT ;  /* 0x000000000d00720c */ /* 0x000fda0003f26270 */
[----:B------:R-:W-:Y:S05]  /*1920*/  @P1 BRA `(.L_x_695) ;  /* 0x0000001000001947 */ /* 0x000fea0003800000 */
[----:B------:R0:W5:Y:S02]  /*1930*/  LDG.E R15, [R6.64+0x80] ;  /* 0x00008006060f7981 */ /* 0x000164000c1e1900 */
.L_x_695:
[----:B------:R-:W-:Y:S05]  /*1940*/  BSYNC B2 ;  /* 0x0000000000027941 */ /* 0x000fea0003800000 */
.L_x_694:
[----:B-----5:R1:W-:Y:S01]  /*1950*/  STS [R20+0xe000], R15 ;  /* 0x00e0000f14007388 */ /* 0x0203e20000000800 */
[----:B------:R-:W-:Y:S01]  /*1960*/  ISETP.NE.AND P1, PT, R9, 0x2, PT ;  /* 0x000000020900780c */ /* 0x000fe20003f25270 */
[----:B------:R-:W-:-:S12]  /*1970*/  IMAD.MOV.U32 R13, RZ, RZ, R11 ;  /* 0x000000ffff0d7224 */ /* 0x000fd800078e000b */
[----:B------:R-:W-:Y:S05]  /*1980*/  @!P1 BRA `(.L_x_693) ;  /* 0x0000009000009947 */ /* 0x000fea0003800000 */
[----:B-1----:R-:W-:Y:S01]  /*1990*/  IMAD.IADD R13, R11, 0x1, R18 ;  /* 0x000000010b0d7824 */ /* 0x002fe200078e0212 */
[----:B------:R-:W-:Y:S01]  /*19a0*/  BSSY B2, `(.L_x_696) ;  /* 0x0000005000027945 */ /* 0x000fe20003800000 */
[----:B------:R-:W-:-:S03]  /*19b0*/  IMAD.MOV.U32 R15, RZ, RZ, RZ ;  /* 0x000000ffff0f7224 */ /* 0x000fc600078e00ff */
[----:B------:R-:W-:-:S13]  /*19c0*/  ISETP.GE.AND P1, PT, R13, R0, PT ;  /* 0x000000000d00720c */ /* 0x000fda0003f26270 */
[----:B------:R-:W-:Y:S05]  /*19d0*/  @P1 BRA `(.L_x_697) ;  /* 0x0000001000001947 */ /* 0x000fea0003800000 */
[----:B------:R1:W5:Y:S02]  /*19e0*/  LDG.E R15, [R6.64+0x100] ;  /* 0x00010006060f7981 */ /* 0x000364000c1e1900 */
.L_x_697:
[----:B------:R-:W-:Y:S05]  /*19f0*/  BSYNC B2 ;  /* 0x0000000000027941 */ /* 0x000fea0003800000 */
.L_x_696:
[----:B-----5:R2:W-:Y:S01]  /*1a00*/  STS [R20+0x16000], R15 ;  /* 0x0160000f14007388 */ /* 0x0205e20000000800 */
[----:B------:R-:W-:-:S03]  /*1a10*/  IMAD.MOV.U32 R13, RZ, RZ, R12 ;  /* 0x000000ffff0d7224 */ /* 0x000fc600078e000c */
.L_x_693:
[----:B-1----:R-:W-:Y:S05]  /*1a20*/  BSYNC B0 ;  /* 0x0000000000007941 */ /* 0x002fea0003800000 */
.L_x_692:
[----:B------:R-:W-:Y:S01]  /*1a30*/  ISETP.NE.AND P1, PT, R8, 0x3, PT ;  /* 0x000000030800780c */ /* 0x000fe20003f25270 */
[----:B------:R-:W-:-:S12]  /*1a40*/  BSSY B0, `(.L_x_698) ;  /* 0x000001b000007945 */ /* 0x000fd80003800000 */
[----:B------:R-:W-:Y:S05]  /*1a50*/  @P1 BRA `(.L_x_699) ;  /* 0x0000019000001947 */ /* 0x000fea0003800000 */
[----:B------:R-:W-:Y:S02]  /*1a60*/  IMAD.IADD R19, R18, 0x1, R13 ;  /* 0x0000000112137824 */ /* 0x000fe400078e020d */
[----:B------:R-:W-:-:S03]  /*1a70*/  IMAD.MOV.U32 R18, RZ, RZ, RZ ;  /* 0x000000ffff127224 */ /* 0x000fc600078e00ff */
[C---:B0-----:R-:W-:Y:S02]  /*1a80*/  IADD3 R7, R19.reuse, 0x20, RZ ;  /* 0x0000002013077810 */ /* 0x041fe40007ffe0ff */
[----:B--2---:R-:W-:Y:S02]  /*1a90*/  IADD3 R15, R19, 0x40, RZ ;  /* 0x00000040130f7810 */ /* 0x004fe40007ffe0ff */
[-C--:B------:R-:W-:Y:S02]  /*1aa0*/  ISETP.GE.AND P2, PT, R7, R0.reuse, PT ;  /* 0x000000000700720c */ /* 0x080fe40003f46270 */
[C---:B------:R-:W-:Y:S02]  /*1ab0*/  IADD3 R17, R19.reuse, 0x60, RZ ;  /* 0x0000006013117810 */ /* 0x040fe40007ffe0ff */
[----:B------:R-:W-:Y:S02]  /*1ac0*/  IADD3 R7, P5, R2, R19, RZ ;  /* 0x0000001302077210 */ /* 0x000fe40007fbe0ff */
[----:B------:R-:W-:-:S02]  /*1ad0*/  ISETP.GE.AND P1, PT, R19, R0, PT ;  /* 0x000000001300720c */ /* 0x000fc40003f26270 */
[-C--:B------:R-:W-:Y:S01]  /*1ae0*/  ISETP.GE.AND P3, PT, R15, R0.reuse, PT ;  /* 0x000000000f00720c */ /* 0x080fe20003f66270 */
[----:B------:R-:W-:Y:S01]  /*1af0*/  IMAD.MOV.U32 R15, RZ, RZ, RZ ;  /* 0x000000ffff0f7224 */ /* 0x000fe200078e00ff */
        /* <DEDUP_REMOVED lines=8> */
[----:B------:R-:W4:Y:S01]  /*1b80*/  @!P4 LDG.E R17, [R6.64+0x180] ;  /* 0x000180060611c981 */ /* 0x000f22000c1e1900 */
[----:B------:R-:W-:-:S05]  /*1b90*/  IMAD R13, R13, 0x100, R14 ;  /* 0x000001000d0d7824 */ /* 0x000fca00078e020e */
[----:B------:R-:W-:Y:S01]  /*1ba0*/  LEA R20, R13, 0x4b0, 0x2 ;  /* 0x000004b00d147811 */ /* 0x000fe200078e10ff */
[----:B---3--:R0:W-:Y:S04]  /*1bb0*/  STS [R13.X4+0x64b0], R16 ;  /* 0x0064b0100d007388 */ /* 0x0081e80000004800 */
[----:B--2---:R0:W-:Y:S04]  /*1bc0*/  STS [R20+0xe000], R15 ;  /* 0x00e0000f14007388 */ /* 0x0041e80000000800 */
[----:B----4-:R0:W-:Y:S04]  /*1bd0*/  STS [R20+0x16000], R18 ;  /* 0x0160001214007388 */ /* 0x0101e80000000800 */
[----:B------:R0:W-:Y:S02]  /*1be0*/  STS [R20+0x1e000], R17 ;  /* 0x01e0001114007388 */ /* 0x0001e40000000800 */
.L_x_699:
[----:B------:R-:W-:Y:S05]  /*1bf0*/  BSYNC B0 ;  /* 0x0000000000007941 */ /* 0x000fea0003800000 */
.L_x_698:
[----:B------:R-:W-:-:S04]  /*1c00*/  IADD3 R14, R14, 0x8, RZ ;  /* 0x000000080e0e7810 */ /* 0x000fc80007ffe0ff */
[----:B------:R-:W-:-:S13]  /*1c10*/  ISETP.GE.U32.AND P1, PT, R14, 0x100, PT ;  /* 0x000001000e00780c */ /* 0x000fda0003f26070 */
[----:B------:R-:W-:Y:S05]  /*1c20*/  @!P1 BRA `(.L_x_700) ;  /* 0xfffffb8000009947 */ /* 0x000fea000383ffff */
.L_x_691:
[----:B0-----:R-:W-:Y:S05]  /*1c30*/  BSYNC B1 ;  /* 0x0000000000017941 */ /* 0x001fea0003800000 */
.L_x_690:
[----:B------:R-:W-:Y:S01]  /*1c40*/  SHF.R.S32.HI R7, RZ, 0x1f, R4 ;  /* 0x0000001fff077819 */ /* 0x000fe20000011404 */
[----:B------:R-:W-:Y:S01]  /*1c50*/  CS2R R10, SRZ ;  /* 0x00000000000a7805 */ /* 0x000fe2000001ff00 */
[C---:B------:R-:W-:Y:S01]  /*1c60*/  ISETP.NE.AND P5, PT, R4.reuse, RZ, PT ;  /* 0x000000ff0400720c */ /* 0x040fe20003fa5270 */
[----:B------:R-:W-:Y:S01]  /*1c70*/  UMOV UR5, 0x1d ;  /* 0x0000001d00057882 */ /* 0x000fe20000000000 */
[----:B------:R-:W-:Y:S02]  /*1c80*/  LEA.HI R9, R7, R4, RZ, 0x5 ;  /* 0x0000000407097211 */ /* 0x000fe400078f28ff */
[----:B------:R-:W-:Y:S01]  /*1c90*/  LEA R5, R4, 0x4b0, 0x2 ;  /* 0x000004b004057811 */ /* 0x000fe200078e10ff */
[----:B------:R-:W-:Y:S01]  /*1ca0*/  CS2R R6, SRZ ;  /* 0x0000000000067805 */ /* 0x000fe2000001ff00 */
[----:B------:R-:W-:Y:S02]  /*1cb0*/  SHF.R.S32.HI R12, RZ, 0x5, R9 ;  /* 0x00000005ff0c7819 */ /* 0x000fe40000011409 */
[----:B------:R-:W-:-:S03]  /*1cc0*/  CS2R R8, SRZ ;  /* 0x0000000000087805 */ /* 0x000fc6000001ff00 */
[----:B------:R-:W-:Y:S02]  /*1cd0*/  IMAD.SHL.U32 R12, R12, 0x4, RZ ;  /* 0x000000040c0c7824 */ /* 0x000fe400078e00ff */
[----:B------:R-:W-:Y:S04]  /*1ce0*/  @!P5 STS [RZ], RZ ;  /* 0x000000ffff00d388 */ /* 0x000fe80000000800 */
[----:B------:R0:W-:Y:S02]  /*1cf0*/  STL [R1+0x10], R12 ;  /* 0x0000100c01007387 */ /* 0x0001e40000100800 */
.L_x_712:
[----:B------:R-:W-:Y:S01]  /*1d00*/  UMOV UR4, 0x1 ;  /* 0x0000000100047882 */ /* 0x000fe20000000000 */
[----:B------:R-:W-:Y:S01]  /*1d10*/  BAR.SYNC.DEFER_BLOCKING 0x0 ;  /* 0x0000000000007b1d */ /* 0x000fe20000010000 */
[----:B------:R-:W-:-:S06]  /*1d20*/  USHF.L.U32 UR4, UR4, UR5, URZ ;  /* 0x0000000504047299 */ /* 0x000fcc000800063f */
[----:B------:R-:W-:-:S04]  /*1d30*/  LOP3.LUT R109, R8, UR4, RZ, 0xfc, !PT ;  /* 0x00000004086d7c12 */ /* 0x000fc8000f8efcff */
[C---:B-----5:R-:W-:Y:S02]  /*1d40*/  LOP3.LUT P4, RZ, R109.reuse, R44, RZ, 0x30, !PT ;  /* 0x0000002c6dff7212 */ /* 0x060fe400078830ff */
[C---:B------:R-:W-:Y:S02]  /*1d50*/  LOP3.LUT P0, RZ, R109.reuse, R48, RZ, 0x30, !PT ;  /* 0x000000306dff7212 */ /* 0x040fe400078030ff */
[----:B------:R-:W-:Y:S02]  /*1d60*/  FSEL R13, RZ, 1, P4 ;  /* 0x3f800000ff0d7808 */ /* 0x000fe40002000000 */
[C---:B------:R-:W-:Y:S02]  /*1d70*/  LOP3.LUT P3, RZ, R109.reuse, R50, RZ, 0x30, !PT ;  /* 0x000000326dff7212 */ /* 0x040fe400078630ff */
[----:B0-----:R-:W-:Y:S01]  /*1d80*/  FSEL R12, RZ, 1, P0 ;  /* 0x3f800000ff0c7808 */ /* 0x001fe20000000000 */
[----:B------:R-:W-:Y:S01]  /*1d90*/  FFMA.FTZ R13, R44, R13, RZ ;  /* 0x0000000d2c0d7223 */ /* 0x000fe200000100ff */
[----:B------:R-:W-:-:S02]  /*1da0*/  LOP3.LUT P1, RZ, R109, R52, RZ, 0x30, !PT ;  /* 0x000000346dff7212 */ /* 0x000fc400078230ff */
[----:B------:R-:W-:Y:S01]  /*1db0*/  FSEL R14, RZ, 1, P3 ;  /* 0x3f800000ff0e7808 */ /* 0x000fe20001800000 */
[----:B------:R-:W-:Y:S01]  /*1dc0*/  FFMA.FTZ R13, R48, R12, R13 ;  /* 0x0000000c300d7223 */ /* 0x000fe2000001000d */
[C---:B------:R-:W-:Y:S01]  /*1dd0*/  LOP3.LUT P2, RZ, R109.reuse, R54, RZ, 0x30, !PT ;  /* 0x000000366dff7212 */ /* 0x040fe200078430ff */
[----:B------:R-:W0:Y:S01]  /*1de0*/  LDS R32, [R5+0x6000] ;  /* 0x0060000005207984 */ /* 0x000e220000000800 */
[----:B------:R-:W-:Y:S01]  /*1df0*/  FSEL R12, RZ, 1, P1 ;  /* 0x3f800000ff0c7808 */ /* 0x000fe20000800000 */
[----:B------:R-:W-:Y:S01]  /*1e00*/  FFMA.FTZ R13, R50, R14, R13 ;  /* 0x0000000e320d7223 */ /* 0x000fe2000001000d */
[C---:B------:R-:W-:Y:S01]  /*1e10*/  LOP3.LUT P6, RZ, R109.reuse, R56, RZ, 0x30, !PT ;  /* 0x000000386dff7212 */ /* 0x040fe200078c30ff */
[----:B------:R-:W1:Y:S01]  /*1e20*/  LDS R34, [R5+0x6400] ;  /* 0x0064000005227984 */ /* 0x000e620000000800 */
[----:B------:R-:W-:Y:S01]  /*1e30*/  FSEL R14, RZ, 1, P2 ;  /* 0x3f800000ff0e7808 */ /* 0x000fe20001000000 */
[----:B------:R-:W-:Y:S01]  /*1e40*/  FFMA.FTZ R13, R52, R12, R13 ;  /* 0x0000000c340d7223 */ /* 0x000fe2000001000d */
[----:B------:R-:W-:Y:S01]  /*1e50*/  SEL R29, RZ, 0x1, P4 ;  /* 0x00000001ff1d7807 */ /* 0x000fe20002000000 */
[----:B------:R-:W3:Y:S01]  /*1e60*/  LDS R36, [R5+0x6800] ;  /* 0x0068000005247984 */ /* 0x000ee20000000800 */
[----:B------:R-:W-:Y:S01]  /*1e70*/  LOP3.LUT P4, RZ, R109, R58, RZ, 0x30, !PT ;  /* 0x0000003a6dff7212 */ /* 0x000fe200078830ff */
[----:B------:R-:W-:Y:S01]  /*1e80*/  FFMA.FTZ R13, R54, R14, R13 ;  /* 0x0000000e360d7223 */ /* 0x000fe2000001000d */
[----:B------:R-:W-:Y:S01]  /*1e90*/  FSEL R12, RZ, 1, P6 ;  /* 0x3f800000ff0c7808 */ /* 0x000fe20003000000 */
[----:B------:R-:W4:Y:S01]  /*1ea0*/  LDS R38, [R5+0x6c00] ;  /* 0x006c000005267984 */ /* 0x000f220000000800 */
[----:B------:R-:W-:-:S02]  /*1eb0*/  SEL R27, RZ, 0xffffffff, P0 ;  /* 0xffffffffff1b7807 */ /* 0x000fc40000000000 */
[----:B------:R-:W-:Y:S01]  /*1ec0*/  LOP3.LUT P0, RZ, R109, R60, RZ, 0x30, !PT ;  /* 0x0000003c6dff7212 */ /* 0x000fe200078030ff */
[----:B------:R-:W-:Y:S01]  /*1ed0*/  FFMA.FTZ R13, R56, R12, R13 ;  /* 0x0000000c380d7223 */ /* 0x000fe2000001000d */
[----:B------:R-:W-:Y:S01]  /*1ee0*/  FSEL R14, RZ, 1, P4 ;  /* 0x3f800000ff0e7808 */ /* 0x000fe20002000000 */
[----:B------:R-:W2:Y:S01]  /*1ef0*/  LDS R40, [R5+0x7000] ;  /* 0x0070000005287984 */ /* 0x000ea20000000800 */
[----:B------:R-:W-:Y:S01]  /*1f00*/  SEL R28, RZ, 0x4, P3 ;  /* 0x00000004ff1c7807 */ /* 0x000fe20001800000 */
[----:B------:R-:W-:Y:S01]  /*1f10*/  IMAD.SHL.U32 R27, R27, 0x2, RZ ;  /* 0x000000021b1b7824 */ /* 0x000fe200078e00ff */
[----:B------:R-:W-:Y:S01]  /*1f20*/  LOP3.LUT P3, RZ, R109, R62, RZ, 0x30, !PT ;  /* 0x0000003e6dff7212 */ /* 0x000fe200078630ff */
[----:B------:R-:W-:Y:S01]  /*1f30*/  FFMA.FTZ R13, R58, R14, R13 ;  /* 0x0000000e3a0d7223 */ /* 0x000fe2000001000d */
[----:B------:R-:W-:Y:S01]  /*1f40*/  FSEL R12, RZ, 1, P0 ;  /* 0x3f800000ff0c7808 */ /* 0x000fe20000000000 */
[----:B------:R-:W0:Y:S01]  /*1f50*/  LDS R42, [R5+0x7400] ;  /* 0x00740000052a7984 */ /* 0x000e220000000800 */
[----:B------:R-:W-:-:S02]  /*1f60*/  SEL R17, RZ, 0x8, P1 ;  /* 0x00000008ff117807 */ /* 0x000fc40000800000 */
[C---:B------:R-:W-:Y:S01]  /*1f70*/  LOP3.LUT P1, RZ, R109.reuse, R64, RZ, 0x30, !PT ;  /* 0x000000406dff7212 */ /* 0x040fe200078230ff */
[----:B------:R-:W-:Y:S01]  /*1f80*/  FFMA.FTZ R13, R60, R12, R13 ;  /* 0x0000000c3c0d7223 */ /* 0x000fe2000001000d */
[----:B------:R-:W-:Y:S01]  /*1f90*/  FSEL R14, RZ, 1, P3 ;  /* 0x3f800000ff0e7808 */ /* 0x000fe20001800000 */
[----:B------:R-:W0:Y:S01]  /*1fa0*/  LDS R46, [R5+0x7800] ;  /* 0x00780000052e7984 */ /* 0x000e220000000800 */
[----:B--2---:R-:W-:Y:S02]  /*1fb0*/  SEL R20, RZ, 0x10, P2 ;  /* 0x00000010ff147807 */ /* 0x004fe40001000000 */
[----:B------:R-:W-:Y:S01]  /*1fc0*/  LOP3.LUT P2, RZ, R109, R66, RZ, 0x30, !PT ;  /* 0x000000426dff7212 */ /* 0x000fe200078430ff */
[----:B------:R-:W-:Y:S01]  /*1fd0*/  FFMA.FTZ R13, R62, R14, R13 ;  /* 0x0000000e3e0d7223 */ /* 0x000fe2000001000d */
[----:B------:R-:W-:Y:S01]  /*1fe0*/  FSEL R12, RZ, 1, P1 ;  /* 0x3f800000ff0c7808 */ /* 0x000fe20000800000 */
[----:B------:R-:W2:Y:S01]  /*1ff0*/  LDS R84, [R5+0x7c00] ;  /* 0x007c000005547984 */ /* 0x000ea20000000800 */
[----:B------:R-:W-:-:S02]  /*2000*/  SEL R105, RZ, 0x20, P6 ;  /* 0x00000020ff697807 */ /* 0x000fc40003000000 */
[C---:B------:R-:W-:Y:S01]  /*2010*/  LOP3.LUT P6, RZ, R109.reuse, R68, RZ, 0x30, !PT ;  /* 0x000000446dff7212 */ /* 0x040fe200078c30ff */
[----:B------:R-:W-:Y:S01]  /*2020*/  FFMA.FTZ R13, R64, R12, R13 ;  /* 0x0000000c400d7223 */ /* 0x000fe2000001000d */
[----:B------:R-:W-:Y:S01]  /*2030*/  FSEL R14, RZ, 1, P2 ;  /* 0x3f800000ff0e7808 */ /* 0x000fe20001000000 */
[----:B------:R-:W0:Y:S01]  /*2040*/  LDS R86, [R5+0x8800] ;  /* 0x0088000005567984 */ /* 0x000e220000000800 */
[----:B------:R-:W-:Y:S02]  /*2050*/  SEL R57, RZ, 0x40, P4 ;  /* 0x00000040ff397807 */ /* 0x000fe40002000000 */
[----:B------:R-:W-:Y:S01]  /*2060*/  LOP3.LUT P4, RZ, R109, R70, RZ, 0x30, !PT ;  /* 0x000000466dff7212 */ /* 0x000fe200078830ff */
[----:B------:R-:W-:Y:S01]  /*2070*/  FFMA.FTZ R13, R66, R14, R13 ;  /* 0x0000000e420d7223 */ /* 0x000fe2000001000d */
[----:B------:R-:W-:Y:S01]  /*2080*/  FSEL R12, RZ, 1, P6 ;  /* 0x3f800000ff0c7808 */ /* 0x000fe20003000000 */
[----:B------:R-:W-:Y:S01]  /*2090*/  LDS R210, [R5+0xa400] ;  /* 0x00a4000005d27984 */ /* 0x000fe20000000800 */
[----:B------:R-:W-:-:S02]  /*20a0*/  SEL R59, RZ, 0x80, P0 ;  /* 0x00000080ff3b7807 */ /* 0x000fc40000000000 */
[C---:B------:R-:W-:Y:S01]  /*20b0*/  LOP3.LUT P0, RZ, R109.reuse, R72, RZ, 0x30, !PT ;  /* 0x000000486dff7212 */ /* 0x040fe200078030ff */
        /* <DEDUP_REMOVED lines=250> */
[----:B------:R-:W-:-:S02]  /*3060*/  FSEL R14, RZ, 1, P4 ;  /* 0x3f800000ff0e7808 */ /* 0x000fc40002000000 */
[----:B------:R-:W-:Y:S01]  /*3070*/  SEL R22, RZ, 0x8, P0 ;  /* 0x00000008ff167807 */ /* 0x000fe20000000000 */
[----:B------:R-:W-:Y:S01]  /*3080*/  FFMA.FTZ R13, R192, R16, R13 ;  /* 0x00000010c00d7223 */ /* 0x000fe2000001000d */
[C---:B------:R-:W-:Y:S02]  /*3090*/  LOP3.LUT P0, RZ, R109.reuse, R196, RZ, 0x30, !PT ;  /* 0x000000c46dff7212 */ /* 0x040fe400078030ff */
[----:B------:R-:W-:Y:S01]  /*30a0*/  SEL R103, RZ, 0x10, P3 ;  /* 0x00000010ff677807 */ /* 0x000fe20001800000 */
[----:B------:R-:W-:Y:S01]  /*30b0*/  FFMA.FTZ R13, R194, R14, R13 ;  /* 0x0000000ec20d7223 */ /* 0x000fe2000001000d */
[----:B------:R-:W-:Y:S02]  /*30c0*/  LOP3.LUT P3, RZ, R109, R198, RZ, 0x30, !PT ;  /* 0x000000c66dff7212 */ /* 0x000fe400078630ff */
[----:B------:R-:W-:Y:S02]  /*30d0*/  FSEL R14, RZ, 1, P0 ;  /* 0x3f800000ff0e7808 */ /* 0x000fe40000000000 */
[----:B------:R-:W-:-:S02]  /*30e0*/  SEL R16, RZ, 0x20, P1 ;  /* 0x00000020ff107807 */ /* 0x000fc40000800000 */
[C---:B------:R-:W-:Y:S01]  /*30f0*/  LOP3.LUT P1, RZ, R109.reuse, R200, RZ, 0x30, !PT ;  /* 0x000000c86dff7212 */ /* 0x040fe200078230ff */
[----:B------:R-:W-:Y:S01]  /*3100*/  FFMA.FTZ R13, R196, R14, R13 ;  /* 0x0000000ec40d7223 */ /* 0x000fe2000001000d */
[----:B------:R-:W-:Y:S02]  /*3110*/  FSEL R30, RZ, 1, P3 ;  /* 0x3f800000ff1e7808 */ /* 0x000fe40001800000 */
        /* <DEDUP_REMOVED lines=12> */
[----:B------:R-:W-:Y:S02]  /*31e0*/  FSEL R14, RZ, 1, P4 ;  /* 0x3f800000ff0e7808 */ /* 0x000fe40002000000 */
[----:B------:R-:W-:Y:S01]  /*31f0*/  SEL R197, RZ, 0x200, P0 ;  /* 0x00000200ffc57807 */ /* 0x000fe20000000000 */
[----:B------:R-:W-:Y:S01]  /*3200*/  FFMA.FTZ R13, R204, R30, R13 ;  /* 0x0000001ecc0d7223 */ /* 0x000fe2000001000d */
[----:B------:R-:W-:-:S02]  /*3210*/  LOP3.LUT P0, RZ, R109, R208, RZ, 0x30, !PT ;  /* 0x000000d06dff7212 */ /* 0x000fc400078030ff */
[----:B------:R-:W-:Y:S01]  /*3220*/  SEL R199, RZ, 0x400, P3 ;  /* 0x00000400ffc77807 */ /* 0x000fe20001800000 */
[----:B------:R-:W-:Y:S01]  /*3230*/  FFMA.FTZ R13, R206, R14, R13 ;  /* 0x0000000ece0d7223 */ /* 0x000fe2000001000d */
[C---:B0-----:R-:W-:Y:S02]  /*3240*/  LOP3.LUT P3, RZ, R109.reuse, R32, RZ, 0x30, !PT ;  /* 0x000000206dff7212 */ /* 0x041fe400078630ff */
[----:B------:R-:W-:Y:S02]  /*3250*/  FSEL R14, RZ, 1, P0 ;  /* 0x3f800000ff0e7808 */ /* 0x000fe40000000000 */
[----:B------:R-:W-:Y:S02]  /*3260*/  SEL R201, RZ, 0x800, P1 ;  /* 0x00000800ffc97807 */ /* 0x000fe40000800000 */
[----:B-1----:R-:W-:Y:S01]  /*3270*/  LOP3.LUT P1, RZ, R109, R34, RZ, 0x30, !PT ;  /* 0x000000226dff7212 */ /* 0x002fe200078230ff */
[----:B------:R-:W-:Y:S01]  /*3280*/  FFMA.FTZ R13, R208, R14, R13 ;  /* 0x0000000ed00d7223 */ /* 0x000fe2000001000d */
[----:B------:R-:W-:-:S02]  /*3290*/  FSEL R30, RZ, 1, P3 ;  /* 0x3f800000ff1e7808 */ /* 0x000fc40001800000 */
[----:B------:R-:W-:Y:S02]  /*32a0*/  FSEL R14, RZ, 1, P1 ;  /* 0x3f800000ff0e7808 */ /* 0x000fe40000800000 */
[----:B------:R-:W-:Y:S01]  /*32b0*/  SEL R203, RZ, 0x1000, P2 ;  /* 0x00001000ffcb7807 */ /* 0x000fe20001000000 */
[----:B------:R-:W-:Y:S01]  /*32c0*/  FFMA.FTZ R13, R32, R30, R13 ;  /* 0x0000001e200d7223 */ /* 0x000fe2000001000d */
[C---:B---3--:R-:W-:Y:S01]  /*32d0*/  LOP3.LUT P2, RZ, R109.reuse, R36, RZ, 0x30, !PT ;  /* 0x000000246dff7212 */ /* 0x048fe200078430ff */
[----:B------:R-:W0:Y:S01]  /*32e0*/  LDS R32, [R5+0x8000] ;  /* 0x0080000005207984 */ /* 0x000e220000000800 */
[----:B------:R-:W-:Y:S01]  /*32f0*/  SEL R205, RZ, 0x2000, P6 ;  /* 0x00002000ffcd7807 */ /* 0x000fe20003000000 */
[----:B------:R-:W-:Y:S01]  /*3300*/  FFMA.FTZ R13, R34, R14, R13 ;  /* 0x0000000e220d7223 */ /* 0x000fe2000001000d */
[----:B----4-:R-:W-:Y:S01]  /*3310*/  LOP3.LUT P6, RZ, R109, R38, RZ, 0x30, !PT ;  /* 0x000000266dff7212 */ /* 0x010fe200078c30ff */
[----:B------:R-:W1:Y:S01]  /*3320*/  LDS R34, [R5+0x8400] ;  /* 0x0084000005227984 */ /* 0x000e620000000800 */
[----:B------:R-:W-:-:S02]  /*3330*/  FSEL R14, RZ, 1, P2 ;  /* 0x3f800000ff0e7808 */ /* 0x000fc40001000000 */
[----:B------:R-:W-:Y:S02]  /*3340*/  SEL R207, RZ, 0x4000, P4 ;  /* 0x00004000ffcf7807 */ /* 0x000fe40002000000 */
[C---:B------:R-:W-:Y:S01]  /*3350*/  LOP3.LUT P4, RZ, R109.reuse, R40, RZ, 0x30, !PT ;  /* 0x000000286dff7212 */ /* 0x040fe200078830ff */
[----:B------:R-:W-:Y:S01]  /*3360*/  FFMA.FTZ R13, R36, R14, R13 ;  /* 0x0000000e240d7223 */ /* 0x000fe2000001000d */
[----:B------:R-:W-:Y:S01]  /*3370*/  FSEL R30, RZ, 1, P6 ;  /* 0x3f800000ff1e7808 */ /* 0x000fe20003000000 */
[----:B------:R-:W3:Y:S01]  /*3380*/  LDS R36, [R5+0x8c00] ;  /* 0x008c000005247984 */ /* 0x000ee20000000800 */
[----:B------:R-:W-:Y:S02]  /*3390*/  FSEL R14, RZ, 1, P4 ;  /* 0x3f800000ff0e7808 */ /* 0x000fe40002000000 */
[----:B------:R-:W-:Y:S01]  /*33a0*/  SEL R209, RZ, 0x8000, P0 ;  /* 0x00008000ffd17807 */ /* 0x000fe20000000000 */
[----:B------:R-:W-:Y:S01]  /*33b0*/  FFMA.FTZ R13, R38, R30, R13 ;  /* 0x0000001e260d7223 */ /* 0x000fe2000001000d */
[C---:B------:R-:W-:Y:S01]  /*33c0*/  LOP3.LUT P0, RZ, R109.reuse, R42, RZ, 0x30, !PT ;  /* 0x0000002a6dff7212 */ /* 0x040fe200078030ff */
[----:B------:R-:W4:Y:S01]  /*33d0*/  LDS R38, [R5+0x9000] ;  /* 0x0090000005267984 */ /* 0x000f220000000800 */
[----:B------:R-:W-:Y:S01]  /*33e0*/  SEL R241, RZ, 0x10000, P3 ;  /* 0x00010000fff17807 */ /* 0x000fe20001800000 */
[----:B------:R-:W-:Y:S01]  /*33f0*/  FFMA.FTZ R13, R40, R14, R13 ;  /* 0x0000000e280d7223 */ /* 0x000fe2000001000d */
[----:B------:R-:W-:Y:S01]  /*3400*/  LOP3.LUT P3, RZ, R109, R46, RZ, 0x30, !PT ;  /* 0x0000002e6dff7212 */ /* 0x000fe200078630ff */
[----:B------:R-:W4:Y:S01]  /*3410*/  LDS R40, [R5+0x9400] ;  /* 0x0094000005287984 */ /* 0x000f220000000800 */
[----:B------:R-:W-:-:S02]  /*3420*/  FSEL R14, RZ, 1, P0 ;  /* 0x3f800000ff0e7808 */ /* 0x000fc40000000000 */
[----:B------:R-:W-:Y:S02]  /*3430*/  SEL R239, RZ, 0x20000, P1 ;  /* 0x00020000ffef7807 */ /* 0x000fe40000800000 */
[C---:B--2---:R-:W-:Y:S01]  /*3440*/  LOP3.LUT P1, RZ, R109.reuse, R84, RZ, 0x30, !PT ;  /* 0x000000546dff7212 */ /* 0x044fe200078230ff */
[----:B------:R-:W-:Y:S01]  /*3450*/  FFMA.FTZ R13, R42, R14, R13 ;  /* 0x0000000e2a0d7223 */ /* 0x000fe2000001000d */
[----:B------:R-:W-:Y:S01]  /*3460*/  FSEL R30, RZ, 1, P3 ;  /* 0x3f800000ff1e7808 */ /* 0x000fe20001800000 */
[----:B------:R-:W2:Y:S01]  /*3470*/  LDS R42, [R5+0x9800] ;  /* 0x00980000052a7984 */ /* 0x000ea20000000800 */
[----:B------:R-:W-:Y:S02]  /*3480*/  FSEL R14, RZ, 1, P1 ;  /* 0x3f800000ff0e7808 */ /* 0x000fe40000800000 */
[----:B------:R-:W-:Y:S01]  /*3490*/  SEL R237, RZ, 0x40000, P2 ;  /* 0x00040000ffed7807 */ /* 0x000fe20001000000 */
[----:B------:R-:W-:Y:S01]  /*34a0*/  FFMA.FTZ R13, R46, R30, R13 ;  /* 0x0000001e2e0d7223 */ /* 0x000fe2000001000d */
[----:B------:R-:W-:Y:S01]  /*34b0*/  SEL R235, RZ, 0x80000, P6 ;  /* 0x00080000ffeb7807 */ /* 0x000fe20003000000 */
[----:B------:R-:W2:Y:S01]  /*34c0*/  LDS R46, [R5+0x9c00] ;  /* 0x009c0000052e7984 */ /* 0x000ea20000000800 */
[----:B------:R-:W-:Y:S01]  /*34d0*/  SEL R233, RZ, 0x100000, P4 ;  /* 0x00100000ffe97807 */ /* 0x000fe20002000000 */
[----:B------:R-:W-:Y:S01]  /*34e0*/  FFMA.FTZ R13, R84, R14, R13 ;  /* 0x0000000e540d7223 */ /* 0x000fe2000001000d */
[C---:B------:R-:W-:Y:S01]  /*34f0*/  LOP3.LUT P4, RZ, R109.reuse, R86, RZ, 0x30, !PT ;  /* 0x000000566dff7212 */ /* 0x040fe200078830ff */
[----:B------:R-:W2:Y:S01]  /*3500*/  LDS R84, [R5+0xa000] ;  /* 0x00a0000005547984 */ /* 0x000ea20000000800 */
[----:B0-----:R-:W-:-:S02]  /*3510*/  LOP3.LUT P2, RZ, R109, R32, RZ, 0x30, !PT ;  /* 0x000000206dff7212 */ /* 0x001fc400078430ff */
[----:B------:R-:W-:Y:S02]  /*3520*/  SEL R231, RZ, 0x200000, P0 ;  /* 0x00200000ffe77807 */ /* 0x000fe40000000000 */
[C---:B-1----:R-:W-:Y:S02]  /*3530*/  LOP3.LUT P6, RZ, R109.reuse, R34, RZ, 0x30, !PT ;  /* 0x000000226dff7212 */ /* 0x042fe400078c30ff */
[----:B------:R-:W-:Y:S02]  /*3540*/  FSEL R14, RZ, 1, P2 ;  /* 0x3f800000ff0e7808 */ /* 0x000fe40001000000 */
[----:B------:R-:W-:Y:S02]  /*3550*/  FSEL R30, RZ, 1, P6 ;  /* 0x3f800000ff1e7808 */ /* 0x000fe40003000000 */
[----:B------:R-:W-:Y:S01]  /*3560*/  SEL R229, RZ, 0x400000, P3 ;  /* 0x00400000ffe57807 */ /* 0x000fe20001800000 */
[----:B------:R-:W-:Y:S01]  /*3570*/  FFMA.FTZ R13, R32, R14, R13 ;  /* 0x0000000e200d7223 */ /* 0x000fe2000001000d */
[----:B------:R-:W-:Y:S01]  /*3580*/  FSEL R14, RZ, 1, P4 ;  /* 0x3f800000ff0e7808 */ /* 0x000fe20002000000 */
[----:B------:R-:W-:Y:S01]  /*3590*/  LDS R32, [R5+0xa800] ;  /* 0x00a8000005207984 */ /* 0x000fe20000000800 */
[C---:B---3--:R-:W-:Y:S01]  /*35a0*/  LOP3.LUT P0, RZ, R109.reuse, R36, RZ, 0x30, !PT ;  /* 0x000000246dff7212 */ /* 0x048fe200078030ff */
[----:B------:R-:W-:Y:S01]  /*35b0*/  FFMA.FTZ R13, R34, R30, R13 ;  /* 0x0000001e220d7223 */ /* 0x000fe2000001000d */
[----:B------:R-:W-:Y:S01]  /*35c0*/  SEL R227, RZ, 0x800000, P1 ;  /* 0x00800000ffe37807 */ /* 0x000fe20000800000 */
[----:B------:R-:W0:Y:S01]  /*35d0*/  LDS R34, [R5+0xac00] ;  /* 0x00ac000005227984 */ /* 0x000e220000000800 */
[C---:B----4-:R-:W-:Y:S01]  /*35e0*/  LOP3.LUT P3, RZ, R109.reuse, R38, RZ, 0x30, !PT ;  /* 0x000000266dff7212 */ /* 0x050fe200078630ff */
[----:B------:R-:W-:Y:S01]  /*35f0*/  FFMA.FTZ R13, R86, R14, R13 ;  /* 0x0000000e560d7223 */ /* 0x000fe2000001000d */
[----:B------:R-:W-:Y:S01]  /*3600*/  FSEL R14, RZ, 1, P0 ;  /* 0x3f800000ff0e7808 */ /* 0x000fe20000000000 */
[----:B------:R-:W-:Y:S01]  /*3610*/  LDS R86, [R5+0xd000] ;  /* 0x00d0000005567984 */ /* 0x000fe20000000800 */
[----:B------:R-:W-:-:S02]  /*3620*/  LOP3.LUT P1, RZ, R109, R40, RZ, 0x30, !PT ;  /* 0x000000286dff7212 */ /* 0x000fc400078230ff */
[----:B------:R-:W-:Y:S01]  /*3630*/  FSEL R30, RZ, 1, P3 ;  /* 0x3f800000ff1e7808 */ /* 0x000fe20001800000 */
[----:B------:R-:W-:Y:S01]  /*3640*/  FFMA.FTZ R13, R36, R14, R13 ;  /* 0x0000000e240d7223 */ /* 0x000fe2000001000d */
[----:B------:R-:W-:Y:S01]  /*3650*/  FSEL R14, RZ, 1, P1 ;  /* 0x3f800000ff0e7808 */ /* 0x000fe20000800000 */
[----:B------:R-:W-:Y:S01]  /*3660*/  LDS R36, [R5+0xb000] ;  /* 0x00b0000005247984 */ /* 0x000fe20000000800 */
[----:B------:R-:W-:Y:S01]  /*3670*/  SEL R225, RZ, 0x1000000, P2 ;  /* 0x01000000ffe17807 */ /* 0x000fe20001000000 */
[----:B------:R-:W-:Y:S01]  /*3680*/  FFMA.FTZ R13, R38, R30, R13 ;  /* 0x0000001e260d7223 */ /* 0x000fe2000001000d */
[C---:B--2---:R-:W-:Y:S01]  /*3690*/  LOP3.LUT P2, RZ, R109.reuse, R42, RZ, 0x30, !PT ;  /* 0x0000002a6dff7212 */ /* 0x044fe200078430ff */
[----:B------:R-:W1:Y:S01]  /*36a0*/  LDS R38, [R5+0xb400] ;  /* 0x00b4000005267984 */ /* 0x000e620000000800 */
[----:B------:R-:W-:Y:S01]  /*36b0*/  SEL R240, RZ, 0x2000000, P6 ;  /* 0x02000000fff07807 */ /* 0x000fe20003000000 */
[----:B------:R-:W-:Y:S01]  /*36c0*/  FFMA.FTZ R13, R40, R14, R13 ;  /* 0x0000000e280d7223 */ /* 0x000fe2000001000d */
[----:B------:R-:W-:Y:S01]  /*36d0*/  FSEL R30, RZ, 1, P2 ;  /* 0x3f800000ff1e7808 */ /* 0x000fe20001000000 */
[----:B------:R-:W2:Y:S01]  /*36e0*/  LDS R40, [R5+0xb800] ;  /* 0x00b8000005287984 */ /* 0x000ea20000000800 */
[----:B------:R-:W-:-:S02]  /*36f0*/  LOP3.LUT P6, RZ, R109, R46, RZ, 0x30, !PT ;  /* 0x0000002e6dff7212 */ /* 0x000fc400078c30ff */
[----:B------:R-:W-:Y:S01]  /*3700*/  SEL R234, RZ, 0x4000000, P4 ;  /* 0x04000000ffea7807 */ /* 0x000fe20002000000 */
[----:B------:R-:W-:Y:S01]  /*3710*/  FFMA.FTZ R13, R42, R30, R13 ;  /* 0x0000001e2a0d7223 */ /* 0x000fe2000001000d */
[----:B------:R-:W-:Y:S01]  /*3720*/  LOP3.LUT R14, RZ, R84, RZ, 0x33, !PT ;  /* 0x00000054ff0e7212 */ /* 0x000fe200078e33ff */
[----:B------:R-:W3:Y:S01]  /*3730*/  LDS R42, [R5+0xbc00] ;  /* 0x00bc0000052a7984 */ /* 0x000ee20000000800 */
[----:B------:R-:W-:Y:S02]  /*3740*/  LOP3.LUT R246, RZ, R210, RZ, 0x33, !PT ;  /* 0x000000d2fff67212 */ /* 0x000fe400078e33ff */
[----:B------:R-:W-:Y:S02]  /*3750*/  LOP3.LUT P4, R245, R109, RZ, R14, 0xa0, !PT ;  /* 0x000000ff6df57212 */ /* 0x000fe4000788a00e */
[----:B------:R-:W-:Y:S02]  /*3760*/  FSEL R14, RZ, 1, P6 ;  /* 0x3f800000ff0e7808 */ /* 0x000fe40003000000 */
[----:B------:R-:W-:-:S02]  /*3770*/  SEL R228, RZ, 0x8000000, P0 ;  /* 0x08000000ffe47807 */ /* 0x000fc40000000000 */
[----:B------:R-:W-:Y:S01]  /*3780*/  LOP3.LUT P0, R246, R109, RZ, R246, 0xa0, !PT ;  /* 0x000000ff6df67212 */ /* 0x000fe2000780a0f6 */
[----:B------:R-:W-:Y:S01]  /*3790*/  FFMA.FTZ R13, R46, R14, R13 ;  /* 0x0000000e2e0d7223 */ /* 0x000fe2000001000d */
[----:B------:R-:W-:Y:S01]  /*37a0*/  FSEL R30, RZ, 1, P4 ;  /* 0x3f800000ff1e7808 */ /* 0x000fe20002000000 */
[----:B------:R-:W4:Y:S01]  /*37b0*/  LDS R46, [R5+0xc000] ;  /* 0x00c00000052e7984 */ /* 0x000f220000000800 */
[----:B------:R-:W-:Y:S02]  /*37c0*/  FSEL R14, RZ, 1, P0 ;  /* 0x3f800000ff0e7808 */ /* 0x000fe40000000000 */
[----:B------:R-:W-:Y:S01]  /*37d0*/  SEL R220, RZ, 0x10000000, P3 ;  /* 0x10000000ffdc7807 */ /* 0x000fe20001800000 */
[----:B------:R-:W-:Y:S01]  /*37e0*/  FFMA.FTZ R13, R84, R30, R13 ;  /* 0x0000001e540d7223 */ /* 0x000fe2000001000d */
[----:B0-----:R-:W-:Y:S01]  /*37f0*/  LOP3.LUT R248, RZ, R34, RZ, 0x33, !PT ;  /* 0x00000022fff87212 */ /* 0x001fe200078e33ff */
[----:B------:R-:W0:Y:S01]  /*3800*/  LDS R84, [R5+0xc400] ;  /* 0x00c4000005547984 */ /* 0x000e220000000800 */
[----:B------:R-:W-:Y:S01]  /*3810*/  SEL R214, RZ, 0x20000000, P1 ;  /* 0x20000000ffd67807 */ /* 0x000fe20000800000 */
[----:B------:R-:W-:Y:S01]  /*3820*/  FFMA.FTZ R13, R210, R14, R13 ;  /* 0x0000000ed20d7223 */ /* 0x000fe2000001000d */
[----:B------:R-:W-:-:S02]  /*3830*/  LOP3.LUT R14, RZ, R32, RZ, 0x33, !PT ;  /* 0x00000020ff0e7212 */ /* 0x000fc400078e33ff */
[C---:B------:R-:W-:Y:S02]  /*3840*/  LOP3.LUT P1, R248, R109.reuse, RZ, R248, 0xa0, !PT ;  /* 0x000000ff6df87212 */ /* 0x040fe4000782a0f8 */
[C---:B------:R-:W-:Y:S02]  /*3850*/  LOP3.LUT P3, R247, R109.reuse, RZ, R14, 0xa0, !PT ;  /* 0x000000ff6df77212 */ /* 0x040fe4000786a00e */
[----:B------:R-:W-:Y:S02]  /*3860*/  FSEL R30, RZ, 1, P1 ;  /* 0x3f800000ff1e7808 */ /* 0x000fe40000800000 */
[----:B------:R-:W-:Y:S02]  /*3870*/  FSEL R14, RZ, 1, P3 ;  /* 0x3f800000ff0e7808 */ /* 0x000fe40001800000 */
[----:B------:R-:W-:Y:S02]  /*3880*/  SEL R212, RZ, 0x40000000, P2 ;  /* 0x40000000ffd47807 */ /* 0x000fe40001000000 */
[----:B-1----:R-:W-:Y:S01]  /*3890*/  LOP3.LUT R250, RZ, R38, RZ, 0x33, !PT ;  /* 0x00000026fffa7212 */ /* 0x002fe200078e33ff */
[----:B------:R-:W-:Y:S01]  /*38a0*/  FFMA.FTZ R13, R32, R14, R13 ;  /* 0x0000000e200d7223 */ /* 0x000fe2000001000d */
[----:B------:R-:W-:Y:S01]  /*38b0*/  LOP3.LUT R14, RZ, R36, RZ, 0x33, !PT ;  /* 0x00000024ff0e7212 */ /* 0x000fe200078e33ff */
[----:B------:R-:W1:Y:S01]  /*38c0*/  LDS R32, [R5+0xc800] ;  /* 0x00c8000005207984 */ /* 0x000e620000000800 */
[----:B------:R-:W-:Y:S01]  /*38d0*/  SEL R210, RZ, 0x80000000, P6 ;  /* 0x80000000ffd27807 */ /* 0x000fe20003000000 */
[----:B------:R-:W-:Y:S01]  /*38e0*/  FFMA.FTZ R13, R34, R30, R13 ;  /* 0x0000001e220d7223 */ /* 0x000fe2000001000d */
[C---:B------:R-:W-:Y:S01]  /*38f0*/  LOP3.LUT P2, R249, R109.reuse, RZ, R14, 0xa0, !PT ;  /* 0x000000ff6df97212 */ /* 0x040fe2000784a00e */
[----:B------:R-:W1:Y:S01]  /*3900*/  LDS R34, [R5+0xcc00] ;  /* 0x00cc000005227984 */ /* 0x000e620000000800 */
[----:B------:R-:W-:-:S02]  /*3910*/  LOP3.LUT P6, R250, R109, RZ, R250, 0xa0, !PT ;  /* 0x000000ff6dfa7212 */ /* 0x000fc400078ca0fa */
[----:B------:R-:W-:Y:S02]  /*3920*/  FSEL R30, RZ, 1, P2 ;  /* 0x3f800000ff1e7808 */ /* 0x000fe40001000000 */
        /* <DEDUP_REMOVED lines=8> */
[C---:B---3--:R-:W-:Y:S01]  /*39b0*/  LOP3.LUT P0, RZ, R109.reuse, R42, RZ, 0x30, !PT ;  /* 0x0000002a6dff7212 */ /* 0x048fe200078030ff */
[----:B------:R-:W3:Y:S01]  /*39c0*/  LDS R38, [R5+0xd800] ;  /* 0x00d8000005267984 */ /* 0x000ee20000000800 */
[----:B------:R-:W-:Y:S01]  /*39d0*/  SEL R189, RZ, 0x4, P3 ;  /* 0x00000004ffbd7807 */ /* 0x000fe20001800000 */
[----:B------:R-:W-:Y:S01]  /*39e0*/  FFMA.FTZ R13, R40, R30, R13 ;  /* 0x0000001e280d7223 */ /* 0x000fe2000001000d */
[----:B----4-:R-:W-:Y:S01]  /*39f0*/  LOP3.LUT P3, RZ, R109, R46, RZ, 0x30, !PT ;  /* 0x0000002e6dff7212 */ /* 0x010fe200078630ff */
[----:B------:R-:W-:Y:S01]  /*3a00*/  IMAD.SHL.U32 R111, R111, 0x2, RZ ;  /* 0x000000026f6f7824 */ /* 0x000fe200078e00ff */
[----:B------:R-:W-:-:S02]  /*3a10*/  FSEL R30, RZ, 1, P0 ;  /* 0x3f800000ff1e7808 */ /* 0x000fc40000000000 */
[----:B------:R-:W-:Y:S02]  /*3a20*/  SEL R107, RZ, 0x8, P1 ;  /* 0x00000008ff6b7807 */ /* 0x000fe40000800000 */
[C---:B0-----:R-:W-:Y:S01]  /*3a30*/  LOP3.LUT P1, RZ, R109.reuse, R84, RZ, 0x30, !PT ;  /* 0x000000546dff7212 */ /* 0x041fe200078230ff */
[----:B------:R-:W-:Y:S01]  /*3a40*/  FFMA.FTZ R13, R42, R30, R13 ;  /* 0x0000001e2a0d7223 */ /* 0x000fe2000001000d */
[----:B------:R-:W-:Y:S02]  /*3a50*/  FSEL R31, RZ, 1, P3 ;  /* 0x3f800000ff1f7808 */ /* 0x000fe40001800000 */
[----:B------:R-:W-:Y:S02]  /*3a60*/  FSEL R30, RZ, 1, P1 ;  /* 0x3f800000ff1e7808 */ /* 0x000fe40000800000 */
[----:B------:R-:W-:Y:S01]  /*3a70*/  SEL R40, RZ, 0x10, P2 ;  /* 0x00000010ff287807 */ /* 0x000fe20001000000 */
[----:B------:R-:W-:Y:S01]  /*3a80*/  FFMA.FTZ R13, R46, R31, R13 ;  /* 0x0000001f2e0d7223 */ /* 0x000fe2000001000d */
[----:B------:R-:W-:Y:S01]  /*3a90*/  SEL R51, RZ, 0x20, P6 ;  /* 0x00000020ff337807 */ /* 0x000fe20003000000 */
[----:B------:R-:W0:Y:S01]  /*3aa0*/  LDS R46, [R5+0xe000] ;  /* 0x00e00000052e7984 */ /* 0x000e220000000800 */
[----:B------:R-:W-:Y:S01]  /*3ab0*/  SEL R43, RZ, 0x40, P4 ;  /* 0x00000040ff2b7807 */ /* 0x000fe20002000000 */
[----:B------:R-:W-:Y:S01]  /*3ac0*/  FFMA.FTZ R13, R84, R30, R13 ;  /* 0x0000001e540d7223 */ /* 0x000fe2000001000d */
[C---:B-1----:R-:W-:Y:S01]  /*3ad0*/  LOP3.LUT P2, RZ, R109.reuse, R32, RZ, 0x30, !PT ;  /* 0x000000206dff7212 */ /* 0x042fe200078430ff */
[----:B------:R-:W1:Y:S01]  /*3ae0*/  LDS R84, [R5+0xe400] ;  /* 0x00e4000005547984 */ /* 0x000e620000000800 */
[----:B------:R-:W-:-:S02]  /*3af0*/  LOP3.LUT P4, RZ, R109, R86, RZ, 0x30, !PT ;  /* 0x000000566dff7212 */ /* 0x000fc400078830ff */
[C---:B------:R-:W-:Y:S02]  /*3b00*/  LOP3.LUT P6, RZ, R109.reuse, R34, RZ, 0x30, !PT ;  /* 0x000000226dff7212 */ /* 0x040fe400078c30ff */
[----:B------:R-:W-:Y:S02]  /*3b10*/  FSEL R30, RZ, 1, P2 ;  /* 0x3f800000ff1e7808 */ /* 0x000fe40001000000 */
[----:B------:R-:W-:Y:S02]  /*3b20*/  FSEL R31, RZ, 1, P6 ;  /* 0x3f800000ff1f7808 */ /* 0x000fe40003000000 */
[----:B------:R-:W-:Y:S01]  /*3b30*/  SEL R42, RZ, 0x80, P0 ;  /* 0x00000080ff2a7807 */ /* 0x000fe20000000000 */
[----:B------:R-:W-:Y:S01]  /*3b40*/  FFMA.FTZ R13, R32, R30, R13 ;  /* 0x0000001e200d7223 */ /* 0x000fe2000001000d */
[----:B------:R-:W-:Y:S01]  /*3b50*/  FSEL R30, RZ, 1, P4 ;  /* 0x3f800000ff1e7808 */ /* 0x000fe20002000000 */
[----:B------:R-:W-:Y:S01]  /*3b60*/  LDS R32, [R5+0x10400] ;  /* 0x0104000005207984 */ /* 0x000fe20000000800 */
[C---:B--2---:R-:W-:Y:S01]  /*3b70*/  LOP3.LUT P0, RZ, R109.reuse, R36, RZ, 0x30, !PT ;  /* 0x000000246dff7212 */ /* 0x044fe200078030ff */
[----:B------:R-:W-:Y:S01]  /*3b80*/  FFMA.FTZ R13, R34, R31, R13 ;  /* 0x0000001f220d7223 */ /* 0x000fe2000001000d */
[----:B------:R-:W-:Y:S01]  /*3b90*/  SEL R183, RZ, 0x100, P3 ;  /* 0x00000100ffb77807 */ /* 0x000fe20001800000 */
[----:B------:R-:W-:Y:S01]  /*3ba0*/  LDS R34, [R5+0x11000] ;  /* 0x0110000005227984 */ /* 0x000fe20000000800 */
[----:B------:R-:W-:Y:S01]  /*3bb0*/  SEL R181, RZ, 0x200, P1 ;  /* 0x00000200ffb57807 */ /* 0x000fe20000800000 */
[----:B------:R-:W-:Y:S01]  /*3bc0*/  FFMA.FTZ R13, R86, R30, R13 ;  /* 0x0000001e560d7223 */ /* 0x000fe2000001000d */
[----:B---3--:R-:W-:Y:S01]  /*3bd0*/  LOP3.LUT P3, RZ, R109, R38, RZ, 0x30, !PT ;  /* 0x000000266dff7212 */ /* 0x008fe200078630ff */
[----:B------:R-:W2:Y:S01]  /*3be0*/  LDS R86, [R5+0xec00] ;  /* 0x00ec000005567984 */ /* 0x000ea20000000800 */
[----:B------:R-:W-:-:S02]  /*3bf0*/  FSEL R30, RZ, 1, P0 ;  /* 0x3f800000ff1e7808 */ /* 0x000fc40000000000 */
[C---:B------:R-:W-:Y:S02]  /*3c00*/  LOP3.LUT P1, RZ, R109.reuse, R226, RZ, 0x30, !PT ;  /* 0x000000e26dff7212 */ /* 0x040fe400078230ff */
[----:B------:R-:W-:Y:S01]  /*3c10*/  FSEL R31, RZ, 1, P3 ;  /* 0x3f800000ff1f7808 */ /* 0x000fe20001800000 */
[----:B------:R-:W-:Y:S01]  /*3c20*/  FFMA.FTZ R13, R36, R30, R13 ;  /* 0x0000001e240d7223 */ /* 0x000fe2000001000d */
[----:B------:R-:W-:Y:S01]  /*3c30*/  FSEL R30, RZ, 1, P1 ;  /* 0x3f800000ff1e7808 */ /* 0x000fe20000800000 */
[----:B------:R-:W-:Y:S01]  /*3c40*/  LDS R36, [R5+0x10c00] ;  /* 0x010c000005247984 */ /* 0x000fe20000000800 */
[----:B------:R-:W-:Y:S01]  /*3c50*/  SEL R179, RZ, 0x400, P2 ;  /* 0x00000400ffb37807 */ /* 0x000fe20001000000 */
[----:B------:R-:W-:Y:S01]  /*3c60*/  FFMA.FTZ R13, R38, R31, R13 ;  /* 0x0000001f260d7223 */ /* 0x000fe2000001000d */
[----:B------:R-:W-:Y:S01]  /*3c70*/  SEL R125, RZ, 0x800, P6 ;  /* 0x00000800ff7d7807 */ /* 0x000fe20003000000 */
[----:B------:R-:W-:Y:S01]  /*3c80*/  LDS R38, [R5+0x10800] ;  /* 0x0108000005267984 */ /* 0x000fe20000000800 */
[----:B------:R-:W-:Y:S01]  /*3c90*/  SEL R123, RZ, 0x1000, P4 ;  /* 0x00001000ff7b7807 */ /* 0x000fe20002000000 */
[----:B------:R-:W-:Y:S01]  /*3ca0*/  FFMA.FTZ R13, R226, R30, R13 ;  /* 0x0000001ee20d7223 */ /* 0x000fe2000001000d */
[C---:B------:R-:W-:Y:S01]  /*3cb0*/  LOP3.LUT P4, RZ, R109.reuse, R244, RZ, 0x30, !PT ;  /* 0x000000f46dff7212 */ /* 0x040fe200078830ff */
[----:B------:R-:W3:Y:S01]  /*3cc0*/  LDS R30, [R5+0x10000] ;  /* 0x01000000051e7984 */ /* 0x000ee20000000800 */
        /* <DEDUP_REMOVED lines=8> */
[----:B------:R-:W0:Y:S01]  /*3d50*/  LDS R46, [R5+0x11400] ;  /* 0x01140000052e7984 */ /* 0x000e220000000800 */
[----:B------:R-:W-:Y:S01]  /*3d60*/  LOP3.LUT P3, RZ, R109, R252, RZ, 0x30, !PT ;  /* 0x000000fc6dff7212 */ /* 0x000fe200078630ff */
[----:B------:R-:W-:Y:S01]  /*3d70*/  FFMA.FTZ R13, R84, R33, R13 ;  /* 0x00000021540d7223 */ /* 0x000fe2000001000d */
[----:B------:R-:W-:-:S02]  /*3d80*/  SEL R41, RZ, 0x8000, P1 ;  /* 0x00008000ff297807 */ /* 0x000fc40000800000 */
[C---:B------:R-:W-:Y:S01]  /*3d90*/  LOP3.LUT P1, RZ, R109.reuse, R35, RZ, 0x30, !PT ;  /* 0x000000236dff7212 */ /* 0x040fe200078230ff */
[----:B------:R-:W-:Y:S01]  /*3da0*/  FFMA.FTZ R13, R244, R31, R13 ;  /* 0x0000001ff40d7223 */ /* 0x000fe2000001000d */
[----:B------:R-:W-:Y:S02]  /*3db0*/  FSEL R33, RZ, 1, P3 ;  /* 0x3f800000ff217808 */ /* 0x000fe40001800000 */
[----:B------:R-:W-:Y:S02]  /*3dc0*/  FSEL R84, RZ, 1, P1 ;  /* 0x3f800000ff547808 */ /* 0x000fe40000800000 */
[----:B--2---:R-:W-:Y:S02]  /*3dd0*/  LOP3.LUT P0, RZ, R109, R86, RZ, 0x30, !PT ;  /* 0x000000566dff7212 */ /* 0x004fe400078030ff */
[----:B------:R-:W-:Y:S02]  /*3de0*/  SEL R226, RZ, 0x10000, P2 ;  /* 0x00010000ffe27807 */ /* 0x000fe40001000000 */
[----:B------:R-:W-:-:S02]  /*3df0*/  FSEL R31, RZ, 1, P0 ;  /* 0x3f800000ff1f7808 */ /* 0x000fc40000000000 */
[C---:B------:R-:W-:Y:S02]  /*3e00*/  LOP3.LUT P2, RZ, R109.reuse, R37, RZ, 0x30, !PT ;  /* 0x000000256dff7212 */ /* 0x040fe400078430ff */
[----:B------:R-:W-:Y:S01]  /*3e10*/  SEL R117, RZ, 0x20000, P6 ;  /* 0x00020000ff757807 */ /* 0x000fe20003000000 */
[----:B------:R-:W-:Y:S01]  /*3e20*/  FFMA.FTZ R13, R86, R31, R13 ;  /* 0x0000001f560d7223 */ /* 0x000fe2000001000d */
[C---:B------:R-:W-:Y:S01]  /*3e30*/  LOP3.LUT P6, RZ, R109.reuse, R39, RZ, 0x30, !PT ;  /* 0x000000276dff7212 */ /* 0x040fe200078c30ff */
[----:B------:R-:W1:Y:S01]  /*3e40*/  LDS R86, [R5+0x11800] ;  /* 0x0118000005567984 */ /* 0x000e620000000800 */
[----:B------:R-:W-:Y:S01]  /*3e50*/  FSEL R244, RZ, 1, P2 ;  /* 0x3f800000fff47808 */ /* 0x000fe20001000000 */
[----:B------:R-:W-:Y:S01]  /*3e60*/  FFMA.FTZ R13, R252, R33, R13 ;  /* 0x00000021fc0d7223 */ /* 0x000fe2000001000d */
[----:B------:R-:W-:Y:S01]  /*3e70*/  SEL R115, RZ, 0x40000, P4 ;  /* 0x00040000ff737807 */ /* 0x000fe20002000000 */
[----:B------:R-:W-:Y:S01]  /*3e80*/  LDS R31, [R5+0x12400] ;  /* 0x01240000051f7984 */ /* 0x000fe20000000800 */
[----:B---3--:R-:W-:Y:S01]  /*3e90*/  LOP3.LUT P4, RZ, R109, R30, RZ, 0x30, !PT ;  /* 0x0000001e6dff7212 */ /* 0x008fe200078830ff */
[----:B------:R-:W-:Y:S01]  /*3ea0*/  FFMA.FTZ R35, R35, R84, R13 ;  /* 0x0000005423237223 */ /* 0x000fe2000001000d */
[----:B------:R-:W-:Y:S01]  /*3eb0*/  FSEL R252, RZ, 1, P6 ;  /* 0x3f800000fffc7808 */ /* 0x000fe20003000000 */
[----:B------:R-:W2:Y:S01]  /*3ec0*/  LDS R84, [R5+0x11c00] ;  /* 0x011c000005547984 */ /* 0x000ea20000000800 */
[----:B------:R-:W-:Y:S01]  /*3ed0*/  SEL R87, RZ, 0x80000, P0 ;  /* 0x00080000ff577807 */ /* 0x000fe20000000000 */
[----:B------:R-:W-:Y:S01]  /*3ee0*/  FFMA.FTZ R35, R37, R244, R35 ;  /* 0x000000f425237223 */ /* 0x000fe20000010023 */
[----:B------:R-:W-:Y:S01]  /*3ef0*/  LOP3.LUT P0, RZ, R109, R32, RZ, 0x30, !PT ;  /* 0x000000206dff7212 */ /* 0x000fe200078030ff */
[----:B------:R-:W3:Y:S01]  /*3f00*/  LDS R13, [R5+0x12000] ;  /* 0x01200000050d7984 */ /* 0x000ee20000000800 */
[----:B------:R-:W-:Y:S01]  /*3f10*/  FSEL R33, RZ, 1, P4 ;  /* 0x3f800000ff217808 */ /* 0x000fe20002000000 */
[----:B------:R-:W-:Y:S01]  /*3f20*/  FFMA.FTZ R35, R39, R252, R35 ;  /* 0x000000fc27237223 */ /* 0x000fe20000010023 */
[----:B------:R-:W-:-:S02]  /*3f30*/  FSEL R37, RZ, 1, P0 ;  /* 0x3f800000ff257808 */ /* 0x000fc40000000000 */
[----:B------:R-:W-:Y:S01]  /*3f40*/  SEL R67, RZ, 0x100000, P3 ;  /* 0x00100000ff437807 */ /* 0x000fe20001800000 */
[----:B------:R-:W-:Y:S01]  /*3f50*/  FFMA.FTZ R33, R30, R33, R35 ;  /* 0x000000211e217223 */ /* 0x000fe20000010023 */
[C---:B------:R-:W-:Y:S01]  /*3f60*/  LOP3.LUT P3, RZ, R109.reuse, R38, RZ, 0x30, !PT ;  /* 0x000000266dff7212 */ /* 0x040fe200078630ff */
[----:B------:R-:W4:Y:S01]  /*3f70*/  LDS R30, [R5+0x12800] ;  /* 0x01280000051e7984 */ /* 0x000f220000000800 */
[----:B------:R-:W-:Y:S01]  /*3f80*/  SEL R49, RZ, 0x200000, P1 ;  /* 0x00200000ff317807 */ /* 0x000fe20000800000 */
[----:B------:R-:W-:Y:S01]  /*3f90*/  FFMA.FTZ R33, R32, R37, R33 ;  /* 0x0000002520217223 */ /* 0x000fe20000010021 */
[----:B------:R-:W-:Y:S02]  /*3fa0*/  LOP3.LUT P1, RZ, R109, R36, RZ, 0x30, !PT ;  /* 0x000000246dff7212 */ /* 0x000fe400078230ff */
[----:B------:R-:W-:Y:S02]  /*3fb0*/  FSEL R32, RZ, 1, P3 ;  /* 0x3f800000ff207808 */ /* 0x000fe40001800000 */
[----:B------:R-:W-:-:S02]  /*3fc0*/  SEL R55, RZ, 0x400000, P2 ;  /* 0x00400000ff377807 */ /* 0x000fc40001000000 */
[C---:B------:R-:W-:Y:S01]  /*3fd0*/  LOP3.LUT P2, RZ, R109.reuse, R34, RZ, 0x30, !PT ;  /* 0x000000226dff7212 */ /* 0x040fe200078430ff */
[----:B------:R-:W-:Y:S01]  /*3fe0*/  FFMA.FTZ R33, R38, R32, R33 ;  /* 0x0000002026217223 */ /* 0x000fe20000010021 */
[----:B------:R-:W-:Y:S01]  /*3ff0*/  FSEL R35, RZ, 1, P1 ;  /* 0x3f800000ff237808 */ /* 0x000fe20000800000 */
[----:B------:R-:W4:Y:S01]  /*4000*/  LDS R38, [R5+0x13800] ;  /* 0x0138000005267984 */ /* 0x000f220000000800 */
[----:B------:R-:W-:Y:S02]  /*4010*/  FSEL R32, RZ, 1, P2 ;  /* 0x3f800000ff207808 */ /* 0x000fe40001000000 */
[----:B------:R-:W-:Y:S01]  /*4020*/  SEL R53, RZ, 0x800000, P6 ;  /* 0x00800000ff357807 */ /* 0x000fe20003000000 */
[----:B------:R-:W-:Y:S01]  /*4030*/  FFMA.FTZ R33, R36, R35, R33 ;  /* 0x0000002324217223 */ /* 0x000fe20000010021 */
[C---:B0-----:R-:W-:Y:S02]  /*4040*/  LOP3.LUT P6, RZ, R109.reuse, R46, RZ, 0x30, !PT ;  /* 0x0000002e6dff7212 */ /* 0x041fe400078c30ff */
[----:B------:R-:W-:Y:S01]  /*4050*/  SEL R47, RZ, 0x1000000, P4 ;  /* 0x01000000ff2f7807 */ /* 0x000fe20002000000 */
[----:B------:R-:W-:Y:S01]  /*4060*/  FFMA.FTZ R33, R34, R32, R33 ;  /* 0x0000002022217223 */ /* 0x000fe20000010021 */
[----:B-1----:R-:W-:Y:S01]  /*4070*/  LOP3.LUT P4, RZ, R109, R86, RZ, 0x30, !PT ;  /* 0x000000566dff7212 */ /* 0x002fe200078830ff */
[----:B------:R-:W0:Y:S01]  /*4080*/  LDS R32, [R5+0x12c00] ;  /* 0x012c000005207984 */ /* 0x000e220000000800 */
[----:B------:R-:W-:-:S02]  /*4090*/  FSEL R34, RZ, 1, P6 ;  /* 0x3f800000ff227808 */ /* 0x000fc40003000000 */
[----:B------:R-:W-:Y:S02]  /*40a0*/  SEL R243, RZ, 0x2000000, P0 ;  /* 0x02000000fff37807 */ /* 0x000fe40000000000 */
[----:B------:R-:W-:Y:S01]  /*40b0*/  FSEL R35, RZ, 1, P4 ;  /* 0x3f800000ff237808 */ /* 0x000fe20002000000 */
[----:B------:R-:W-:Y:S01]  /*40c0*/  FFMA.FTZ R33, R46, R34, R33 ;  /* 0x000000222e217223 */ /* 0x000fe20000010021 */
[----:B--2---:R-:W-:Y:S02]  /*40d0*/  LOP3.LUT P0, RZ, R109, R84, RZ, 0x30, !PT ;  /* 0x000000546dff7212 */ /* 0x004fe400078030ff */
[----:B------:R-:W-:Y:S01]  /*40e0*/  SEL R244, RZ, 0x4000000, P3 ;  /* 0x04000000fff47807 */ /* 0x000fe20001800000 */
[----:B------:R-:W-:Y:S01]  /*40f0*/  FFMA.FTZ R33, R86, R35, R33 ;  /* 0x0000002356217223 */ /* 0x000fe20000010021 */
[----:B---3--:R-:W-:Y:S02]  /*4100*/  LOP3.LUT R36, RZ, R13, RZ, 0x33, !PT ;  /* 0x0000000dff247212 */ /* 0x008fe400078e33ff */
[----:B------:R-:W-:-:S02]  /*4110*/  FSEL R34, RZ, 1, P0 ;  /* 0x3f800000ff227808 */ /* 0x000fc40000000000 */
[C---:B------:R-:W-:Y:S02]  /*4120*/  LOP3.LUT P3, R35, R109.reuse, RZ, R36, 0xa0, !PT ;  /* 0x000000ff6d237212 */ /* 0x040fe4000786a024 */
[----:B------:R-:W-:Y:S01]  /*4130*/  LOP3.LUT R36, RZ, R31, RZ, 0x33, !PT ;  /* 0x0000001fff247212 */ /* 0x000fe200078e33ff */
[----:B------:R-:W-:Y:S01]  /*4140*/  FFMA.FTZ R34, R84, R34, R33 ;  /* 0x0000002254227223 */ /* 0x000fe20000010021 */
[----:B------:R-:W-:Y:S01]  /*4150*/  FSEL R33, RZ, 1, P3 ;  /* 0x3f800000ff217808 */ /* 0x000fe20001800000 */
[----:B------:R-:W-:Y:S01]  /*4160*/  STL [R1+0xc], R35 ;  /* 0x00000c2301007387 */ /* 0x000fe20000100800 */
[----:B------:R-:W-:Y:S02]  /*4170*/  SEL R37, RZ, 0x8000000, P1 ;  /* 0x08000000ff257807 */ /* 0x000fe40000800000 */
[----:B------:R-:W-:Y:S01]  /*4180*/  LOP3.LUT P1, R36, R109, RZ, R36, 0xa0, !PT ;  /* 0x000000ff6d247212 */ /* 0x000fe2000782a024 */
[----:B------:R-:W-:Y:S01]  /*4190*/  FFMA.FTZ R34, R13, R33, R34 ;  /* 0x000000210d227223 */ /* 0x000fe20000010022 */
[----:B------:R-:W1:Y:S01]  /*41a0*/  LDS R35, [R5+0x13000] ;  /* 0x0130000005237984 */ /* 0x000e620000000800 */
[----:B------:R-:W-:-:S02]  /*41b0*/  SEL R39, RZ, 0x20000000, P6 ;  /* 0x20000000ff277807 */ /* 0x000fc40003000000 */
[----:B------:R-:W-:Y:S01]  /*41c0*/  FSEL R13, RZ, 1, P1 ;  /* 0x3f800000ff0d7808 */ /* 0x000fe20000800000 */
[----:B------:R4:W-:Y:S01]  /*41d0*/  STL [R1+0x8], R36 ;  /* 0x0000082401007387 */ /* 0x0009e20000100800 */
[----:B------:R-:W-:Y:S02]  /*41e0*/  SEL R46, RZ, 0x1, P3 ;  /* 0x00000001ff2e7807 */ /* 0x000fe40001800000 */
[----:B------:R-:W-:Y:S01]  /*41f0*/  SEL R84, RZ, 0xffffffff, P1 ;  /* 0xffffffffff547807 */ /* 0x000fe20000800000 */
[----:B------:R-:W-:Y:S01]  /*4200*/  FFMA.FTZ R31, R31, R13, R34 ;  /* 0x0000000d1f1f7223 */ /* 0x000fe20000010022 */
[----:B------:R-:W-:Y:S02]  /*4210*/  SEL R13, RZ, 0x10000000, P2 ;  /* 0x10000000ff0d7807 */ /* 0x000fe40001000000 */
[----:B------:R-:W-:Y:S01]  /*4220*/  LOP3.LUT R27, R27, 0x2, R29, 0xe2, !PT ;  /* 0x000000021b1b7812 */ /* 0x000fe200078ee21d */
[----:B------:R-:W-:Y:S01]  /*4230*/  IMAD.SHL.U32 R84, R84, 0x2, RZ ;  /* 0x0000000254547824 */ /* 0x000fe200078e00ff */
[----:B------:R-:W-:-:S02]  /*4240*/  LOP3.LUT R25, R26, 0x2, R25, 0xe2, !PT ;  /* 0x000000021a197812 */ /* 0x000fc400078ee219 */
[----:B----4-:R-:W-:Y:S02]  /*4250*/  LOP3.LUT R36, RZ, R30, RZ, 0x33, !PT ;  /* 0x0000001eff247212 */ /* 0x010fe400078e33ff */
[----:B------:R-:W-:Y:S02]  /*4260*/  LOP3.LUT R17, R17, R28, R27, 0xfe, !PT ;  /* 0x0000001c11117212 */ /* 0x000fe400078efe1b */
[----:B------:R-:W-:Y:S02]  /*4270*/  LOP3.LUT P2, R34, R109, RZ, R36, 0xa0, !PT ;  /* 0x000000ff6d227212 */ /* 0x000fe4000784a024 */
[----:B------:R-:W2:Y:S01]  /*4280*/  LDS R36, [R5+0x13c00] ;  /* 0x013c000005247984 */ /* 0x000ea20000000800 */
[----:B------:R-:W-:Y:S02]  /*4290*/  LOP3.LUT R113, R24, R113, R25, 0xfe, !PT ;  /* 0x0000007118717212 */ /* 0x000fe400078efe19 */
[----:B------:R-:W-:Y:S01]  /*42a0*/  FSEL R33, RZ, 1, P2 ;  /* 0x3f800000ff217808 */ /* 0x000fe20001000000 */
[----:B------:R-:W-:Y:S01]  /*42b0*/  STL [R1+0x4], R34 ;  /* 0x0000042201007387 */ /* 0x000fe20000100800 */
[----:B------:R-:W-:-:S02]  /*42c0*/  SEL R86, RZ, 0x4, P2 ;  /* 0x00000004ff567807 */ /* 0x000fc40001000000 */
[----:B------:R-:W-:Y:S01]  /*42d0*/  LOP3.LUT P2, RZ, R109, R38, RZ, 0x30, !PT ;  /* 0x000000266dff7212 */ /* 0x000fe200078430ff */
[----:B------:R-:W3:Y:S01]  /*42e0*/  LDS R34, [R5+0x13400] ;  /* 0x0134000005227984 */ /* 0x000ee20000000800 */
[----:B------:R-:W-:Y:S01]  /*42f0*/  FFMA.FTZ R31, R30, R33, R31 ;  /* 0x000000211e1f7223 */ /* 0x000fe2000001001f */
[----:B0-----:R-:W-:Y:S02]  /*4300*/  LOP3.LUT R30, RZ, R32, RZ, 0x33, !PT ;  /* 0x00000020ff1e7212 */ /* 0x001fe400078e33ff */
[----:B------:R-:W-:Y:S02]  /*4310*/  LOP3.LUT R21, R23, 0x2, R21, 0xe2, !PT ;  /* 0x0000000217157812 */ /* 0x000fe400078ee215 */
[----:B------:R-:W-:Y:S02]  /*4320*/  LOP3.LUT P6, R33, R109, RZ, R30, 0xa0, !PT ;  /* 0x000000ff6d217212 */ /* 0x000fe400078ca01e */
[----:B------:R-:W-:Y:S02]  /*4330*/  LOP3.LUT R46, R84, 0x2, R46, 0xe2, !PT ;  /* 0x00000002542e7812 */ /* 0x000fe400078ee22e */
[----:B------:R-:W-:Y:S01]  /*4340*/  FSEL R30, RZ, 1, P6 ;  /* 0x3f800000ff1e7808 */ /* 0x000fe20003000000 */
[----:B------:R0:W-:Y:S01]  /*4350*/  STL [R1], R33 ;  /* 0x0000002101007387 */ /* 0x0001e20000100800 */
[----:B-1----:R-:W-:-:S02]  /*4360*/  LOP3.LUT R252, RZ, R35, RZ, 0x33, !PT ;  /* 0x00000023fffc7212 */ /* 0x002fc400078e33ff */
[----:B------:R-:W-:Y:S01]  /*4370*/  SEL R185, RZ, 0x8, P6 ;  /* 0x00000008ffb97807 */ /* 0x000fe20003000000 */
[----:B------:R-:W-:Y:S01]  /*4380*/  FFMA.FTZ R30, R32, R30, R31 ;  /* 0x0000001e201e7223 */ /* 0x000fe2000001001f */
[----:B------:R-:W-:Y:S01]  /*4390*/  LOP3.LUT P3, R252, R109, RZ, R252, 0xa0, !PT ;  /* 0x000000ff6dfc7212 */ /* 0x000fe2000786a0fc */
[----:B------:R-:W4:Y:S01]  /*43a0*/  LDL R84, [R1+0x10] ;  /* 0x0000100001547983 */ /* 0x000f220000100800 */
[----:B------:R-:W-:Y:S02]  /*43b0*/  LOP3.LUT R105, R105, R20, R17, 0xfe, !PT ;  /* 0x0000001469697212 */ /* 0x000fe400078efe11 */
[----:B------:R-:W-:Y:S02]  /*43c0*/  FSEL R31, RZ, 1, P3 ;  /* 0x3f800000ff1f7808 */ /* 0x000fe40001800000 */
[----:B0-----:R-:W-:Y:S02]  /*43d0*/  FSEL R33, RZ, 1, P2 ;  /* 0x3f800000ff217808 */ /* 0x001fe40001000000 */
[----:B------:R-:W-:Y:S01]  /*43e0*/  LOP3.LUT R113, R18, R15, R113, 0xfe, !PT ;  /* 0x0000000f12717212 */ /* 0x000fe200078efe71 */
[----:B------:R-:W-:Y:S01]  /*43f0*/  FFMA.FTZ R31, R35, R31, R30 ;  /* 0x0000001f231f7223 */ /* 0x000fe2000001001e */
[----:B------:R-:W-:Y:S01]  /*4400*/  LOP3.LUT R57, R57, R105, RZ, 0xfc, !PT ;  /* 0x0000006939397212 */ /* 0x000fe200078efcff */
[----:B------:R-:W0:Y:S01]  /*4410*/  LDS R30, [R5+0x14000] ;  /* 0x01400000051e7984 */ /* 0x000e220000000800 */
[----:B------:R-:W-:-:S02]  /*4420*/  LOP3.LUT R127, R127, R113, RZ, 0xfc, !PT ;  /* 0x000000717f7f7212 */ /* 0x000fc400078efcff */
[----:B------:R-:W-:Y:S02]  /*4430*/  LOP3.LUT R59, R59, R57, RZ, 0xfc, !PT ;  /* 0x000000393b3b7212 */ /* 0x000fe400078efcff */
[----:B--2---:R-:W-:Y:S02]  /*4440*/  LOP3.LUT P6, RZ, R109, R36, RZ, 0x30, !PT ;  /* 0x000000246dff7212 */ /* 0x004fe400078c30ff */
[----:B------:R-:W-:Y:S02]  /*4450*/  LOP3.LUT R129, R129, R127, RZ, 0xfc, !PT ;  /* 0x0000007f81817212 */ /* 0x000fe400078efcff */
[----:B------:R-:W-:Y:S02]  /*4460*/  LOP3.LUT R61, R61, R59, RZ, 0xfc, !PT ;  /* 0x0000003b3d3d7212 */ /* 0x000fe400078efcff */
[----:B------:R-:W-:Y:S02]  /*4470*/  LOP3.LUT R131, R131, R129, RZ, 0xfc, !PT ;  /* 0x0000008183837212 */ /* 0x000fe400078efcff */
[----:B---3--:R-:W-:-:S02]  /*4480*/  LOP3.LUT R32, RZ, R34, RZ, 0x33, !PT ;  /* 0x00000022ff207212 */ /* 0x008fc400078e33ff */
[----:B------:R-:W-:Y:S02]  /*4490*/  LOP3.LUT R63, R63, R61, RZ, 0xfc, !PT ;  /* 0x0000003d3f3f7212 */ /* 0x000fe400078efcff */
[----:B------:R-:W-:Y:S02]  /*44a0*/  LOP3.LUT P1, R251, R109, RZ, R32, 0xa0, !PT ;  /* 0x000000ff6dfb7212 */ /* 0x000fe4000782a020 */
[----:B------:R-:W-:Y:S02]  /*44b0*/  LOP3.LUT R133, R133, R131, RZ, 0xfc, !PT ;  /* 0x0000008385857212 */ /* 0x000fe400078efcff */
[----:B------:R-:W-:Y:S02]  /*44c0*/  FSEL R32, RZ, 1, P1 ;  /* 0x3f800000ff207808 */ /* 0x000fe40000800000 */
[----:B------:R-:W-:Y:S02]  /*44d0*/  SEL R85, RZ, 0x20, P1 ;  /* 0x00000020ff557807 */ /* 0x000fe40000800000 */
[----:B------:R-:W-:Y:S01]  /*44e0*/  LOP3.LUT R65, R65, R63, RZ, 0xfc, !PT ;  /* 0x0000003f41417212 */ /* 0x000fe200078efcff */
[----:B------:R-:W-:Y:S01]  /*44f0*/  FFMA.FTZ R31, R34, R32, R31 ;  /* 0x00000020221f7223 */ /* 0x000fe2000001001f */
[----:B------:R-:W-:Y:S01]  /*4500*/  LOP3.LUT R135, R135, R133, RZ, 0xfc, !PT ;  /* 0x0000008587877212 */ /* 0x000fe200078efcff */
[----:B------:R-:W1:Y:S01]  /*4510*/  LDS R32, [R5+0x14400] ;  /* 0x0144000005207984 */ /* 0x000e620000000800 */
[----:B------:R-:W-:Y:S01]  /*4520*/  LOP3.LUT R69, R69, R65, RZ, 0xfc, !PT ;  /* 0x0000004145457212 */ /* 0x000fe200078efcff */
[----:B------:R-:W-:Y:S01]  /*4530*/  FFMA.FTZ R31, R38, R33, R31 ;  /* 0x00000021261f7223 */ /* 0x000fe2000001001f */
[----:B------:R-:W-:Y:S01]  /*4540*/  FSEL R33, RZ, 1, P6 ;  /* 0x3f800000ff217808 */ /* 0x000fe20003000000 */
[----:B------:R-:W2:Y:S01]  /*4550*/  LDS R34, [R5+0x14800] ;  /* 0x0148000005227984 */ /* 0x000ea20000000800 */
[----:B------:R-:W-:-:S02]  /*4560*/  SEL R38, RZ, 0x10, P3 ;  /* 0x00000010ff267807 */ /* 0x000fc40001800000 */
[----:B------:R-:W-:Y:S01]  /*4570*/  LOP3.LUT R137, R137, R135, RZ, 0xfc, !PT ;  /* 0x0000008789897212 */ /* 0x000fe200078efcff */
[----:B------:R-:W-:Y:S01]  /*4580*/  FFMA.FTZ R33, R36, R33, R31 ;  /* 0x0000002124217223 */ /* 0x000fe2000001001f */
[----:B------:R-:W-:Y:S01]  /*4590*/  SEL R36, RZ, 0x40, P2 ;  /* 0x00000040ff247807 */ /* 0x000fe20001000000 */
[----:B------:R-:W3:Y:S01]  /*45a0*/  LDS R31, [R5+0x14c00] ;  /* 0x014c0000051f7984 */ /* 0x000ee20000000800 */
[----:B------:R-:W-:Y:S02]  /*45b0*/  LOP3.LUT R71, R71, R69, RZ, 0xfc, !PT ;  /* 0x0000004547477212 */ /* 0x000fe400078efcff */
[----:B0-----:R-:W-:Y:S02]  /*45c0*/  LOP3.LUT P3, RZ, R109, R30, RZ, 0x30, !PT ;  /* 0x0000001e6dff7212 */ /* 0x001fe400078630ff */
[----:B------:R-:W-:Y:S02]  /*45d0*/  LOP3.LUT R139, R139, R137, RZ, 0xfc, !PT ;  /* 0x000000898b8b7212 */ /* 0x000fe400078efcff */
[----:B------:R-:W-:-:S02]  /*45e0*/  FSEL R35, RZ, 1, P3 ;  /* 0x3f800000ff237808 */ /* 0x000fc40001800000 */
[----:B------:R-:W-:Y:S02]  /*45f0*/  LOP3.LUT R73, R73, R71, RZ, 0xfc, !PT ;  /* 0x0000004749497212 */ /* 0x000fe400078efcff */
[----:B------:R-:W-:Y:S01]  /*4600*/  LOP3.LUT R141, R141, R139, RZ, 0xfc, !PT ;  /* 0x0000008b8d8d7212 */ /* 0x000fe200078efcff */
[----:B------:R-:W-:Y:S01]  /*4610*/  FFMA.FTZ R33, R30, R35, R33 ;  /* 0x000000231e217223 */ /* 0x000fe20000010021 */
[----:B------:R-:W-:Y:S01]  /*4620*/  LOP3.LUT R75, R75, R73, RZ, 0xfc, !PT ;  /* 0x000000494b4b7212 */ /* 0x000fe200078efcff */
[----:B------:R-:W0:Y:S01]  /*4630*/  LDS R30, [R5+0x15000] ;  /* 0x01500000051e7984 */ /* 0x000e220000000800 */
        /* <DEDUP_REMOVED lines=8> */
[----:B-1----:R-:W-:-:S02]  /*46c0*/  LOP3.LUT P1, RZ, R109, R32, RZ, 0x30, !PT ;  /* 0x000000206dff7212 */ /* 0x002fc400078230ff */
[----:B------:R-:W-:Y:S02]  /*46d0*/  LOP3.LUT R151, R151, R149, RZ, 0xfc, !PT ;  /* 0x0000009597977212 */ /* 0x000fe400078efcff */
[----:B------:R-:W-:Y:S02]  /*46e0*/  FSEL R35, RZ, 1, P1 ;  /* 0x3f800000ff237808 */ /* 0x000fe40000800000 */
[----:B--2---:R-:W-:Y:S02]  /*46f0*/  LOP3.LUT P2, RZ, R109, R34, RZ, 0x30, !PT ;  /* 0x000000226dff7212 */ /* 0x004fe400078430ff */
[----:B------:R-:W-:Y:S01]  /*4700*/  LOP3.LUT R89, R89, R83, RZ, 0xfc, !PT ;  /* 0x0000005359597212 */ /* 0x000fe200078efcff */
[----:B------:R-:W-:Y:S01]  /*4710*/  FFMA.FTZ R33, R32, R35, R33 ;  /* 0x0000002320217223 */ /* 0x000fe20000010021 */
[----:B------:R-:W-:Y:S01]  /*4720*/  FSEL R35, RZ, 1, P2 ;  /* 0x3f800000ff237808 */ /* 0x000fe20001000000 */
[----:B------:R-:W1:Y:S01]  /*4730*/  LDS R32, [R5+0x15400] ;  /* 0x0154000005207984 */ /* 0x000e620000000800 */
[----:B------:R-:W-:-:S02]  /*4740*/  LOP3.LUT R153, R153, R151, RZ, 0xfc, !PT ;  /* 0x0000009799997212 */ /* 0x000fc400078efcff */
[----:B------:R-:W-:Y:S01]  /*4750*/  LOP3.LUT R91, R91, R89, RZ, 0xfc, !PT ;  /* 0x000000595b5b7212 */ /* 0x000fe200078efcff */
[----:B------:R-:W-:Y:S01]  /*4760*/  FFMA.FTZ R34, R34, R35, R33 ;  /* 0x0000002322227223 */ /* 0x000fe20000010021 */
[----:B------:R-:W-:Y:S02]  /*4770*/  SEL R35, RZ, 0x80, P6 ;  /* 0x00000080ff237807 */ /* 0x000fe40003000000 */
[----:B---3--:R-:W-:Y:S02]  /*4780*/  LOP3.LUT P6, RZ, R109, R31, RZ, 0x30, !PT ;  /* 0x0000001f6dff7212 */ /* 0x008fe400078c30ff */
[----:B------:R-:W-:Y:S02]  /*4790*/  LOP3.LUT R155, R155, R153, RZ, 0xfc, !PT ;  /* 0x000000999b9b7212 */ /* 0x000fe400078efcff */
[----:B------:R-:W-:Y:S02]  /*47a0*/  FSEL R33, RZ, 1, P6 ;  /* 0x3f800000ff217808 */ /* 0x000fe40003000000 */
[----:B------:R-:W-:-:S02]  /*47b0*/  LOP3.LUT R93, R93, R91, RZ, 0xfc, !PT ;  /* 0x0000005b5d5d7212 */ /* 0x000fc400078efcff */
[----:B------:R-:W-:Y:S01]  /*47c0*/  LOP3.LUT R157, R157, R155, RZ, 0xfc, !PT ;  /* 0x0000009b9d9d7212 */ /* 0x000fe200078efcff */
[----:B------:R-:W-:Y:S01]  /*47d0*/  FFMA.FTZ R33, R31, R33, R34 ;  /* 0x000000211f217223 */ /* 0x000fe20000010022 */
[----:B------:R-:W-:Y:S02]  /*47e0*/  SEL R34, RZ, 0x100, P3 ;  /* 0x00000100ff227807 */ /* 0x000fe40001800000 */
[----:B0-----:R-:W-:Y:S02]  /*47f0*/  LOP3.LUT P3, RZ, R109, R30, RZ, 0x30, !PT ;  /* 0x0000001e6dff7212 */ /* 0x001fe400078630ff */
[----:B------:R-:W-:Y:S02]  /*4800*/  LOP3.LUT R95, R95, R93, RZ, 0xfc, !PT ;  /* 0x0000005d5f5f7212 */ /* 0x000fe400078efcff */
[----:B------:R-:W-:Y:S02]  /*4810*/  FSEL R31, RZ, 1, P3 ;  /* 0x3f800000ff1f7808 */ /* 0x000fe40001800000 */
[----:B------:R-:W-:-:S02]  /*4820*/  LOP3.LUT R111, R111, 0x2, R14, 0xe2, !PT ;  /* 0x000000026f6f7812 */ /* 0x000fc400078ee20e */
[----:B------:R-:W-:Y:S01]  /*4830*/  LOP3.LUT R159, R159, R157, RZ, 0xfc, !PT ;  /* 0x0000009d9f9f7212 */ /* 0x000fe200078efcff */
[----:B------:R-:W-:Y:S01]  /*4840*/  FFMA.FTZ R31, R30, R31, R33 ;  /* 0x0000001f1e1f7223 */ /* 0x000fe20000010021 */
[----:B------:R-:W-:Y:S02]  /*4850*/  SEL R33, RZ, 0x200, P1 ;  /* 0x00000200ff217807 */ /* 0x000fe40000800000 */
        /* <DEDUP_REMOVED lines=11> */
[----:B------:R-:W-:-:S02]  /*4910*/  SEL R32, RZ, 0x400, P2 ;  /* 0x00000400ff207807 */ /* 0x000fc40001000000 */
[----:B------:R-:W-:Y:S02]  /*4920*/  LOP3.LUT P2, RZ, R109, R171, RZ, 0x30, !PT ;  /* 0x000000ab6dff7212 */ /* 0x000fe400078430ff */
[----:B------:R-:W-:Y:S02]  /*4930*/  LOP3.LUT R169, R169, R167, RZ, 0xfc, !PT ;  /* 0x000000a7a9a97212 */ /* 0x000fe400078efcff */
[----:B------:R-:W-:Y:S02]  /*4940*/  FSEL R31, RZ, 1, P2 ;  /* 0x3f800000ff1f7808 */ /* 0x000fe40001000000 */
[----:B------:R-:W-:Y:S02]  /*4950*/  SEL R28, RZ, 0x4000, P2 ;  /* 0x00004000ff1c7807 */ /* 0x000fe40001000000 */
[----:B------:R-:W-:Y:S01]  /*4960*/  LOP3.LUT R189, R107, R189, R111, 0xfe, !PT ;  /* 0x000000bd6bbd7212 */ /* 0x000fe200078efe6f */
[----:B------:R-:W-:Y:S01]  /*4970*/  FFMA.FTZ R30, R171, R31, R30 ;  /* 0x0000001fab1e7223 */ /* 0x000fe2000001001e */
[----:B------:R-:W-:-:S02]  /*4980*/  SEL R31, RZ, 0x800, P6 ;  /* 0x00000800ff1f7807 */ /* 0x000fc40003000000 */
[----:B------:R-:W-:-:S04]  /*4990*/  LOP3.LUT P6, RZ, R109, R173, RZ, 0x30, !PT ;  /* 0x000000ad6dff7212 */ /* 0x000fc800078c30ff */
[----:B------:R-:W-:-:S05]  /*49a0*/  FSEL R171, RZ, 1, P6 ;  /* 0x3f800000ffab7808 */ /* 0x000fca0003000000 */
[----:B------:R-:W-:Y:S01]  /*49b0*/  FFMA.FTZ R171, R173, R171, R30 ;  /* 0x000000abadab7223 */ /* 0x000fe2000001001e */
[----:B------:R-:W-:Y:S02]  /*49c0*/  SEL R30, RZ, 0x1000, P3 ;  /* 0x00001000ff1e7807 */ /* 0x000fe40001800000 */
[----:B------:R-:W-:-:S04]  /*49d0*/  LOP3.LUT P3, RZ, R109, R175, RZ, 0x30, !PT ;  /* 0x000000af6dff7212 */ /* 0x000fc800078630ff */
[----:B------:R-:W-:Y:S02]  /*49e0*/  FSEL R173, RZ, 1, P3 ;  /* 0x3f800000ffad7808 */ /* 0x000fe40001800000 */
[----:B------:R-:W-:-:S03]  /*49f0*/  SEL R26, RZ, 0x10000, P3 ;  /* 0x00010000ff1a7807 */ /* 0x000fc60001800000 */
[----:B------:R-:W-:Y:S02]  /*4a00*/  FFMA.FTZ R171, R175, R173, R171 ;  /* 0x000000adafab7223 */ /* 0x000fe400000100ab */
[----:B------:R-:W0:Y:S02]  /*4a10*/  LDS R173, [R5+0x16400] ;  /* 0x0164000005ad7984 */ /* 0x000e240000000800 */
[----:B0-----:R-:W-:-:S04]  /*4a20*/  LOP3.LUT P1, RZ, R109, R173, RZ, 0x30, !PT ;  /* 0x000000ad6dff7212 */ /* 0x001fc800078230ff */
[----:B------:R-:W-:Y:S02]  /*4a30*/  FSEL R175, RZ, 1, P1 ;  /* 0x3f800000ffaf7808 */ /* 0x000fe40000800000 */
[----:B------:R-:W-:-:S03]  /*4a40*/  SEL R25, RZ, 0x20000, P1 ;  /* 0x00020000ff197807 */ /* 0x000fc60000800000 */
[----:B------:R-:W-:Y:S02]  /*4a50*/  FFMA.FTZ R175, R173, R175, R171 ;  /* 0x000000afadaf7223 */ /* 0x000fe400000100ab */
[----:B------:R-:W0:Y:S04]  /*4a60*/  LDS R173, [R5+0x16800] ;  /* 0x0168000005ad7984 */ /* 0x000e280000000800 */
[----:B------:R-:W1:Y:S01]  /*4a70*/  LDS R171, [R5+0x16c00] ;  /* 0x016c000005ab7984 */ /* 0x000e620000000800 */
[----:B0-----:R-:W-:-:S04]  /*4a80*/  LOP3.LUT P2, RZ, R109, R173, RZ, 0x30, !PT ;  /* 0x000000ad6dff7212 */ /* 0x001fc800078430ff */
[----:B------:R-:W-:-:S05]  /*4a90*/  FSEL R27, RZ, 1, P2 ;  /* 0x3f800000ff1b7808 */ /* 0x000fca0001000000 */
[----:B------:R-:W-:Y:S01]  /*4aa0*/  FFMA.FTZ R175, R173, R27, R175 ;  /* 0x0000001badaf7223 */ /* 0x000fe200000100af */
[----:B------:R-:W-:Y:S02]  /*4ab0*/  SEL R27, RZ, 0x8000, P6 ;  /* 0x00008000ff1b7807 */ /* 0x000fe40003000000 */
[----:B-1----:R-:W-:-:S04]  /*4ac0*/  LOP3.LUT P6, RZ, R109, R171, RZ, 0x30, !PT ;  /* 0x000000ab6dff7212 */ /* 0x002fc800078c30ff */
[----:B------:R-:W-:Y:S02]  /*4ad0*/  FSEL R173, RZ, 1, P6 ;  /* 0x3f800000ffad7808 */ /* 0x000fe40003000000 */
[----:B------:R-:W-:-:S03]  /*4ae0*/  SEL R23, RZ, 0x80000, P6 ;  /* 0x00080000ff177807 */ /* 0x000fc60003000000 */
[----:B------:R-:W-:Y:S02]  /*4af0*/  FFMA.FTZ R173, R171, R173, R175 ;  /* 0x000000adabad7223 */ /* 0x000fe400000100af */
[----:B------:R-:W0:Y:S02]  /*4b00*/  LDS R171, [R5+0x17000] ;  /* 0x0170000005ab7984 */ /* 0x000e240000000800 */
[----:B0-----:R-:W-:-:S04]  /*4b10*/  LOP3.LUT P3, RZ, R109, R171, RZ, 0x30, !PT ;  /* 0x000000ab6dff7212 */ /* 0x001fc800078630ff */
[----:B------:R-:W-:-:S05]  /*4b20*/  FSEL R175, RZ, 1, P3 ;  /* 0x3f800000ffaf7808 */ /* 0x000fca0001800000 */
        /* <DEDUP_REMOVED lines=14> */
[----:B------:R-:W-:Y:S01]  /*4c10*/  FFMA.FTZ R175, R171, R175, R173 ;  /* 0x000000afabaf7223 */ /* 0x000fe200000100ad */
[----:B------:R-:W-:Y:S01]  /*4c20*/  LOP3.LUT R171, R22, R19, R21, 0xfe, !PT ;  /* 0x0000001316ab7212 */ /* 0x000fe200078efe15 */
[----:B------:R-:W0:Y:S01]  /*4c30*/  LDS R173, [R5+0x18400] ;  /* 0x0184000005ad7984 */ /* 0x000e220000000800 */
[----:B------:R-:W-:Y:S02]  /*4c40*/  SEL R22, RZ, 0x100000, P3 ;  /* 0x00100000ff167807 */ /* 0x000fe40001800000 */
[----:B------:R-:W-:Y:S02]  /*4c50*/  LOP3.LUT P3, RZ, R109, R177, RZ, 0x30, !PT ;  /* 0x000000b16dff7212 */ /* 0x000fe400078630ff */
[----:B------:R-:W-:Y:S02]  /*4c60*/  SEL R21, RZ, 0x200000, P1 ;  /* 0x00200000ff157807 */ /* 0x000fe40000800000 */
[----:B------:R-:W-:Y:S02]  /*4c70*/  FSEL R19, RZ, 1, P3 ;  /* 0x3f800000ff137808 */ /* 0x000fe40001800000 */
[----:B------:R-:W-:-:S02]  /*4c80*/  SEL R18, RZ, 0x1000000, P3 ;  /* 0x01000000ff127807 */ /* 0x000fc40001800000 */
[----:B------:R-:W-:Y:S01]  /*4c90*/  LOP3.LUT R103, R16, R103, R171, 0xfe, !PT ;  /* 0x0000006710677212 */ /* 0x000fe200078efeab */
[----:B------:R-:W-:-:S03]  /*4ca0*/  FFMA.FTZ R19, R177, R19, R175 ;  /* 0x00000013b1137223 */ /* 0x000fc600000100af */
[----:B------:R-:W-:Y:S02]  /*4cb0*/  LOP3.LUT R191, R191, R103, RZ, 0xfc, !PT ;  /* 0x00000067bfbf7212 */ /* 0x000fe400078efcff */
[----:B------:R-:W-:Y:S02]  /*4cc0*/  LOP3.LUT R103, R242, R101, RZ, 0xfc, !PT ;  /* 0x00000065f2677212 */ /* 0x000fe400078efcff */
[----:B------:R-:W-:Y:S02]  /*4cd0*/  LOP3.LUT R193, R193, R191, RZ, 0xfc, !PT ;  /* 0x000000bfc1c17212 */ /* 0x000fe400078efcff */
[----:B------:R-:W-:Y:S02]  /*4ce0*/  LOP3.LUT R105, R236, R103, RZ, 0xfc, !PT ;  /* 0x00000067ec697212 */ /* 0x000fe400078efcff */
[----:B------:R-:W-:Y:S02]  /*4cf0*/  LOP3.LUT R195, R195, R193, RZ, 0xfc, !PT ;  /* 0x000000c1c3c37212 */ /* 0x000fe400078efcff */
[----:B------:R-:W-:-:S02]  /*4d00*/  LOP3.LUT R107, R230, R105, RZ, 0xfc, !PT ;  /* 0x00000069e66b7212 */ /* 0x000fc400078efcff */
        /* <DEDUP_REMOVED lines=9> */
[----:B------:R-:W-:Y:S01]  /*4da0*/  LOP3.LUT R209, R209, R207, RZ, 0xfc, !PT ;  /* 0x000000cfd1d17212 */ /* 0x000fe200078efcff */
[----:B------:R-:W0:Y:S03]  /*4db0*/  LDS R175, [R5+0x18800] ;  /* 0x0188000005af7984 */ /* 0x000e260000000800 */
[----:B------:R-:W-:Y:S01]  /*4dc0*/  LOP3.LUT R241, R241, R209, RZ, 0xfc, !PT ;  /* 0x000000d1f1f17212 */ /* 0x000fe200078efcff */
[----:B------:R-:W1:Y:S03]  /*4dd0*/  LDS R173, [R5+0x18c00] ;  /* 0x018c000005ad7984 */ /* 0x000e660000000800 */
        /* <DEDUP_REMOVED lines=25> */
[----:B------:R-:W-:Y:S01]  /*4f70*/  POPC R210, R211 ;  /* 0x000000d300d27309 */ /* 0x000fe20000000000 */
[----:B0-----:R-:W-:-:S04]  /*4f80*/  LOP3.LUT P3, RZ, R109, R175, RZ, 0x30, !PT ;  /* 0x000000af6dff7212 */ /* 0x001fc800078630ff */
[----:B------:R-:W-:Y:S02]  /*4f90*/  FSEL R15, RZ, 1, P3 ;  /* 0x3f800000ff0f7808 */ /* 0x000fe40001800000 */
[----:B------:R-:W-:-:S03]  /*4fa0*/  SEL R14, RZ, 0x10000000, P3 ;  /* 0x10000000ff0e7807 */ /* 0x000fc60001800000 */
[----:B------:R-:W-:Y:S01]  /*4fb0*/  FFMA.FTZ R15, R175, R15, R17 ;  /* 0x0000000faf0f7223 */ /* 0x000fe20000010011 */
[----:B------:R-:W-:Y:S02]  /*4fc0*/  SEL R17, RZ, 0x2000000, P1 ;  /* 0x02000000ff117807 */ /* 0x000fe40000800000 */
[----:B-1----:R-:W-:-:S04]  /*4fd0*/  LOP3.LUT P1, RZ, R109, R173, RZ, 0x30, !PT ;  /* 0x000000ad6dff7212 */ /* 0x002fc800078230ff */
        /* <DEDUP_REMOVED lines=9> */
[----:B------:R-:W-:-:S05]  /*5070*/  FSEL R109, RZ, 1, P6 ;  /* 0x3f800000ff6d7808 */ /* 0x000fca0003000000 */
[----:B------:R-:W-:Y:S01]  /*5080*/  FFMA.FTZ R109, R173, R109, R171 ;  /* 0x0000006dad6d7223 */ /* 0x000fe200000100ab */
[----:B------:R-:W-:-:S04]  /*5090*/  LOP3.LUT R171, R238, R169, RZ, 0xfc, !PT ;  /* 0x000000a9eeab7212 */ /* 0x000fc800078efcff */
[----:B------:R-:W0:Y:S01]  /*50a0*/  SHFL.DOWN P3, R187, R109, 0x1, 0x1f ;  /* 0x08201f006dbb7f89 */ /* 0x000e220000060000 */
[----:B------:R-:W-:-:S04]  /*50b0*/  LOP3.LUT R173, R232, R171, RZ, 0xfc, !PT ;  /* 0x000000abe8ad7212 */ /* 0x000fc800078efcff */
[----:B------:R-:W-:-:S04]  /*50c0*/  LOP3.LUT R175, R224, R173, RZ, 0xfc, !PT ;  /* 0x000000ade0af7212 */ /* 0x000fc800078efcff */
[----:B------:R-:W-:-:S04]  /*50d0*/  LOP3.LUT R177, R218, R175, RZ, 0xfc, !PT ;  /* 0x000000afdab17212 */ /* 0x000fc800078efcff */
[----:B------:R-:W-:Y:S01]  /*50e0*/  POPC R214, R177 ;  /* 0x000000b100d67309 */ /* 0x000fe20000000000 */
[----:B0-----:R-:W-:Y:S01]  /*50f0*/  @P3 FADD R187, R109, R187 ;  /* 0x000000bb6dbb3221 */ /* 0x001fe20000000000 */
[----:B------:R-:W-:-:S04]  /*5100*/  LOP3.LUT R109, R222, R107, RZ, 0xfc, !PT ;  /* 0x0000006bde6d7212 */ /* 0x000fc800078efcff */
[----:B------:R-:W-:-:S04]  /*5110*/  LOP3.LUT R111, R216, R109, RZ, 0xfc, !PT ;  /* 0x0000006dd86f7212 */ /* 0x000fc800078efcff */
[----:B------:R-:W-:Y:S02]  /*5120*/  LOP3.LUT R113, R12, R111, RZ, 0xfc, !PT ;  /* 0x0000006f0c717212 */ /* 0x000fe400078efcff */
[----:B------:R-:W0:Y:S02]  /*5130*/  SHFL.DOWN P3, R12, R187, 0x2, 0x1f ;  /* 0x08401f00bb0c7f89 */ /* 0x000e240000060000 */
[----:B------:R-:W1:Y:S01]  /*5140*/  POPC R212, R113 ;  /* 0x0000007100d47309 */ /* 0x000e620000000000 */
[----:B------:R-:W-:-:S04]  /*5150*/  LOP3.LUT R40, R51, R40, R189, 0xfe, !PT ;  /* 0x0000002833287212 */ /* 0x000fc800078efebd */
[----:B------:R-:W-:Y:S02]  /*5160*/  LOP3.LUT R43, R43, R40, RZ, 0xfc, !PT ;  /* 0x000000282b2b7212 */ /* 0x000fe400078efcff */
[----:B------:R-:W-:Y:S02]  /*5170*/  LOP3.LUT R46, R185, R86, R46, 0xfe, !PT ;  /* 0x00000056b92e7212 */ /* 0x000fe400078efe2e */
[----:B------:R-:W-:Y:S02]  /*5180*/  LOP3.LUT R42, R42, R43, RZ, 0xfc, !PT ;  /* 0x0000002b2a2a7212 */ /* 0x000fe400078efcff */
[----:B------:R-:W-:Y:S02]  /*5190*/  LOP3.LUT R185, R85, R38, R46, 0xfe, !PT ;  /* 0x0000002655b97212 */ /* 0x000fe400078efe2e */
[----:B-1----:R-:W-:Y:S02]  /*51a0*/  IADD3 R51, R210, R214, R212 ;  /* 0x000000d6d2337210 */ /* 0x002fe40007ffe0d4 */
[----:B------:R-:W-:-:S02]  /*51b0*/  LOP3.LUT R210, R183, R42, RZ, 0xfc, !PT ;  /* 0x0000002ab7d27212 */ /* 0x000fc400078efcff */
[----:B------:R-:W-:Y:S01]  /*51c0*/  LOP3.LUT R36, R36, R185, RZ, 0xfc, !PT ;  /* 0x000000b924247212 */ /* 0x000fe200078efcff */
[----:B0-----:R-:W-:Y:S01]  /*51d0*/  @P3 FADD R12, R187, R12 ;  /* 0x0000000cbb0c3221 */ /* 0x001fe20000000000 */
[----:B------:R-:W-:Y:S02]  /*51e0*/  LOP3.LUT R212, R181, R210, RZ, 0xfc, !PT ;  /* 0x000000d2b5d47212 */ /* 0x000fe400078efcff */
[----:B------:R-:W-:Y:S02]  /*51f0*/  LOP3.LUT R35, R35, R36, RZ, 0xfc, !PT ;  /* 0x0000002423237212 */ /* 0x000fe400078efcff */
        /* <DEDUP_REMOVED lines=17> */
[----:B------:R-:W0:Y:S01]  /*5310*/  SHFL.DOWN P3, R12, R85, 0x8, 0x1f ;  /* 0x09001f00550c7f89 */ /* 0x000e220000060000 */
        /* <DEDUP_REMOVED lines=10> */
[----:B------:R-:W1:Y:S01]  /*53c0*/  S2R R189, SR_LANEID ;  /* 0x0000000000bd7919 */ /* 0x000e620000000000 */
        /* <DEDUP_REMOVED lines=14> */
[----:B------:R-:W-:Y:S02]  /*54b0*/  SEL R13, RZ, 0x20000000, P1 ;  /* 0x20000000ff0d7807 */ /* 0x000fe40000800000 */
[----:B-1----:R-:W-:Y:S02]  /*54c0*/  ISETP.NE.AND P1, PT, R189, RZ, PT ;  /* 0x000000ffbd00720c */ /* 0x002fe40003f25270 */
[----:B------:R-:W-:-:S04]  /*54d0*/  LOP3.LUT R16, R16, R17, RZ, 0xfc, !PT ;  /* 0x0000001110107212 */ /* 0x000fc800078efcff */
[----:B------:R-:W-:Y:S01]  /*54e0*/  LOP3.LUT R15, R15, R16, RZ, 0xfc, !PT ;  /* 0x000000100f0f7212 */ /* 0x000fe200078efcff */
[----:B0-----:R-:W-:Y:S01]  /*54f0*/  @P3 FADD R49, R12, R49 ;  /* 0x000000310c313221 */ /* 0x001fe20000000000 */
[----:B------:R-:W-:Y:S02]  /*5500*/  LOP3.LUT R39, R39, R40, RZ, 0xfc, !PT ;  /* 0x0000002827277212 */ /* 0x000fe400078efcff */
[----:B------:R-:W-:Y:S02]  /*5510*/  LOP3.LUT R14, R14, R15, RZ, 0xfc, !PT ;  /* 0x0000000f0e0e7212 */ /* 0x000fe400078efcff */
[----:B------:R-:W-:Y:S01]  /*5520*/  SEL R38, RZ, 0x40000000, P4 ;  /* 0x40000000ff267807 */ /* 0x000fe20002000000 */
[----:B----4-:R0:W-:Y:S01]  /*5530*/  @!P1 STS [R84+0x18], R49 ;  /* 0x0000183154009388 */ /* 0x0101e20000000800 */
[----:B------:R-:W-:Y:S01]  /*5540*/  LOP3.LUT R13, R13, R14, RZ, 0xfc, !PT ;  /* 0x0000000e0d0d7212 */ /* 0x000fe200078efcff */
[----:B------:R-:W-:Y:S01]  /*5550*/  BSSY B0, `(.L_x_701) ;  /* 0x0000013000007945 */ /* 0x000fe20003800000 */
[----:B------:R-:W-:-:S02]  /*5560*/  LOP3.LUT R38, R38, R39, RZ, 0xfc, !PT ;  /* 0x0000002726267212 */ /* 0x000fc400078efcff */
[----:B------:R-:W-:Y:S02]  /*5570*/  SEL R12, RZ, 0x40000000, P2 ;  /* 0x40000000ff0c7807 */ /* 0x000fe40001000000 */
[----:B------:R-:W-:Y:S02]  /*5580*/  SEL R37, RZ, 0x80000000, P0 ;  /* 0x80000000ff257807 */ /* 0x000fe40000000000 */
[----:B------:R-:W-:Y:S02]  /*5590*/  LOP3.LUT R12, R12, R13, RZ, 0xfc, !PT ;  /* 0x0000000d0c0c7212 */ /* 0x000fe400078efcff */
[----:B------:R-:W-:Y:S01]  /*55a0*/  LOP3.LUT R37, R37, R38, RZ, 0xfc, !PT ;  /* 0x0000002625257212 */ /* 0x000fe200078efcff */
        /* <DEDUP_REMOVED lines=13> */
.L_x_702:
[----:B0-----:R-:W-:Y:S05]  /*5680*/  BSYNC B0 ;  /* 0x0000000000007941 */ /* 0x001fea0003800000 */
.L_x_701:
[----:B------:R-:W-:Y:S01]  /*5690*/  @!P5 FADD.FTZ R49, R49, R7 ;  /* 0x000000073131d221 */ /* 0x000fe20000010000 */
[----:B------:R-:W-:Y:S01]  /*56a0*/  SEL R47, RZ, 0x80000000, P6 ;  /* 0x80000000ff2f7807 */ /* 0x000fe20003000000 */
[----:B------:R-:W-:Y:S01]  /*56b0*/  POPC R53, R37 ;  /* 0x0000002500357309 */ /* 0x000fe20000000000 */
[----:B------:R-:W-:Y:S01]  /*56c0*/  ISETP.GT.U32.AND P0, PT, R4, 0x1f, PT ;  /* 0x0000001f0400780c */ /* 0x000fe20003f04070 */
[----:B------:R-:W-:Y:S01]  /*56d0*/  BSSY B0, `(.L_x_703) ;  /* 0x0000047000007945 */ /* 0x000fe20003800000 */
[----:B------:R0:W-:Y:S01]  /*56e0*/  @!P5 STS [0x4], R49 ;  /* 0x00000431ff00d388 */ /* 0x0001e20000000800 */
[----:B------:R-:W-:-:S03]  /*56f0*/  LOP3.LUT R86, R47, R12, RZ, 0xfc, !PT ;  /* 0x0000000c2f567212 */ /* 0x000fc600078efcff */
[----:B------:R-:W-:Y:S06]  /*5700*/  BAR.SYNC.DEFER_BLOCKING 0x0 ;  /* 0x0000000000007b1d */ /* 0x000fec0000010000 */
[----:B------:R-:W1:Y:S02]  /*5710*/  POPC R46, R86 ;  /* 0x00000056002e7309 */ /* 0x000e640000000000 */
[----:B-1----:R-:W-:Y:S01]  /*5720*/  IADD3 R53, R46, R53, R51 ;  /* 0x000000352e357210 */ /* 0x002fe20007ffe033 */
[----:B------:R-:W1:Y:S01]  /*5730*/  LDS R7, [0x4] ;  /* 0x00000400ff077984 */ /* 0x000e620000000800 */
[----:B------:R-:W-:-:S03]  /*5740*/  LEA.HI R46, R4, R4, RZ, 0x1d ;  /* 0x00000004042e7211 */ /* 0x000fc600078fe8ff */
[----:B------:R-:W-:Y:S01]  /*5750*/  BAR.SYNC.DEFER_BLOCKING 0x0 ;  /* 0x0000000000007b1d */ /* 0x000fe20000010000 */
[----:B------:R-:W-:-:S05]  /*5760*/  LEA R51, R46, 0x10, 0x2 ;  /* 0x000000102e337811 */ /* 0x000fca00078e10ff */
[----:B------:R0:W-:Y:S04]  /*5770*/  STS [R46.X4+0x20], R53 ;  /* 0x000020352e007388 */ /* 0x0001e80000004800 */
[----:B------:R-:W-:Y:S06]  /*5780*/  BAR.SYNC.DEFER_BLOCKING 0x0 ;  /* 0x0000000000007b1d */ /* 0x000fec0000010000 */
[----:B------:R-:W-:Y:S05]  /*5790*/  @P0 BRA `(.L_x_704) ;  /* 0x000003a000000947 */ /* 0x000fea0003800000 */
[----:B0-----:R-:W0:Y:S02]  /*57a0*/  S2R R115, SR_TID.X ;  /* 0x0000000000737919 */ /* 0x001e240000002100 */
[C---:B0-----:R-:W-:Y:S01]  /*57b0*/  IMAD R87, R115.reuse, 0x24, RZ ;  /* 0x0000002473577824 */ /* 0x041fe200078e02ff */
[----:B------:R-:W-:-:S04]  /*57c0*/  ISETP.NE.AND P0, PT, R115, RZ, PT ;  /* 0x000000ff7300720c */ /* 0x000fc80003f05270 */
[----:B------:R-:W-:Y:S04]  /*57d0*/  LDS R46, [R87+0x24] ;  /* 0x00002400572e7984 */ /* 0x000fe80000000800 */
[----:B------:R-:W-:Y:S04]  /*57e0*/  LDS R47, [R87+0x20] ;  /* 0x00002000572f7984 */ /* 0x000fe80000000800 */
[----:B------:R-:W0:Y:S04]  /*57f0*/  LDS R49, [R87+0x28] ;  /* 0x0000280057317984 */ /* 0x000e280000000800 */
[----:B------:R-:W-:Y:S04]  /*5800*/  LDS R53, [R87+0x2c] ;  /* 0x00002c0057357984 */ /* 0x000fe80000000800 */
[----:B------:R-:W2:Y:S04]  /*5810*/  LDS R55, [R87+0x30] ;  /* 0x0000300057377984 */ /* 0x000ea80000000800 */
[----:B------:R-:W-:Y:S04]  /*5820*/  LDS R67, [R87+0x34] ;  /* 0x0000340057437984 */ /* 0x000fe80000000800 */
[----:B------:R-:W3:Y:S04]  /*5830*/  LDS R84, [R87+0x38] ;  /* 0x0000380057547984 */ /* 0x000ee80000000800 */
[----:B------:R-:W4:Y:S01]  /*5840*/  LDS R85, [R87+0x3c] ;  /* 0x00003c0057557984 */ /* 0x000f220000000800 */
[----:B0-----:R-:W-:Y:S01]  /*5850*/  IADD3 R46, R49, R46, R47 ;  /* 0x0000002e312e7210 */ /* 0x001fe20007ffe02f */
[----:B------:R-:W-:-:S04]  /*5860*/  IMAD.MOV.U32 R49, RZ, RZ, 0x24 ;  /* 0x00000024ff317424 */ /* 0x000fc800078e00ff */
[----:B------:R-:W-:Y:S01]  /*5870*/  IMAD R49, R115, R49, 0x10 ;  /* 0x0000001073317424 */ /* 0x000fe200078e0231 */
[----:B--2---:R-:W-:-:S04]  /*5880*/  IADD3 R46, R55, R46, R53 ;  /* 0x0000002e372e7210 */ /* 0x004fc80007ffe035 */
[----:B---3--:R-:W-:-:S05]  /*5890*/  IADD3 R46, R84, R46, R67 ;  /* 0x0000002e542e7210 */ /* 0x008fca0007ffe043 */
[----:B----4-:R-:W-:Y:S01]  /*58a0*/  IMAD.IADD R53, R46, 0x1, R85 ;  /* 0x000000012e357824 */ /* 0x010fe200078e0255 */
[----:B------:R-:W-:Y:S05]  /*58b0*/  BRA.DIV ~URZ, `(.L_x_705) ;  /* 0x00004a627f007947 */ /* 0x000fea000b800000 */
[----:B------:R0:W2:Y:S02]  /*58c0*/  SHFL.UP P1, R55, R53, 0x1, RZ ;  /* 0x0420000035377989 */ /* 0x0000a400000200ff */
.L_x_716:
        /* <DEDUP_REMOVED lines=12> */
[----:B------:R-:W-:Y:S01]  /*5990*/  IMAD.IADD R84, R85, 0x1, -R53 ;  /* 0x0000000155547824 */ /* 0x000fe200078e0a35 */
[----:B------:R2:W3:Y:S04]  /*59a0*/  SHFL.IDX PT, R55, R85, 0x1f, 0x1f ;  /* 0x03e01f0055377f89 */ /* 0x0004e800000e0000 */
.L_x_717:
[----:B--2---:R-:W2:Y:S01]  /*59b0*/  LDS R85, [R49+0x10] ;  /* 0x0000100031557984 */ /* 0x004ea20000000800 */
[----:B------:R-:W-:Y:S01]  /*59c0*/  SEL R84, R84, RZ, P0 ;  /* 0x000000ff54547207 */ /* 0x000fe20000000000 */
[----:B---3--:R-:W-:Y:S02]  /*59d0*/  IMAD.IADD R6, R6, 0x1, R55 ;  /* 0x0000000106067824 */ /* 0x008fe400078e0237 */
[----:B------:R-:W3:Y:S02]  /*59e0*/  LDS R115, [R49+0x14] ;  /* 0x0000140031737984 */ /* 0x000ee40000000800 */
[----:B------:R-:W-:Y:S02]  /*59f0*/  IMAD.IADD R84, R84, 0x1, R87 ;  /* 0x0000000154547824 */ /* 0x000fe400078e0257 */
[----:B------:R-:W4:Y:S04]  /*5a00*/  LDS R117, [R49+0x18] ;  /* 0x0000180031757984 */ /* 0x000f280000000800 */
[----:B------:R-:W5:Y:S04]  /*5a10*/  LDS R67, [R49+0x1c] ;  /* 0x00001c0031437984 */ /* 0x000f680000000800 */
[----:B0-----:R-:W0:Y:S04]  /*5a20*/  LDS R53, [R49+0x20] ;  /* 0x0000200031357984 */ /* 0x001e280000000800 */
[----:B------:R-:W1:Y:S04]  /*5a30*/  LDS R47, [R49+0x24] ;  /* 0x00002400312f7984 */ /* 0x000e680000000800 */
[----:B------:R-:W1:Y:S04]  /*5a40*/  LDS R46, [R49+0x28] ;  /* 0x00002800312e7984 */ /* 0x000e680000000800 */
[----:B------:R0:W-:Y:S01]  /*5a50*/  STS [R49+0x10], R84 ;  /* 0x0000105431007388 */ /* 0x0001e20000000800 */
[----:B--2---:R-:W-:-:S04]  /*5a60*/  IMAD.IADD R85, R84, 0x1, R85 ;  /* 0x0000000154557824 */ /* 0x004fc800078e0255 */
        /* <DEDUP_REMOVED lines=8> */
[----:B-1----:R-:W-:Y:S01]  /*5af0*/  IMAD.IADD R47, R53, 0x1, R47 ;  /* 0x00000001352f7824 */ /* 0x002fe200078e022f */
[----:B------:R2:W-:Y:S03]  /*5b00*/  STS [R49+0x24], R53 ;  /* 0x0000243531007388 */ /* 0x0005e60000000800 */
[----:B------:R-:W-:Y:S01]  /*5b10*/  IMAD.IADD R46, R47, 0x1, R46 ;  /* 0x000000012f2e7824 */ /* 0x000fe200078e022e */
[----:B------:R2:W-:Y:S04]  /*5b20*/  STS [R49+0x28], R47 ;  /* 0x0000282f31007388 */ /* 0x0005e80000000800 */
[----:B------:R2:W-:Y:S02]  /*5b30*/  STS [R49+0x2c], R46 ;  /* 0x00002c2e31007388 */ /* 0x0005e40000000800 */
.L_x_704:
[----:B0-----:R-:W-:Y:S05]  /*5b40*/  BSYNC B0 ;  /* 0x0000000000007941 */ /* 0x001fea0003800000 */
.L_x_703:
[----:B------:R-:W-:Y:S01]  /*5b50*/  WARPSYNC 0xffffffff ;  /* 0xffffffff00007948 */ /* 0x000fe20003800000 */
[----:B------:R-:W-:Y:S01]  /*5b60*/  BAR.SYNC.DEFER_BLOCKING 0x0 ;  /* 0x0000000000007b1d */ /* 0x000fe20000010000 */
[----:B------:R-:W-:Y:S01]  /*5b70*/  IMAD.MOV.U32 R84, RZ, RZ, c[0x0][0x1b4] ;  /* 0x00006d00ff547624 */ /* 0x000fe200078e00ff */
[----:B-1----:R-:W-:-:S03]  /*5b80*/  FSETP.GT.FTZ.AND P1, PT, R7, RZ, PT ;  /* 0x000000ff0700720b */ /* 0x002fc60003f34000 */
[----:B------:R-:W-:-:S05]  /*5b90*/  FADD.FTZ R84, R84, 0.0099999997764825820923 ;  /* 0x3c23d70a54547421 */ /* 0x000fca0000010000 */
[----:B------:R-:W-:Y:S01]  /*5ba0*/  FSETP.GTU.FTZ.AND P0, PT, R7, R84, PT ;  /* 0x000000540700720b */ /* 0x000fe20003f1c000 */
[----:B--2---:R0:W1:Y:S04]  /*5bb0*/  LDS R47, [R51+0x10] ;  /* 0x00001000332f7984 */ /* 0x0040680000000800 */
        /* <DEDUP_REMOVED lines=10> */
.L_x_707:
[----:B01----:R-:W-:Y:S01]  /*5c60*/  UMOV UR4, 0x1 ;  /* 0x0000000100047882 */ /* 0x003fe20000000000 */
[----:B------:R-:W3:Y:S01]  /*5c70*/  LDL.LU R87, [R1] ;  /* 0x0000000001577983 */ /* 0x000ee20000300800 */
[----:B------:R-:W-:-:S06]  /*5c80*/  USHF.L.U32 UR4, UR4, UR5, URZ ;  /* 0x0000000504047299 */ /* 0x000fcc000800063f */
[----:B------:R-:W-:-:S04]  /*5c90*/  LOP3.LUT R84, R8, UR4, RZ, 0xfc, !PT ;  /* 0x0000000408547c12 */ /* 0x000fc8000f8efcff */
[C---:B------:R-:W-:Y:S02]  /*5ca0*/  LOP3.LUT P1, RZ, R84.reuse, R44, RZ, 0x30, !PT ;  /* 0x0000002c54ff7212 */ /* 0x040fe400078230ff */
[C---:B------:R-:W-:Y:S02]  /*5cb0*/  LOP3.LUT P6, RZ, R84.reuse, R48, RZ, 0x30, !PT ;  /* 0x0000003054ff7212 */ /* 0x040fe400078c30ff */
[----:B------:R-:W-:Y:S02]  /*5cc0*/  ISETP.GT.U32.OR P1, PT, R47, 0xbff, P1 ;  /* 0x00000bff2f00780c */ /* 0x000fe40000f24470 */
[----:B------:R-:W-:-:S11]  /*5cd0*/  LOP3.LUT P4, RZ, R84, R50, RZ, 0x30, !PT ;  /* 0x0000003254ff7212 */ /* 0x000fd600078830ff */
[----:B------:R-:W0:Y:S02]  /*5ce0*/  @!P1 S2R R49, SR_TID.X ;  /* 0x0000000000319919 */ /* 0x000e240000002100 */
[----:B0-----:R-:W-:-:S05]  /*5cf0*/  @!P1 IMAD R45, R49, 0xa0, RZ ;  /* 0x000000a0312d9824 */ /* 0x001fca00078e02ff */
[----:B------:R0:W-:Y:S02]  /*5d00*/  @!P1 STS.64 [R47.X8+0x4b0], R44 ;  /* 0x0004b02c2f009388 */ /* 0x0001e40000008a00 */
[----:B0-----:R-:W-:-:S04]  /*5d10*/  @!P1 IADD3 R47, R47, 0x1, RZ ;  /* 0x000000012f2f9810 */ /* 0x001fc80007ffe0ff */
[----:B------:R-:W-:-:S13]  /*5d20*/  ISETP.GT.U32.OR P6, PT, R47, 0xbff, P6 ;  /* 0x00000bff2f00780c */ /* 0x000fda00037c4470 */
[----:B------:R-:W-:-:S05]  /*5d30*/  @!P6 IADD3 R49, R45, 0x1, RZ ;  /* 0x000000012d31e810 */ /* 0x000fca0007ffe0ff */
[----:B------:R0:W-:Y:S02]  /*5d40*/  @!P6 STS.64 [R47.X8+0x4b0], R48 ;  /* 0x0004b0302f00e388 */ /* 0x0001e40000008a00 */
[----:B0-----:R-:W-:-:S04]  /*5d50*/  @!P6 IADD3 R47, R47, 0x1, RZ ;  /* 0x000000012f2fe810 */ /* 0x001fc80007ffe0ff */
[----:B------:R-:W-:Y:S02]  /*5d60*/  ISETP.GT.U32.OR P4, PT, R47, 0xbff, P4 ;  /* 0x00000bff2f00780c */ /* 0x000fe40002784470 */
[----:B------:R-:W-:-:S11]  /*5d70*/  LOP3.LUT P0, RZ, R84, R52, RZ, 0x30, !PT ;  /* 0x0000003454ff7212 */ /* 0x000fd600078030ff */
[----:B------:R-:W-:-:S05]  /*5d80*/  @!P4 IADD3 R51, R45, 0x2, RZ ;  /* 0x000000022d33c810 */ /* 0x000fca0007ffe0ff */
[----:B------:R0:W-:Y:S02]  /*5d90*/  @!P4 STS.64 [R47.X8+0x4b0], R50 ;  /* 0x0004b0322f00c388 */ /* 0x0001e40000008a00 */
[----:B0-----:R-:W-:Y:S02]  /*5da0*/  @!P4 IADD3 R47, R47, 0x1, RZ ;  /* 0x000000012f2fc810 */ /* 0x001fe40007ffe0ff */
[C---:B------:R-:W-:Y:S02]  /*5db0*/  LOP3.LUT P3, RZ, R84.reuse, R54, RZ, 0x30, !PT ;  /* 0x0000003654ff7212 */ /* 0x040fe400078630ff */
[----:B------:R-:W-:Y:S01]  /*5dc0*/  LOP3.LUT P2, RZ, R84, R56, RZ, 0x30, !PT ;  /* 0x0000003854ff7212 */ /* 0x000fe200078430ff */
[----:B------:R-:W-:Y:S01]  /*5dd0*/  @!P1 IMAD.MOV.U32 R44, RZ, RZ, RZ ;  /* 0x000000ffff2c9224 */ /* 0x000fe200078e00ff */
[----:B------:R-:W-:Y:S01]  /*5de0*/  ISETP.GT.U32.OR P0, PT, R47, 0xbff, P0 ;  /* 0x00000bff2f00780c */ /* 0x000fe20000704470 */
[----:B------:R-:W-:Y:S01]  /*5df0*/  @!P6 IMAD.MOV.U32 R48, RZ, RZ, RZ ;  /* 0x000000ffff30e224 */ /* 0x000fe200078e00ff */
[----:B------:R-:W-:Y:S01]  /*5e00*/  PRMT R49, R77, 0x9910, RZ ;  /* 0x000099104d317816 */ /* 0x000fe200000000ff */
[----:B------:R-:W-:Y:S01]  /*5e10*/  @!P4 IMAD.MOV.U32 R50, RZ, RZ, RZ ;  /* 0x000000ffff32c224 */ /* 0x000fe200078e00ff */
[----:B------:R-:W-:Y:S01]  /*5e20*/  PRMT R41, R41, 0x9910, RZ ;  /* 0x0000991029297816 */ /* 0x000fe200000000ff */
[----:B------:R-:W4:Y:S08]  /*5e30*/  LDL.LU R51, [R1+0x4] ;  /* 0x0000040001337983 */ /* 0x000f300000300800 */
[----:B------:R-:W-:-:S05]  /*5e40*/  @!P0 IADD3 R53, R45, 0x3, RZ ;  /* 0x000000032d358810 */ /* 0x000fca0007ffe0ff */
[----:B------:R0:W-:Y:S02]  /*5e50*/  @!P0 STS.64 [R47.X8+0x4b0], R52 ;  /* 0x0004b0342f008388 */ /* 0x0001e40000008a00 */
[----:B0-----:R-:W-:Y:S02]  /*5e60*/  @!P0 IADD3 R47, R47, 0x1, RZ ;  /* 0x000000012f2f8810 */ /* 0x001fe40007ffe0ff */
[----:B------:R-:W-:Y:S02]  /*5e70*/  LOP3.LUT P1, RZ, R57, 0x40, RZ, 0xc0, !PT ;  /* 0x0000004039ff7812 */ /* 0x000fe4000782c0ff */
[----:B------:R-:W-:Y:S02]  /*5e80*/  LOP3.LUT P6, RZ, R59, 0x80, RZ, 0xc0, !PT ;  /* 0x000000803bff7812 */ /* 0x000fe400078cc0ff */
        /* <DEDUP_REMOVED lines=9> */
[----:B------:R-:W-:Y:S01]  /*5f20*/  ISETP.GT.U32.OR P2, PT, R47, 0xbff, P2 ;  /* 0x00000bff2f00780c */ /* 0x000fe20001744470 */
[----:B--2---:R-:W2:Y:S01]  /*5f30*/  LDL.LU R55, [R1+0xc] ;  /* 0x00000c0001377983 */ /* 0x004ea20000300800 */
[----:B------:R-:W-:Y:S02]  /*5f40*/  LOP3.LUT P3, RZ, R65, 0x400, RZ, 0xc0, !PT ;  /* 0x0000040041ff7812 */ /* 0x000fe4000786c0ff */
[----:B------:R-:W-:-:S09]  /*5f50*/  PRMT R27, R27, 0x9910, RZ ;  /* 0x000099101b1b7816 */ /* 0x000fd200000000ff */
        /* <DEDUP_REMOVED lines=445> */
[----:B------:R-:W-:-:S03]  /*7b30*/  @!P6 IMAD.MOV.U32 R208, RZ, RZ, RZ ;  /* 0x000000ffffd0e224 */ /* 0x000fc600078e00ff */
        /* <DEDUP_REMOVED lines=557> */
[----:B------:R0:W-:Y:S02]  /*9e10*/  @!P4 STS [R5+0x19c00], RZ ;  /* 0x019c00ff0500c388 */ /* 0x0001e40000000800 */
.L_x_708:
[----:B------:R-:W-:-:S05]  /*9e20*/  FADD.FTZ R12, R7, -c[0x0][0x1b4] ;  /* 0x80006d00070c7621 */ /* 0x000fca0000010000 */
        /* <DEDUP_REMOVED lines=8> */
[----:B------:R-:W-:-:S13]  /*9eb0*/  FSETP.GT.FTZ.AND P0, PT, R12, 0.0099999997764825820923, PT ;  /* 0x3c23d70a0c00780b */ /* 0x000fda0003f14000 */
[----:B------:R-:W-:Y:S05]  /*9ec0*/  @P0 BRA `(.L_x_710) ;  /* 0x0000008000000947 */ /* 0x000fea0003800000 */
[----:B------:R-:W1:Y:S01]  /*9ed0*/  S2R R12, SR_TID.X ;  /* 0x00000000000c7919 */ /* 0x000e620000002100 */
[----:B------:R-:W-:-:S04]  /*9ee0*/  ISETP.NE.AND P0, PT, R9, RZ, PT ;  /* 0x000000ff0900720c */ /* 0x000fc80003f05270 */
[----:B------:R-:W-:Y:S01]  /*9ef0*/  SEL R8, R8, R9, !P0 ;  /* 0x0000000908087207 */ /* 0x000fe20004000000 */
[----:B------:R-:W-:Y:S01]  /*9f00*/  IMAD.MOV.U32 R9, RZ, RZ, RZ ;  /* 0x000000ffff097224 */ /* 0x000fe200078e00ff */
[----:B-1----:R-:W-:-:S04]  /*9f10*/  ISETP.NE.AND P1, PT, R12, RZ, PT ;  /* 0x000000ff0c00720c */ /* 0x002fc80003f25270 */
[----:B------:R-:W-:-:S09]  /*9f20*/  FSEL R10, R7, R10, !P1 ;  /* 0x0000000a070a7208 */ /* 0x000fd20004800000 */
[----:B------:R-:W1:Y:S01]  /*9f30*/  @!P1 LDS R11, [RZ] ;  /* 0x00000000ff0b9984 */ /* 0x000e620000000800 */
[----:B------:R-:W-:Y:S05]  /*9f40*/  BRA `(.L_x_711) ;  /* 0x000000a000007947 */ /* 0x000fea0003800000 */
.L_x_710:
[----:B------:R-:W1:Y:S01]  /*9f50*/  S2R R9, SR_TID.X ;  /* 0x0000000000097919 */ /* 0x000e620000002100 */
[----:B------:R-:W-:Y:S02]  /*9f60*/  UMOV UR4, 0x1 ;  /* 0x0000000100047882 */ /* 0x000fe40000000000 */
[----:B------:R-:W-:-:S06]  /*9f70*/  USHF.L.U32 UR4, UR4, UR5, URZ ;  /* 0x0000000504047299 */ /* 0x000fcc000800063f */
[----:B------:R-:W-:Y:S02]  /*9f80*/  LOP3.LUT R8, R8, UR4, RZ, 0xfc, !PT ;  /* 0x0000000408087c12 */ /* 0x000fe4000f8efcff */
[----:B-1----:R-:W-:-:S03]  /*9f90*/  ISETP.NE.AND P0, PT, R9, RZ, PT ;  /* 0x000000ff0900720c */ /* 0x002fc60003f05270 */
[----:B------:R-:W-:-:S10]  /*9fa0*/  IMAD.MOV.U32 R9, RZ, RZ, R8 ;  /* 0x000000ffff097224 */ /* 0x000fd400078e0008 */
[----:B------:R1:W-:Y:S01]  /*9fb0*/  @!P0 STS [RZ], R11 ;  /* 0x0000000bff008388 */ /* 0x0003e20000000800 */
[----:B------:R-:W-:Y:S02]  /*9fc0*/  @!P0 IMAD.MOV.U32 R6, RZ, RZ, R11 ;  /* 0x000000ffff068224 */ /* 0x000fe400078e000b */
[----:B------:R-:W-:Y:S02]  /*9fd0*/  @!P0 IMAD.MOV.U32 R7, RZ, RZ, R10 ;  /* 0x000000ffff078224 */ /* 0x000fe400078e000a */
[----:B------:R-:W-:Y:S02]  /*9fe0*/  @!P0 IMAD.MOV.U32 R9, RZ, RZ, R8 ;  /* 0x000000ffff098224 */ /* 0x000fe400078e0008 */
.L_x_711:
[----:B------:R-:W-:Y:S01]  /*9ff0*/  UIADD3 UR5, UR5, -0x1, URZ ;  /* 0xffffffff05057890 */ /* 0x000fe2000fffe03f */
[----:B01----:R-:W-:Y:S05]  /*a000*/  BRA `(.L_x_712) ;  /* 0xffff7cf000007947 */ /* 0x003fea000383ffff */
.L_x_709:
[----:B------:R-:W-:Y:S01]  /*a010*/  BAR.SYNC.DEFER_BLOCKING 0x0 ;  /* 0x0000000000007b1d */ /* 0x000fe20000010000 */
[----:B------:R-:W-:-:S05]  /*a020*/  FSETP.GEU.FTZ.AND P0, PT, R7, c[0x0][0x1b4], PT ;  /* 0x00006d0007007a0b */ /* 0x000fca0003f1e000 */
[----:B------:R-:W-:Y:S01]  /*a030*/  BSSY B0, `(.L_x_713) ;  /* 0x0000015000007945 */ /* 0x000fe20003800000 */
[----:B0-----:R-:W0:Y:S02]  /*a040*/  LDS R5, [RZ] ;  /* 0x00000000ff057984 */ /* 0x001e240000000800 */
        /* <DEDUP_REMOVED lines=19> */
.L_x_714:
[----:B------:R-:W-:Y:S05]  /*a180*/  BSYNC B0 ;  /* 0x0000000000007941 */ /* 0x000fea0003800000 */
.L_x_713:
[----:B------:R-:W-:Y:S05]  /*a190*/  @P0 EXIT ;  /* 0x000000000000094d */ /* 0x000fea0003800000 */
.L_x_715:
        /* <DEDUP_REMOVED lines=15> */
.L_x_689:
        /* <DEDUP_REMOVED lines=9> */
.L_x_705:
[----:B------:R-:W-:Y:S01]  /*a320*/  IMAD.MOV.U32 R115, RZ, RZ, R53 ;  /* 0x000000ffff737224 */ /* 0x000fe200078e0035 */
[----:B------:R-:W-:Y:S01]  /*a330*/  MOV R46, 0xa380 ;  /* 0x0000a380002e7802 */ /* 0x000fe20000000f00 */
[----:B------:R-:W-:-:S02]  /*a340*/  IMAD.MOV.U32 R84, RZ, RZ, 0x1 ;  /* 0x00000001ff547424 */ /* 0x000fc400078e00ff */
[----:B------:R-:W-:Y:S02]  /*a350*/  IMAD.MOV.U32 R55, RZ, RZ, RZ ;  /* 0x000000ffff377224 */ /* 0x000fe400078e00ff */
[----:B------:R-:W-:Y:S02]  /*a360*/  IMAD.MOV.U32 R85, RZ, RZ, -0x1 ;  /* 0xffffffffff557424 */ /* 0x000fe400078e00ff */
[----:B-1----:R-:W-:Y:S05]  /*a370*/  CALL.REL.NOINC `($__internal_39_$__cuda_sm70_shflsync_up_p) ;  /* 0x0000034000007944 */ /* 0x002fea0003c00000 */
[----:B------:R-:W-:Y:S01]  /*a380*/  ISETP.EQ.U32.AND P1, PT, R67, 0x1, PT ;  /* 0x000000014300780c */ /* 0x000fe20003f22070 */
[----:B------:R-:W-:Y:S08]  /*a390*/  BRA `(.L_x_716) ;  /* 0xffffb53000007947 */ /* 0x000ff0000383ffff */
.L_x_706:
[----:B------:R-:W-:Y:S01]  /*a3a0*/  IMAD.MOV.U32 R84, RZ, RZ, 0x2 ;  /* 0x00000002ff547424 */ /* 0x000fe200078e00ff */
[----:B------:R-:W-:Y:S01]  /*a3b0*/  MOV R46, 0xa3f0 ;  /* 0x0000a3f0002e7802 */ /* 0x000fe20000000f00 */
[----:B------:R-:W-:Y:S02]  /*a3c0*/  IMAD.MOV.U32 R55, RZ, RZ, RZ ;  /* 0x000000ffff377224 */ /* 0x000fe400078e00ff */
[----:B------:R-:W-:Y:S02]  /*a3d0*/  IMAD.MOV.U32 R85, RZ, RZ, -0x1 ;  /* 0xffffffffff557424 */ /* 0x000fe400078e00ff */
[----:B01----:R-:W-:Y:S05]  /*a3e0*/  CALL.REL.NOINC `($__internal_39_$__cuda_sm70_shflsync_up_p) ;  /* 0x000002d000007944 */ /* 0x003fea0003c00000 */
[----:B------:R-:W-:Y:S01]  /*a3f0*/  IMAD.IADD R46, R115, 0x1, R55 ;  /* 0x00000001732e7824 */ /* 0x000fe200078e0237 */
[----:B------:R-:W-:Y:S01]  /*a400*/  ISETP.NE.U32.AND P1, PT, R67, 0x1, PT ;  /* 0x000000014300780c */ /* 0x000fe20003f25070 */
[----:B------:R-:W-:Y:S02]  /*a410*/  IMAD.MOV.U32 R84, RZ, RZ, 0x4 ;  /* 0x00000004ff547424 */ /* 0x000fe400078e00ff */
[----:B------:R-:W-:Y:S01]  /*a420*/  IMAD.MOV.U32 R85, RZ, RZ, -0x1 ;  /* 0xffffffffff557424 */ /* 0x000fe200078e00ff */
[----:B------:R-:W-:Y:S01]  /*a430*/  SEL R115, R46, R55, !P1 ;  /* 0x000000372e737207 */ /* 0x000fe20004800000 */
[----:B------:R-:W-:Y:S01]  /*a440*/  IMAD.MOV.U32 R55, RZ, RZ, RZ ;  /* 0x000000ffff377224 */ /* 0x000fe200078e00ff */
[----:B------:R-:W-:-:S02]  /*a450*/  MOV R46, 0xa470 ;  /* 0x0000a470002e7802 */ /* 0x000fc40000000f00 */
[----:B------:R-:W-:Y:S05]  /*a460*/  CALL.REL.NOINC `($__internal_39_$__cuda_sm70_shflsync_up_p) ;  /* 0x0000025000007944 */ /* 0x000fea0003c00000 */
[----:B------:R-:W-:Y:S01]  /*a470*/  IMAD.IADD R46, R115, 0x1, R55 ;  /* 0x00000001732e7824 */ /* 0x000fe200078e0237 */
[----:B------:R-:W-:Y:S01]  /*a480*/  ISETP.NE.U32.AND P1, PT, R67, 0x1, PT ;  /* 0x000000014300780c */ /* 0x000fe20003f25070 */
[----:B------:R-:W-:-:S02]  /*a490*/  IMAD.MOV.U32 R84, RZ, RZ, 0x8 ;  /* 0x00000008ff547424 */ /* 0x000fc400078e00ff */
[----:B------:R-:W-:Y:S01]  /*a4a0*/  IMAD.MOV.U32 R85, RZ, RZ, -0x1 ;  /* 0xffffffffff557424 */ /* 0x000fe200078e00ff */
[----:B------:R-:W-:Y:S01]  /*a4b0*/  SEL R115, R46, R55, !P1 ;  /* 0x000000372e737207 */ /* 0x000fe20004800000 */
[----:B------:R-:W-:Y:S01]  /*a4c0*/  IMAD.MOV.U32 R55, RZ, RZ, RZ ;  /* 0x000000ffff377224 */ /* 0x000fe200078e00ff */
[----:B------:R-:W-:Y:S02]  /*a4d0*/  MOV R46, 0xa4f0 ;  /* 0x0000a4f0002e7802 */ /* 0x000fe40000000f00 */
[----:B------:R-:W-:Y:S05]  /*a4e0*/  CALL.REL.NOINC `($__internal_39_$__cuda_sm70_shflsync_up_p) ;  /* 0x000001d000007944 */ /* 0x000fea0003c00000 */
        /* <DEDUP_REMOVED lines=11> */
[----:B------:R-:W-:Y:S01]  /*a5a0*/  IMAD.MOV.U32 R87, RZ, RZ, 0x1f ;  /* 0x0000001fff577424 */ /* 0x000fe200078e00ff */
[----:B------:R-:W-:Y:S01]  /*a5b0*/  SEL R67, R46, R55, !P1 ;  /* 0x000000372e437207 */ /* 0x000fe20004800000 */
[----:B------:R-:W-:Y:S01]  /*a5c0*/  IMAD.MOV.U32 R115, RZ, RZ, -0x1 ;  /* 0xffffffffff737424 */ /* 0x000fe200078e00ff */
[----:B------:R-:W-:Y:S02]  /*a5d0*/  MOV R46, 0xa5f0 ;  /* 0x0000a5f0002e7802 */ /* 0x000fe40000000f00 */
[----:B------:R-:W-:Y:S05]  /*a5e0*/  CALL.REL.NOINC `($__internal_38_$__cuda_sm70_shflsync_idx_p) ;  /* 0x0000009000007944 */ /* 0x000fea0003c00000 */
[----:B------:R-:W-:Y:S01]  /*a5f0*/  IMAD.IADD R84, R67, 0x1, -R53 ;  /* 0x0000000143547824 */ /* 0x000fe200078e0a35 */
[----:B------:R-:W-:Y:S01]  /*a600*/  MOV R46, 0xa670 ;  /* 0x0000a670002e7802 */ /* 0x000fe20000000f00 */
[----:B-1----:R-:W-:Y:S02]  /*a610*/  IMAD.MOV.U32 R55, RZ, RZ, R87 ;  /* 0x000000ffff377224 */ /* 0x002fe400078e0057 */
[----:B0-----:R-:W-:Y:S02]  /*a620*/  IMAD.MOV.U32 R67, RZ, RZ, R6 ;  /* 0x000000ffff437224 */ /* 0x001fe400078e0006 */
[----:B------:R-:W-:Y:S02]  /*a630*/  IMAD.MOV.U32 R87, RZ, RZ, RZ ;  /* 0x000000ffff577224 */ /* 0x000fe400078e00ff */
[----:B------:R-:W-:-:S02]  /*a640*/  IMAD.MOV.U32 R85, RZ, RZ, 0x1f ;  /* 0x0000001fff557424 */ /* 0x000fc400078e00ff */
[----:B------:R-:W-:Y:S02]  /*a650*/  IMAD.MOV.U32 R115, RZ, RZ, -0x1 ;  /* 0xffffffffff737424 */ /* 0x000fe400078e00ff */
[----:B------:R-:W-:Y:S05]  /*a660*/  CALL.REL.NOINC `($__internal_38_$__cuda_sm70_shflsync_idx_p) ;  /* 0x0000001000007944 */ /* 0x000fea0003c00000 */
[----:B01----:R-:W-:Y:S05]  /*a670*/  BRA `(.L_x_717) ;  /* 0xffffb33000007947 */ /* 0x003fea000383ffff */
        .weak           $__internal_38_$__cuda_sm70_shflsync_idx_p
        .type           $__internal_38_$__cuda_sm70_shflsync_idx_p,@function
        .size           $__internal_38_$__cuda_sm70_shflsync_idx_p,($__internal_39_$__cuda_sm70_shflsync_up_p - $__internal_38_$__cuda_sm70_shflsync_idx_p)
$__internal_38_$__cuda_sm70_shflsync_idx_p:
[----:B------:R-:W-:Y:S01]  /*a680*/  IMAD.MOV.U32 R47, RZ, RZ, 0x0 ;  /* 0x00000000ff2f7424 */ /* 0x000fe200078e00ff */
[----:B------:R-:W-:Y:S04]  /*a690*/  WARPSYNC R115 ;  /* 0x0000007300007348 */ /* 0x000fe80003800000 */
[----:B------:R0:W1:Y:S01]  /*a6a0*/  SHFL.IDX PT, R87, R67, R87, R85 ;  /* 0x0000005743577389 */ /* 0x00006200000e0055 */
[----:B------:R-:W-:Y:S05]  /*a6b0*/  RET.REL.NODEC R46 `(_ZN17fastertransformer19segmented_topp_impl27segmented_top_p_single_passINS0_28Segmented_topk_kernel_paramsIfiLi256ELi1EEELi160EEEvNS0_20TopKPerSegmentParamsE) ;  /* 0xffff59402e007950 */ /* 0x000fea0003c3ffff */
        .weak           $__internal_39_$__cuda_sm70_shflsync_up_p
        .type           $__internal_39_$__cuda_sm70_shflsync_up_p,@function
        .size           $__internal_39_$__cuda_sm70_shflsync_up_p,(.L_x_1850 - $__internal_39_$__cuda_sm70_shflsync_up_p)
$__internal_39_$__cuda_sm70_shflsync_up_p:
[----:B------:R-:W-:Y:S04]  /*a6c0*/  WARPSYNC R85 ;  /* 0x0000005500007348 */ /* 0x000fe80003800000 */
[----:B------:R-:W0:Y:S01]  /*a6d0*/  SHFL.UP P1, R55, R115, R84, R55 ;  /* 0x0400005473377389 */ /* 0x000e220000020037 */
[----:B------:R-:W-:Y:S01]  /*a6e0*/  IMAD.MOV.U32 R47, RZ, RZ, 0x0 ;  /* 0x00000000ff2f7424 */ /* 0x000fe200078e00ff */
[----:B0-----:R-:W-:-:S03]  /*a6f0*/  SEL R67, RZ, 0x1, !P1 ;  /* 0x00000001ff437807 */ /* 0x001fc60004800000 */
[----:B------:R-:W-:Y:S05]  /*a700*/  RET.REL.NODEC R46 `(_ZN17fastertransformer19segmented_topp_impl27segmented_top_p_single_passINS0_28Segmented_topk_kernel_paramsIfiLi256ELi1EEELi160EEEvNS0_20TopKPerSegmentParamsE) ;  /* 0xffff58f02e007950 */ /* 0x000fea0003c3ffff */
.L_x_718:
        /* <DEDUP_REMOVED lines=15> */
.L_x_1850:


//--------------------- .text._ZN17fastertransformer19segmented_topp_impl27segmented_top_p_single_passINS0_28Segmented_topk_kernel_paramsIfiLi256ELi1EEELi128EEEvNS0_20TopKPerSegmentParamsE --------------------------
	.section	.text._ZN17fastertransformer19segmented_topp_impl27segmented_top_p_single_passINS0_28Segmented_topk_kernel_paramsIfiLi256ELi1EEELi128EEEvNS0_20TopKPerSegmentParamsE,"ax",@progbits
	.sectioninfo	@"SHI_REGISTERS=255"
	.align	128
        .global         _ZN17fastertransformer19segmented_topp_impl27segmented_top_p_single_passINS0_28Segmented_topk_kernel_paramsIfiLi256ELi1EEELi128EEEvNS0_20TopKPerSegmentParamsE
        .type           _ZN17fastertransformer19segmented_topp_impl27segmented_top_p_single_passINS0_28Segmented_topk_kernel_paramsIfiLi256ELi1EEELi128EEEvNS0_20TopKPerSegmentParamsE,@function
        .size           _ZN17fastertransformer19segmented_topp_impl27segmented_top_p_single_passINS0_28Segmented_topk_kernel_paramsIfiLi256ELi1EEELi128EEEvNS0_20TopKPerSegmentParamsE,(.L_x_1852 - _ZN17fastertransformer19segmented_topp_impl27segmented_top_p_single_passINS0_28Segmented_topk_kernel_paramsIfiLi256ELi1EEELi128EEEvNS0_20TopKPerSegmentParamsE)
        .other          _ZN17fastertransformer19segmented_topp_impl27segmented_top_p_single_passINS0_28Segmented_topk_kernel_paramsIfiLi256ELi1EEELi128EEEvNS0_20TopKPerSegmentParamsE,@"STO_CUDA_ENTRY STV_DEFAULT"
_ZN17fastertransformer19segmented_topp_impl27segmented_top_p_single_passINS0_28Segmented_topk_kernel_paramsIfiLi256ELi1EEELi128EEEvNS0_20TopKPerSegmentParamsE:
.text._ZN17fastertransformer19segmented_topp_impl27segmented_top_p_single_passINS0_28Segmented_topk_kernel_paramsIfiLi256ELi1EEELi128EEEvNS0_20TopKPerSegmentParamsE:
        /* <DEDUP_REMOVED lines=18> */
[----:B------:R-:W-:Y:S02]  /*0120*/  IMAD.MOV.U32 R10, RZ, RZ, RZ ;  /* 0x000000ffff0a7224 */ /* 0x000fe400078e00ff */
[----:B------:R-:W-:Y:S02]  /*0130*/  IMAD.MOV.U32 R8, RZ, RZ, RZ ;  /* 0x000000ffff087224 */ /* 0x000fe400078e00ff */
[----:B------:R-:W-:-:S03]  /*0140*/  ISETP.LE.AND P2, PT, RZ, UR4, PT ;  /* 0x00000004ff007c0c */ /* 0x000fc6000bf43270 */
[----:B-1----:R-:W1:Y:S02]  /*0150*/  MUFU.RCP R0, R0 ;  /* 0x0000000000007308 */ /* 0x002e640000001000 */
[----:B-1----:R-:W-:-:S06]  /*0160*/  IADD3 R2, R0, 0xffffffe, RZ ;  /* 0x0ffffffe00027810 */ /* 0x002fcc0007ffe0ff */
[----:B------:R1:W2:Y:S02]  /*0170*/  F2I.FTZ.U32.TRUNC.NTZ R3, R2 ;  /* 0x0000000200037305 */ /* 0x0002a4000021f000 */
[----:B-1----:R-:W-:Y:S02]  /*0180*/  IMAD.MOV.U32 R2, RZ, RZ, RZ ;  /* 0x000000ffff027224 */ /* 0x002fe400078e00ff */
[----:B--2---:R-:W-:-:S04]  /*0190*/  IMAD.MOV R4, RZ, RZ, -R3 ;  /* 0x000000ffff047224 */ /* 0x004fc800078e0a03 */
[----:B------:R-:W-:Y:S01]  /*01a0*/  IMAD R7, R4, R5, RZ ;  /* 0x0000000504077224 */ /* 0x000fe200078e02ff */
[----:B------:R-:W-:-:S03]  /*01b0*/  IABS R4, c[0x0][0x1a8] ;  /* 0x00006a0000047a13 */ /* 0x000fc60000000000 */
[----:B------:R-:W-:-:S06]  /*01c0*/  IMAD.HI.U32 R3, R3, R7, R2 ;  /* 0x0000000703037227 */ /* 0x000fcc00078e0002 */
[----:B------:R-:W-:-:S04]  /*01d0*/  IMAD.HI.U32 R148, R3, R4, RZ ;  /* 0x0000000403947227 */ /* 0x000fc800078e00ff */
[----:B------:R-:W-:Y:S02]  /*01e0*/  IMAD.MOV R0, RZ, RZ, -R148 ;  /* 0x000000ffff007224 */ /* 0x000fe400078e0a94 */
[----:B0-----:R-:W-:Y:S02]  /*01f0*/  IMAD.SHL.U32 R3, R143, 0x80, RZ ;  /* 0x000000808f037824 */ /* 0x001fe400078e00ff */
[----:B------:R-:W-:-:S03]  /*0200*/  IMAD R0, R5, R0, R4 ;  /* 0x0000000005007224 */ /* 0x000fc600078e0204 */
[----:B------:R-:W-:Y:S02]  /*0210*/  IADD3 R11, R3, 0x3, RZ ;  /* 0x00000003030b7810 */ /* 0x000fe40007ffe0ff */
[----:B------:R-:W-:Y:S02]  /*0220*/  ISETP.GT.U32.AND P1, PT, R5, R0, PT ;  /* 0x000000000500720c */ /* 0x000fe40003f24070 */
[----:B------:R-:W-:-:S11]  /*0230*/  IADD3 R7, R3, 0x2, RZ ;  /* 0x0000000203077810 */ /* 0x000fd60007ffe0ff */
        /* <DEDUP_REMOVED lines=15> */
[----:B------:R-:W-:Y:S01]  /*0330*/  IADD3 R5, R3, 0x4, RZ ;  /* 0x0000000403057810 */ /* 0x000fe20007ffe0ff */
[----:B------:R-:W-:Y:S01]  /*0340*/  IMAD.X R11, R144, 0x1, R9, P0 ;  /* 0x00000001900b7824 */ /* 0x000fe200000e0609 */
[-C--:B------:R-:W-:Y:S02]  /*0350*/  ISETP.GE.AND P3, PT, R7, R148.reuse, PT ;  /* 0x000000940700720c */ /* 0x080fe40003f66270 */
[C---:B------:R-:W-:Y:S02]  /*0360*/  LEA R4, P4, R0.reuse, c[0x0][0x160], 0x2 ;  /* 0x0000580000047a11 */ /* 0x040fe400078810ff */
[----:B------:R-:W-:Y:S02]  /*0370*/  IADD3 R7, R3, 0x5, RZ ;  /* 0x0000000503077810 */ /* 0x000fe40007ffe0ff */
[----:B------:R-:W-:Y:S02]  /*0380*/  ISETP.GE.AND P1, PT, R5, R148, PT ;  /* 0x000000940500720c */ /* 0x000fe40003f26270 */
[----:B------:R-:W-:-:S02]  /*0390*/  LEA.HI.X R5, R0, c[0x0][0x164], R11, 0x2, P4 ;  /* 0x0000590000057a11 */ /* 0x000fc400020f140b */
[-C--:B------:R-:W-:Y:S02]  /*03a0*/  ISETP.GE.AND P0, PT, R7, R148.reuse, PT ;  /* 0x000000940700720c */ /* 0x080fe40003f06270 */
[C---:B------:R-:W-:Y:S01]  /*03b0*/  IADD3 R7, R3.reuse, 0x7, RZ ;  /* 0x0000000703077810 */ /* 0x040fe20007ffe0ff */
[----:B------:R0:W5:Y:S01]  /*03c0*/  @!P6 LDG.E R2, [R4.64] ;  /* 0x000000060402e981 */ /* 0x000162000c1e1900 */
[----:B------:R-:W-:Y:S02]  /*03d0*/  IADD3 R9, R3, 0x6, RZ ;  /* 0x0000000603097810 */ /* 0x000fe40007ffe0ff */
[-C--:B------:R-:W-:Y:S01]  /*03e0*/  ISETP.GE.AND P6, PT, R7, R148.reuse, PT ;  /* 0x000000940700720c */ /* 0x080fe20003fc6270 */
[----:B------:R-:W-:Y:S01]  /*03f0*/  IMAD.MOV.U32 R12, RZ, RZ, RZ ;  /* 0x000000ffff0c7224 */ /* 0x000fe200078e00ff */
[----:B------:R-:W-:Y:S01]  /*0400*/  IADD3 R7, R3, 0x9, RZ ;  /* 0x0000000903077810 */ /* 0x000fe20007ffe0ff */
[----:B------:R0:W5:Y:S01]  /*0410*/  @!P3 LDG.E R10, [R4.64+0x8] ;  /* 0x00000806040ab981 */ /* 0x000162000c1e1900 */
[----:B------:R-:W-:-:S02]  /*0420*/  ISETP.GE.AND P4, PT, R9, R148, PT ;  /* 0x000000940900720c */ /* 0x000fc40003f86270 */
[-C--:B------:R-:W-:Y:S01]  /*0430*/  ISETP.GE.AND P3, PT, R7, R148.reuse, PT ;  /* 0x000000940700720c */ /* 0x080fe20003f66270 */
[----:B------:R-:W-:Y:S01]  /*0440*/  IMAD.MOV.U32 R16, RZ, RZ, RZ ;  /* 0x000000ffff107224 */ /* 0x000fe200078e00ff */
[C---:B------:R-:W-:Y:S01]  /*0450*/  IADD3 R7, R3.reuse, 0xa, RZ ;  /* 0x0000000a03077810 */ /* 0x040fe20007ffe0ff */
[----:B------:R0:W5:Y:S01]  /*0460*/  @!P2 LDG.E R12, [R4.64+0xc] ;  /* 0x00000c06040ca981 */ /* 0x000162000c1e1900 */
[----:B------:R-:W-:Y:S02]  /*0470*/  IADD3 R9, R3, 0x8, RZ ;  /* 0x0000000803097810 */ /* 0x000fe40007ffe0ff */
        /* <DEDUP_REMOVED lines=247> */
[----:B------:R-:W-:-:S06]  /*13f0*/  CS2R R6, SRZ ;  /* 0x0000000000067805 */ /* 0x000fcc000001ff00 */
[----:B------:R-:W2:Y:S04]  /*1400*/  @!P0 LDG.E R7, [R4.64] ;  /* 0x0000000604078981 */ /* 0x000ea8000c1e1900 */
[----:B------:R-:W3:Y:S01]  /*1410*/  @!P1 LDG.E R6, [R4.64+0x80] ;  /* 0x0000800604069981 */ /* 0x000ee2000c1e1900 */
[----:B------:R-:W-:Y:S01]  /*1420*/  IMAD R134, R0, 0x100, R11 ;  /* 0x0000010000867824 */ /* 0x000fe200078e020b */
[----:B------:R-:W-:Y:S02]  /*1430*/  PLOP3.LUT P0, PT, PT, PT, PT, 0x8, 0x0 ;  /* 0x000000000000781c */ /* 0x000fe40003f0e170 */
[----:B------:R-:W-:Y:S02]  /*1440*/  IADD3 R11, R11, 0x8, RZ ;  /* 0x000000080b0b7810 */ /* 0x000fe40007ffe0ff */
[----:B------:R-:W-:Y:S01]  /*1450*/  LEA R13, R134, 0x4b0, 0x2 ;  /* 0x000004b0860d7811 */ /* 0x000fe200078e10ff */
[----:B--2---:R0:W-:Y:S04]  /*1460*/  STS [R134.X4+0x64b0], R7 ;  /* 0x0064b00786007388 */ /* 0x0041e80000004800 */
[----:B---3--:R0:W-:Y:S04]  /*1470*/  STS [R13+0xe000], R6 ;  /* 0x00e000060d007388 */ /* 0x0081e80000000800 */
.L_x_723:
[----:B------:R-:W-:Y:S05]  /*1480*/  BSYNC B1 ;  /* 0x0000000000017941 */ /* 0x000fea0003800000 */
.L_x_722:
[C---:B------:R-:W-:Y:S01]  /*1490*/  ISETP.GE.U32.AND P1, PT, R11.reuse, 0x100, PT ;  /* 0x000001000b00780c */ /* 0x040fe20003f26070 */
[----:B------:R-:W-:Y:S01]  /*14a0*/  BSSY B1, `(.L_x_724) ;  /* 0x0000047000017945 */ /* 0x000fe20003800000 */
[----:B------:R-:W-:-:S04]  /*14b0*/  IADD3 R4, -R11, 0x100, RZ ;  /* 0x000001000b047810 */ /* 0x000fc80007ffe1ff */
[----:B------:R-:W-:-:S13]  /*14c0*/  ISETP.LE.U32.OR P1, PT, R4, 0x18, P1 ;  /* 0x000000180400780c */ /* 0x000fda0000f23470 */
[----:B------:R-:W-:Y:S05]  /*14d0*/  @P1 BRA `(.L_x_725) ;  /* 0x0000043000001947 */ /* 0x000fea0003800000 */
[----:B------:R-:W-:Y:S02]  /*14e0*/  PLOP3.LUT P0, PT, PT, PT, PT, 0x8, 0x0 ;  /* 0x000000000000781c */ /* 0x000fe40003f0e170 */
.L_x_726:
[----:B0-----:R-:W-:Y:S02]  /*14f0*/  IMAD.SHL.U32 R23, R11, 0x80, RZ ;  /* 0x000000800b177824 */ /* 0x001fe400078e00ff */
[----:B------:R-:W-:-:S03]  /*1500*/  IMAD.MOV.U32 R19, RZ, RZ, RZ ;  /* 0x000000ffff137224 */ /* 0x000fc600078e00ff */
[C---:B------:R-:W-:Y:S02]  /*1510*/  IADD3 R4, R23.reuse, 0x40, RZ ;  /* 0x0000004017047810 */ /* 0x040fe40007ffe0ff */
[----:B0-----:R-:W-:Y:S02]  /*1520*/  IADD3 R6, R23, 0x440, RZ ;  /* 0x0000044017067810 */ /* 0x001fe40007ffe0ff */
[----:B------:R-:W-:Y:S01]  /*1530*/  LOP3.LUT R5, R4, 0x1f, R143, 0xf8, !PT ;  /* 0x0000001f04057812 */ /* 0x000fe200078ef88f */
[----:B------:R-:W-:Y:S01]  /*1540*/  IMAD.IADD R7, R9, 0x1, R4 ;  /* 0x0000000109077824 */ /* 0x000fe200078e0204 */
[----:B------:R-:W-:Y:S01]  /*1550*/  IADD3 R138, R23, 0x840, RZ ;  /* 0x00000840178a7810 */ /* 0x000fe20007ffe0ff */
[----:B------:R-:W-:Y:S01]  /*1560*/  IMAD.IADD R13, R9, 0x1, R6 ;  /* 0x00000001090d7824 */ /* 0x000fe200078e0206 */
[----:B------:R-:W-:Y:S02]  /*1570*/  IADD3 R17, P3, R146, R5, RZ ;  /* 0x0000000592117210 */ /* 0x000fe40007f7e0ff */
[----:B------:R-:W-:-:S02]  /*1580*/  ISETP.GE.AND P5, PT, R7, R148, PT ;  /* 0x000000940700720c */ /* 0x000fc40003fa6270 */
[----:B------:R-:W-:Y:S02]  /*1590*/  LOP3.LUT R7, R6, 0x1f, R143, 0xf8, !PT ;  /* 0x0000001f06077812 */ /* 0x000fe400078ef88f */
[C---:B------:R-:W-:Y:S02]  /*15a0*/  ISETP.GE.AND P2, PT, R5.reuse, R148, PT ;  /* 0x000000940500720c */ /* 0x040fe40003f46270 */
[----:B------:R-:W-:Y:S02]  /*15b0*/  IADD3 R15, P4, R146, R7, RZ ;  /* 0x00000007920f7210 */ /* 0x000fe40007f9e0ff */
[-C--:B------:R-:W-:Y:S02]  /*15c0*/  LEA.HI.X.SX32 R136, R5, R144.reuse, 0x1, P3 ;  /* 0x0000009005887211 */ /* 0x080fe400018f0eff */
[----:B------:R-:W-:Y:S02]  /*15d0*/  LEA R4, P3, R17, c[0x0][0x160], 0x2 ;  /* 0x0000580011047a11 */ /* 0x000fe400078610ff */
[----:B------:R-:W-:-:S02]  /*15e0*/  LEA.HI.X.SX32 R134, R7, R144, 0x1, P4 ;  /* 0x0000009007867211 */ /* 0x000fc400020f0eff */
[----:B------:R-:W-:Y:S02]  /*15f0*/  LEA R6, P6, R15, c[0x0][0x160], 0x2 ;  /* 0x000058000f067a11 */ /* 0x000fe400078c10ff */
[-C--:B------:R-:W-:Y:S02]  /*1600*/  ISETP.GE.AND P1, PT, R13, R148.reuse, PT ;  /* 0x000000940d00720c */ /* 0x080fe40003f26270 */
[----:B------:R-:W-:Y:S02]  /*1610*/  LOP3.LUT R13, R138, 0x1f, R143, 0xf8, !PT ;  /* 0x0000001f8a0d7812 */ /* 0x000fe400078ef88f */
[-C--:B------:R-:W-:Y:S02]  /*1620*/  ISETP.GE.AND P4, PT, R7, R148.reuse, PT ;  /* 0x000000940700720c */ /* 0x080fe40003f86270 */
[----:B------:R-:W-:Y:S01]  /*1630*/  LEA.HI.X R5, R17, c[0x0][0x164], R136, 0x2, P3 ;  /* 0x0000590011057a11 */ /* 0x000fe200018f1488 */
[----:B------:R-:W-:Y:S01]  /*1640*/  IMAD.MOV.U32 R17, RZ, RZ, RZ ;  /* 0x000000ffff117224 */ /* 0x000fe200078e00ff */
[----:B------:R-:W-:Y:S01]  /*1650*/  LEA.HI.X R7, R15, c[0x0][0x164], R134, 0x2, P6 ;  /* 0x000059000f077a11 */ /* 0x000fe200030f1486 */
[----:B------:R-:W-:Y:S01]  /*1660*/  IMAD.IADD R15, R9, 0x1, R138 ;  /* 0x00000001090f7824 */ /* 0x000fe200078e028a */
[----:B------:R-:W-:Y:S01]  /*1670*/  IADD3 R21, P3, R146, R13, RZ ;  /* 0x0000000d92157210 */ /* 0x000fe20007f7e0ff */
[----:B------:R0:W2:Y:S01]  /*1680*/  @!P2 LDG.E R19, [R4.64] ;  /* 0x000000060413a981 */ /* 0x0000a2000c1e1900 */
[----:B------:R-:W-:Y:S01]  /*1690*/  IADD3 R140, R23, 0xc40, RZ ;  /* 0x00000c40178c7810 */ /* 0x000fe20007ffe0ff */
[----:B------:R-:W-:Y:S01]  /*16a0*/  IMAD.MOV.U32 R23, RZ, RZ, RZ ;  /* 0x000000ffff177224 */ /* 0x000fe200078e00ff */
[----:B------:R-:W-:Y:S01]  /*16b0*/  ISETP.GE.AND P2, PT, R15, R148, PT ;  /* 0x000000940f00720c */ /* 0x000fe20003f46270 */
[----:B------:R0:W3:Y:S01]  /*16c0*/  @!P5 LDG.E R17, [R4.64+0x80] ;  /* 0x000080060411d981 */ /* 0x0000e2000c1e1900 */
[----:B------:R-:W-:-:S02]  /*16d0*/  LEA.HI.X.SX32 R136, R13, R144, 0x1, P3 ;  /* 0x000000900d887211 */ /* 0x000fc400018f0eff */
[----:B------:R-:W-:Y:S01]  /*16e0*/  LOP3.LUT R15, R140, 0x1f, R143, 0xf8, !PT ;  /* 0x0000001f8c0f7812 */ /* 0x000fe200078ef88f */
[----:B------:R-:W4:Y:S01]  /*16f0*/  @!P4 LDG.E R23, [R6.64] ;  /* 0x000000060617c981 */ /* 0x000f22000c1e1900 */
[-C--:B------:R-:W-:Y:S01]  /*1700*/  ISETP.GE.AND P3, PT, R13, R148.reuse, PT ;  /* 0x000000940d00720c */ /* 0x080fe20003f66270 */
[----:B------:R-:W-:Y:S01]  /*1710*/  IMAD.IADD R13, R9, 0x1, R140 ;  /* 0x00000001090d7824 */ /* 0x000fe200078e028c */
[C---:B------:R-:W-:Y:S02]  /*1720*/  LEA R134, P6, R21.reuse, c[0x0][0x160], 0x2 ;  /* 0x0000580015867a11 */ /* 0x040fe400078c10ff */
[----:B------:R-:W-:Y:S02]  /*1730*/  IADD3 R25, P5, R146, R15, RZ ;  /* 0x0000000f92197210 */ /* 0x000fe40007fbe0ff */
[----:B------:R-:W-:Y:S02]  /*1740*/  LEA.HI.X R135, R21, c[0x0][0x164], R136, 0x2, P6 ;  /* 0x0000590015877a11 */ /* 0x000fe400030f1488 */
[----:B------:R-:W-:-:S02]  /*1750*/  ISETP.GE.AND P4, PT, R15, R148, PT ;  /* 0x000000940f00720c */ /* 0x000fc40003f86270 */
[----:B------:R-:W-:Y:S02]  /*1760*/  ISETP.GE.AND P6, PT, R13, R148, PT ;  /* 0x000000940d00720c */ /* 0x000fe40003fc6270 */
[----:B------:R-:W-:Y:S02]  /*1770*/  LEA.HI.X.SX32 R138, R15, R144, 0x1, P5 ;  /* 0x000000900f8a7211 */ /* 0x000fe400028f0eff */
[C---:B------:R-:W-:Y:S01]  /*1780*/  LEA R136, P5, R25.reuse, c[0x0][0x160], 0x2 ;  /* 0x0000580019887a11 */ /* 0x040fe200078a10ff */
[----:B------:R-:W-:Y:S02]  /*1790*/  IMAD.MOV.U32 R21, RZ, RZ, RZ ;  /* 0x000000ffff157224 */ /* 0x000fe400078e00ff */
[----:B------:R-:W-:Y:S01]  /*17a0*/  IMAD.MOV.U32 R13, RZ, RZ, RZ ;  /* 0x000000ffff0d7224 */ /* 0x000fe200078e00ff */
[----:B------:R-:W-:Y:S01]  /*17b0*/  LEA.HI.X R137, R25, c[0x0][0x164], R138, 0x2, P5 ;  /* 0x0000590019897a11 */ /* 0x000fe200028f148a */
[----:B0-----:R-:W-:Y:S02]  /*17c0*/  IMAD.MOV.U32 R5, RZ, RZ, RZ ;  /* 0x000000ffff057224 */ /* 0x001fe400078e00ff */
[----:B------:R-:W-:Y:S01]  /*17d0*/  IMAD.MOV.U32 R25, RZ, RZ, RZ ;  /* 0x000000ffff197224 */ /* 0x000fe200078e00ff */
[----:B------:R-:W4:Y:S01]  /*17e0*/  @!P1 LDG.E R21, [R6.64+0x80] ;  /* 0x0000800606159981 */ /* 0x000f22000c1e1900 */
[----:B------:R-:W-:-:S03]  /*17f0*/  IMAD.MOV.U32 R15, RZ, RZ, RZ ;  /* 0x000000ffff0f7224 */ /* 0x000fc600078e00ff */
[----:B------:R-:W4:Y:S04]  /*1800*/  @!P3 LDG.E R13, [R134.64] ;  /* 0x00000006860db981 */ /* 0x000f28000c1e1900 */
[----:B------:R-:W4:Y:S04]  /*1810*/  @!P2 LDG.E R5, [R134.64+0x80] ;  /* 0x000080068605a981 */ /* 0x000f28000c1e1900 */
[----:B------:R-:W4:Y:S04]  /*1820*/  @!P4 LDG.E R25, [R136.64] ;  /* 0x000000068819c981 */ /* 0x000f28000c1e1900 */
        /* <DEDUP_REMOVED lines=12> */
[----:B------:R0:W-:Y:S01]  /*18f0*/  STS [R138+0xe060], R15 ;  /* 0x00e0600f8a007388 */ /* 0x0001e20000000800 */
[----:B------:R-:W-:Y:S05]  /*1900*/  @!P1 BRA `(.L_x_726) ;  /* 0xfffffbe000009947 */ /* 0x000fea000383ffff */
.L_x_725:
[----:B------:R-:W-:Y:S05]  /*1910*/  BSYNC B1 ;  /* 0x0000000000017941 */ /* 0x000fea0003800000 */
.L_x_724:
[C---:B------:R-:W-:Y:S01]  /*1920*/  ISETP.GE.U32.AND P1, PT, R11.reuse, 0x100, PT ;  /* 0x000001000b00780c */ /* 0x040fe20003f26070 */
[----:B------:R-:W-:Y:S01]  /*1930*/  BSSY B1, `(.L_x_727) ;  /* 0x0000029000017945 */ /* 0x000fe20003800000 */
[----:B0-----:R-:W-:-:S04]  /*1940*/  IADD3 R4, -R11, 0x100, RZ ;  /* 0x000001000b047810 */ /* 0x001fc80007ffe1ff */
[----:B------:R-:W-:-:S13]  /*1950*/  ISETP.LE.U32.OR P1, PT, R4, 0x8, P1 ;  /* 0x000000080400780c */ /* 0x000fda0000f23470 */
[----:B------:R-:W-:Y:S05]  /*1960*/  @P1 BRA `(.L_x_728) ;  /* 0x0000025000001947 */ /* 0x000fea0003800000 */
[C---:B------:R-:W-:Y:S01]  /*1970*/  LEA R6, R11.reuse, 0x40, 0x7 ;  /* 0x000000400b067811 */ /* 0x040fe200078e38ff */
[----:B------:R-:W-:Y:S01]  /*1980*/  IMAD.MOV.U32 R19, RZ, RZ, RZ ;  /* 0x000000ffff137224 */ /* 0x000fe200078e00ff */
[----:B------:R-:W-:Y:S02]  /*1990*/  IADD3 R21, R11, 0x8, RZ ;  /* 0x000000080b157810 */ /* 0x000fe40007ffe0ff */
[--C-:B------:R-:W-:Y:S01]  /*19a0*/  LOP3.LUT R5, R6, 0x1f, R143.reuse, 0xf8, !PT ;  /* 0x0000001f06057812 */ /* 0x100fe200078ef88f */
[----:B------:R-:W-:Y:S01]  /*19b0*/  IMAD.IADD R7, R9, 0x1, R6 ;  /* 0x0000000109077824 */ /* 0x000fe200078e0206 */
[----:B------:R-:W-:Y:S02]  /*19c0*/  LEA R4, R21, 0x40, 0x7 ;  /* 0x0000004015047811 */ /* 0x000fe400078e38ff */
[----:B------:R-:W-:Y:S02]  /*19d0*/  IADD3 R17, P2, R146, R5, RZ ;  /* 0x0000000592117210 */ /* 0x000fe40007f5e0ff */
[----:B------:R-:W-:Y:S01]  /*19e0*/  ISETP.GE.AND P0, PT, R7, R148, PT ;  /* 0x000000940700720c */ /* 0x000fe20003f06270 */
[----:B------:R-:W-:Y:S01]  /*19f0*/  IMAD.IADD R13, R9, 0x1, R4 ;  /* 0x00000001090d7824 */ /* 0x000fe200078e0204 */
[----:B------:R-:W-:-:S02]  /*1a00*/  LOP3.LUT R7, R4, 0x1f, R143, 0xf8, !PT ;  /* 0x0000001f04077812 */ /* 0x000fc400078ef88f */
[C---:B------:R-:W-:Y:S02]  /*1a10*/  ISETP.GE.AND P1, PT, R5.reuse, R148, PT ;  /* 0x000000940500720c */ /* 0x040fe40003f26270 */
[----:B------:R-:W-:Y:S02]  /*1a20*/  IADD3 R15, P3, R146, R7, RZ ;  /* 0x00000007920f7210 */ /* 0x000fe40007f7e0ff */
[----:B------:R-:W-:Y:S02]  /*1a30*/  LEA.HI.X.SX32 R136, R5, R144, 0x1, P2 ;  /* 0x0000009005887211 */ /* 0x000fe400010f0eff */
[C---:B------:R-:W-:Y:S02]  /*1a40*/  ISETP.GE.AND P2, PT, R7.reuse, R148, PT ;  /* 0x000000940700720c */ /* 0x040fe40003f46270 */
[----:B------:R-:W-:Y:S02]  /*1a50*/  LEA.HI.X.SX32 R134, R7, R144, 0x1, P3 ;  /* 0x0000009007867211 */ /* 0x000fe400018f0eff */
[----:B------:R-:W-:-:S02]  /*1a60*/  LEA R6, P5, R15, c[0x0][0x160], 0x2 ;  /* 0x000058000f067a11 */ /* 0x000fc400078a10ff */
[----:B------:R-:W-:Y:S01]  /*1a70*/  ISETP.GE.AND P3, PT, R13, R148, PT ;  /* 0x000000940d00720c */ /* 0x000fe20003f66270 */
[----:B------:R-:W-:Y:S01]  /*1a80*/  IMAD.MOV.U32 R13, RZ, RZ, RZ ;  /* 0x000000ffff0d7224 */ /* 0x000fe200078e00ff */
[----:B------:R-:W-:Y:S02]  /*1a90*/  LEA R4, P4, R17, c[0x0][0x160], 0x2 ;  /* 0x0000580011047a11 */ /* 0x000fe400078810ff */
[----:B------:R-:W-:Y:S01]  /*1aa0*/  LEA.HI.X R7, R15, c[0x0][0x164], R134, 0x2, P5 ;  /* 0x000059000f077a11 */ /* 0x000fe200028f1486 */
[----:B------:R-:W-:Y:S01]  /*1ab0*/  IMAD.MOV.U32 R15, RZ, RZ, RZ ;  /* 0x000000ffff0f7224 */ /* 0x000fe200078e00ff */
[----:B------:R-:W-:Y:S01]  /*1ac0*/  LEA.HI.X R5, R17, c[0x0][0x164], R136, 0x2, P4 ;  /* 0x0000590011057a11 */ /* 0x000fe200020f1488 */
[----:B------:R-:W-:Y:S02]  /*1ad0*/  IMAD.MOV.U32 R17, RZ, RZ, RZ ;  /* 0x000000ffff117224 */ /* 0x000fe400078e00ff */
[----:B------:R-:W2:Y:S04]  /*1ae0*/  @!P2 LDG.E R19, [R6.64] ;  /* 0x000000060613a981 */ /* 0x000ea8000c1e1900 */
[----:B------:R-:W3:Y:S04]  /*1af0*/  @!P1 LDG.E R15, [R4.64] ;  /* 0x00000006040f9981 */ /* 0x000ee8000c1e1900 */
[----:B------:R-:W4:Y:S04]  /*1b00*/  @!P0 LDG.E R13, [R4.64+0x80] ;  /* 0x00008006040d8981 */ /* 0x000f28000c1e1900 */
[----:B------:R-:W2:Y:S01]  /*1b10*/  @!P3 LDG.E R17, [R6.64+0x80] ;  /* 0x000080060611b981 */ /* 0x000ea2000c1e1900 */
[----:B------:R-:W-:-:S02]  /*1b20*/  IMAD R136, R0, 0x100, R11 ;  /* 0x0000010000887824 */ /* 0x000fc400078e020b */
[----:B------:R-:W-:-:S03]  /*1b30*/  IMAD R11, R0, 0x100, R21 ;  /* 0x00000100000b7824 */ /* 0x000fc600078e0215 */
[----:B------:R-:W-:Y:S02]  /*1b40*/  LEA R138, R136, 0x4b0, 0x2 ;  /* 0x000004b0888a7811 */ /* 0x000fe400078e10ff */
[----:B------:R-:W-:Y:S02]  /*1b50*/  LEA R134, R11, 0x4b0, 0x2 ;  /* 0x000004b00b867811 */ /* 0x000fe400078e10ff */
[----:B------:R-:W-:Y:S02]  /*1b60*/  PLOP3.LUT P0, PT, PT, PT, PT, 0x8, 0x0 ;  /* 0x000000000000781c */ /* 0x000fe40003f0e170 */
[----:B------:R-:W-:Y:S01]  /*1b70*/  IADD3 R11, R21, 0x8, RZ ;  /* 0x00000008150b7810 */ /* 0x000fe20007ffe0ff */
[----:B---3--:R0:W-:Y:S04]  /*1b80*/  STS [R136.X4+0x64b0], R15 ;  /* 0x0064b00f88007388 */ /* 0x0081e80000004800 */
[----:B----4-:R0:W-:Y:S04]  /*1b90*/  STS [R138+0xe000], R13 ;  /* 0x00e0000d8a007388 */ /* 0x0101e80000000800 */
[----:B--2---:R0:W-:Y:S04]  /*1ba0*/  STS [R136.X4+0x64d0], R19 ;  /* 0x0064d01388007388 */ /* 0x0041e80000004800 */
[----:B------:R0:W-:Y:S02]  /*1bb0*/  STS [R134+0xe000], R17 ;  /* 0x00e0001186007388 */ /* 0x0001e40000000800 */
.L_x_728:
[----:B------:R-:W-:Y:S05]  /*1bc0*/  BSYNC B1 ;  /* 0x0000000000017941 */ /* 0x000fea0003800000 */
.L_x_727:
[----:B------:R-:W-:-:S13]  /*1bd0*/  ISETP.LT.U32.OR P0, PT, R11, 0x100, P0 ;  /* 0x000001000b00780c */ /* 0x000fda0000701470 */
        /* <DEDUP_REMOVED lines=13> */
[----:B------:R-:W-:-:S05]  /*1cb0*/  IMAD R0, R0, 0x100, R11 ;  /* 0x0000010000007824 */ /* 0x000fca00078e020b */
[----:B------:R-:W-:Y:S01]  /*1cc0*/  LEA R9, R0, 0x4b0, 0x2 ;  /* 0x000004b000097811 */ /* 0x000fe200078e10ff */
[----:B--2---:R1:W-:Y:S04]  /*1cd0*/  STS [R0.X4+0x64b0], R7 ;  /* 0x0064b00700007388 */ /* 0x0043e80000004800 */
[----:B---3--:R1:W-:Y:S02]  /*1ce0*/  STS [R9+0xe000], R6 ;  /* 0x00e0000609007388 */ /* 0x0083e40000000800 */
.L_x_721:
[----:B0-----:R-:W-:Y:S05]  /*1cf0*/  BSYNC B0 ;  /* 0x0000000000007941 */ /* 0x001fea0003800000 */
.L_x_720:
[C---:B------:R-:W-:Y:S01]  /*1d00*/  ISETP.NE.AND P5, PT, R143.reuse, RZ, PT ;  /* 0x000000ff8f00720c */ /* 0x040fe20003fa5270 */
[----:B------:R-:W0:Y:S01]  /*1d10*/  S2R R206, SR_LANEID ;  /* 0x0000000000ce7919 */ /* 0x000e220000000000 */
[----:B-1----:R-:W-:Y:S01]  /*1d20*/  SHF.R.S32.HI R0, RZ, 0x1f, R143 ;  /* 0x0000001fff007819 */ /* 0x002fe2000001148f */
[----:B------:R-:W-:Y:S01]  /*1d30*/  CS2R R140, SRZ ;  /* 0x00000000008c7805 */ /* 0x000fe2000001ff00 */
[----:B------:R-:W-:Y:S01]  /*1d40*/  LEA R142, R143, 0x4b0, 0x2 ;  /* 0x000004b08f8e7811 */ /* 0x000fe200078e10ff */
[----:B------:R-:W-:Y:S01]  /*1d50*/  CS2R R138, SRZ ;  /* 0x00000000008a7805 */ /* 0x000fe2000001ff00 */
[----:B------:R-:W-:Y:S01]  /*1d60*/  LEA.HI R0, R0, R143, RZ, 0x5 ;  /* 0x0000008f00007211 */ /* 0x000fe200078f28ff */
[----:B------:R-:W-:Y:S01]  /*1d70*/  CS2R R136, SRZ ;  /* 0x0000000000887805 */ /* 0x000fe2000001ff00 */
[----:B------:R-:W-:-:S02]  /*1d80*/  UMOV UR5, 0x1d ;  /* 0x0000001d00057882 */ /* 0x000fc40000000000 */
[----:B------:R-:W-:-:S03]  /*1d90*/  SHF.R.S32.HI R0, RZ, 0x5, R0 ;  /* 0x00000005ff007819 */ /* 0x000fc60000011400 */
[----:B------:R-:W-:Y:S02]  /*1da0*/  @!P5 STS [RZ], RZ ;  /* 0x000000ffff00d388 */ /* 0x000fe40000000800 */
[----:B------:R-:W-:Y:S02]  /*1db0*/  IMAD.SHL.U32 R0, R0, 0x4, RZ ;  /* 0x0000000400007824 */ /* 0x000fe400078e00ff */
.L_x_740:
[----:B------:R-:W-:Y:S01]  /*1dc0*/  UMOV UR4, 0x1 ;  /* 0x0000000100047882 */ /* 0x000fe20000000000 */
[----:B------:R-:W-:Y:S01]  /*1dd0*/  BAR.SYNC.DEFER_BLOCKING 0x0 ;  /* 0x0000000000007b1d */ /* 0x000fe20000010000 */
[----:B------:R-:W-:-:S05]  /*1de0*/  USHF.L.U32 UR4, UR4, UR5, URZ ;  /* 0x0000000504047299 */ /* 0x000fca000800063f */
[----:B------:R-:W-:Y:S01]  /*1df0*/  BSSY B0, `(.L_x_729) ;  /* 0x00002e2000007945 */ /* 0x000fe20003800000 */
[----:B------:R-:W-:-:S04]  /*1e00*/  LOP3.LUT R9, R139, UR4, RZ, 0xfc, !PT ;  /* 0x000000048b097c12 */ /* 0x000fc8000f8efcff */
        /* <DEDUP_REMOVED lines=10> */
[----:B------:R-:W1:Y:S01]  /*1eb0*/  LDS R41, [R142+0x6000] ;  /* 0x006000008e297984 */ /* 0x000e620000000800 */
[----:B------:R-:W-:Y:S01]  /*1ec0*/  FSEL R4, RZ, 1, P1 ;  /* 0x3f800000ff047808 */ /* 0x000fe20000800000 */
[----:B------:R-:W-:Y:S01]  /*1ed0*/  FFMA.FTZ R5, R10, R6, R5 ;  /* 0x000000060a057223 */ /* 0x000fe20000010005 */
[C---:B------:R-:W-:Y:S01]  /*1ee0*/  LOP3.LUT P3, RZ, R9.reuse, R16, RZ, 0x30, !PT ;  /* 0x0000001009ff7212 */ /* 0x040fe200078630ff */
[----:B------:R-:W2:Y:S01]  /*1ef0*/  LDS R47, [R142+0x6400] ;  /* 0x006400008e2f7984 */ /* 0x000ea20000000800 */
        /* <DEDUP_REMOVED lines=12> */
[----:B------:R-:W0:Y:S01]  /*1fc0*/  LDS R53, [R142+0x7000] ;  /* 0x007000008e357984 */ /* 0x000e220000000800 */
        /* <DEDUP_REMOVED lines=231> */
[----:B------:R-:W-:Y:S01]  /*2e40*/  FSEL R17, RZ, 1, P4 ;  /* 0x3f800000ff117808 */ /* 0x000fe20002000000 */
        /* <DEDUP_REMOVED lines=10> */
[----:B-1----:R-:W-:Y:S02]  /*2ef0*/  LOP3.LUT R134, RZ, R41, RZ, 0x33, !PT ;  /* 0x00000029ff867212 */ /* 0x002fe400078e33ff */
[----:B------:R-:W-:Y:S01]  /*2f00*/  FSEL R6, RZ, 1, P1 ;  /* 0x3f800000ff067808 */ /* 0x000fe20000800000 */
[----:B------:R-:W-:Y:S01]  /*2f10*/  FFMA.FTZ R11, R130, R17, R11 ;  /* 0x00000011820b7223 */ /* 0x000fe2000001000b */
[----:B------:R-:W-:Y:S02]  /*2f20*/  SEL R220, RZ, 0x4000000, P2 ;  /* 0x04000000ffdc7807 */ /* 0x000fe40001000000 */
[----:B------:R-:W-:Y:S01]  /*2f30*/  LOP3.LUT P2, R211, R9, RZ, R134, 0xa0, !PT ;  /* 0x000000ff09d37212 */ /* 0x000fe2000784a086 */
[----:B------:R-:W-:Y:S01]  /*2f40*/  FFMA.FTZ R6, R132, R6, R11 ;  /* 0x0000000684067223 */ /* 0x000fe2000001000b */
[----:B--2---:R-:W-:-:S02]  /*2f50*/  LOP3.LUT R210, RZ, R47, RZ, 0x33, !PT ;  /* 0x0000002fffd27212 */ /* 0x004fc400078e33ff */
[----:B------:R-:W-:Y:S02]  /*2f60*/  FSEL R11, RZ, 1, P2 ;  /* 0x3f800000ff0b7808 */ /* 0x000fe40001000000 */
[----:B------:R-:W-:Y:S02]  /*2f70*/  SEL R216, RZ, 0x8000000, P3 ;  /* 0x08000000ffd87807 */ /* 0x000fe40001800000 */
[----:B---3--:R-:W-:Y:S01]  /*2f80*/  LOP3.LUT R134, RZ, R49, RZ, 0x33, !PT ;  /* 0x00000031ff867212 */ /* 0x008fe200078e33ff */
[----:B------:R-:W-:Y:S01]  /*2f90*/  FFMA.FTZ R6, R41, R11, R6 ;  /* 0x0000000b29067223 */ /* 0x000fe20000010006 */
[C---:B------:R-:W-:Y:S01]  /*2fa0*/  LOP3.LUT P3, R210, R9.reuse, RZ, R210, 0xa0, !PT ;  /* 0x000000ff09d27212 */ /* 0x040fe2000786a0d2 */
[----:B------:R-:W1:Y:S01]  /*2fb0*/  LDS R41, [R142+0x8000] ;  /* 0x008000008e297984 */ /* 0x000e620000000800 */
[----:B------:R-:W-:Y:S02]  /*2fc0*/  SEL R212, RZ, 0x10000000, P4 ;  /* 0x10000000ffd47807 */ /* 0x000fe40002000000 */
[----:B------:R-:W-:-:S02]  /*2fd0*/  LOP3.LUT P4, R209, R9, RZ, R134, 0xa0, !PT ;  /* 0x000000ff09d17212 */ /* 0x000fc4000788a086 */
[----:B------:R-:W-:Y:S02]  /*2fe0*/  FSEL R17, RZ, 1, P3 ;  /* 0x3f800000ff117808 */ /* 0x000fe40001800000 */
[----:B----4-:R-:W-:Y:S02]  /*2ff0*/  LOP3.LUT R208, RZ, R51, RZ, 0x33, !PT ;  /* 0x00000033ffd07212 */ /* 0x010fe400078e33ff */
[----:B------:R-:W-:Y:S01]  /*3000*/  FSEL R11, RZ, 1, P4 ;  /* 0x3f800000ff0b7808 */ /* 0x000fe20002000000 */
[----:B------:R-:W-:Y:S01]  /*3010*/  FFMA.FTZ R6, R47, R17, R6 ;  /* 0x000000112f067223 */ /* 0x000fe20000010006 */
[----:B------:R-:W-:Y:S01]  /*3020*/  SEL R192, RZ, 0x20000000, P6 ;  /* 0x20000000ffc07807 */ /* 0x000fe20003000000 */
[----:B------:R-:W2:Y:S01]  /*3030*/  LDS R47, [R142+0x8400] ;  /* 0x008400008e2f7984 */ /* 0x000ea20000000800 */
[----:B0-----:R-:W-:Y:S01]  /*3040*/  LOP3.LUT R134, RZ, R53, RZ, 0x33, !PT ;  /* 0x00000035ff867212 */ /* 0x001fe200078e33ff */
[----:B------:R-:W-:Y:S01]  /*3050*/  FFMA.FTZ R6, R49, R11, R6 ;  /* 0x0000000b31067223 */ /* 0x000fe20000010006 */
[----:B------:R-:W-:Y:S01]  /*3060*/  LOP3.LUT P6, R208, R9, RZ, R208, 0xa0, !PT ;  /* 0x000000ff09d07212 */ /* 0x000fe200078ca0d0 */
[----:B------:R-:W0:Y:S01]  /*3070*/  LDS R49, [R142+0x8800] ;  /* 0x008800008e317984 */ /* 0x000e220000000800 */
[----:B------:R-:W-:-:S02]  /*3080*/  SEL R190, RZ, 0x40000000, P0 ;  /* 0x40000000ffbe7807 */ /* 0x000fc40000000000 */
[----:B------:R-:W-:Y:S02]  /*3090*/  LOP3.LUT R150, RZ, R55, RZ, 0x33, !PT ;  /* 0x00000037ff967212 */ /* 0x000fe400078e33ff */
[C---:B------:R-:W-:Y:S02]  /*30a0*/  LOP3.LUT P0, R207, R9.reuse, RZ, R134, 0xa0, !PT ;  /* 0x000000ff09cf7212 */ /* 0x040fe4000780a086 */
[----:B------:R-:W-:Y:S02]  /*30b0*/  FSEL R11, RZ, 1, P6 ;  /* 0x3f800000ff0b7808 */ /* 0x000fe40003000000 */
[----:B------:R-:W-:Y:S02]  /*30c0*/  SEL R182, RZ, 0x80000000, P1 ;  /* 0x80000000ffb67807 */ /* 0x000fe40000800000 */
[----:B------:R-:W-:Y:S01]  /*30d0*/  LOP3.LUT P1, R205, R9, RZ, R150, 0xa0, !PT ;  /* 0x000000ff09cd7212 */ /* 0x000fe2000782a096 */
[----:B------:R-:W-:Y:S01]  /*30e0*/  FFMA.FTZ R6, R51, R11, R6 ;  /* 0x0000000b33067223 */ /* 0x000fe20000010006 */
[----:B------:R-:W-:Y:S01]  /*30f0*/  FSEL R17, RZ, 1, P0 ;  /* 0x3f800000ff117808 */ /* 0x000fe20000000000 */
[----:B------:R-:W3:Y:S01]  /*3100*/  LDS R51, [R142+0x9000] ;  /* 0x009000008e337984 */ /* 0x000ee20000000800 */
[----:B------:R-:W-:-:S02]  /*3110*/  FSEL R11, RZ, 1, P1 ;  /* 0x3f800000ff0b7808 */ /* 0x000fc40000800000 */
[----:B------:R-:W-:Y:S01]  /*3120*/  SEL R71, RZ, 0x1, P2 ;  /* 0x00000001ff477807 */ /* 0x000fe20001000000 */
[----:B------:R-:W-:Y:S01]  /*3130*/  FFMA.FTZ R6, R53, R17, R6 ;  /* 0x0000001135067223 */ /* 0x000fe20000010006 */
[----:B------:R-:W-:Y:S01]  /*3140*/  LOP3.LUT P2, RZ, R9, R57, RZ, 0x30, !PT ;  /* 0x0000003909ff7212 */ /* 0x000fe200078430ff */
[----:B------:R-:W4:Y:S01]  /*3150*/  LDS R53, [R142+0x9400] ;  /* 0x009400008e357984 */ /* 0x000f220000000800 */
[----:B------:R-:W-:Y:S01]  /*3160*/  SEL R75, RZ, 0xffffffff, P3 ;  /* 0xffffffffff4b7807 */ /* 0x000fe20001800000 */
[----:B------:R-:W-:Y:S01]  /*3170*/  FFMA.FTZ R6, R55, R11, R6 ;  /* 0x0000000b37067223 */ /* 0x000fe20000010006 */
[----:B------:R-:W-:Y:S01]  /*3180*/  LOP3.LUT P3, RZ, R9, R61, RZ, 0x30, !PT ;  /* 0x0000003d09ff7212 */ /* 0x000fe200078630ff */
[----:B------:R-:W4:Y:S01]  /*3190*/  LDS R55, [R142+0x9800] ;  /* 0x009800008e377984 */ /* 0x000f220000000800 */
[----:B------:R-:W-:Y:S01]  /*31a0*/  FSEL R11, RZ, 1, P2 ;  /* 0x3f800000ff0b7808 */ /* 0x000fe20001000000 */
[----:B------:R-:W-:Y:S01]  /*31b0*/  IMAD.SHL.U32 R75, R75, 0x2, RZ ;  /* 0x000000024b4b7824 */ /* 0x000fe200078e00ff */
[----:B------:R-:W-:-:S02]  /*31c0*/  SEL R69, RZ, 0x4, P4 ;  /* 0x00000004ff457807 */ /* 0x000fc40002000000 */
[----:B-1----:R-:W-:Y:S01]  /*31d0*/  LOP3.LUT P4, RZ, R9, R41, RZ, 0x30, !PT ;  /* 0x0000002909ff7212 */ /* 0x002fe200078830ff */
[----:B------:R-:W-:Y:S01]  /*31e0*/  FFMA.FTZ R6, R57, R11, R6 ;  /* 0x0000000b39067223 */ /* 0x000fe20000010006 */
[----:B------:R-:W-:Y:S01]  /*31f0*/  FSEL R17, RZ, 1, P3 ;  /* 0x3f800000ff117808 */ /* 0x000fe20001800000 */
[----:B------:R-:W1:Y:S01]  /*3200*/  LDS R57, [R142+0xa000] ;  /* 0x00a000008e397984 */ /* 0x000e620000000800 */
[----:B------:R-:W-:Y:S02]  /*3210*/  FSEL R11, RZ, 1, P4 ;  /* 0x3f800000ff0b7808 */ /* 0x000fe40002000000 */
[----:B------:R-:W-:Y:S01]  /*3220*/  SEL R109, RZ, 0x8, P6 ;  /* 0x00000008ff6d7807 */ /* 0x000fe20003000000 */
[----:B------:R-:W-:Y:S01]  /*3230*/  FFMA.FTZ R6, R61, R17, R6 ;  /* 0x000000113d067223 */ /* 0x000fe20000010006 */
[----:B--2---:R-:W-:Y:S01]  /*3240*/  LOP3.LUT P6, RZ, R9, R47, RZ, 0x30, !PT ;  /* 0x0000002f09ff7212 */ /* 0x004fe200078c30ff */
[----:B------:R-:W2:Y:S01]  /*3250*/  LDS R61, [R142+0xa400] ;  /* 0x00a400008e3d7984 */ /* 0x000ea20000000800 */
[----:B------:R-:W-:Y:S01]  /*3260*/  SEL R77, RZ, 0x10, P0 ;  /* 0x00000010ff4d7807 */ /* 0x000fe20000000000 */
[----:B------:R-:W-:Y:S01]  /*3270*/  FFMA.FTZ R6, R41, R11, R6 ;  /* 0x0000000b29067223 */ /* 0x000fe20000010006 */
[----:B0-----:R-:W-:Y:S01]  /*3280*/  LOP3.LUT P0, RZ, R9, R49, RZ, 0x30, !PT ;  /* 0x0000003109ff7212 */ /* 0x001fe200078030ff */
[----:B------:R-:W0:Y:S01]  /*3290*/  LDS R41, [R142+0x9c00] ;  /* 0x009c00008e297984 */ /* 0x000e220000000800 */
[----:B------:R-:W-:-:S02]  /*32a0*/  FSEL R11, RZ, 1, P6 ;  /* 0x3f800000ff0b7808 */ /* 0x000fc40003000000 */
[----:B------:R-:W-:Y:S02]  /*32b0*/  SEL R79, RZ, 0x20, P1 ;  /* 0x00000020ff4f7807 */ /* 0x000fe40000800000 */
[----:B------:R-:W-:Y:S01]  /*32c0*/  LOP3.LUT P1, RZ, R9, R63, RZ, 0x30, !PT ;  /* 0x0000003f09ff7212 */ /* 0x000fe200078230ff */
[----:B------:R-:W-:Y:S01]  /*32d0*/  FFMA.FTZ R6, R47, R11, R6 ;  /* 0x0000000b2f067223 */ /* 0x000fe20000010006 */
[----:B------:R-:W-:Y:S01]  /*32e0*/  FSEL R17, RZ, 1, P0 ;  /* 0x3f800000ff117808 */ /* 0x000fe20000000000 */
[----:B------:R-:W0:Y:S01]  /*32f0*/  LDS R47, [R142+0xa800] ;  /* 0x00a800008e2f7984 */ /* 0x000e220000000800 */
[----:B------:R-:W-:Y:S02]  /*3300*/  FSEL R11, RZ, 1, P1 ;  /* 0x3f800000ff0b7808 */ /* 0x000fe40000800000 */
[----:B------:R-:W-:Y:S01]  /*3310*/  SEL R111, RZ, 0x40, P2 ;  /* 0x00000040ff6f7807 */ /* 0x000fe20001000000 */
[----:B------:R-:W-:Y:S01]  /*3320*/  FFMA.FTZ R6, R49, R17, R6 ;  /* 0x0000001131067223 */ /* 0x000fe20000010006 */
[----:B---3--:R-:W-:Y:S01]  /*3330*/  LOP3.LUT P2, RZ, R9, R51, RZ, 0x30, !PT ;  /* 0x0000003309ff7212 */ /* 0x008fe200078430ff */
[----:B------:R-:W3:Y:S01]  /*3340*/  LDS R49, [R142+0xac00] ;  /* 0x00ac00008e317984 */ /* 0x000ee20000000800 */
[----:B------:R-:W-:Y:S01]  /*3350*/  SEL R203, RZ, 0x80, P3 ;  /* 0x00000080ffcb7807 */ /* 0x000fe20001800000 */
[----:B------:R-:W-:Y:S01]  /*3360*/  FFMA.FTZ R6, R63, R11, R6 ;  /* 0x0000000b3f067223 */ /* 0x000fe20000010006 */
[----:B------:R-:W-:Y:S01]  /*3370*/  FSEL R11, RZ, 1, P2 ;  /* 0x3f800000ff0b7808 */ /* 0x000fe20001000000 */
[----:B------:R-:W3:Y:S01]  /*3380*/  LDS R63, [R142+0xb000] ;  /* 0x00b000008e3f7984 */ /* 0x000ee20000000800 */
[----:B----4-:R-:W-:-:S02]  /*3390*/  LOP3.LUT P3, RZ, R9, R53, RZ, 0x30, !PT ;  /* 0x0000003509ff7212 */ /* 0x010fc400078630ff */
[----:B------:R-:W-:Y:S01]  /*33a0*/  SEL R73, RZ, 0x100, P4 ;  /* 0x00000100ff497807 */ /* 0x000fe20002000000 */
[----:B------:R-:W-:Y:S01]  /*33b0*/  FFMA.FTZ R6, R51, R11, R6 ;  /* 0x0000000b33067223 */ /* 0x000fe20000010006 */
[----:B------:R-:W-:Y:S01]  /*33c0*/  LOP3.LUT P4, RZ, R9, R55, RZ, 0x30, !PT ;  /* 0x0000003709ff7212 */ /* 0x000fe200078830ff */
[----:B------:R-:W4:Y:S01]  /*33d0*/  LDS R51, [R142+0xb400] ;  /* 0x00b400008e337984 */ /* 0x000f220000000800 */
[----:B------:R-:W-:Y:S02]  /*33e0*/  FSEL R17, RZ, 1, P3 ;  /* 0x3f800000ff117808 */ /* 0x000fe40001800000 */
[----:B------:R-:W-:Y:S02]  /*33f0*/  FSEL R11, RZ, 1, P4 ;  /* 0x3f800000ff0b7808 */ /* 0x000fe40002000000 */
[----:B------:R-:W-:Y:S01]  /*3400*/  SEL R201, RZ, 0x200, P6 ;  /* 0x00000200ffc97807 */ /* 0x000fe20003000000 */
[----:B------:R-:W-:Y:S01]  /*3410*/  FFMA.FTZ R6, R53, R17, R6 ;  /* 0x0000001135067223 */ /* 0x000fe20000010006 */
[----:B------:R-:W-:Y:S01]  /*3420*/  SEL R81, RZ, 0x400, P0 ;  /* 0x00000400ff517807 */ /* 0x000fe20000000000 */
[----:B------:R-:W4:Y:S01]  /*3430*/  LDS R53, [R142+0xb800] ;  /* 0x00b800008e357984 */ /* 0x000f220000000800 */
[----:B-1----:R-:W-:Y:S01]  /*3440*/  LOP3.LUT P0, RZ, R9, R57, RZ, 0x30, !PT ;  /* 0x0000003909ff7212 */ /* 0x002fe200078030ff */
[----:B------:R-:W-:Y:S01]  /*3450*/  FFMA.FTZ R6, R55, R11, R6 ;  /* 0x0000000b37067223 */ /* 0x000fe20000010006 */
[----:B------:R-:W-:Y:S01]  /*3460*/  SEL R199, RZ, 0x800, P1 ;  /* 0x00000800ffc77807 */ /* 0x000fe20000800000 */
[----:B------:R-:W1:Y:S01]  /*3470*/  LDS R55, [R142+0xbc00] ;  /* 0x00bc00008e377984 */ /* 0x000e620000000800 */
[----:B------:R-:W-:-:S02]  /*3480*/  FSEL R17, RZ, 1, P0 ;  /* 0x3f800000ff117808 */ /* 0x000fc40000000000 */
[C---:B--2---:R-:W-:Y:S02]  /*3490*/  LOP3.LUT P1, RZ, R9.reuse, R61, RZ, 0x30, !PT ;  /* 0x0000003d09ff7212 */ /* 0x044fe400078230ff */
[C---:B0-----:R-:W-:Y:S02]  /*34a0*/  LOP3.LUT P6, RZ, R9.reuse, R41, RZ, 0x30, !PT ;  /* 0x0000002909ff7212 */ /* 0x041fe400078c30ff */
[----:B------:R-:W-:Y:S02]  /*34b0*/  SEL R107, RZ, 0x1000, P2 ;  /* 0x00001000ff6b7807 */ /* 0x000fe40001000000 */
[----:B------:R-:W-:Y:S02]  /*34c0*/  FSEL R11, RZ, 1, P6 ;  /* 0x3f800000ff0b7808 */ /* 0x000fe40003000000 */
[----:B------:R-:W-:Y:S02]  /*34d0*/  SEL R197, RZ, 0x2000, P3 ;  /* 0x00002000ffc57807 */ /* 0x000fe40001800000 */
[----:B------:R-:W-:Y:S01]  /*34e0*/  LOP3.LUT P2, RZ, R9, R47, RZ, 0x30, !PT ;  /* 0x0000002f09ff7212 */ /* 0x000fe200078430ff */
[----:B------:R-:W-:Y:S01]  /*34f0*/  FFMA.FTZ R6, R41, R11, R6 ;  /* 0x0000000b29067223 */ /* 0x000fe20000010006 */
[----:B------:R-:W-:Y:S01]  /*3500*/  FSEL R11, RZ, 1, P1 ;  /* 0x3f800000ff0b7808 */ /* 0x000fe20000800000 */
[----:B------:R-:W0:Y:S01]  /*3510*/  LDS R41, [R142+0xc000] ;  /* 0x00c000008e297984 */ /* 0x000e220000000800 */
[----:B------:R-:W-:Y:S01]  /*3520*/  SEL R196, RZ, 0x4000, P4 ;  /* 0x00004000ffc47807 */ /* 0x000fe20002000000 */
[----:B------:R-:W-:Y:S01]  /*3530*/  FFMA.FTZ R6, R57, R17, R6 ;  /* 0x0000001139067223 */ /* 0x000fe20000010006 */
[----:B---3--:R-:W-:Y:S01]  /*3540*/  LOP3.LUT P3, RZ, R9, R49, RZ, 0x30, !PT ;  /* 0x0000003109ff7212 */ /* 0x008fe200078630ff */
[----:B------:R-:W2:Y:S01]  /*3550*/  LDS R57, [R142+0xc400] ;  /* 0x00c400008e397984 */ /* 0x000ea20000000800 */
[----:B------:R-:W-:Y:S01]  /*3560*/  SEL R195, RZ, 0x8000, P6 ;  /* 0x00008000ffc37807 */ /* 0x000fe20003000000 */
[----:B------:R-:W-:Y:S01]  /*3570*/  FFMA.FTZ R6, R61, R11, R6 ;  /* 0x0000000b3d067223 */ /* 0x000fe20000010006 */
[----:B------:R-:W-:Y:S01]  /*3580*/  FSEL R11, RZ, 1, P2 ;  /* 0x3f800000ff0b7808 */ /* 0x000fe20001000000 */
[----:B------:R-:W3:Y:S01]  /*3590*/  LDS R61, [R142+0xc800] ;  /* 0x00c800008e3d7984 */ /* 0x000ee20000000800 */
[----:B------:R-:W-:-:S02]  /*35a0*/  LOP3.LUT P4, RZ, R9, R63, RZ, 0x30, !PT ;  /* 0x0000003f09ff7212 */ /* 0x000fc400078830ff */
[----:B------:R-:W-:Y:S01]  /*35b0*/  FSEL R17, RZ, 1, P3 ;  /* 0x3f800000ff117808 */ /* 0x000fe20001800000 */
[----:B------:R-:W-:Y:S01]  /*35c0*/  FFMA.FTZ R6, R47, R11, R6 ;  /* 0x0000000b2f067223 */ /* 0x000fe20000010006 */
[----:B------:R-:W-:Y:S01]  /*35d0*/  FSEL R11, RZ, 1, P4 ;  /* 0x3f800000ff0b7808 */ /* 0x000fe20002000000 */
[----:B------:R-:W3:Y:S01]  /*35e0*/  LDS R47, [R142+0xcc00] ;  /* 0x00cc00008e2f7984 */ /* 0x000ee20000000800 */
[----:B----4-:R-:W-:Y:S01]  /*35f0*/  LOP3.LUT P6, RZ, R9, R51, RZ, 0x30, !PT ;  /* 0x0000003309ff7212 */ /* 0x010fe200078c30ff */
[----:B------:R-:W-:Y:S01]  /*3600*/  FFMA.FTZ R6, R49, R17, R6 ;  /* 0x0000001131067223 */ /* 0x000fe20000010006 */
[----:B------:R-:W-:Y:S01]  /*3610*/  SEL R194, RZ, 0x10000, P0 ;  /* 0x00010000ffc27807 */ /* 0x000fe20000000000 */
[----:B------:R-:W4:Y:S01]  /*3620*/  LDS R49, [R142+0xd000] ;  /* 0x00d000008e317984 */ /* 0x000f220000000800 */
[----:B------:R-:W-:Y:S01]  /*3630*/  SEL R193, RZ, 0x20000, P1 ;  /* 0x00020000ffc17807 */ /* 0x000fe20000800000 */
[----:B------:R-:W-:Y:S01]  /*3640*/  FFMA.FTZ R6, R63, R11, R6 ;  /* 0x0000000b3f067223 */ /* 0x000fe20000010006 */
[----:B------:R-:W-:Y:S01]  /*3650*/  LOP3.LUT P0, RZ, R9, R53, RZ, 0x30, !PT ;  /* 0x0000003509ff7212 */ /* 0x000fe200078030ff */
[----:B------:R-:W4:Y:S01]  /*3660*/  LDS R63, [R142+0xd400] ;  /* 0x00d400008e3f7984 */ /* 0x000f220000000800 */
[----:B------:R-:W-:-:S02]  /*3670*/  FSEL R11, RZ, 1, P6 ;  /* 0x3f800000ff0b7808 */ /* 0x000fc40003000000 */
[----:B-1----:R-:W-:Y:S02]  /*3680*/  LOP3.LUT P1, RZ, R9, R55, RZ, 0x30, !PT ;  /* 0x0000003709ff7212 */ /* 0x002fe400078230ff */
[----:B------:R-:W-:Y:S01]  /*3690*/  FSEL R17, RZ, 1, P0 ;  /* 0x3f800000ff117808 */ /* 0x000fe20000000000 */
[----:B------:R-:W-:Y:S01]  /*36a0*/  FFMA.FTZ R6, R51, R11, R6 ;  /* 0x0000000b33067223 */ /* 0x000fe20000010006 */
[----:B------:R-:W-:Y:S01]  /*36b0*/  FSEL R11, RZ, 1, P1 ;  /* 0x3f800000ff0b7808 */ /* 0x000fe20000800000 */
[----:B------:R-:W1:Y:S01]  /*36c0*/  LDS R51, [R142+0xd800] ;  /* 0x00d800008e337984 */ /* 0x000e620000000800 */
[----:B------:R-:W-:Y:S01]  /*36d0*/  SEL R164, RZ, 0x40000, P2 ;  /* 0x00040000ffa47807 */ /* 0x000fe20001000000 */
[----:B------:R-:W-:Y:S01]  /*36e0*/  FFMA.FTZ R6, R53, R17, R6 ;  /* 0x0000001135067223 */ /* 0x000fe20000010006 */
[----:B------:R-:W-:Y:S01]  /*36f0*/  SEL R166, RZ, 0x80000, P3 ;  /* 0x00080000ffa67807 */ /* 0x000fe20001800000 */
[----:B------:R-:W1:Y:S01]  /*3700*/  LDS R53, [R142+0xdc00] ;  /* 0x00dc00008e357984 */ /* 0x000e620000000800 */
[----:B------:R-:W-:Y:S01]  /*3710*/  SEL R168, RZ, 0x100000, P4 ;  /* 0x00100000ffa87807 */ /* 0x000fe20002000000 */
[----:B------:R-:W-:Y:S01]  /*3720*/  FFMA.FTZ R6, R55, R11, R6 ;  /* 0x0000000b37067223 */ /* 0x000fe20000010006 */
[----:B------:R-:W-:Y:S01]  /*3730*/  SEL R170, RZ, 0x200000, P6 ;  /* 0x00200000ffaa7807 */ /* 0x000fe20003000000 */
[----:B------:R-:W1:Y:S01]  /*3740*/  LDS R55, [R142+0xe000] ;  /* 0x00e000008e377984 */ /* 0x000e620000000800 */
[----:B------:R-:W-:-:S02]  /*3750*/  SEL R172, RZ, 0x400000, P0 ;  /* 0x00400000ffac7807 */ /* 0x000fc40000000000 */
[C---:B0-----:R-:W-:Y:S02]  /*3760*/  LOP3.LUT P2, RZ, R9.reuse, R41, RZ, 0x30, !PT ;  /* 0x0000002909ff7212 */ /* 0x041fe400078430ff */
[----:B------:R-:W-:Y:S02]  /*3770*/  SEL R174, RZ, 0x800000, P1 ;  /* 0x00800000ffae7807 */ /* 0x000fe40000800000 */
[C---:B--2---:R-:W-:Y:S02]  /*3780*/  LOP3.LUT P3, RZ, R9.reuse, R57, RZ, 0x30, !PT ;  /* 0x0000003909ff7212 */ /* 0x044fe400078630ff */
[----:B------:R-:W-:Y:S02]  /*3790*/  FSEL R11, RZ, 1, P2 ;  /* 0x3f800000ff0b7808 */ /* 0x000fe40001000000 */
[----:B------:R-:W-:Y:S02]  /*37a0*/  FSEL R17, RZ, 1, P3 ;  /* 0x3f800000ff117808 */ /* 0x000fe40001800000 */
[----:B---3--:R-:W-:Y:S01]  /*37b0*/  LOP3.LUT P4, RZ, R9, R61, RZ, 0x30, !PT ;  /* 0x0000003d09ff7212 */ /* 0x008fe200078830ff */
[----:B------:R-:W-:Y:S01]  /*37c0*/  FFMA.FTZ R6, R41, R11, R6 ;  /* 0x0000000b29067223 */ /* 0x000fe20000010006 */
[----:B------:R-:W-:Y:S01]  /*37d0*/  SEL R176, RZ, 0x1000000, P2 ;  /* 0x01000000ffb07807 */ /* 0x000fe20001000000 */
[----:B------:R-:W0:Y:S01]  /*37e0*/  LDS R41, [R142+0xe800] ;  /* 0x00e800008e297984 */ /* 0x000e220000000800 */
[----:B------:R-:W-:Y:S01]  /*37f0*/  FSEL R11, RZ, 1, P4 ;  /* 0x3f800000ff0b7808 */ /* 0x000fe20002000000 */
[----:B------:R-:W-:Y:S01]  /*3800*/  FFMA.FTZ R6, R57, R17, R6 ;  /* 0x0000001139067223 */ /* 0x000fe20000010006 */
[C---:B------:R-:W-:Y:S01]  /*3810*/  LOP3.LUT P6, RZ, R9.reuse, R47, RZ, 0x30, !PT ;  /* 0x0000002f09ff7212 */ /* 0x040fe200078c30ff */
[----:B------:R-:W2:Y:S01]  /*3820*/  LDS R57, [R142+0xec00] ;  /* 0x00ec00008e397984 */ /* 0x000ea20000000800 */
[----:B----4-:R-:W-:Y:S01]  /*3830*/  LOP3.LUT P0, RZ, R9, R49, RZ, 0x30, !PT ;  /* 0x0000003109ff7212 */ /* 0x010fe200078030ff */
[----:B------:R-:W-:Y:S01]  /*3840*/  FFMA.FTZ R6, R61, R11, R6 ;  /* 0x0000000b3d067223 */ /* 0x000fe20000010006 */
[----:B------:R-:W-:Y:S01]  /*3850*/  FSEL R11, RZ, 1, P6 ;  /* 0x3f800000ff0b7808 */ /* 0x000fe20003000000 */
[----:B------:R-:W-:Y:S01]  /*3860*/  LDS R61, [R142+0x11000] ;  /* 0x011000008e3d7984 */ /* 0x000fe20000000800 */
[----:B------:R-:W-:-:S02]  /*3870*/  LOP3.LUT P1, RZ, R9, R63, RZ, 0x30, !PT ;  /* 0x0000003f09ff7212 */ /* 0x000fc400078230ff */
[----:B------:R-:W-:Y:S01]  /*3880*/  FSEL R17, RZ, 1, P0 ;  /* 0x3f800000ff117808 */ /* 0x000fe20000000000 */
[----:B------:R-:W-:Y:S01]  /*3890*/  FFMA.FTZ R6, R47, R11, R6 ;  /* 0x0000000b2f067223 */ /* 0x000fe20000010006 */
[----:B------:R-:W-:Y:S01]  /*38a0*/  FSEL R11, RZ, 1, P1 ;  /* 0x3f800000ff0b7808 */ /* 0x000fe20000800000 */
[----:B------:R-:W3:Y:S01]  /*38b0*/  LDS R47, [R142+0xf800] ;  /* 0x00f800008e2f7984 */ /* 0x000ee20000000800 */
[----:B------:R-:W-:Y:S01]  /*38c0*/  SEL R178, RZ, 0x2000000, P3 ;  /* 0x02000000ffb27807 */ /* 0x000fe20001800000 */
[----:B------:R-:W-:Y:S01]  /*38d0*/  FFMA.FTZ R6, R49, R17, R6 ;  /* 0x0000001131067223 */ /* 0x000fe20000010006 */
[----:B-1----:R-:W-:Y:S01]  /*38e0*/  LOP3.LUT P2, RZ, R9, R51, RZ, 0x30, !PT ;  /* 0x0000003309ff7212 */ /* 0x002fe200078430ff */
[----:B------:R-:W1:Y:S01]  /*38f0*/  LDS R49, [R142+0xfc00] ;  /* 0x00fc00008e317984 */ /* 0x000e620000000800 */
[----:B------:R-:W-:Y:S01]  /*3900*/  SEL R180, RZ, 0x4000000, P4 ;  /* 0x04000000ffb47807 */ /* 0x000fe20002000000 */
[----:B------:R-:W-:Y:S01]  /*3910*/  FFMA.FTZ R6, R63, R11, R6 ;  /* 0x0000000b3f067223 */ /* 0x000fe20000010006 */
[----:B------:R-:W-:Y:S01]  /*3920*/  FSEL R17, RZ, 1, P2 ;  /* 0x3f800000ff117808 */ /* 0x000fe20001000000 */
[----:B------:R-:W-:Y:S01]  /*3930*/  LDS R63, [R142+0x13800] ;  /* 0x013800008e3f7984 */ /* 0x000fe20000000800 */
[----:B------:R-:W-:-:S02]  /*3940*/  LOP3.LUT P3, RZ, R9, R53, RZ, 0x30, !PT ;  /* 0x0000003509ff7212 */ /* 0x000fc400078630ff */
[----:B------:R-:W-:Y:S01]  /*3950*/  LOP3.LUT R134, RZ, R55, RZ, 0x33, !PT ;  /* 0x00000037ff867212 */ /* 0x000fe200078e33ff */
[----:B------:R-:W-:Y:S01]  /*3960*/  FFMA.FTZ R6, R51, R17, R6 ;  /* 0x0000001133067223 */ /* 0x000fe20000010006 */
[----:B------:R-:W-:Y:S01]  /*3970*/  LOP3.LUT R150, RZ, R113, RZ, 0x33, !PT ;  /* 0x00000071ff967212 */ /* 0x000fe200078e33ff */
[----:B------:R-:W4:Y:S01]  /*3980*/  LDS R51, [R142+0x10000] ;  /* 0x010000008e337984 */ /* 0x000f220000000800 */
[C---:B------:R-:W-:Y:S02]  /*3990*/  LOP3.LUT P4, R145, R9.reuse, RZ, R134, 0xa0, !PT ;  /* 0x000000ff09917212 */ /* 0x040fe4000788a086 */
[----:B------:R-:W-:Y:S02]  /*39a0*/  FSEL R11, RZ, 1, P3 ;  /* 0x3f800000ff0b7808 */ /* 0x000fe40001800000 */
[----:B------:R-:W-:Y:S02]  /*39b0*/  SEL R188, RZ, 0x8000000, P6 ;  /* 0x08000000ffbc7807 */ /* 0x000fe40003000000 */
[----:B------:R-:W-:Y:S01]  /*39c0*/  LOP3.LUT P6, R147, R9, RZ, R150, 0xa0, !PT ;  /* 0x000000ff09937212 */ /* 0x000fe200078ca096 */
[----:B------:R-:W-:Y:S01]  /*39d0*/  FFMA.FTZ R6, R53, R11, R6 ;  /* 0x0000000b35067223 */ /* 0x000fe20000010006 */
[----:B------:R-:W-:Y:S01]  /*39e0*/  FSEL R17, RZ, 1, P4 ;  /* 0x3f800000ff117808 */ /* 0x000fe20002000000 */
[----:B------:R-:W1:Y:S01]  /*39f0*/  LDS R53, [R142+0x10400] ;  /* 0x010400008e357984 */ /* 0x000e620000000800 */
[----:B------:R-:W-:-:S02]  /*3a00*/  FSEL R11, RZ, 1, P6 ;  /* 0x3f800000ff0b7808 */ /* 0x000fc40003000000 */
[----:B0-----:R-:W-:Y:S01]  /*3a10*/  LOP3.LUT R134, RZ, R41, RZ, 0x33, !PT ;  /* 0x00000029ff867212 */ /* 0x001fe200078e33ff */
[----:B------:R-:W-:Y:S01]  /*3a20*/  FFMA.FTZ R6, R55, R17, R6 ;  /* 0x0000001137067223 */ /* 0x000fe20000010006 */
[----:B------:R-:W-:Y:S01]  /*3a30*/  SEL R184, RZ, 0x10000000, P0 ;  /* 0x10000000ffb87807 */ /* 0x000fe20000000000 */
[----:B------:R-:W0:Y:S01]  /*3a40*/  LDS R55, [R142+0x10800] ;  /* 0x010800008e377984 */ /* 0x000e220000000800 */
[----:B--2---:R-:W-:Y:S01]  /*3a50*/  LOP3.LUT R150, RZ, R57, RZ, 0x33, !PT ;  /* 0x00000039ff967212 */ /* 0x004fe200078e33ff */
[----:B------:R-:W-:Y:S01]  /*3a60*/  FFMA.FTZ R6, R113, R11, R6 ;  /* 0x0000000b71067223 */ /* 0x000fe20000010006 */
[C---:B------:R-:W-:Y:S02]  /*3a70*/  LOP3.LUT P0, R149, R9.reuse, RZ, R134, 0xa0, !PT ;  /* 0x000000ff09957212 */ /* 0x040fe4000780a086 */
[----:B------:R-:W-:Y:S02]  /*3a80*/  SEL R186, RZ, 0x20000000, P1 ;  /* 0x20000000ffba7807 */ /* 0x000fe40000800000 */
[----:B------:R-:W-:-:S02]  /*3a90*/  LOP3.LUT P1, R150, R9, RZ, R150, 0xa0, !PT ;  /* 0x000000ff09967212 */ /* 0x000fc4000782a096 */
[----:B------:R-:W-:Y:S02]  /*3aa0*/  FSEL R11, RZ, 1, P0 ;  /* 0x3f800000ff0b7808 */ /* 0x000fe40000000000 */
[----:B------:R-:W-:Y:S02]  /*3ab0*/  FSEL R17, RZ, 1, P1 ;  /* 0x3f800000ff117808 */ /* 0x000fe40000800000 */
[----:B------:R-:W-:Y:S01]  /*3ac0*/  SEL R134, RZ, 0x40000000, P2 ;  /* 0x40000000ff867807 */ /* 0x000fe20001000000 */
[----:B------:R-:W-:Y:S01]  /*3ad0*/  FFMA.FTZ R6, R41, R11, R6 ;  /* 0x0000000b29067223 */ /* 0x000fe20000010006 */
[----:B------:R-:W-:Y:S02]  /*3ae0*/  LOP3.LUT R152, RZ, R162, RZ, 0x33, !PT ;  /* 0x000000a2ff987212 */ /* 0x000fe400078e33ff */
[----:B------:R-:W-:Y:S01]  /*3af0*/  SEL R113, RZ, 0x1, P4 ;  /* 0x00000001ff717807 */ /* 0x000fe20002000000 */
[----:B------:R-:W-:Y:S01]  /*3b00*/  FFMA.FTZ R17, R57, R17, R6 ;  /* 0x0000001139117223 */ /* 0x000fe20000010006 */
[----:B------:R-:W-:Y:S01]  /*3b10*/  LOP3.LUT R6, RZ, R160, RZ, 0x33, !PT ;  /* 0x000000a0ff067212 */ /* 0x000fe200078e33ff */
[----:B------:R-:W2:Y:S01]  /*3b20*/  LDS R57, [R142+0x10c00] ;  /* 0x010c00008e397984 */ /* 0x000ea20000000800 */
[----:B---3--:R-:W-:-:S02]  /*3b30*/  LOP3.LUT P4, RZ, R9, R47, RZ, 0x30, !PT ;  /* 0x0000002f09ff7212 */ /* 0x008fc400078830ff */
[C---:B------:R-:W-:Y:S02]  /*3b40*/  LOP3.LUT P2, R151, R9.reuse, RZ, R6, 0xa0, !PT ;  /* 0x000000ff09977212 */ /* 0x040fe4000784a006 */
[----:B------:R-:W-:Y:S02]  /*3b50*/  SEL R6, RZ, 0x80000000, P3 ;  /* 0x80000000ff067807 */ /* 0x000fe40001800000 */
[C---:B------:R-:W-:Y:S02]  /*3b60*/  LOP3.LUT P3, R152, R9.reuse, RZ, R152, 0xa0, !PT ;  /* 0x000000ff09987212 */ /* 0x040fe4000786a098 */
[----:B------:R-:W-:Y:S02]  /*3b70*/  FSEL R11, RZ, 1, P2 ;  /* 0x3f800000ff0b7808 */ /* 0x000fe40001000000 */
[----:B------:R-:W-:Y:S02]  /*3b80*/  FSEL R41, RZ, 1, P3 ;  /* 0x3f800000ff297808 */ /* 0x000fe40001800000 */
[----:B------:R-:W-:Y:S01]  /*3b90*/  SEL R127, RZ, 0xffffffff, P6 ;  /* 0xffffffffff7f7807 */ /* 0x000fe20003000000 */
[----:B------:R-:W-:Y:S01]  /*3ba0*/  FFMA.FTZ R11, R160, R11, R17 ;  /* 0x0000000ba00b7223 */ /* 0x000fe20000010011 */
[----:B------:R-:W-:Y:S01]  /*3bb0*/  FSEL R160, RZ, 1, P4 ;  /* 0x3f800000ffa07808 */ /* 0x000fe20002000000 */
[----:B------:R-:W3:Y:S01]  /*3bc0*/  LDS R17, [R142+0x11400] ;  /* 0x011400008e117984 */ /* 0x000ee20000000800 */
[C---:B-1----:R-:W-:Y:S01]  /*3bd0*/  LOP3.LUT P6, RZ, R9.reuse, R49, RZ, 0x30, !PT ;  /* 0x0000003109ff7212 */ /* 0x042fe200078c30ff */
[----:B------:R-:W-:Y:S01]  /*3be0*/  FFMA.FTZ R11, R162, R41, R11 ;  /* 0x00000029a20b7223 */ /* 0x000fe2000001000b */
[----:B------:R-:W-:Y:S01]  /*3bf0*/  SEL R119, RZ, 0x4, P0 ;  /* 0x00000004ff777807 */ /* 0x000fe20000000000 */
[----:B------:R-:W1:Y:S01]  /*3c00*/  LDS R41, [R142+0x11800] ;  /* 0x011800008e297984 */ /* 0x000e620000000800 */
[----:B----4-:R-:W-:Y:S01]  /*3c10*/  LOP3.LUT P0, RZ, R9, R51, RZ, 0x30, !PT ;  /* 0x0000003309ff7212 */ /* 0x010fe200078030ff */
[----:B------:R-:W-:Y:S01]  /*3c20*/  FFMA.FTZ R11, R47, R160, R11 ;  /* 0x000000a02f0b7223 */ /* 0x000fe2000001000b */
[----:B------:R-:W-:Y:S01]  /*3c30*/  FSEL R160, RZ, 1, P6 ;  /* 0x3f800000ffa07808 */ /* 0x000fe20003000000 */
[----:B------:R-:W4:Y:S01]  /*3c40*/  LDS R47, [R142+0x11c00] ;  /* 0x011c00008e2f7984 */ /* 0x000f220000000800 */
[----:B------:R-:W-:Y:S01]  /*3c50*/  SEL R117, RZ, 0x8, P1 ;  /* 0x00000008ff757807 */ /* 0x000fe20000800000 */
[----:B------:R-:W-:Y:S01]  /*3c60*/  IMAD.SHL.U32 R127, R127, 0x2, RZ ;  /* 0x000000027f7f7824 */ /* 0x000fe200078e00ff */
[----:B------:R-:W-:Y:S01]  /*3c70*/  LOP3.LUT P1, RZ, R9, R53, RZ, 0x30, !PT ;  /* 0x0000003509ff7212 */ /* 0x000fe200078230ff */
[----:B------:R-:W-:Y:S01]  /*3c80*/  FFMA.FTZ R11, R49, R160, R11 ;  /* 0x000000a0310b7223 */ /* 0x000fe2000001000b */
[----:B------:R-:W-:Y:S01]  /*3c90*/  FSEL R162, RZ, 1, P0 ;  /* 0x3f800000ffa27808 */ /* 0x000fe20000000000 */
[----:B------:R-:W4:Y:S01]  /*3ca0*/  LDS R49, [R142+0x12000] ;  /* 0x012000008e317984 */ /* 0x000f220000000800 */
[----:B------:R-:W-:-:S02]  /*3cb0*/  FSEL R160, RZ, 1, P1 ;  /* 0x3f800000ffa07808 */ /* 0x000fc40000800000 */
[----:B------:R-:W-:Y:S01]  /*3cc0*/  SEL R123, RZ, 0x10, P2 ;  /* 0x00000010ff7b7807 */ /* 0x000fe20001000000 */
[----:B------:R-:W-:Y:S01]  /*3cd0*/  FFMA.FTZ R11, R51, R162, R11 ;  /* 0x000000a2330b7223 */ /* 0x000fe2000001000b */
[----:B0-----:R-:W-:Y:S01]  /*3ce0*/  LOP3.LUT P2, RZ, R9, R55, RZ, 0x30, !PT ;  /* 0x0000003709ff7212 */ /* 0x001fe200078430ff */
[----:B------:R-:W0:Y:S01]  /*3cf0*/  LDS R51, [R142+0x12400] ;  /* 0x012400008e337984 */ /* 0x000e220000000800 */
[----:B------:R-:W-:Y:S01]  /*3d00*/  SEL R125, RZ, 0x20, P3 ;  /* 0x00000020ff7d7807 */ /* 0x000fe20001800000 */
[----:B------:R-:W-:Y:S01]  /*3d10*/  FFMA.FTZ R11, R53, R160, R11 ;  /* 0x000000a0350b7223 */ /* 0x000fe2000001000b */
[----:B------:R-:W-:Y:S01]  /*3d20*/  FSEL R160, RZ, 1, P2 ;  /* 0x3f800000ffa07808 */ /* 0x000fe20001000000 */
[----:B------:R-:W0:Y:S01]  /*3d30*/  LDS R53, [R142+0x12800] ;  /* 0x012800008e357984 */ /* 0x000e220000000800 */
[----:B--2---:R-:W-:Y:S02]  /*3d40*/  LOP3.LUT P3, RZ, R9, R57, RZ, 0x30, !PT ;  /* 0x0000003909ff7212 */ /* 0x004fe400078630ff */
[----:B------:R-:W-:Y:S01]  /*3d50*/  SEL R153, RZ, 0x40, P4 ;  /* 0x00000040ff997807 */ /* 0x000fe20002000000 */
[----:B------:R-:W-:Y:S01]  /*3d60*/  FFMA.FTZ R11, R55, R160, R11 ;  /* 0x000000a0370b7223 */ /* 0x000fe2000001000b */
[----:B------:R-:W-:Y:S01]  /*3d70*/  LOP3.LUT P4, RZ, R9, R61, RZ, 0x30, !PT ;  /* 0x0000003d09ff7212 */ /* 0x000fe200078830ff */
[----:B------:R-:W2:Y:S01]  /*3d80*/  LDS R55, [R142+0x12c00] ;  /* 0x012c00008e377984 */ /* 0x000ea20000000800 */
[----:B------:R-:W-:-:S02]  /*3d90*/  FSEL R162, RZ, 1, P3 ;  /* 0x3f800000ffa27808 */ /* 0x000fc40001800000 */
[----:B------:R-:W-:Y:S02]  /*3da0*/  FSEL R160, RZ, 1, P4 ;  /* 0x3f800000ffa07808 */ /* 0x000fe40002000000 */
[----:B------:R-:W-:Y:S01]  /*3db0*/  SEL R121, RZ, 0x80, P6 ;  /* 0x00000080ff797807 */ /* 0x000fe20003000000 */
[----:B------:R-:W-:Y:S01]  /*3dc0*/  FFMA.FTZ R11, R57, R162, R11 ;  /* 0x000000a2390b7223 */ /* 0x000fe2000001000b */
[----:B------:R-:W-:Y:S01]  /*3dd0*/  SEL R155, RZ, 0x100, P0 ;  /* 0x00000100ff9b7807 */ /* 0x000fe20000000000 */
[----:B------:R-:W2:Y:S01]  /*3de0*/  LDS R57, [R142+0x13000] ;  /* 0x013000008e397984 */ /* 0x000ea20000000800 */
[----:B------:R-:W-:Y:S01]  /*3df0*/  SEL R115, RZ, 0x200, P1 ;  /* 0x00000200ff737807 */ /* 0x000fe20000800000 */
[----:B------:R-:W-:Y:S01]  /*3e00*/  FFMA.FTZ R11, R61, R160, R11 ;  /* 0x000000a03d0b7223 */ /* 0x000fe2000001000b */
[----:B---3--:R-:W-:Y:S01]  /*3e10*/  LOP3.LUT P6, RZ, R9, R17, RZ, 0x30, !PT ;  /* 0x0000001109ff7212 */ /* 0x008fe200078c30ff */
[----:B------:R-:W3:Y:S01]  /*3e20*/  LDS R61, [R142+0x13400] ;  /* 0x013400008e3d7984 */ /* 0x000ee20000000800 */
[----:B------:R-:W-:-:S02]  /*3e30*/  SEL R157, RZ, 0x400, P2 ;  /* 0x00000400ff9d7807 */ /* 0x000fc40001000000 */
[C---:B-1----:R-:W-:Y:S02]  /*3e40*/  LOP3.LUT P0, RZ, R9.reuse, R41, RZ, 0x30, !PT ;  /* 0x0000002909ff7212 */ /* 0x042fe400078030ff */
[----:B------:R-:W-:Y:S02]  /*3e50*/  FSEL R160, RZ, 1, P6 ;  /* 0x3f800000ffa07808 */ /* 0x000fe40003000000 */
[----:B----4-:R-:W-:Y:S02]  /*3e60*/  LOP3.LUT P1, RZ, R9, R47, RZ, 0x30, !PT ;  /* 0x0000002f09ff7212 */ /* 0x010fe400078230ff */
[----:B------:R-:W-:Y:S01]  /*3e70*/  FSEL R162, RZ, 1, P0 ;  /* 0x3f800000ffa27808 */ /* 0x000fe20000000000 */
[----:B------:R-:W-:Y:S01]  /*3e80*/  FFMA.FTZ R11, R17, R160, R11 ;  /* 0x000000a0110b7223 */ /* 0x000fe2000001000b */
[----:B------:R-:W-:Y:S02]  /*3e90*/  FSEL R160, RZ, 1, P1 ;  /* 0x3f800000ffa07808 */ /* 0x000fe40000800000 */
[----:B------:R-:W-:Y:S01]  /*3ea0*/  LOP3.LUT P2, RZ, R9, R49, RZ, 0x30, !PT ;  /* 0x0000003109ff7212 */ /* 0x000fe200078430ff */
[----:B------:R-:W-:Y:S01]  /*3eb0*/  FFMA.FTZ R11, R41, R162, R11 ;  /* 0x000000a2290b7223 */ /* 0x000fe2000001000b */
[----:B------:R-:W-:-:S02]  /*3ec0*/  SEL R41, RZ, 0x800, P3 ;  /* 0x00000800ff297807 */ /* 0x000fc40001800000 */
[----:B------:R-:W-:Y:S01]  /*3ed0*/  SEL R159, RZ, 0x1000, P4 ;  /* 0x00001000ff9f7807 */ /* 0x000fe20002000000 */
[----:B------:R-:W-:Y:S01]  /*3ee0*/  FFMA.FTZ R11, R47, R160, R11 ;  /* 0x000000a02f0b7223 */ /* 0x000fe2000001000b */
[C---:B0-----:R-:W-:Y:S02]  /*3ef0*/  LOP3.LUT P3, RZ, R9.reuse, R51, RZ, 0x30, !PT ;  /* 0x0000003309ff7212 */ /* 0x041fe400078630ff */
[----:B------:R-:W-:Y:S02]  /*3f00*/  FSEL R160, RZ, 1, P2 ;  /* 0x3f800000ffa07808 */ /* 0x000fe40001000000 */
[----:B------:R-:W-:Y:S02]  /*3f10*/  LOP3.LUT P4, RZ, R9, R53, RZ, 0x30, !PT ;  /* 0x0000003509ff7212 */ /* 0x000fe400078830ff */
[----:B------:R-:W-:Y:S01]  /*3f20*/  FSEL R162, RZ, 1, P3 ;  /* 0x3f800000ffa27808 */ /* 0x000fe20001800000 */
[----:B------:R-:W-:Y:S01]  /*3f30*/  FFMA.FTZ R11, R49, R160, R11 ;  /* 0x000000a0310b7223 */ /* 0x000fe2000001000b */
[----:B------:R-:W-:-:S02]  /*3f40*/  FSEL R160, RZ, 1, P4 ;  /* 0x3f800000ffa07808 */ /* 0x000fc40002000000 */
[----:B------:R-:W-:Y:S01]  /*3f50*/  SEL R161, RZ, 0x4000, P0 ;  /* 0x00004000ffa17807 */ /* 0x000fe20000000000 */
[----:B------:R-:W-:Y:S01]  /*3f60*/  FFMA.FTZ R11, R51, R162, R11 ;  /* 0x000000a2330b7223 */ /* 0x000fe2000001000b */
[----:B------:R-:W-:Y:S02]  /*3f70*/  SEL R162, RZ, 0x8000, P1 ;  /* 0x00008000ffa27807 */ /* 0x000fe40000800000 */
[----:B------:R-:W-:Y:S01]  /*3f80*/  SEL R47, RZ, 0x10000, P2 ;  /* 0x00010000ff2f7807 */ /* 0x000fe20001000000 */
[----:B------:R-:W-:Y:S01]  /*3f90*/  FFMA.FTZ R11, R53, R160, R11 ;  /* 0x000000a0350b7223 */ /* 0x000fe2000001000b */
[----:B------:R-:W-:Y:S02]  /*3fa0*/  SEL R160, RZ, 0x2000, P6 ;  /* 0x00002000ffa07807 */ /* 0x000fe40003000000 */
[C---:B--2---:R-:W-:Y:S02]  /*3fb0*/  LOP3.LUT P6, RZ, R9.reuse, R55, RZ, 0x30, !PT ;  /* 0x0000003709ff7212 */ /* 0x044fe400078c30ff */
[----:B------:R-:W-:-:S02]  /*3fc0*/  LOP3.LUT P0, RZ, R9, R57, RZ, 0x30, !PT ;  /* 0x0000003909ff7212 */ /* 0x000fc400078030ff */
[----:B------:R-:W-:Y:S02]  /*3fd0*/  FSEL R17, RZ, 1, P6 ;  /* 0x3f800000ff117808 */ /* 0x000fe40003000000 */
[----:B---3--:R-:W-:Y:S02]  /*3fe0*/  LOP3.LUT P1, RZ, R9, R61, RZ, 0x30, !PT ;  /* 0x0000003d09ff7212 */ /* 0x008fe400078230ff */
[----:B------:R-:W-:Y:S01]  /*3ff0*/  FSEL R49, RZ, 1, P0 ;  /* 0x3f800000ff317808 */ /* 0x000fe20000000000 */
[----:B------:R-:W-:Y:S01]  /*4000*/  FFMA.FTZ R11, R55, R17, R11 ;  /* 0x00000011370b7223 */ /* 0x000fe2000001000b */
[----:B------:R-:W-:Y:S02]  /*4010*/  LOP3.LUT P2, RZ, R9, R63, RZ, 0x30, !PT ;  /* 0x0000003f09ff7212 */ /* 0x000fe400078430ff */
[----:B------:R-:W-:Y:S01]  /*4020*/  FSEL R17, RZ, 1, P1 ;  /* 0x3f800000ff117808 */ /* 0x000fe20000800000 */
[----:B------:R-:W-:Y:S01]  /*4030*/  FFMA.FTZ R11, R57, R49, R11 ;  /* 0x00000031390b7223 */ /* 0x000fe2000001000b */
        /* <DEDUP_REMOVED lines=36> */
[----:B------:R-:W-:Y:S02]  /*4280*/  FSEL R131, RZ, 1, P6 ;  /* 0x3f800000ff837808 */ /* 0x000fe40003000000 */
[----:B------:R-:W-:Y:S01]  /*4290*/  LOP3.LUT R33, R37, 0x2, R33, 0xe2, !PT ;  /* 0x0000000225217812 */ /* 0x000fe200078ee221 */
[----:B------:R-:W-:Y:S01]  /*42a0*/  FFMA.FTZ R9, R169, R9, R129 ;  /* 0x00000009a9097223 */ /* 0x000fe20000010081 */
[----:B------:R-:W-:Y:S02]  /*42b0*/  LOP3.LUT R19, R19, 0x2, R4, 0xe2, !PT ;  /* 0x0000000213137812 */ /* 0x000fe400078ee204 */
[----:B------:R-:W-:Y:S01]  /*42c0*/  LOP3.LUT R33, R65, R43, R33, 0xfe, !PT ;  /* 0x0000002b41217212 */ /* 0x000fe200078efe21 */
[----:B------:R-:W-:Y:S01]  /*42d0*/  FFMA.FTZ R131, R171, R131, R9 ;  /* 0x00000083ab837223 */ /* 0x000fe20000010009 */
[----:B------:R-:W-:-:S02]  /*42e0*/  SEL R9, RZ, 0x4000000, P0 ;  /* 0x04000000ff097807 */ /* 0x000fc40000000000 */
[----:B------:R-:W-:Y:S02]  /*42f0*/  LOP3.LUT R33, R67, R45, R33, 0xfe, !PT ;  /* 0x0000002d43217212 */ /* 0x000fe400078efe21 */
[----:B------:R-:W0:Y:S01]  /*4300*/  SHFL.DOWN P0, R129, R131, 0x1, 0x1f ;  /* 0x08201f0083817f89 */ /* 0x000e220000000000 */
[----:B------:R-:W-:Y:S02]  /*4310*/  LOP3.LUT R204, R204, R21, R19, 0xfe, !PT ;  /* 0x00000015cccc7212 */ /* 0x000fe400078efe13 */
[----:B------:R-:W-:Y:S02]  /*4320*/  LOP3.LUT R71, R75, 0x2, R71, 0xe2, !PT ;  /* 0x000000024b477812 */ /* 0x000fe400078ee247 */
[----:B------:R-:W-:Y:S02]  /*4330*/  LOP3.LUT R83, R83, R33, RZ, 0xfc, !PT ;  /* 0x0000002153537212 */ /* 0x000fe400078efcff */
[----:B------:R-:W-:Y:S02]  /*4340*/  LOP3.LUT R204, R27, R23, R204, 0xfe, !PT ;  /* 0x000000171bcc7212 */ /* 0x000fe400078efecc */
[----:B------:R-:W-:-:S02]  /*4350*/  LOP3.LUT R69, R109, R69, R71, 0xfe, !PT ;  /* 0x000000456d457212 */ /* 0x000fc400078efe47 */
[----:B------:R-:W-:Y:S02]  /*4360*/  LOP3.LUT R85, R85, R83, RZ, 0xfc, !PT ;  /* 0x0000005355557212 */ /* 0x000fe400078efcff */
[----:B------:R-:W-:Y:S02]  /*4370*/  LOP3.LUT R19, R29, R204, RZ, 0xfc, !PT ;  /* 0x000000cc1d137212 */ /* 0x000fe400078efcff */
[----:B------:R-:W-:Y:S02]  /*4380*/  LOP3.LUT R204, R79, R77, R69, 0xfe, !PT ;  /* 0x0000004d4fcc7212 */ /* 0x000fe400078efe45 */
[----:B------:R-:W-:Y:S02]  /*4390*/  LOP3.LUT R113, R127, 0x2, R113, 0xe2, !PT ;  /* 0x000000027f717812 */ /* 0x000fe400078ee271 */
[----:B------:R-:W-:Y:S02]  /*43a0*/  LOP3.LUT R87, R87, R85, RZ, 0xfc, !PT ;  /* 0x0000005557577212 */ /* 0x000fe400078efcff */
[----:B------:R-:W-:-:S02]  /*43b0*/  LOP3.LUT R21, R31, R19, RZ, 0xfc, !PT ;  /* 0x000000131f157212 */ /* 0x000fc400078efcff */
[----:B------:R-:W-:Y:S01]  /*43c0*/  LOP3.LUT R204, R111, R204, RZ, 0xfc, !PT ;  /* 0x000000cc6fcc7212 */ /* 0x000fe200078efcff */
[----:B0-----:R-:W-:Y:S01]  /*43d0*/  @P0 FADD R129, R131, R129 ;  /* 0x0000008183810221 */ /* 0x001fe20000000000 */
[----:B------:R-:W-:Y:S02]  /*43e0*/  LOP3.LUT R113, R117, R119, R113, 0xfe, !PT ;  /* 0x0000007775717212 */ /* 0x000fe400078efe71 */
[----:B------:R-:W-:Y:S02]  /*43f0*/  LOP3.LUT R89, R89, R87, RZ, 0xfc, !PT ;  /* 0x0000005759597212 */ /* 0x000fe400078efcff */
[----:B------:R-:W0:Y:S01]  /*4400*/  SHFL.DOWN P0, R133, R129, 0x2, 0x1f ;  /* 0x08401f0081857f89 */ /* 0x000e220000000000 */
[----:B------:R-:W-:Y:S02]  /*4410*/  LOP3.LUT R23, R25, R21, RZ, 0xfc, !PT ;  /* 0x0000001519177212 */ /* 0x000fe400078efcff */
[----:B------:R-:W-:Y:S02]  /*4420*/  LOP3.LUT R203, R203, R204, RZ, 0xfc, !PT ;  /* 0x000000cccbcb7212 */ /* 0x000fe400078efcff */
        /* <DEDUP_REMOVED lines=30> */
[----:B------:R-:W-:Y:S01]  /*4610*/  LOP3.LUT R196, R196, R197, RZ, 0xfc, !PT ;  /* 0x000000c5c4c47212 */ /* 0x000fe200078efcff */
[----:B------:R-:W0:Y:S01]  /*4620*/  SHFL.DOWN P0, R4, R135, 0x8, 0x1f ;  /* 0x09001f0087047f89 */ /* 0x000e220000000000 */
        /* <DEDUP_REMOVED lines=12> */
[----:B0-----:R-:W-:Y:S01]  /*46f0*/  @P0 FADD R4, R135, R4 ;  /* 0x0000000487040221 */ /* 0x001fe20000000000 */
        /* <DEDUP_REMOVED lines=47> */
[----:B------:R1:W2:Y:S01]  /*49f0*/  POPC R224, R133 ;  /* 0x0000008500e07309 */ /* 0x0002a20000000000 */
[----:B------:R-:W-:-:S02]  /*4a00*/  LOP3.LUT R220, R7, R218, RZ, 0xfc, !PT ;  /* 0x000000da07dc7212 */ /* 0x000fc400078efcff */
[----:B------:R-:W-:Y:S02]  /*4a10*/  SEL R7, RZ, 0x8000000, P1 ;  /* 0x08000000ff077807 */ /* 0x000fe40000800000 */
[----:B------:R-:W-:Y:S01]  /*4a20*/  LOP3.LUT R184, R9, R182, RZ, 0xfc, !PT ;  /* 0x000000b609b87212 */ /* 0x000fe200078efcff */
[----:B0-----:R-:W-:Y:S01]  /*4a30*/  @P0 FADD R15, R4, R15 ;  /* 0x0000000f040f0221 */ /* 0x001fe20000000000 */
[----:B------:R-:W-:Y:S02]  /*4a40*/  LOP3.LUT R187, R134, R185, RZ, 0xfc, !PT ;  /* 0x000000b986bb7212 */ /* 0x000fe400078efcff */
[----:B------:R-:W-:Y:S02]  /*4a50*/  LOP3.LUT R69, R5, R220, RZ, 0xfc, !PT ;  /* 0x000000dc05457212 */ /* 0x000fe400078efcff */
[----:B------:R-:W-:Y:S02]  /*4a60*/  ISETP.NE.AND P1, PT, R206, RZ, PT ;  /* 0x000000ffce00720c */ /* 0x000fe40003f25270 */
[----:B------:R-:W-:Y:S01]  /*4a70*/  SEL R5, RZ, 0x10000000, P2 ;  /* 0x10000000ff057807 */ /* 0x000fe20001000000 */
[----:B------:R1:W0:Y:S01]  /*4a80*/  POPC R13, R69 ;  /* 0x00000045000d7309 */ /* 0x0002220000000000 */
[----:B------:R-:W-:-:S02]  /*4a90*/  LOP3.LUT R186, R7, R184, RZ, 0xfc, !PT ;  /* 0x000000b807ba7212 */ /* 0x000fc400078efcff */
[----:B------:R-:W-:Y:S02]  /*4aa0*/  LOP3.LUT R189, R6, R187, RZ, 0xfc, !PT ;  /* 0x000000bb06bd7212 */ /* 0x000fe400078efcff */
[----:B------:R-:W-:Y:S02]  /*4ab0*/  SEL R7, RZ, 0x20000000, P3 ;  /* 0x20000000ff077807 */ /* 0x000fe40001800000 */
[----:B------:R-:W-:Y:S01]  /*4ac0*/  LOP3.LUT R188, R5, R186, RZ, 0xfc, !PT ;  /* 0x000000ba05bc7212 */ /* 0x000fe200078efcff */
[----:B------:R1:W3:Y:S01]  /*4ad0*/  POPC R11, R189 ;  /* 0x000000bd000b7309 */ /* 0x0002e20000000000 */
[----:B------:R-:W-:Y:S01]  /*4ae0*/  SEL R191, RZ, 0x40000000, P4 ;  /* 0x40000000ffbf7807 */ /* 0x000fe20002000000 */
[----:B------:R1:W-:Y:S01]  /*4af0*/  @!P1 STS [R0+0x18], R15 ;  /* 0x0000180f00009388 */ /* 0x0003e20000000800 */
[----:B------:R-:W-:Y:S02]  /*4b00*/  LOP3.LUT R190, R7, R188, RZ, 0xfc, !PT ;  /* 0x000000bc07be7212 */ /* 0x000fe400078efcff */
[----:B------:R-:W-:-:S02]  /*4b10*/  SEL R192, RZ, 0x80000000, P6 ;  /* 0x80000000ffc07807 */ /* 0x000fc40003000000 */
[----:B------:R-:W-:-:S04]  /*4b20*/  LOP3.LUT R191, R191, R190, RZ, 0xfc, !PT ;  /* 0x000000bebfbf7212 */ /* 0x000fc800078efcff */
[----:B------:R-:W-:Y:S01]  /*4b30*/  LOP3.LUT R192, R192, R191, RZ, 0xfc, !PT ;  /* 0x000000bfc0c07212 */ /* 0x000fe200078efcff */
[----:B------:R-:W-:Y:S06]  /*4b40*/  BAR.SYNC.DEFER_BLOCKING 0x0 ;  /* 0x0000000000007b1d */ /* 0x000fec0000010000 */
[----:B------:R-:W-:Y:S05]  /*4b50*/  @P5 BRA `(.L_x_730) ;  /* 0x000000b000005947 */ /* 0x000fea0003800000 */
[----:B0123--:R-:W0:Y:S04]  /*4b60*/  LDS R222, [0x1c] ;  /* 0x00001c00ffde7984 */ /* 0x00fe280000000800 */
        /* <DEDUP_REMOVED lines=10> */
.L_x_730:
[----:B0123--:R-:W-:Y:S05]  /*4c10*/  BSYNC B0 ;  /* 0x0000000000007941 */ /* 0x00ffea0003800000 */
.L_x_729:
[----:B------:R-:W-:Y:S01]  /*4c20*/  @!P5 FADD.FTZ R15, R15, R140 ;  /* 0x0000008c0f0fd221 */ /* 0x000fe20000010000 */
[----:B------:R-:W0:Y:S01]  /*4c30*/  POPC R5, R192 ;  /* 0x000000c000057309 */ /* 0x000e220000000000 */
[----:B------:R-:W-:Y:S01]  /*4c40*/  ISETP.GT.U32.AND P0, PT, R143, 0x1f, PT ;  /* 0x0000001f8f00780c */ /* 0x000fe20003f04070 */
[----:B------:R-:W-:Y:S01]  /*4c50*/  BSSY B0, `(.L_x_731) ;  /* 0x0000046000007945 */ /* 0x000fe20003800000 */
[----:B------:R-:W-:Y:S01]  /*4c60*/  IADD3 R224, R11, R224, R13 ;  /* 0x000000e00be07210 */ /* 0x000fe20007ffe00d */
        /* <DEDUP_REMOVED lines=29> */
.L_x_744:
        /* <DEDUP_REMOVED lines=14> */
.L_x_745:
        /* <DEDUP_REMOVED lines=25> */
.L_x_732:
[----:B-1----:R-:W-:Y:S05]  /*50b0*/  BSYNC B0 ;  /* 0x0000000000007941 */ /* 0x002fea0003800000 */
.L_x_731:
        /* <DEDUP_REMOVED lines=17> */
.L_x_735:
[----:B01----:R-:W-:Y:S02]  /*51d0*/  UMOV UR4, 0x1 ;  /* 0x0000000100047882 */ /* 0x003fe40000000000 */
[----:B------:R-:W-:-:S06]  /*51e0*/  USHF.L.U32 UR4, UR4, UR5, URZ ;  /* 0x0000000504047299 */ /* 0x000fcc000800063f */
[----:B------:R-:W-:-:S04]  /*51f0*/  LOP3.LUT R5, R139, UR4, RZ, 0xfc, !PT ;  /* 0x000000048b057c12 */ /* 0x000fc8000f8efcff */
[C---:B------:R-:W-:Y:S02]  /*5200*/  LOP3.LUT P4, RZ, R5.reuse, R2, RZ, 0x30, !PT ;  /* 0x0000000205ff7212 */ /* 0x040fe400078830ff */
[C---:B------:R-:W-:Y:S02]  /*5210*/  LOP3.LUT P2, RZ, R5.reuse, R8, RZ, 0x30, !PT ;  /* 0x0000000805ff7212 */ /* 0x040fe400078430ff */
[----:B------:R-:W-:Y:S02]  /*5220*/  ISETP.GT.U32.OR P4, PT, R134, 0xbff, P4 ;  /* 0x00000bff8600780c */ /* 0x000fe40002784470 */
[C---:B------:R-:W-:Y:S02]  /*5230*/  LOP3.LUT P1, RZ, R5.reuse, R10, RZ, 0x30, !PT ;  /* 0x0000000a05ff7212 */ /* 0x040fe400078230ff */
[C---:B------:R-:W-:Y:S02]  /*5240*/  LOP3.LUT P0, RZ, R5.reuse, R12, RZ, 0x30, !PT ;  /* 0x0000000c05ff7212 */ /* 0x040fe400078030ff */
[----:B------:R-:W-:-:S02]  /*5250*/  LOP3.LUT P3, RZ, R5, R14, RZ, 0x30, !PT ;  /* 0x0000000e05ff7212 */ /* 0x000fc400078630ff */
[----:B------:R-:W-:-:S05]  /*5260*/  LOP3.LUT P6, RZ, R5, R16, RZ, 0x30, !PT ;  /* 0x0000001005ff7212 */ /* 0x000fca00078c30ff */
[----:B------:R-:W0:Y:S02]  /*5270*/  @!P4 S2R R4, SR_TID.X ;  /* 0x000000000004c919 */ /* 0x000e240000002100 */
[----:B0-----:R-:W-:Y:S01]  /*5280*/  @!P4 IMAD.SHL.U32 R3, R4, 0x80, RZ ;  /* 0x000000800403c824 */ /* 0x001fe200078e00ff */
[----:B------:R-:W-:-:S04]  /*5290*/  PRMT R4, R35, 0x9910, RZ ;  /* 0x0000991023047816 */ /* 0x000fc800000000ff */
        /* <DEDUP_REMOVED lines=10> */
[----:B------:R-:W-:Y:S02]  /*5340*/  ISETP.GT.U32.OR P1, PT, R134, 0xbff, P1 ;  /* 0x00000bff8600780c */ /* 0x000fe40000f24470 */
[----:B------:R-:W-:-:S11]  /*5350*/  PRMT R9, R195, 0x9910, RZ ;  /* 0x00009910c3097816 */ /* 0x000fd600000000ff */
        /* <DEDUP_REMOVED lines=341> */
[----:B------:R-:W-:Y:S02]  /*68b0*/  ISETP.NE.AND P3, PT, R211, RZ, PT ;  /* 0x000000ffd300720c */ /* 0x000fe40003f65270 */
        /* <DEDUP_REMOVED lines=129> */
[----:B------:R-:W-:Y:S02]  /*70d0*/  ISETP.GT.AND P3, PT, R9, -0x1, PT ;  /* 0xffffffff0900780c */ /* 0x000fe40003f64270 */
[----:B------:R-:W-:Y:S02]  /*70e0*/  PRMT R9, R162, 0x9910, RZ ;  /* 0x00009910a2097816 */ /* 0x000fe400000000ff */
        /* <DEDUP_REMOVED lines=341> */
.L_x_736:
        /* <DEDUP_REMOVED lines=19> */
.L_x_738:
[----:B------:R-:W1:Y:S01]  /*8770*/  S2R R4, SR_TID.X ;  /* 0x0000000000047919 */ /* 0x000e620000002100 */
[----:B------:R-:W-:Y:S02]  /*8780*/  UMOV UR4, 0x1 ;  /* 0x0000000100047882 */ /* 0x000fe40000000000 */
[----:B------:R-:W-:-:S06]  /*8790*/  USHF.L.U32 UR4, UR4, UR5, URZ ;  /* 0x0000000504047299 */ /* 0x000fcc000800063f */
[----:B------:R-:W-:-:S05]  /*87a0*/  LOP3.LUT R139, R139, UR4, RZ, 0xfc, !PT ;  /* 0x000000048b8b7c12 */ /* 0x000fca000f8efcff */
[----:B------:R-:W-:Y:S01]  /*87b0*/  IMAD.MOV.U32 R138, RZ, RZ, R139 ;  /* 0x000000ffff8a7224 */ /* 0x000fe200078e008b */
[----:B-1----:R-:W-:-:S13]  /*87c0*/  ISETP.NE.AND P0, PT, R4, RZ, PT ;  /* 0x000000ff0400720c */ /* 0x002fda0003f05270 */
[----:B------:R1:W-:Y:S01]  /*87d0*/  @!P0 STS [RZ], R136 ;  /* 0x00000088ff008388 */ /* 0x0003e20000000800 */
[----:B------:R-:W-:Y:S02]  /*87e0*/  @!P0 IMAD.MOV.U32 R141, RZ, RZ, R136 ;  /* 0x000000ffff8d8224 */ /* 0x000fe400078e0088 */
[----:B------:R-:W-:Y:S02]  /*87f0*/  @!P0 IMAD.MOV.U32 R140, RZ, RZ, R137 ;  /* 0x000000ffff8c8224 */ /* 0x000fe400078e0089 */
[----:B------:R-:W-:Y:S02]  /*8800*/  @!P0 IMAD.MOV.U32 R138, RZ, RZ, R139 ;  /* 0x000000ffff8a8224 */ /* 0x000fe400078e008b */
.L_x_739:
[----:B------:R-:W-:Y:S01]  /*8810*/  UIADD3 UR5, UR5, -0x1, URZ ;  /* 0xffffffff05057890 */ /* 0x000fe2000fffe03f */
[----:B01----:R-:W-:Y:S05]  /*8820*/  BRA `(.L_x_740) ;  /* 0xffff959000007947 */ /* 0x003fea000383ffff */
.L_x_737:
[----:B------:R-:W-:Y:S01]  /*8830*/  BAR.SYNC.DEFER_BLOCKING 0x0 ;  /* 0x0000000000007b1d */ /* 0x000fe20000010000 */
[----:B------:R-:W-:-:S05]  /*8840*/  FSETP.GEU.FTZ.AND P0, PT, R140, c[0x0][0x1b4], PT ;  /* 0x00006d008c007a0b */ /* 0x000fca0003f1e000 */
[----:B------:R-:W-:Y:S01]  /*8850*/  BSSY B0, `(.L_x_741) ;  /* 0x0000015000007945 */ /* 0x000fe20003800000 */
[----:B------:R-:W1:Y:S02]  /*8860*/  LDS R3, [RZ] ;  /* 0x00000000ff037984 */ /* 0x000e640000000800 */
[----:B-1----:R-:W-:-:S04]  /*8870*/  SEL R148, R148, R3, !P0 ;  /* 0x0000000394947207 */ /* 0x002fc80004000000 */
[----:B------:R-:W-:-:S04]  /*8880*/  ISETP.GE.U32.AND P0, PT, R143, R148, PT ;  /* 0x000000948f00720c */ /* 0x000fc80003f06070 */
[----:B------:R-:W-:Y:S01]  /*8890*/  ISETP.GT.U32.OR P0, PT, R148, 0xbff, P0 ;  /* 0x00000bff9400780c */ /* 0x000fe20000704470 */
[----:B------:R-:W-:Y:S07]  /*88a0*/  @P5 BRA `(.L_x_742) ;  /* 0x000000f000005947 */ /* 0x000fee0003800000 */
[----:B------:R-:W1:Y:S01]  /*88b0*/  S2R R2, SR_LANEID ;  /* 0x0000000000027919 */ /* 0x000e620000000000 */
[----:B------:R-:W2:Y:S01]  /*88c0*/  REDUX.MAX.S32 UR5, R148 ;  /* 0x00000000940573c4 */ /* 0x000ea20000014200 */
[----:B------:R-:W-:Y:S01]  /*88d0*/  VOTEU.ANY UR4, UPT, PT ;  /* 0x0000000000047886 */ /* 0x000fe200038e0100 */
[----:B------:R-:W-:Y:S01]  /*88e0*/  IMAD.MOV.U32 R5, RZ, RZ, 0x4 ;  /* 0x00000004ff057424 */ /* 0x000fe200078e00ff */
[----:B------:R-:W3:Y:S01]  /*88f0*/  S2R R0, SR_CTAID.X ;  /* 0x0000000000007919 */ /* 0x000ee20000002500 */
[----:B------:R-:W-:-:S03]  /*8900*/  UFLO.U32 UR4, UR4 ;  /* 0x00000004000472bd */ /* 0x000fc600080e0000 */
[----:B------:R-:W3:Y:S03]  /*8910*/  S2R R3, SR_CTAID.Y ;  /* 0x0000000000037919 */ /* 0x000ee60000002600 */
[----:B-1----:R-:W-:Y:S01]  /*8920*/  ISETP.EQ.U32.AND P1, PT, R2, UR4, PT ;  /* 0x0000000402007c0c */ /* 0x002fe2000bf22070 */
[----:B------:R-:W-:Y:S02]  /*8930*/  IMAD.MOV.U32 R2, RZ, RZ, c[0x0][0x188] ;  /* 0x00006200ff027624 */ /* 0x000fe400078e00ff */
[----:B0-2---:R-:W-:Y:S02]  /*8940*/  IMAD.U32 R7, RZ, RZ, UR5 ;  /* 0x00000005ff077e24 */ /* 0x005fe4000f8e00ff */
[----:B---3--:R-:W-:Y:S02]  /*8950*/  IMAD R0, R3, c[0x0][0xc], R0 ;  /* 0x0000030003007a24 */ /* 0x008fe400078e0200 */
[----:B------:R-:W-:-:S02]  /*8960*/  IMAD.MOV.U32 R3, RZ, RZ, c[0x0][0x18c] ;  /* 0x00006300ff037624 */ /* 0x000fc400078e00ff */
[----:B------:R-:W-:-:S05]  /*8970*/  IMAD.WIDE.U32 R4, R0, R5, c[0x0][0x180] ;  /* 0x0000600000047625 */ /* 0x000fca00078e0005 */
[----:B------:R0:W-:Y:S04]  /*8980*/  STG.E [R4.64], R148 ;  /* 0x0000009404007986 */ /* 0x0001e8000c101906 */
[----:B------:R0:W-:Y:S02]  /*8990*/  @P1 RED.E.MAX.S32.STRONG.GPU [R2.64], R7 ;  /* 0x000000070200198e */ /* 0x0001e4000d10e386 */
.L_x_742:
[----:B------:R-:W-:Y:S05]  /*89a0*/  BSYNC B0 ;  /* 0x0000000000007941 */ /* 0x000fea0003800000 */
.L_x_741:
[----:B------:R-:W-:Y:S05]  /*89b0*/  @P0 EXIT ;  /* 0x000000000000094d */ /* 0x000fea0003800000 */
.L_x_743:
        /* <DEDUP_REMOVED lines=15> */
.L_x_719:
        /* <DEDUP_REMOVED lines=9> */
.L_x_733:
[----:B------:R-:W-:Y:S01]  /*8b40*/  IMAD.MOV.U32 R226, RZ, RZ, R15 ;  /* 0x000000ffffe27224 */ /* 0x000fe200078e000f */
[----:B------:R-:W-:Y:S01]  /*8b50*/  MOV R4, 0x8ba0 ;  /* 0x00008ba000047802 */ /* 0x000fe20000000f00 */
[----:B------:R-:W-:-:S02]  /*8b60*/  IMAD.MOV.U32 R7, RZ, RZ, 0x1 ;  /* 0x00000001ff077424 */ /* 0x000fc400078e00ff */
[----:B------:R-:W-:Y:S02]  /*8b70*/  IMAD.MOV.U32 R11, RZ, RZ, RZ ;  /* 0x000000ffff0b7224 */ /* 0x000fe400078e00ff */
[----:B------:R-:W-:Y:S02]  /*8b80*/  IMAD.MOV.U32 R222, RZ, RZ, -0x1 ;  /* 0xffffffffffde7424 */ /* 0x000fe400078e00ff */
[----:B0-----:R-:W-:Y:S05]  /*8b90*/  CALL.REL.NOINC `($__internal_41_$__cuda_sm70_shflsync_up_p) ;  /* 0x0000035000007944 */ /* 0x001fea0003c00000 */
[----:B------:R-:W-:Y:S01]  /*8ba0*/  ISETP.EQ.U32.AND P1, PT, R9, 0x1, PT ;  /* 0x000000010900780c */ /* 0x000fe20003f22070 */
[----:B------:R-:W-:Y:S01]  /*8bb0*/  IMAD.MOV.U32 R4, RZ, RZ, R7 ;  /* 0x000000ffff047224 */ /* 0x000fe200078e0007 */
[----:B------:R-:W-:Y:S07]  /*8bc0*/  BRA `(.L_x_744) ;  /* 0xffffc27000007947 */ /* 0x000fee000383ffff */
.L_x_734:
[----:B------:R-:W-:Y:S01]  /*8bd0*/  IMAD.MOV.U32 R7, RZ, RZ, 0x2 ;  /* 0x00000002ff077424 */ /* 0x000fe200078e00ff */
[----:B------:R-:W-:Y:S01]  /*8be0*/  MOV R4, 0x8c20 ;  /* 0x00008c2000047802 */ /* 0x000fe20000000f00 */
[----:B------:R-:W-:Y:S02]  /*8bf0*/  IMAD.MOV.U32 R11, RZ, RZ, RZ ;  /* 0x000000ffff0b7224 */ /* 0x000fe400078e00ff */
[----:B------:R-:W-:Y:S02]  /*8c00*/  IMAD.MOV.U32 R222, RZ, RZ, -0x1 ;  /* 0xffffffffffde7424 */ /* 0x000fe400078e00ff */
[----:B01----:R-:W-:Y:S05]  /*8c10*/  CALL.REL.NOINC `($__internal_41_$__cuda_sm70_shflsync_up_p) ;  /* 0x000002d000007944 */ /* 0x003fea0003c00000 */
[----:B------:R-:W-:Y:S01]  /*8c20*/  IMAD.IADD R4, R226, 0x1, R7 ;  /* 0x00000001e2047824 */ /* 0x000fe200078e0207 */
[----:B------:R-:W-:Y:S01]  /*8c30*/  ISETP.NE.U32.AND P1, PT, R9, 0x1, PT ;  /* 0x000000010900780c */ /* 0x000fe20003f25070 */
[----:B------:R-:W-:-:S02]  /*8c40*/  IMAD.MOV.U32 R11, RZ, RZ, RZ ;  /* 0x000000ffff0b7224 */ /* 0x000fc400078e00ff */
[----:B------:R-:W-:Y:S01]  /*8c50*/  IMAD.MOV.U32 R222, RZ, RZ, -0x1 ;  /* 0xffffffffffde7424 */ /* 0x000fe200078e00ff */
[----:B------:R-:W-:Y:S01]  /*8c60*/  SEL R226, R4, R7, !P1 ;  /* 0x0000000704e27207 */ /* 0x000fe20004800000 */
[----:B------:R-:W-:Y:S01]  /*8c70*/  IMAD.MOV.U32 R7, RZ, RZ, 0x4 ;  /* 0x00000004ff077424 */ /* 0x000fe200078e00ff */
[----:B------:R-:W-:Y:S02]  /*8c80*/  MOV R4, 0x8ca0 ;  /* 0x00008ca000047802 */ /* 0x000fe40000000f00 */
[----:B------:R-:W-:Y:S05]  /*8c90*/  CALL.REL.NOINC `($__internal_41_$__cuda_sm70_shflsync_up_p) ;  /* 0x0000025000007944 */ /* 0x000fea0003c00000 */
[----:B------:R-:W-:Y:S01]  /*8ca0*/  IMAD.IADD R4, R226, 0x1, R7 ;  /* 0x00000001e2047824 */ /* 0x000fe200078e0207 */
[----:B------:R-:W-:Y:S01]  /*8cb0*/  ISETP.NE.U32.AND P1, PT, R9, 0x1, PT ;  /* 0x000000010900780c */ /* 0x000fe20003f25070 */
[----:B------:R-:W-:Y:S02]  /*8cc0*/  IMAD.MOV.U32 R11, RZ, RZ, RZ ;  /* 0x000000ffff0b7224 */ /* 0x000fe400078e00ff */
[----:B------:R-:W-:Y:S01]  /*8cd0*/  IMAD.MOV.U32 R222, RZ, RZ, -0x1 ;  /* 0xffffffffffde7424 */ /* 0x000fe200078e00ff */
[----:B------:R-:W-:Y:S01]  /*8ce0*/  SEL R226, R4, R7, !P1 ;  /* 0x0000000704e27207 */ /* 0x000fe20004800000 */
[----:B------:R-:W-:Y:S01]  /*8cf0*/  IMAD.MOV.U32 R7, RZ, RZ, 0x8 ;  /* 0x00000008ff077424 */ /* 0x000fe200078e00ff */
[----:B------:R-:W-:-:S02]  /*8d00*/  MOV R4, 0x8d20 ;  /* 0x00008d2000047802 */ /* 0x000fc40000000f00 */
[----:B------:R-:W-:Y:S05]  /*8d10*/  CALL.REL.NOINC `($__internal_41_$__cuda_sm70_shflsync_up_p) ;  /* 0x000001d000007944 */ /* 0x000fea0003c00000 */
        /* <DEDUP_REMOVED lines=10> */
[----:B------:R-:W-:Y:S02]  /*8dc0*/  IMAD.MOV.U32 R9, RZ, RZ, 0x1f ;  /* 0x0000001fff097424 */ /* 0x000fe400078e00ff */
[----:B------:R-:W-:Y:S01]  /*8dd0*/  IMAD.MOV.U32 R222, RZ, RZ, 0x1f ;  /* 0x0000001fffde7424 */ /* 0x000fe200078e00ff */
[----:B------:R-:W-:Y:S01]  /*8de0*/  SEL R7, R4, R7, !P1 ;  /* 0x0000000704077207 */ /* 0x000fe20004800000 */
[----:B------:R-:W-:Y:S01]  /*8df0*/  IMAD.MOV.U32 R226, RZ, RZ, -0x1 ;  /* 0xffffffffffe27424 */ /* 0x000fe200078e00ff */
[----:B------:R-:W-:-:S02]  /*8e00*/  MOV R4, 0x8e20 ;  /* 0x00008e2000047802 */ /* 0x000fc40000000f00 */
[----:B------:R-:W-:Y:S05]  /*8e10*/  CALL.REL.NOINC `($__internal_40_$__cuda_sm70_shflsync_idx_p) ;  /* 0x0000009000007944 */ /* 0x000fea0003c00000 */
[----:B------:R-:W-:Y:S01]  /*8e20*/  IMAD.IADD R15, R7, 0x1, -R15 ;  /* 0x00000001070f7824 */ /* 0x000fe200078e0a0f */
[----:B------:R-:W-:Y:S01]  /*8e30*/  MOV R4, 0x8ea0 ;  /* 0x00008ea000047802 */ /* 0x000fe20000000f00 */
[----:B-1----:R-:W-:-:S02]  /*8e40*/  IMAD.MOV.U32 R224, RZ, RZ, R9 ;  /* 0x000000ffffe07224 */ /* 0x002fc400078e0009 */
[----:B0-----:R-:W-:Y:S02]  /*8e50*/  IMAD.MOV.U32 R7, RZ, RZ, R141 ;  /* 0x000000ffff077224 */ /* 0x001fe400078e008d */
[----:B------:R-:W-:Y:S02]  /*8e60*/  IMAD.MOV.U32 R222, RZ, RZ, RZ ;  /* 0x000000ffffde7224 */ /* 0x000fe400078e00ff */
[----:B------:R-:W-:Y:S02]  /*8e70*/  IMAD.MOV.U32 R9, RZ, RZ, 0x1f ;  /* 0x0000001fff097424 */ /* 0x000fe400078e00ff */
[----:B------:R-:W-:Y:S02]  /*8e80*/  IMAD.MOV.U32 R226, RZ, RZ, -0x1 ;  /* 0xffffffffffe27424 */ /* 0x000fe400078e00ff */
[----:B------:R-:W-:Y:S05]  /*8e90*/  CALL.REL.NOINC `($__internal_40_$__cuda_sm70_shflsync_idx_p) ;  /* 0x0000001000007944 */ /* 0x000fea0003c00000 */
[----:B01----:R-:W-:Y:S05]  /*8ea0*/  BRA `(.L_x_745) ;  /* 0xffffc07000007947 */ /* 0x003fea000383ffff */
        .weak           $__internal_40_$__cuda_sm70_shflsync_idx_p
        .type           $__internal_40_$__cuda_sm70_shflsync_idx_p,@function
        .size           $__internal_40_$__cuda_sm70_shflsync_idx_p,($__internal_41_$__cuda_sm70_shflsync_up_p - $__internal_40_$__cuda_sm70_shflsync_idx_p)
$__internal_40_$__cuda_sm70_shflsync_idx_p:
[----:B------:R-:W-:Y:S01]  /*8eb0*/  IMAD.MOV.U32 R5, RZ, RZ, 0x0 ;  /* 0x00000000ff057424 */ /* 0x000fe200078e00ff */
[----:B------:R-:W-:Y:S04]  /*8ec0*/  WARPSYNC R226 ;  /* 0x000000e200007348 */ /* 0x000fe80003800000 */
[----:B------:R0:W1:Y:S01]  /*8ed0*/  SHFL.IDX PT, R9, R7, R222, R9 ;  /* 0x000000de07097389 */ /* 0x00006200000e0009 */
[----:B------:R-:W-:Y:S05]  /*8ee0*/  RET.REL.NODEC R4 `(_ZN17fastertransformer19segmented_topp_impl27segmented_top_p_single_passINS0_28Segmented_topk_kernel_paramsIfiLi256ELi1EEELi128EEEvNS0_20TopKPerSegmentParamsE) ;  /* 0xffff711004007950 */ /* 0x000fea0003c3ffff */
        .weak           $__internal_41_$__cuda_sm70_shflsync_up_p
        .type           $__internal_41_$__cuda_sm70_shflsync_up_p,@function
        .size           $__internal_41_$__cuda_sm70_shflsync_up_p,(.L_x_1852 - $__internal_41_$__cuda_sm70_shflsync_up_p)
$__internal_41_$__cuda_sm70_shflsync_up_p:
[----:B------:R-:W-:Y:S04]  /*8ef0*/  WARPSYNC R222 ;  /* 0x000000de00007348 */ /* 0x000fe80003800000 */
[----:B------:R-:W0:Y:S01]  /*8f00*/  SHFL.UP P1, R7, R226, R7, R11 ;  /* 0x04000007e2077389 */ /* 0x000e22000002000b */
[----:B------:R-:W-:Y:S01]  /*8f10*/  IMAD.MOV.U32 R5, RZ, RZ, 0x0 ;  /* 0x00000000ff057424 */ /* 0x000fe200078e00ff */
[----:B0-----:R-:W-:-:S03]  /*8f20*/  SEL R9, RZ, 0x1, !P1 ;  /* 0x00000001ff097807 */ /* 0x001fc60004800000 */
[----:B------:R-:W-:Y:S05]  /*8f30*/  RET.REL.NODEC R4 `(_ZN17fastertransformer19segmented_topp_impl27segmented_top_p_single_passINS0_28Segmented_topk_kernel_paramsIfiLi256ELi1EEELi128EEEvNS0_20TopKPerSegmentParamsE) ;  /* 0xffff70c004007950 */ /* 0x000fea0003c3ffff */
.L_x_746:
        /* <DEDUP_REMOVED lines=12> */
.L_x_1852:


//--------------------- .text._ZN17fastertransformer19segmented_topp_impl27segmented_top_p_single_passINS0_28Segmented_topk_kernel_paramsIfiLi256ELi1EEELi96EEEvNS0_20TopKPerSegmentParamsE --------------------------
	.section	.text._ZN17fastertransformer19segmented_topp_impl27segmented_top_p_single_passINS0_28Segmented_topk_kernel_paramsIfiLi256ELi1EEELi96EEEvNS0_20TopKPerSegmentParamsE,"ax",@progbits
	.sectioninfo	@"SHI_REGISTERS=168"
	.align	128
        .global         _ZN17fastertransformer19segmented_topp_impl27segmented_top_p_single_passINS0_28Segmented_topk_kernel_paramsIfiLi256ELi1EEELi96EEEvNS0_20TopKPerSegmentParamsE
        .type           _ZN17fastertransformer19segmented_topp_impl27segmented_top_p_single_passINS0_28Segmented_topk_kernel_paramsIfiLi256ELi1EEELi96EEEvNS0_20TopKPerSegmentParamsE,@function
        .size           _ZN17fastertransformer19segmented_topp_impl27segmented_top_p_single_passINS0_28Segmented_topk_kernel_paramsIfiLi256ELi1EEELi96EEEvNS0_20TopKPerSegmentParamsE,(.L_x_1854 - _ZN17fastertransformer19segmented_topp_impl27segmented_top_p_single_passINS0_28Segmented_topk_kernel_paramsIfiLi256ELi1EEELi96EEEvNS0_20TopKPerSegmentParamsE)
        .other          _ZN17fastertransformer19segmented_topp_impl27segmented_top_p_single_passINS0_28Segmented_topk_kernel_paramsIfiLi256ELi1EEELi96EEEvNS0_20TopKPerSegmentParamsE,@"STO_CUDA_ENTRY STV_DEFAULT"
_ZN17fastertransformer19segmented_topp_impl27segmented_top_p_single_passINS0_28Segmented_topk_kernel_paramsIfiLi256ELi1EEELi96EEEvNS0_20TopKPerSegmentParamsE:
.text._ZN17fastertransformer19segmented_topp_impl27segmented_top_p_single_passINS0_28Segmented_topk_kernel_paramsIfiLi256ELi1EEELi96EEEvNS0_20TopKPerSegmentParamsE:
        /* <DEDUP_REMOVED lines=15> */
[----:B------:R-:W-:Y:S01]  /*00f0*/  IABS R6, c[0x0][0x1a8] ;  /* 0x00006a0000067a13 */ /* 0x000fe20000000000 */
[----:B------:R-:W-:Y:S01]  /*0100*/  ULDC.64 UR4, c[0x0][0x1a8] ;  /* 0x00006a0000047ab9 */ /* 0x000fe20000000a00 */
[----:B------:R-:W1:Y:S01]  /*0110*/  I2F.RP R0, R4 ;  /* 0x0000000400007306 */ /* 0x000e620000209400 */
[----:B------:R-:W-:Y:S01]  /*0120*/  ULOP3.LUT UR4, UR4, UR5, URZ, 0x3c, !UPT ;  /* 0x0000000504047292 */ /* 0x000fe2000f8e3c3f */
[----:B------:R-:W-:Y:S02]  /*0130*/  IMAD.MOV.U32 R32, RZ, RZ, RZ ;  /* 0x000000ffff207224 */ /* 0x000fe400078e00ff */
[----:B------:R-:W-:-:S03]  /*0140*/  IMAD.MOV.U32 R36, RZ, RZ, RZ ;  /* 0x000000ffff247224 */ /* 0x000fc600078e00ff */
[----:B------:R-:W-:Y:S01]  /*0150*/  ISETP.LE.AND P2, PT, RZ, UR4, PT ;  /* 0x00000004ff007c0c */ /* 0x000fe2000bf43270 */
[----:B-1----:R-:W1:Y:S01]  /*0160*/  MUFU.RCP R0, R0 ;  /* 0x0000000000007308 */ /* 0x002e620000001000 */
[----:B0-----:R-:W-:-:S05]  /*0170*/  IMAD R33, R136, 0x60, RZ ;  /* 0x0000006088217824 */ /* 0x001fca00078e02ff */
[----:B------:R-:W-:Y:S02]  /*0180*/  IADD3 R7, R33, 0x3, RZ ;  /* 0x0000000321077810 */ /* 0x000fe40007ffe0ff */
[----:B-1----:R-:W-:-:S04]  /*0190*/  IADD3 R2, R0, 0xffffffe, RZ ;  /* 0x0ffffffe00027810 */ /* 0x002fc80007ffe0ff */
[----:B------:R0:W1:Y:S02]  /*01a0*/  F2I.FTZ.U32.TRUNC.NTZ R3, R2 ;  /* 0x0000000200037305 */ /* 0x000064000021f000 */
[----:B0-----:R-:W-:Y:S02]  /*01b0*/  IMAD.MOV.U32 R2, RZ, RZ, RZ ;  /* 0x000000ffff027224 */ /* 0x001fe400078e00ff */
[----:B-1----:R-:W-:-:S04]  /*01c0*/  IMAD.MOV R5, RZ, RZ, -R3 ;  /* 0x000000ffff057224 */ /* 0x002fc800078e0a03 */
[----:B------:R-:W-:-:S04]  /*01d0*/  IMAD R5, R5, R4, RZ ;  /* 0x0000000405057224 */ /* 0x000fc800078e02ff */
[----:B------:R-:W-:-:S04]  /*01e0*/  IMAD.HI.U32 R3, R3, R5, R2 ;  /* 0x0000000503037227 */ /* 0x000fc800078e0002 */
        /* <DEDUP_REMOVED lines=10> */
[----:B------:R-:W-:Y:S02]  /*0290*/  IADD3 R3, R33, 0x1, RZ ;  /* 0x0000000121037810 */ /* 0x000fe40007ffe0ff */
[----:B------:R-:W-:-:S09]  /*02a0*/  SHF.R.S32.HI R4, RZ, 0x1f, R33 ;  /* 0x0000001fff047819 */ /* 0x000fd20000011421 */
[----:B------:R-:W-:-:S05]  /*02b0*/  @P0 IADD3 R0, R0, 0x1, RZ ;  /* 0x0000000100000810 */ /* 0x000fca0007ffe0ff */
[----:B------:R-:W-:Y:S01]  /*02c0*/  @!P2 IMAD.MOV R0, RZ, RZ, -R0 ;  /* 0x000000ffff00a224 */ /* 0x000fe200078e0a00 */
[----:B------:R-:W-:-:S04]  /*02d0*/  @!P1 LOP3.LUT R0, RZ, c[0x0][0x1ac], RZ, 0x33, !PT ;  /* 0x00006b00ff009a12 */ /* 0x000fc800078e33ff */
[-C--:B------:R-:W-:Y:S01]  /*02e0*/  ISETP.GE.AND P1, PT, R3, R0.reuse, PT ;  /* 0x000000000300720c */ /* 0x080fe20003f26270 */
[-C--:B------:R-:W-:Y:S01]  /*02f0*/  IMAD R2, R9, R0.reuse, RZ ;  /* 0x0000000009027224 */ /* 0x080fe200078e02ff */
[-C--:B------:R-:W-:Y:S02]  /*0300*/  ISETP.GE.AND P5, PT, R33, R0.reuse, PT ;  /* 0x000000002100720c */ /* 0x080fe40003fa6270 */
[----:B------:R-:W-:Y:S02]  /*0310*/  ISETP.GE.AND P0, PT, R5, R0, PT ;  /* 0x000000000500720c */ /* 0x000fe40003f06270 */
[----:B------:R-:W-:Y:S02]  /*0320*/  SHF.R.S32.HI R3, RZ, 0x1f, R2 ;  /* 0x0000001fff037819 */ /* 0x000fe40000011402 */
[----:B------:R-:W-:Y:S02]  /*0330*/  IADD3 R6, P2, R2, R33, RZ ;  /* 0x0000002102067210 */ /* 0x000fe40007f5e0ff */
[----:B------:R-:W-:-:S02]  /*0340*/  IADD3 R5, R33, 0x4, RZ ;  /* 0x0000000421057810 */ /* 0x000fc40007ffe0ff */
[-C--:B------:R-:W-:Y:S01]  /*0350*/  ISETP.GE.AND P4, PT, R7, R0.reuse, PT ;  /* 0x000000000700720c */ /* 0x080fe20003f86270 */
[----:B------:R-:W-:Y:S01]  /*0360*/  IMAD.X R11, R3, 0x1, R4, P2 ;  /* 0x00000001030b7824 */ /* 0x000fe200010e0604 */
[C---:B------:R-:W-:Y:S02]  /*0370*/  LEA R4, P6, R6.reuse, c[0x0][0x160], 0x2 ;  /* 0x0000580006047a11 */ /* 0x040fe400078c10ff */
[----:B------:R-:W-:Y:S02]  /*0380*/  IADD3 R7, R33, 0x5, RZ ;  /* 0x0000000521077810 */ /* 0x000fe40007ffe0ff */
[-C--:B------:R-:W-:Y:S02]  /*0390*/  ISETP.GE.AND P3, PT, R5, R0.reuse, PT ;  /* 0x000000000500720c */ /* 0x080fe40003f66270 */
[----:B------:R-:W-:Y:S02]  /*03a0*/  LEA.HI.X R5, R6, c[0x0][0x164], R11, 0x2, P6 ;  /* 0x0000590006057a11 */ /* 0x000fe400030f140b */
[----:B------:R-:W-:-:S02]  /*03b0*/  ISETP.GE.AND P2, PT, R7, R0, PT ;  /* 0x000000000700720c */ /* 0x000fc40003f46270 */
[C---:B------:R-:W-:Y:S01]  /*03c0*/  IADD3 R7, R33.reuse, 0x7, RZ ;  /* 0x0000000721077810 */ /* 0x040fe20007ffe0ff */
[----:B------:R-:W-:Y:S01]  /*03d0*/  IMAD.MOV.U32 R38, RZ, RZ, RZ ;  /* 0x000000ffff267224 */ /* 0x000fe200078e00ff */
[----:B------:R0:W5:Y:S01]  /*03e0*/  @!P5 LDG.E R32, [R4.64] ;  /* 0x000000060420d981 */ /* 0x000162000c1e1900 */
[----:B------:R-:W-:Y:S02]  /*03f0*/  IADD3 R9, R33, 0x6, RZ ;  /* 0x0000000621097810 */ /* 0x000fe40007ffe0ff */
[-C--:B------:R-:W-:Y:S01]  /*0400*/  ISETP.GE.AND P5, PT, R7, R0.reuse, PT ;  /* 0x000000000700720c */ /* 0x080fe20003fa6270 */
        /* <DEDUP_REMOVED lines=12> */
[----:B------:R0:W5:Y:S01]  /*04d0*/  @!P1 LDG.E R36, [R4.64+0x4] ;  /* 0x0000040604249981 */ /* 0x000162000c1e1900 */
        /* <DEDUP_REMOVED lines=169> */
.L_x_758:
[----:B0-----:R-:W-:Y:S01]  /*0f70*/  IMAD.MOV.U32 R4, RZ, RZ, 0x60 ;  /* 0x00000060ff047424 */ /* 0x001fe200078e00ff */
[----:B------:R-:W-:Y:S03]  /*0f80*/  BSSY B1, `(.L_x_750) ;  /* 0x000000c000017945 */ /* 0x000fe60003800000 */
[----:B------:R-:W-:-:S04]  /*0f90*/  IMAD R15, R11, R4, 0x30 ;  /* 0x000000300b0f7424 */ /* 0x000fc800078e0204 */
[----:B------:R-:W-:-:S05]  /*0fa0*/  IMAD.IADD R5, R6, 0x1, R15 ;  /* 0x0000000106057824 */ /* 0x000fca00078e020f */
[----:B---3--:R-:W-:-:S04]  /*0fb0*/  IADD3 R10, P0, R2, R5, RZ ;  /* 0x00000005020a7210 */ /* 0x008fc80007f1e0ff */
[C---:B------:R-:W-:Y:S02]  /*0fc0*/  LEA.HI.X.SX32 R13, R5.reuse, R3, 0x1, P0 ;  /* 0x00000003050d7211 */ /* 0x040fe400000f0eff */
[----:B------:R-:W-:Y:S02]  /*0fd0*/  ISETP.GE.AND P0, PT, R5, R0, PT ;  /* 0x000000000500720c */ /* 0x000fe40003f06270 */
[----:B------:R-:W-:-:S04]  /*0fe0*/  LEA R4, P1, R10, c[0x0][0x160], 0x2 ;  /* 0x000058000a047a11 */ /* 0x000fc800078210ff */
[----:B------:R-:W-:Y:S01]  /*0ff0*/  LEA.HI.X R5, R10, c[0x0][0x164], R13, 0x2, P1 ;  /* 0x000059000a057a11 */ /* 0x000fe200008f140d */
[----:B------:R-:W-:Y:S02]  /*1000*/  IMAD.MOV.U32 R10, RZ, RZ, RZ ;  /* 0x000000ffff0a7224 */ /* 0x000fe400078e00ff */
[----:B------:R-:W-:-:S04]  /*1010*/  IMAD R13, R6, 0x100, R11 ;  /* 0x00000100060d7824 */ /* 0x000fc800078e020b */
[----:B------:R-:W-:Y:S05]  /*1020*/  @P0 BRA `(.L_x_751) ;  /* 0x0000001000000947 */ /* 0x000fea0003800000 */
[----:B------:R0:W5:Y:S02]  /*1030*/  LDG.E R10, [R4.64] ;  /* 0x00000006040a7981 */ /* 0x000164000c1e1900 */
.L_x_751:
[----:B------:R-:W-:Y:S05]  /*1040*/  BSYNC B1 ;  /* 0x0000000000017941 */ /* 0x000fea0003800000 */
.L_x_750:
[----:B-----5:R1:W-:Y:S01]  /*1050*/  STS [R13.X4+0x64b0], R10 ;  /* 0x0064b00a0d007388 */ /* 0x0203e20000004800 */
[----:B------:R-:W-:Y:S01]  /*1060*/  ISETP.NE.AND P0, PT, R7, RZ, PT ;  /* 0x000000ff0700720c */ /* 0x000fe20003f05270 */
[----:B------:R-:W-:Y:S01]  /*1070*/  BSSY B1, `(.L_x_752) ;  /* 0x0000015000017945 */ /* 0x000fe20003800000 */
[----:B------:R-:W-:-:S11]  /*1080*/  LEA R17, R13, 0x4b0, 0x2 ;  /* 0x000004b00d117811 */ /* 0x000fd600078e10ff */
[----:B------:R-:W-:Y:S05]  /*1090*/  @!P0 BRA `(.L_x_753) ;  /* 0x0000012000008947 */ /* 0x000fea0003800000 */
[----:B-1----:R-:W-:Y:S01]  /*10a0*/  IMAD.IADD R13, R8, 0x1, R15 ;  /* 0x00000001080d7824 */ /* 0x002fe200078e020f */
[----:B------:R-:W-:Y:S01]  /*10b0*/  BSSY B2, `(.L_x_754) ;  /* 0x0000005000027945 */ /* 0x000fe20003800000 */
[----:B------:R-:W-:-:S03]  /*10c0*/  IMAD.MOV.U32 R10, RZ, RZ, RZ ;  /* 0x000000ffff0a7224 */ /* 0x000fc600078e00ff */
[----:B------:R-:W-:-:S13]  /*10d0*/  ISETP.GE.AND P0, PT, R13, R0, PT ;  /* 0x000000000d00720c */ /* 0x000fda0003f06270 */
[----:B------:R-:W-:Y:S05]  /*10e0*/  @P0 BRA `(.L_x_755) ;  /* 0x0000001000000947 */ /* 0x000fea0003800000 */
[----:B------:R1:W5:Y:S02]  /*10f0*/  LDG.E R10, [R4.64+0x80] ;  /* 0x00008006040a7981 */ /* 0x000364000c1e1900 */
.L_x_755:
[----:B------:R-:W-:Y:S05]  /*1100*/  BSYNC B2 ;  /* 0x0000000000027941 */ /* 0x000fea0003800000 */
.L_x_754:
[----:B-----5:R2:W-:Y:S01]  /*1110*/  STS [R17+0xe000], R10 ;  /* 0x00e0000a11007388 */ /* 0x0205e20000000800 */
[----:B------:R-:W-:-:S13]  /*1120*/  ISETP.NE.AND P0, PT, R7, RZ, PT ;  /* 0x000000ff0700720c */ /* 0x000fda0003f05270 */
[----:B------:R-:W-:Y:S05]  /*1130*/  @P0 BRA `(.L_x_753) ;  /* 0x0000008000000947 */ /* 0x000fea0003800000 */
[----:B--2---:R-:W-:Y:S01]  /*1140*/  IMAD.IADD R13, R9, 0x1, R15 ;  /* 0x00000001090d7824 */ /* 0x004fe200078e020f */
[----:B------:R-:W-:Y:S01]  /*1150*/  BSSY B2, `(.L_x_756) ;  /* 0x0000005000027945 */ /* 0x000fe20003800000 */
[----:B------:R-:W-:-:S03]  /*1160*/  IMAD.MOV.U32 R10, RZ, RZ, RZ ;  /* 0x000000ffff0a7224 */ /* 0x000fc600078e00ff */
[----:B------:R-:W-:-:S13]  /*1170*/  ISETP.GE.AND P0, PT, R13, R0, PT ;  /* 0x000000000d00720c */ /* 0x000fda0003f06270 */
[----:B------:R-:W-:Y:S05]  /*1180*/  @P0 BRA `(.L_x_757) ;  /* 0x0000001000000947 */ /* 0x000fea0003800000 */
[----:B------:R2:W5:Y:S02]  /*1190*/  LDG.E R10, [R4.64+0x100] ;  /* 0x00010006040a7981 */ /* 0x000564000c1e1900 */
.L_x_757:
[----:B------:R-:W-:Y:S05]  /*11a0*/  BSYNC B2 ;  /* 0x0000000000027941 */ /* 0x000fea0003800000 */
.L_x_756:
[----:B-----5:R3:W-:Y:S02]  /*11b0*/  STS [R17+0x16000], R10 ;  /* 0x0160000a11007388 */ /* 0x0207e40000000800 */
.L_x_753:
[----:B-12---:R-:W-:Y:S05]  /*11c0*/  BSYNC B1 ;  /* 0x0000000000017941 */ /* 0x006fea0003800000 */
.L_x_752:
[----:B------:R-:W-:-:S04]  /*11d0*/  IADD3 R11, R11, 0x8, RZ ;  /* 0x000000080b0b7810 */ /* 0x000fc80007ffe0ff */
[----:B------:R-:W-:-:S13]  /*11e0*/  ISETP.GE.U32.AND P0, PT, R11, 0x100, PT ;  /* 0x000001000b00780c */ /* 0x000fda0003f06070 */
[----:B------:R-:W-:Y:S05]  /*11f0*/  @!P0 BRA `(.L_x_758) ;  /* 0xfffffd7000008947 */ /* 0x000fea000383ffff */
.L_x_749:
[----:B0-----:R-:W-:Y:S05]  /*1200*/  BSYNC B0 ;  /* 0x0000000000007941 */ /* 0x001fea0003800000 */
.L_x_748:
[C---:B------:R-:W-:Y:S01]  /*1210*/  ISETP.NE.AND P5, PT, R136.reuse, RZ, PT ;  /* 0x000000ff8800720c */ /* 0x040fe20003fa5270 */
[----:B------:R-:W0:Y:S01]  /*1220*/  S2R R4, SR_LANEID ;  /* 0x0000000000047919 */ /* 0x000e220000000000 */
[----:B------:R-:W-:Y:S01]  /*1230*/  SHF.R.S32.HI R7, RZ, 0x1f, R136 ;  /* 0x0000001fff077819 */ /* 0x000fe20000011488 */
[----:B---3--:R-:W-:Y:S01]  /*1240*/  CS2R R10, SRZ ;  /* 0x00000000000a7805 */ /* 0x008fe2000001ff00 */
[----:B------:R-:W-:Y:S01]  /*1250*/  LEA R5, R136, 0x4b0, 0x2 ;  /* 0x000004b088057811 */ /* 0x000fe200078e10ff */
[----:B------:R-:W-:Y:S01]  /*1260*/  UMOV UR5, 0x1d ;  /* 0x0000001d00057882 */ /* 0x000fe20000000000 */
[----:B------:R-:W-:Y:S02]  /*1270*/  LEA.HI R9, R7, R136, RZ, 0x5 ;  /* 0x0000008807097211 */ /* 0x000fe400078f28ff */
[----:B------:R-:W-:Y:S02]  /*1280*/  CS2R R6, SRZ ;  /* 0x0000000000067805 */ /* 0x000fe4000001ff00 */
[----:B------:R-:W-:-:S02]  /*1290*/  SHF.R.S32.HI R12, RZ, 0x5, R9 ;  /* 0x00000005ff0c7819 */ /* 0x000fc40000011409 */
[----:B------:R-:W-:Y:S01]  /*12a0*/  CS2R R8, SRZ ;  /* 0x0000000000087805 */ /* 0x000fe2000001ff00 */
[----:B------:R-:W-:Y:S02]  /*12b0*/  @!P5 STS [RZ], RZ ;  /* 0x000000ffff00d388 */ /* 0x000fe40000000800 */
[----:B------:R-:W-:Y:S02]  /*12c0*/  IMAD.SHL.U32 R12, R12, 0x4, RZ ;  /* 0x000000040c0c7824 */ /* 0x000fe400078e00ff */
.L_x_770:
        /* <DEDUP_REMOVED lines=209> */
[C---:B-1----:R-:W-:Y:S02]  /*1fe0*/  LOP3.LUT P2, RZ, R15.reuse, R20, RZ, 0x30, !PT ;  /* 0x000000140fff7212 */ /* 0x042fe400078430ff */
[----:B------:R-:W-:Y:S02]  /*1ff0*/  FSEL R18, RZ, 1, P1 ;  /* 0x3f800000ff127808 */ /* 0x000fe40000800000 */
[----:B------:R-:W-:Y:S02]  /*2000*/  SEL R125, RZ, 0x800, P3 ;  /* 0x00000800ff7d7807 */ /* 0x000fe40001800000 */
[----:B--2---:R-:W-:Y:S01]  /*2010*/  LOP3.LUT P3, RZ, R15, R22, RZ, 0x30, !PT ;  /* 0x000000160fff7212 */ /* 0x004fe200078630ff */
[----:B------:R-:W-:Y:S01]  /*2020*/  FFMA.FTZ R17, R132, R18, R17 ;  /* 0x0000001284117223 */ /* 0x000fe20000010011 */
[----:B------:R-:W-:-:S02]  /*2030*/  FSEL R19, RZ, 1, P2 ;  /* 0x3f800000ff137808 */ /* 0x000fc40001000000 */
[----:B------:R-:W-:Y:S02]  /*2040*/  FSEL R18, RZ, 1, P3 ;  /* 0x3f800000ff127808 */ /* 0x000fe40001800000 */
        /* <DEDUP_REMOVED lines=9> */
[----:B------:R-:W-:Y:S02]  /*20e0*/  SEL R131, RZ, 0x4000, P0 ;  /* 0x00004000ff837807 */ /* 0x000fe40000000000 */
[C---:B0-----:R-:W-:Y:S01]  /*20f0*/  LOP3.LUT P0, RZ, R15.reuse, R28, RZ, 0x30, !PT ;  /* 0x0000001c0fff7212 */ /* 0x041fe200078030ff */
[----:B------:R-:W-:Y:S01]  /*2100*/  FFMA.FTZ R17, R24, R18, R17 ;  /* 0x0000001218117223 */ /* 0x000fe20000010011 */
[----:B------:R-:W-:Y:S01]  /*2110*/  FSEL R19, RZ, 1, P6 ;  /* 0x3f800000ff137808 */ /* 0x000fe20003000000 */
[----:B------:R-:W0:Y:S01]  /*2120*/  LDS R24, [R5+0x8c00] ;  /* 0x008c000005187984 */ /* 0x000e220000000800 */
[----:B------:R-:W-:Y:S02]  /*2130*/  FSEL R18, RZ, 1, P0 ;  /* 0x3f800000ff127808 */ /* 0x000fe40000000000 */
[----:B------:R-:W-:Y:S01]  /*2140*/  SEL R133, RZ, 0x8000, P1 ;  /* 0x00008000ff857807 */ /* 0x000fe20000800000 */
[----:B------:R-:W-:Y:S01]  /*2150*/  FFMA.FTZ R17, R26, R19, R17 ;  /* 0x000000131a117223 */ /* 0x000fe20000010011 */
[C---:B------:R-:W-:Y:S01]  /*2160*/  LOP3.LUT P1, RZ, R15.reuse, R30, RZ, 0x30, !PT ;  /* 0x0000001e0fff7212 */ /* 0x040fe200078230ff */
[----:B------:R-:W3:Y:S01]  /*2170*/  LDS R26, [R5+0x9000] ;  /* 0x00900000051a7984 */ /* 0x000ee20000000800 */
[----:B------:R-:W-:Y:S01]  /*2180*/  SEL R163, RZ, 0x10000, P2 ;  /* 0x00010000ffa37807 */ /* 0x000fe20001000000 */
[----:B------:R-:W-:Y:S01]  /*2190*/  FFMA.FTZ R17, R28, R18, R17 ;  /* 0x000000121c117223 */ /* 0x000fe20000010011 */
[----:B------:R-:W-:Y:S01]  /*21a0*/  FSEL R18, RZ, 1, P1 ;  /* 0x3f800000ff127808 */ /* 0x000fe20000800000 */
[----:B------:R-:W4:Y:S01]  /*21b0*/  LDS R28, [R5+0x9400] ;  /* 0x00940000051c7984 */ /* 0x000f220000000800 */
[----:B------:R-:W-:-:S02]  /*21c0*/  LOP3.LUT P2, RZ, R15, R134, RZ, 0x30, !PT ;  /* 0x000000860fff7212 */ /* 0x000fc400078430ff */
[----:B------:R-:W-:Y:S01]  /*21d0*/  SEL R162, RZ, 0x20000, P3 ;  /* 0x00020000ffa27807 */ /* 0x000fe20001800000 */
[----:B------:R-:W-:Y:S01]  /*21e0*/  FFMA.FTZ R17, R30, R18, R17 ;  /* 0x000000121e117223 */ /* 0x000fe20000010011 */
[C---:B------:R-:W-:Y:S01]  /*21f0*/  LOP3.LUT P3, RZ, R15.reuse, R138, RZ, 0x30, !PT ;  /* 0x0000008a0fff7212 */ /* 0x040fe200078630ff */
[----:B------:R-:W4:Y:S01]  /*2200*/  LDS R30, [R5+0x9800] ;  /* 0x00980000051e7984 */ /* 0x000f220000000800 */
[----:B------:R-:W-:Y:S02]  /*2210*/  FSEL R19, RZ, 1, P2 ;  /* 0x3f800000ff137808 */ /* 0x000fe40001000000 */
[----:B------:R-:W-:Y:S02]  /*2220*/  FSEL R18, RZ, 1, P3 ;  /* 0x3f800000ff127808 */ /* 0x000fe40001800000 */
[----:B------:R-:W-:Y:S01]  /*2230*/  SEL R161, RZ, 0x40000, P4 ;  /* 0x00040000ffa17807 */ /* 0x000fe20002000000 */
[----:B------:R-:W-:Y:S01]  /*2240*/  FFMA.FTZ R17, R134, R19, R17 ;  /* 0x0000001386117223 */ /* 0x000fe20000010011 */
[----:B------:R-:W-:Y:S01]  /*2250*/  SEL R160, RZ, 0x80000, P6 ;  /* 0x00080000ffa07807 */ /* 0x000fe20003000000 */
[----:B------:R-:W-:Y:S01]  /*2260*/  LDS R134, [R5+0xd800] ;  /* 0x00d8000005867984 */ /* 0x000fe20000000800 */
[----:B------:R-:W-:Y:S01]  /*2270*/  SEL R159, RZ, 0x100000, P0 ;  /* 0x00100000ff9f7807 */ /* 0x000fe20000000000 */
[----:B------:R-:W-:Y:S01]  /*2280*/  FFMA.FTZ R17, R138, R18, R17 ;  /* 0x000000128a117223 */ /* 0x000fe20000010011 */
[C---:B------:R-:W-:Y:S01]  /*2290*/  LOP3.LUT P0, RZ, R15.reuse, R140, RZ, 0x30, !PT ;  /* 0x0000008c0fff7212 */ /* 0x040fe200078030ff */
[----:B------:R-:W-:Y:S01]  /*22a0*/  LDS R138, [R5+0xbc00] ;  /* 0x00bc0000058a7984 */ /* 0x000fe20000000800 */
[----:B-1----:R-:W-:-:S02]  /*22b0*/  LOP3.LUT P4, RZ, R15, R20, RZ, 0x30, !PT ;  /* 0x000000140fff7212 */ /* 0x002fc400078830ff */
[----:B------:R-:W-:Y:S02]  /*22c0*/  SEL R158, RZ, 0x200000, P1 ;  /* 0x00200000ff9e7807 */ /* 0x000fe40000800000 */
[----:B--2---:R-:W-:Y:S02]  /*22d0*/  LOP3.LUT P6, RZ, R15, R22, RZ, 0x30, !PT ;  /* 0x000000160fff7212 */ /* 0x004fe400078c30ff */
[----:B------:R-:W-:Y:S02]  /*22e0*/  FSEL R18, RZ, 1, P4 ;  /* 0x3f800000ff127808 */ /* 0x000fe40002000000 */
[----:B------:R-:W-:Y:S02]  /*22f0*/  FSEL R19, RZ, 1, P6 ;  /* 0x3f800000ff137808 */ /* 0x000fe40003000000 */
[----:B------:R-:W-:Y:S01]  /*2300*/  SEL R157, RZ, 0x400000, P2 ;  /* 0x00400000ff9d7807 */ /* 0x000fe20001000000 */
[----:B------:R-:W-:Y:S01]  /*2310*/  FFMA.FTZ R17, R20, R18, R17 ;  /* 0x0000001214117223 */ /* 0x000fe20000010011 */
[----:B------:R-:W-:-:S02]  /*2320*/  FSEL R18, RZ, 1, P0 ;  /* 0x3f800000ff127808 */ /* 0x000fc40000000000 */
[C---:B0-----:R-:W-:Y:S01]  /*2330*/  LOP3.LUT P1, RZ, R15.reuse, R24, RZ, 0x30, !PT ;  /* 0x000000180fff7212 */ /* 0x041fe200078230ff */
[----:B------:R-:W-:Y:S01]  /*2340*/  FFMA.FTZ R17, R22, R19, R17 ;  /* 0x0000001316117223 */ /* 0x000fe20000010011 */
[----:B------:R-:W-:Y:S02]  /*2350*/  SEL R156, RZ, 0x800000, P3 ;  /* 0x00800000ff9c7807 */ /* 0x000fe40001800000 */
[C---:B---3--:R-:W-:Y:S01]  /*2360*/  LOP3.LUT P2, RZ, R15.reuse, R26, RZ, 0x30, !PT ;  /* 0x0000001a0fff7212 */ /* 0x048fe200078430ff */
[----:B------:R-:W-:Y:S01]  /*2370*/  FFMA.FTZ R17, R140, R18, R17 ;  /* 0x000000128c117223 */ /* 0x000fe20000010011 */
[----:B------:R-:W-:Y:S01]  /*2380*/  FSEL R19, RZ, 1, P1 ;  /* 0x3f800000ff137808 */ /* 0x000fe20000800000 */
[----:B------:R-:W0:Y:S01]  /*2390*/  LDS R18, [R5+0xac00] ;  /* 0x00ac000005127984 */ /* 0x000e220000000800 */
[----:B----4-:R-:W-:Y:S02]  /*23a0*/  LOP3.LUT P3, RZ, R15, R28, RZ, 0x30, !PT ;  /* 0x0000001c0fff7212 */ /* 0x010fe400078630ff */
[----:B------:R-:W-:Y:S01]  /*23b0*/  FSEL R20, RZ, 1, P2 ;  /* 0x3f800000ff147808 */ /* 0x000fe20001000000 */
[----:B------:R-:W-:Y:S01]  /*23c0*/  FFMA.FTZ R17, R24, R19, R17 ;  /* 0x0000001318117223 */ /* 0x000fe20000010011 */
[----:B------:R-:W-:-:S02]  /*23d0*/  SEL R155, RZ, 0x1000000, P4 ;  /* 0x01000000ff9b7807 */ /* 0x000fc40002000000 */
[----:B------:R-:W-:Y:S01]  /*23e0*/  FSEL R19, RZ, 1, P3 ;  /* 0x3f800000ff137808 */ /* 0x000fe20001800000 */
[----:B------:R-:W-:Y:S01]  /*23f0*/  FFMA.FTZ R17, R26, R20, R17 ;  /* 0x000000141a117223 */ /* 0x000fe20000010011 */
[C---:B------:R-:W-:Y:S01]  /*2400*/  LOP3.LUT P4, RZ, R15.reuse, R30, RZ, 0x30, !PT ;  /* 0x0000001e0fff7212 */ /* 0x040fe200078830ff */
[----:B------:R-:W-:Y:S01]  /*2410*/  LDS R26, [R5+0xc000] ;  /* 0x00c00000051a7984 */ /* 0x000fe20000000800 */
[----:B------:R-:W-:Y:S01]  /*2420*/  LOP3.LUT R22, RZ, R23, RZ, 0x33, !PT ;  /* 0x00000017ff167212 */ /* 0x000fe200078e33ff */
[----:B------:R-:W-:Y:S01]  /*2430*/  FFMA.FTZ R17, R28, R19, R17 ;  /* 0x000000131c117223 */ /* 0x000fe20000010011 */
[----:B------:R-:W-:Y:S01]  /*2440*/  FSEL R20, RZ, 1, P4 ;  /* 0x3f800000ff147808 */ /* 0x000fe20002000000 */
[----:B------:R-:W1:Y:S01]  /*2450*/  LDS R19, [R5+0xb000] ;  /* 0x00b0000005137984 */ /* 0x000e620000000800 */
[----:B------:R-:W-:Y:S02]  /*2460*/  SEL R154, RZ, 0x2000000, P6 ;  /* 0x02000000ff9a7807 */ /* 0x000fe40003000000 */
[C---:B------:R-:W-:Y:S01]  /*2470*/  LOP3.LUT P6, RZ, R15.reuse, R21, RZ, 0x30, !PT ;  /* 0x000000150fff7212 */ /* 0x040fe200078c30ff */
[----:B------:R-:W-:Y:S01]  /*2480*/  FFMA.FTZ R20, R30, R20, R17 ;  /* 0x000000141e147223 */ /* 0x000fe20000010011 */
[----:B------:R-:W-:Y:S01]  /*2490*/  SEL R153, RZ, 0x4000000, P0 ;  /* 0x04000000ff997807 */ /* 0x000fe20000000000 */
[----:B------:R-:W2:Y:S01]  /*24a0*/  LDS R17, [R5+0xb400] ;  /* 0x00b4000005117984 */ /* 0x000ea20000000800 */
[----:B------:R-:W-:-:S02]  /*24b0*/  LOP3.LUT P0, R147, R15, RZ, R22, 0xa0, !PT ;  /* 0x000000ff0f937212 */ /* 0x000fc4000780a016 */
[----:B------:R-:W-:Y:S01]  /*24c0*/  FSEL R22, RZ, 1, P6 ;  /* 0x3f800000ff167808 */ /* 0x000fe20003000000 */
[----:B------:R-:W3:Y:S01]  /*24d0*/  LDS R28, [R5+0xb800] ;  /* 0x00b80000051c7984 */ /* 0x000ee20000000800 */
[----:B------:R-:W-:Y:S02]  /*24e0*/  FSEL R24, RZ, 1, P0 ;  /* 0x3f800000ff187808 */ /* 0x000fe40000000000 */
[----:B------:R-:W-:Y:S01]  /*24f0*/  LOP3.LUT R146, RZ, R25, RZ, 0x33, !PT ;  /* 0x00000019ff927212 */ /* 0x000fe200078e33ff */
[----:B------:R-:W-:Y:S01]  /*2500*/  FFMA.FTZ R20, R21, R22, R20 ;  /* 0x0000001615147223 */ /* 0x000fe20000010014 */
[----:B------:R-:W-:Y:S02]  /*2510*/  SEL R152, RZ, 0x8000000, P1 ;  /* 0x08000000ff987807 */ /* 0x000fe40000800000 */
[----:B------:R-:W-:Y:S01]  /*2520*/  LOP3.LUT P1, R146, R15, RZ, R146, 0xa0, !PT ;  /* 0x000000ff0f927212 */ /* 0x000fe2000782a092 */
[----:B------:R-:W-:Y:S01]  /*2530*/  FFMA.FTZ R20, R23, R24, R20 ;  /* 0x0000001817147223 */ /* 0x000fe20000010014 */
[----:B------:R-:W-:Y:S01]  /*2540*/  LOP3.LUT R22, RZ, R27, RZ, 0x33, !PT ;  /* 0x0000001bff167212 */ /* 0x000fe200078e33ff */
[----:B------:R-:W4:Y:S01]  /*2550*/  LDS R24, [R5+0xc400] ;  /* 0x00c4000005187984 */ /* 0x000f220000000800 */
[----:B------:R-:W-:-:S02]  /*2560*/  FSEL R21, RZ, 1, P1 ;  /* 0x3f800000ff157808 */ /* 0x000fc40000800000 */
[----:B------:R-:W-:Y:S02]  /*2570*/  SEL R151, RZ, 0x10000000, P2 ;  /* 0x10000000ff977807 */ /* 0x000fe40001000000 */
[----:B------:R-:W-:Y:S01]  /*2580*/  LOP3.LUT P2, R145, R15, RZ, R22, 0xa0, !PT ;  /* 0x000000ff0f917212 */ /* 0x000fe2000784a016 */
[----:B------:R-:W-:Y:S01]  /*2590*/  FFMA.FTZ R20, R25, R21, R20 ;  /* 0x0000001519147223 */ /* 0x000fe20000010014 */
[----:B0-----:R-:W-:Y:S02]  /*25a0*/  LOP3.LUT R144, RZ, R18, RZ, 0x33, !PT ;  /* 0x00000012ff907212 */ /* 0x001fe400078e33ff */
[----:B------:R-:W-:Y:S02]  /*25b0*/  SEL R150, RZ, 0x20000000, P3 ;  /* 0x20000000ff967807 */ /* 0x000fe40001800000 */
[----:B------:R-:W-:Y:S02]  /*25c0*/  LOP3.LUT P3, R144, R15, RZ, R144, 0xa0, !PT ;  /* 0x000000ff0f907212 */ /* 0x000fe4000786a090 */
[----:B------:R-:W-:-:S02]  /*25d0*/  FSEL R21, RZ, 1, P2 ;  /* 0x3f800000ff157808 */ /* 0x000fc40001000000 */
[----:B------:R-:W-:Y:S02]  /*25e0*/  FSEL R22, RZ, 1, P3 ;  /* 0x3f800000ff167808 */ /* 0x000fe40001800000 */
[----:B------:R-:W-:Y:S01]  /*25f0*/  SEL R149, RZ, 0x40000000, P4 ;  /* 0x40000000ff957807 */ /* 0x000fe20002000000 */
[----:B------:R-:W-:Y:S01]  /*2600*/  FFMA.FTZ R21, R27, R21, R20 ;  /* 0x000000151b157223 */ /* 0x000fe20000010014 */
[----:B------:R-:W-:Y:S01]  /*2610*/  SEL R148, RZ, 0x80000000, P6 ;  /* 0x80000000ff947807 */ /* 0x000fe20003000000 */
[----:B------:R-:W-:Y:S01]  /*2620*/  LDS R27, [R5+0xf000] ;  /* 0x00f00000051b7984 */ /* 0x000fe20000000800 */
[----:B-1----:R-:W-:Y:S01]  /*2630*/  LOP3.LUT R20, RZ, R19, RZ, 0x33, !PT ;  /* 0x00000013ff147212 */ /* 0x002fe200078e33ff */
[----:B------:R-:W-:Y:S01]  /*2640*/  FFMA.FTZ R30, R18, R22, R21 ;  /* 0x00000016121e7223 */ /* 0x000fe20000010015 */
[----:B------:R-:W-:Y:S01]  /*2650*/  SEL R41, RZ, 0x1, P0 ;  /* 0x00000001ff297807 */ /* 0x000fe20000000000 */
[----:B------:R-:W0:Y:S01]  /*2660*/  LDS R18, [R5+0xc800] ;  /* 0x00c8000005127984 */ /* 0x000e220000000800 */
[----:B------:R-:W-:-:S02]  /*2670*/  LOP3.LUT P4, R143, R15, RZ, R20, 0xa0, !PT ;  /* 0x000000ff0f8f7212 */ /* 0x000fc4000788a014 */
[----:B--2---:R-:W-:Y:S01]  /*2680*/  LOP3.LUT R142, RZ, R17, RZ, 0x33, !PT ;  /* 0x00000011ff8e7212 */ /* 0x004fe200078e33ff */
[----:B------:R-:W1:Y:S01]  /*2690*/  LDS R22, [R5+0xcc00] ;  /* 0x00cc000005167984 */ /* 0x000e620000000800 */
[----:B------:R-:W-:Y:S02]  /*26a0*/  FSEL R21, RZ, 1, P4 ;  /* 0x3f800000ff157808 */ /* 0x000fe40002000000 */
[C---:B------:R-:W-:Y:S01]  /*26b0*/  LOP3.LUT P6, R142, R15.reuse, RZ, R142, 0xa0, !PT ;  /* 0x000000ff0f8e7212 */ /* 0x040fe200078ca08e */
[----:B------:R-:W2:Y:S01]  /*26c0*/  LDS R20, [R5+0xd000] ;  /* 0x00d0000005147984 */ /* 0x000ea20000000800 */
[----:B---3--:R-:W-:Y:S01]  /*26d0*/  LOP3.LUT P0, RZ, R15, R28, RZ, 0x30, !PT ;  /* 0x0000001c0fff7212 */ /* 0x008fe200078030ff */
[----:B------:R-:W-:Y:S01]  /*26e0*/  FFMA.FTZ R30, R19, R21, R30 ;  /* 0x00000015131e7223 */ /* 0x000fe2000001001e */
[----:B------:R-:W-:Y:S01]  /*26f0*/  FSEL R23, RZ, 1, P6 ;  /* 0x3f800000ff177808 */ /* 0x000fe20003000000 */
[----:B------:R-:W3:Y:S01]  /*2700*/  LDS R21, [R5+0xd400] ;  /* 0x00d4000005157984 */ /* 0x000ee20000000800 */
[----:B------:R-:W-:-:S02]  /*2710*/  SEL R43, RZ, 0xffffffff, P1 ;  /* 0xffffffffff2b7807 */ /* 0x000fc40000800000 */
[----:B------:R-:W-:Y:S01]  /*2720*/  FSEL R19, RZ, 1, P0 ;  /* 0x3f800000ff137808 */ /* 0x000fe20000000000 */
[----:B------:R-:W-:Y:S01]  /*2730*/  FFMA.FTZ R23, R17, R23, R30 ;  /* 0x0000001711177223 */ /* 0x000fe2000001001e */
[C---:B------:R-:W-:Y:S01]  /*2740*/  LOP3.LUT P1, RZ, R15.reuse, R138, RZ, 0x30, !PT ;  /* 0x0000008a0fff7212 */ /* 0x040fe200078230ff */
[----:B------:R-:W3:Y:S01]  /*2750*/  LDS R30, [R5+0xdc00] ;  /* 0x00dc0000051e7984 */ /* 0x000ee20000000800 */
[----:B------:R-:W-:Y:S01]  /*2760*/  SEL R37, RZ, 0x4, P2 ;  /* 0x00000004ff257807 */ /* 0x000fe20001000000 */
[----:B------:R-:W-:Y:S01]  /*2770*/  FFMA.FTZ R19, R28, R19, R23 ;  /* 0x000000131c137223 */ /* 0x000fe20000010017 */
[----:B------:R-:W-:Y:S01]  /*2780*/  LOP3.LUT P2, RZ, R15, R26, RZ, 0x30, !PT ;  /* 0x0000001a0fff7212 */ /* 0x000fe200078430ff */
[----:B------:R-:W-:Y:S01]  /*2790*/  LDS R28, [R5+0xec00] ;  /* 0x00ec0000051c7984 */ /* 0x000fe20000000800 */
[----:B------:R-:W-:Y:S01]  /*27a0*/  FSEL R17, RZ, 1, P1 ;  /* 0x3f800000ff117808 */ /* 0x000fe20000800000 */
[----:B------:R-:W-:Y:S01]  /*27b0*/  IMAD.SHL.U32 R43, R43, 0x2, RZ ;  /* 0x000000022b2b7824 */ /* 0x000fe200078e00ff */
[----:B------:R-:W-:-:S02]  /*27c0*/  SEL R39, RZ, 0x8, P3 ;  /* 0x00000008ff277807 */ /* 0x000fc40001800000 */
[C---:B----4-:R-:W-:Y:S01]  /*27d0*/  LOP3.LUT P3, RZ, R15.reuse, R24, RZ, 0x30, !PT ;  /* 0x000000180fff7212 */ /* 0x050fe200078630ff */
[----:B------:R-:W-:Y:S01]  /*27e0*/  FFMA.FTZ R17, R138, R17, R19 ;  /* 0x000000118a117223 */ /* 0x000fe20000010013 */
        /* <DEDUP_REMOVED lines=8> */
[----:B------:R-:W-:Y:S01]  /*2870*/  SEL R17, RZ, 0x10, P4 ;  /* 0x00000010ff117807 */ /* 0x000fe20002000000 */
[----:B------:R-:W4:Y:S01]  /*2880*/  LDS R19, [R5+0xe400] ;  /* 0x00e4000005137984 */ /* 0x000f220000000800 */
[----:B0-----:R-:W-:-:S02]  /*2890*/  LOP3.LUT P4, RZ, R15, R18, RZ, 0x30, !PT ;  /* 0x000000120fff7212 */ /* 0x001fc400078830ff */
[----:B------:R-:W-:Y:S02]  /*28a0*/  SEL R139, RZ, 0x100, P2 ;  /* 0x00000100ff8b7807 */ /* 0x000fe40001000000 */
[C---:B-1----:R-:W-:Y:S02]  /*28b0*/  LOP3.LUT P6, RZ, R15.reuse, R22, RZ, 0x30, !PT ;  /* 0x000000160fff7212 */ /* 0x042fe400078c30ff */
[----:B------:R-:W-:Y:S02]  /*28c0*/  FSEL R24, RZ, 1, P4 ;  /* 0x3f800000ff187808 */ /* 0x000fe40002000000 */
[C---:B--2---:R-:W-:Y:S02]  /*28d0*/  LOP3.LUT P0, RZ, R15.reuse, R20, RZ, 0x30, !PT ;  /* 0x000000140fff7212 */ /* 0x044fe400078030ff */
[----:B------:R-:W-:Y:S01]  /*28e0*/  FSEL R25, RZ, 1, P6 ;  /* 0x3f800000ff197808 */ /* 0x000fe20003000000 */
[----:B------:R-:W-:Y:S01]  /*28f0*/  FFMA.FTZ R23, R18, R24, R23 ;  /* 0x0000001812177223 */ /* 0x000fe20000010017 */
[----:B------:R-:W-:Y:S01]  /*2900*/  FSEL R18, RZ, 1, P0 ;  /* 0x3f800000ff127808 */ /* 0x000fe20000000000 */
[----:B------:R-:W-:Y:S01]  /*2910*/  LDS R24, [R5+0xfc00] ;  /* 0x00fc000005187984 */ /* 0x000fe20000000800 */
[C---:B---3--:R-:W-:Y:S01]  /*2920*/  LOP3.LUT P1, RZ, R15.reuse, R21, RZ, 0x30, !PT ;  /* 0x000000150fff7212 */ /* 0x048fe200078230ff */
[----:B------:R-:W-:Y:S01]  /*2930*/  FFMA.FTZ R23, R22, R25, R23 ;  /* 0x0000001916177223 */ /* 0x000fe20000010017 */
[C---:B------:R-:W-:Y:S01]  /*2940*/  LOP3.LUT P2, RZ, R15.reuse, R134, RZ, 0x30, !PT ;  /* 0x000000860fff7212 */ /* 0x040fe200078430ff */
[----:B------:R-:W0:Y:S01]  /*2950*/  LDS R25, [R5+0xf800] ;  /* 0x00f8000005197984 */ /* 0x000e220000000800 */
[----:B------:R-:W-:Y:S01]  /*2960*/  SEL R138, RZ, 0x200, P3 ;  /* 0x00000200ff8a7807 */ /* 0x000fe20001800000 */
[----:B------:R-:W-:Y:S01]  /*2970*/  FFMA.FTZ R18, R20, R18, R23 ;  /* 0x0000001214127223 */ /* 0x000fe20000010017 */
[----:B------:R-:W-:Y:S01]  /*2980*/  FSEL R20, RZ, 1, P1 ;  /* 0x3f800000ff147808 */ /* 0x000fe20000800000 */
[----:B------:R-:W1:Y:S01]  /*2990*/  LDS R23, [R5+0x10000] ;  /* 0x0100000005177984 */ /* 0x000e620000000800 */
[----:B------:R-:W-:-:S02]  /*29a0*/  LOP3.LUT P3, RZ, R15, R30, RZ, 0x30, !PT ;  /* 0x0000001e0fff7212 */ /* 0x000fc400078630ff */
[----:B------:R-:W-:Y:S01]  /*29b0*/  FSEL R22, RZ, 1, P2 ;  /* 0x3f800000ff167808 */ /* 0x000fe20001000000 */
[----:B------:R-:W-:Y:S01]  /*29c0*/  FFMA.FTZ R21, R21, R20, R18 ;  /* 0x0000001415157223 */ /* 0x000fe20000010012 */
[----:B------:R-:W-:Y:S02]  /*29d0*/  SEL R137, RZ, 0x400, P4 ;  /* 0x00000400ff897807 */ /* 0x000fe40002000000 */
[----:B------:R-:W-:Y:S01]  /*29e0*/  FSEL R18, RZ, 1, P3 ;  /* 0x3f800000ff127808 */ /* 0x000fe20001800000 */
[----:B------:R-:W-:Y:S01]  /*29f0*/  FFMA.FTZ R21, R134, R22, R21 ;  /* 0x0000001686157223 */ /* 0x000fe20000010015 */
[----:B------:R-:W-:Y:S01]  /*2a00*/  LOP3.LUT P4, RZ, R15, R31, RZ, 0x30, !PT ;  /* 0x0000001f0fff7212 */ /* 0x000fe200078830ff */
[----:B------:R-:W2:Y:S01]  /*2a10*/  LDS R22, [R5+0x10400] ;  /* 0x0104000005167984 */ /* 0x000ea20000000800 */
[----:B------:R-:W-:Y:S01]  /*2a20*/  SEL R135, RZ, 0x800, P6 ;  /* 0x00000800ff877807 */ /* 0x000fe20003000000 */
[----:B------:R-:W-:Y:S01]  /*2a30*/  FFMA.FTZ R18, R30, R18, R21 ;  /* 0x000000121e127223 */ /* 0x000fe20000010015 */
[----:B------:R-:W-:Y:S01]  /*2a40*/  FSEL R20, RZ, 1, P4 ;  /* 0x3f800000ff147808 */ /* 0x000fe20002000000 */
[----:B------:R-:W3:Y:S01]  /*2a50*/  LDS R21, [R5+0x10800] ;  /* 0x0108000005157984 */ /* 0x000ee20000000800 */
[----:B------:R-:W-:-:S02]  /*2a60*/  SEL R134, RZ, 0x1000, P0 ;  /* 0x00001000ff867807 */ /* 0x000fc40000000000 */
[----:B------:R-:W-:Y:S01]  /*2a70*/  LOP3.LUT P0, RZ, R15, R29, RZ, 0x30, !PT ;  /* 0x0000001d0fff7212 */ /* 0x000fe200078030ff */
[----:B------:R-:W-:Y:S01]  /*2a80*/  FFMA.FTZ R18, R31, R20, R18 ;  /* 0x000000141f127223 */ /* 0x000fe20000010012 */
[----:B----4-:R-:W-:Y:S01]  /*2a90*/  LOP3.LUT P6, RZ, R15, R19, RZ, 0x30, !PT ;  /* 0x000000130fff7212 */ /* 0x010fe200078c30ff */
[----:B------:R-:W4:Y:S01]  /*2aa0*/  LDS R20, [R5+0x10c00] ;  /* 0x010c000005147984 */ /* 0x000f220000000800 */
[----:B------:R-:W-:Y:S02]  /*2ab0*/  FSEL R31, RZ, 1, P0 ;  /* 0x3f800000ff1f7808 */ /* 0x000fe40000000000 */
[----:B------:R-:W-:Y:S02]  /*2ac0*/  FSEL R30, RZ, 1, P6 ;  /* 0x3f800000ff1e7808 */ /* 0x000fe40003000000 */
[----:B------:R-:W-:Y:S02]  /*2ad0*/  LOP3.LUT R103, R13, 0x2, R103, 0xe2, !PT ;  /* 0x000000020d677812 */ /* 0x000fe400078ee267 */
[----:B------:R-:W-:Y:S01]  /*2ae0*/  LOP3.LUT R41, R43, 0x2, R41, 0xe2, !PT ;  /* 0x000000022b297812 */ /* 0x000fe200078ee229 */
[----:B------:R-:W-:Y:S01]  /*2af0*/  FFMA.FTZ R18, R19, R30, R18 ;  /* 0x0000001e13127223 */ /* 0x000fe20000010012 */
[----:B------:R-:W-:Y:S01]  /*2b00*/  SEL R30, RZ, 0x4000, P2 ;  /* 0x00004000ff1e7807 */ /* 0x000fe20001000000 */
[----:B------:R-:W3:Y:S01]  /*2b10*/  LDS R19, [R5+0x11000] ;  /* 0x0110000005137984 */ /* 0x000ee20000000800 */
[----:B------:R-:W-:Y:S01]  /*2b20*/  LOP3.LUT P2, RZ, R15, R27, RZ, 0x30, !PT ;  /* 0x0000001b0fff7212 */ /* 0x000fe200078430ff */
[----:B------:R-:W-:Y:S01]  /*2b30*/  FFMA.FTZ R111, R29, R31, R18 ;  /* 0x0000001f1d6f7223 */ /* 0x000fe20000010012 */
[----:B------:R-:W-:Y:S01]  /*2b40*/  SEL R31, RZ, 0x2000, P1 ;  /* 0x00002000ff1f7807 */ /* 0x000fe20000800000 */
[----:B------:R-:W4:Y:S01]  /*2b50*/  LDS R18, [R5+0x11400] ;  /* 0x0114000005127984 */ /* 0x000f220000000800 */
[----:B------:R-:W-:-:S02]  /*2b60*/  LOP3.LUT P1, RZ, R15, R28, RZ, 0x30, !PT ;  /* 0x0000001c0fff7212 */ /* 0x000fc400078230ff */
[----:B------:R-:W-:Y:S02]  /*2b70*/  SEL R29, RZ, 0x8000, P3 ;  /* 0x00008000ff1d7807 */ /* 0x000fe40001800000 */
[----:B------:R-:W-:Y:S02]  /*2b80*/  FSEL R165, RZ, 1, P1 ;  /* 0x3f800000ffa57808 */ /* 0x000fe40000800000 */
[C---:B------:R-:W-:Y:S02]  /*2b90*/  LOP3.LUT P3, RZ, R15.reuse, R26, RZ, 0x30, !PT ;  /* 0x0000001a0fff7212 */ /* 0x040fe400078630ff */
[----:B------:R-:W-:Y:S01]  /*2ba0*/  FSEL R113, RZ, 1, P2 ;  /* 0x3f800000ff717808 */ /* 0x000fe20001000000 */
[----:B------:R-:W-:Y:S01]  /*2bb0*/  FFMA.FTZ R165, R28, R165, R111 ;  /* 0x000000a51ca57223 */ /* 0x000fe2000001006f */
[----:B------:R-:W-:Y:S02]  /*2bc0*/  SEL R28, RZ, 0x10000, P4 ;  /* 0x00010000ff1c7807 */ /* 0x000fe40002000000 */
[----:B0-----:R-:W-:Y:S01]  /*2bd0*/  LOP3.LUT P4, RZ, R15, R25, RZ, 0x30, !PT ;  /* 0x000000190fff7212 */ /* 0x001fe200078830ff */
[----:B------:R-:W-:Y:S01]  /*2be0*/  FFMA.FTZ R165, R27, R113, R165 ;  /* 0x000000711ba57223 */ /* 0x000fe200000100a5 */
[----:B------:R-:W-:-:S02]  /*2bf0*/  FSEL R111, RZ, 1, P3 ;  /* 0x3f800000ff6f7808 */ /* 0x000fc40001800000 */
[----:B------:R-:W-:Y:S02]  /*2c00*/  SEL R27, RZ, 0x20000, P6 ;  /* 0x00020000ff1b7807 */ /* 0x000fe40003000000 */
[C---:B------:R-:W-:Y:S01]  /*2c10*/  LOP3.LUT P6, RZ, R15.reuse, R24, RZ, 0x30, !PT ;  /* 0x000000180fff7212 */ /* 0x040fe200078c30ff */
[----:B------:R-:W-:Y:S01]  /*2c20*/  FFMA.FTZ R165, R26, R111, R165 ;  /* 0x0000006f1aa57223 */ /* 0x000fe200000100a5 */
[----:B------:R-:W-:Y:S02]  /*2c30*/  FSEL R113, RZ, 1, P4 ;  /* 0x3f800000ff717808 */ /* 0x000fe40002000000 */
[----:B------:R-:W-:Y:S02]  /*2c40*/  SEL R26, RZ, 0x40000, P0 ;  /* 0x00040000ff1a7807 */ /* 0x000fe40000000000 */
[----:B-1----:R-:W-:Y:S01]  /*2c50*/  LOP3.LUT P0, RZ, R15, R23, RZ, 0x30, !PT ;  /* 0x000000170fff7212 */ /* 0x002fe200078030ff */
[----:B------:R-:W-:Y:S01]  /*2c60*/  FFMA.FTZ R165, R25, R113, R165 ;  /* 0x0000007119a57223 */ /* 0x000fe200000100a5 */
[----:B------:R-:W-:-:S02]  /*2c70*/  FSEL R111, RZ, 1, P6 ;  /* 0x3f800000ff6f7808 */ /* 0x000fc40003000000 */
[----:B------:R-:W-:Y:S02]  /*2c80*/  SEL R25, RZ, 0x80000, P1 ;  /* 0x00080000ff197807 */ /* 0x000fe40000800000 */
[C---:B--2---:R-:W-:Y:S01]  /*2c90*/  LOP3.LUT P1, RZ, R15.reuse, R22, RZ, 0x30, !PT ;  /* 0x000000160fff7212 */ /* 0x044fe200078230ff */
[----:B------:R-:W-:Y:S01]  /*2ca0*/  FFMA.FTZ R165, R24, R111, R165 ;  /* 0x0000006f18a57223 */ /* 0x000fe200000100a5 */
[----:B------:R-:W-:Y:S02]  /*2cb0*/  FSEL R113, RZ, 1, P0 ;  /* 0x3f800000ff717808 */ /* 0x000fe40000000000 */
[----:B------:R-:W-:Y:S02]  /*2cc0*/  SEL R24, RZ, 0x100000, P2 ;  /* 0x00100000ff187807 */ /* 0x000fe40001000000 */
[----:B---3--:R-:W-:Y:S01]  /*2cd0*/  LOP3.LUT P2, RZ, R15, R21, RZ, 0x30, !PT ;  /* 0x000000150fff7212 */ /* 0x008fe200078430ff */
[----:B------:R-:W-:Y:S01]  /*2ce0*/  FFMA.FTZ R165, R23, R113, R165 ;  /* 0x0000007117a57223 */ /* 0x000fe200000100a5 */
[----:B------:R-:W-:-:S02]  /*2cf0*/  FSEL R111, RZ, 1, P1 ;  /* 0x3f800000ff6f7808 */ /* 0x000fc40000800000 */
[----:B------:R-:W-:Y:S02]  /*2d00*/  SEL R23, RZ, 0x200000, P3 ;  /* 0x00200000ff177807 */ /* 0x000fe40001800000 */
[C---:B----4-:R-:W-:Y:S01]  /*2d10*/  LOP3.LUT P3, RZ, R15.reuse, R20, RZ, 0x30, !PT ;  /* 0x000000140fff7212 */ /* 0x050fe200078630ff */
[----:B------:R-:W-:Y:S01]  /*2d20*/  FFMA.FTZ R165, R22, R111, R165 ;  /* 0x0000006f16a57223 */ /* 0x000fe200000100a5 */
[----:B------:R-:W-:Y:S02]  /*2d30*/  FSEL R113, RZ, 1, P2 ;  /* 0x3f800000ff717808 */ /* 0x000fe40001000000 */
[----:B------:R-:W-:Y:S02]  /*2d40*/  SEL R22, RZ, 0x400000, P4 ;  /* 0x00400000ff167807 */ /* 0x000fe40002000000 */
[----:B------:R-:W-:Y:S01]  /*2d50*/  LOP3.LUT P4, RZ, R15, R19, RZ, 0x30, !PT ;  /* 0x000000130fff7212 */ /* 0x000fe200078830ff */
[----:B------:R-:W-:Y:S01]  /*2d60*/  FFMA.FTZ R165, R21, R113, R165 ;  /* 0x0000007115a57223 */ /* 0x000fe200000100a5 */
[----:B------:R-:W-:-:S02]  /*2d70*/  FSEL R111, RZ, 1, P3 ;  /* 0x3f800000ff6f7808 */ /* 0x000fc40001800000 */
        /* <DEDUP_REMOVED lines=9> */
[----:B------:R-:W-:Y:S01]  /*2e10*/  LOP3.LUT P1, RZ, R15, R109, RZ, 0x30, !PT ;  /* 0x0000006d0fff7212 */ /* 0x000fe200078230ff */
[----:B------:R-:W-:Y:S01]  /*2e20*/  FFMA.FTZ R18, R18, R111, R113 ;  /* 0x0000006f12127223 */ /* 0x000fe20000010071 */
[----:B------:R-:W-:Y:S02]  /*2e30*/  FSEL R15, RZ, 1, P0 ;  /* 0x3f800000ff0f7808 */ /* 0x000fe40000000000 */
[----:B------:R-:W-:Y:S02]  /*2e40*/  FSEL R111, RZ, 1, P1 ;  /* 0x3f800000ff6f7808 */ /* 0x000fe40000800000 */
[----:B------:R-:W-:Y:S01]  /*2e50*/  LOP3.LUT R99, R101, R99, R103, 0xfe, !PT ;  /* 0x0000006365637212 */ /* 0x000fe200078efe67 */
[----:B------:R-:W-:Y:S01]  /*2e60*/  FFMA.FTZ R18, R107, R15, R18 ;  /* 0x0000000f6b127223 */ /* 0x000fe20000010012 */
[----:B------:R-:W-:-:S02]  /*2e70*/  LOP3.LUT R101, R105, 0x2, R47, 0xe2, !PT ;  /* 0x0000000269657812 */ /* 0x000fc400078ee22f */
[----:B------:R-:W-:Y:S01]  /*2e80*/  LOP3.LUT R47, R95, R97, R99, 0xfe, !PT ;  /* 0x000000615f2f7212 */ /* 0x000fe200078efe63 */
[----:B------:R-:W-:Y:S01]  /*2e90*/  FFMA.FTZ R111, R109, R111, R18 ;  /* 0x0000006f6d6f7223 */ /* 0x000fe20000010012 */
[----:B------:R-:W-:Y:S02]  /*2ea0*/  SEL R18, RZ, 0x4000000, P2 ;  /* 0x04000000ff127807 */ /* 0x000fe40001000000 */
[----:B------:R-:W-:Y:S02]  /*2eb0*/  LOP3.LUT R63, R63, R93, R101, 0xfe, !PT ;  /* 0x0000005d3f3f7212 */ /* 0x000fe400078efe65 */
[----:B------:R-:W0:Y:S01]  /*2ec0*/  SHFL.DOWN P2, R15, R111, 0x1, 0x1f ;  /* 0x08201f006f0f7f89 */ /* 0x000e220000040000 */
[----:B------:R-:W-:Y:S02]  /*2ed0*/  LOP3.LUT R47, R51, R47, RZ, 0xfc, !PT ;  /* 0x0000002f332f7212 */ /* 0x000fe400078efcff */
[----:B------:R-:W-:Y:S02]  /*2ee0*/  LOP3.LUT R45, R45, R49, R63, 0xfe, !PT ;  /* 0x000000312d2d7212 */ /* 0x000fe400078efe3f */
[----:B------:R-:W-:-:S02]  /*2ef0*/  LOP3.LUT R53, R53, R47, RZ, 0xfc, !PT ;  /* 0x0000002f35357212 */ /* 0x000fc400078efcff */
[----:B------:R-:W-:Y:S02]  /*2f00*/  LOP3.LUT R115, R115, R45, RZ, 0xfc, !PT ;  /* 0x0000002d73737212 */ /* 0x000fe400078efcff */
[----:B------:R-:W-:Y:S02]  /*2f10*/  LOP3.LUT R55, R55, R53, RZ, 0xfc, !PT ;  /* 0x0000003537377212 */ /* 0x000fe400078efcff */
[----:B------:R-:W-:Y:S02]  /*2f20*/  LOP3.LUT R117, R117, R115, RZ, 0xfc, !PT ;  /* 0x0000007375757212 */ /* 0x000fe400078efcff */
[----:B------:R-:W-:Y:S02]  /*2f30*/  LOP3.LUT R37, R39, R37, R41, 0xfe, !PT ;  /* 0x0000002527257212 */ /* 0x000fe400078efe29 */
[----:B------:R-:W-:Y:S02]  /*2f40*/  LOP3.LUT R119, R119, R117, RZ, 0xfc, !PT ;  /* 0x0000007577777212 */ /* 0x000fe400078efcff */
[----:B------:R-:W-:-:S02]  /*2f50*/  LOP3.LUT R57, R57, R55, RZ, 0xfc, !PT ;  /* 0x0000003739397212 */ /* 0x000fc400078efcff */
[----:B------:R-:W-:Y:S02]  /*2f60*/  LOP3.LUT R17, R35, R17, R37, 0xfe, !PT ;  /* 0x0000001123117212 */ /* 0x000fe400078efe25 */
[----:B------:R-:W-:Y:S02]  /*2f70*/  LOP3.LUT R121, R121, R119, RZ, 0xfc, !PT ;  /* 0x0000007779797212 */ /* 0x000fe400078efcff */
[----:B------:R-:W-:Y:S01]  /*2f80*/  LOP3.LUT R59, R59, R57, RZ, 0xfc, !PT ;  /* 0x000000393b3b7212 */ /* 0x000fe200078efcff */
[----:B0-----:R-:W-:Y:S01]  /*2f90*/  @P2 FADD R15, R111, R15 ;  /* 0x0000000f6f0f2221 */ /* 0x001fe20000000000 */
[----:B------:R-:W-:Y:S02]  /*2fa0*/  LOP3.LUT R141, R141, R17, RZ, 0xfc, !PT ;  /* 0x000000118d8d7212 */ /* 0x000fe400078efcff */
[----:B------:R-:W-:Y:S02]  /*2fb0*/  LOP3.LUT R123, R123, R121, RZ, 0xfc, !PT ;  /* 0x000000797b7b7212 */ /* 0x000fe400078efcff */
        /* <DEDUP_REMOVED lines=65> */
[----:B------:R-:W-:Y:S02]  /*33d0*/  LOP3.LUT R99, R16, R97, RZ, 0xfc, !PT ;  /* 0x0000006110637212 */ /* 0x000fe400078efcff */
[----:B------:R-:W-:Y:S02]  /*33e0*/  SEL R17, RZ, 0x8000000, P3 ;  /* 0x08000000ff117807 */ /* 0x000fe40001800000 */
[----:B------:R-:W-:Y:S02]  /*33f0*/  LOP3.LUT R18, R18, R19, RZ, 0xfc, !PT ;  /* 0x0000001312127212 */ /* 0x000fe400078efcff */
[----:B------:R-:W-:Y:S02]  /*3400*/  LOP3.LUT R149, R149, R150, RZ, 0xfc, !PT ;  /* 0x0000009695957212 */ /* 0x000fe400078efcff */
[----:B------:R-:W-:-:S02]  /*3410*/  ISETP.NE.AND P3, PT, R4, RZ, PT ;  /* 0x000000ff0400720c */ /* 0x000fc40003f65270 */
[----:B------:R-:W-:Y:S02]  /*3420*/  LOP3.LUT R101, R14, R99, RZ, 0xfc, !PT ;  /* 0x000000630e657212 */ /* 0x000fe400078efcff */
[----:B------:R-:W-:Y:S02]  /*3430*/  SEL R16, RZ, 0x10000000, P4 ;  /* 0x10000000ff107807 */ /* 0x000fe40002000000 */
[----:B------:R-:W-:Y:S01]  /*3440*/  LOP3.LUT R17, R17, R18, RZ, 0xfc, !PT ;  /* 0x0000001211117212 */ /* 0x000fe200078efcff */
[----:B------:R0:W1:Y:S01]  /*3450*/  POPC R37, R101 ;  /* 0x0000006500257309 */ /* 0x0000620000000000 */
[----:B------:R-:W-:Y:S02]  /*3460*/  LOP3.LUT R148, R148, R149, RZ, 0xfc, !PT ;  /* 0x0000009594947212 */ /* 0x000fe400078efcff */
[----:B------:R-:W-:Y:S02]  /*3470*/  SEL R15, RZ, 0x20000000, P6 ;  /* 0x20000000ff0f7807 */ /* 0x000fe40003000000 */
[----:B------:R-:W-:Y:S01]  /*3480*/  LOP3.LUT R16, R16, R17, RZ, 0xfc, !PT ;  /* 0x0000001110107212 */ /* 0x000fe200078efcff */
[----:B------:R0:W-:Y:S01]  /*3490*/  @!P3 STS [R12+0x18], R164 ;  /* 0x000018a40c00b388 */ /* 0x0001e20000000800 */
        /* <DEDUP_REMOVED lines=19> */
.L_x_760:
[----:B012---:R-:W-:Y:S05]  /*35d0*/  BSYNC B0 ;  /* 0x0000000000007941 */ /* 0x007fea0003800000 */
.L_x_759:
        /* <DEDUP_REMOVED lines=33> */
.L_x_774:
        /* <DEDUP_REMOVED lines=14> */
.L_x_775:
        /* <DEDUP_REMOVED lines=25> */
.L_x_762:
[----:B-1----:R-:W-:Y:S05]  /*3a60*/  BSYNC B0 ;  /* 0x0000000000007941 */ /* 0x002fea0003800000 */
.L_x_761:
        /* <DEDUP_REMOVED lines=17> */
.L_x_765:
[----:B01----:R-:W-:Y:S01]  /*3b80*/  UMOV UR4, 0x1 ;  /* 0x0000000100047882 */ /* 0x003fe20000000000 */
[----:B------:R-:W-:Y:S01]  /*3b90*/  PRMT R29, R29, 0x9910, RZ ;  /* 0x000099101d1d7816 */ /* 0x000fe200000000ff */
[----:B------:R-:W-:-:S06]  /*3ba0*/  USHF.L.U32 UR4, UR4, UR5, URZ ;  /* 0x0000000504047299 */ /* 0x000fcc000800063f */
        /* <DEDUP_REMOVED lines=8> */
[----:B------:R-:W0:Y:S02]  /*3c30*/  @!P2 S2R R34, SR_TID.X ;  /* 0x000000000022a919 */ /* 0x000e240000002100 */
[----:B0-----:R-:W-:Y:S01]  /*3c40*/  @!P2 IMAD R33, R34, 0x60, RZ ;  /* 0x000000602221a824 */ /* 0x001fe200078e02ff */
        /* <DEDUP_REMOVED lines=617> */
.L_x_766:
        /* <DEDUP_REMOVED lines=19> */
.L_x_768:
        /* <DEDUP_REMOVED lines=10> */
.L_x_769:
[----:B------:R-:W-:Y:S01]  /*64b0*/  UIADD3 UR5, UR5, -0x1, URZ ;  /* 0xffffffff05057890 */ /* 0x000fe2000fffe03f */
[----:B01----:R-:W-:Y:S05]  /*64c0*/  BRA `(.L_x_770) ;  /* 0xffffae0000007947 */ /* 0x003fea000383ffff */
.L_x_767:
        /* <DEDUP_REMOVED lines=23> */
.L_x_772:
[----:B------:R-:W-:Y:S05]  /*6640*/  BSYNC B0 ;  /* 0x0000000000007941 */ /* 0x000fea0003800000 */
.L_x_771:
[----:B------:R-:W-:Y:S05]  /*6650*/  @P0 EXIT ;  /* 0x000000000000094d */ /* 0x000fea0003800000 */
.L_x_773:
[----:B0-----:R0:W1:Y:S01]  /*6660*/  LDS.64 R8, [R136.X8+0x4b0] ;  /* 0x0004b00088087984 */ /* 0x0010620000008a00 */
[----:B------:R-:W-:-:S04]  /*6670*/  IADD3 R0, P0, R2, R136, RZ ;  /* 0x0000008802007210 */ /* 0x000fc80007f1e0ff */
[----:B------:R-:W-:Y:S01]  /*6680*/  LEA.HI.X.SX32 R5, R136, R3, 0x1, P0 ;  /* 0x0000000388057211 */ /* 0x000fe200000f0eff */
[----:B------:R-:W-:Y:S01]  /*6690*/  IMAD.SHL.U32 R6, R0, 0x4, RZ ;  /* 0x0000000400067824 */ /* 0x000fe200078e00ff */
        /* <DEDUP_REMOVED lines=11> */
.L_x_747:
        /* <DEDUP_REMOVED lines=9> */
.L_x_763:
[----:B------:R-:W-:Y:S01]  /*67e0*/  IMAD.MOV.U32 R50, RZ, RZ, R41 ;  /* 0x000000ffff327224 */ /* 0x000fe200078e0029 */
[----:B------:R-:W-:Y:S01]  /*67f0*/  MOV R34, 0x6840 ;  /* 0x0000684000227802 */ /* 0x000fe20000000f00 */
[----:B------:R-:W-:-:S02]  /*6800*/  IMAD.MOV.U32 R39, RZ, RZ, 0x1 ;  /* 0x00000001ff277424 */ /* 0x000fc400078e00ff */
[----:B------:R-:W-:Y:S02]  /*6810*/  IMAD.MOV.U32 R45, RZ, RZ, RZ ;  /* 0x000000ffff2d7224 */ /* 0x000fe400078e00ff */
[----:B------:R-:W-:Y:S02]  /*6820*/  IMAD.MOV.U32 R48, RZ, RZ, -0x1 ;  /* 0xffffffffff307424 */ /* 0x000fe400078e00ff */
[----:B0-----:R-:W-:Y:S05]  /*6830*/  CALL.REL.NOINC `($__internal_43_$__cuda_sm70_shflsync_up_p) ;  /* 0x0000035000007944 */ /* 0x001fea0003c00000 */
[----:B------:R-:W-:Y:S01]  /*6840*/  ISETP.EQ.U32.AND P1, PT, R43, 0x1, PT ;  /* 0x000000012b00780c */ /* 0x000fe20003f22070 */
[----:B------:R-:W-:Y:S01]  /*6850*/  IMAD.MOV.U32 R34, RZ, RZ, R39 ;  /* 0x000000ffff227224 */ /* 0x000fe200078e0027 */
[----:B------:R-:W-:Y:S07]  /*6860*/  BRA `(.L_x_774) ;  /* 0xffffcf8000007947 */ /* 0x000fee000383ffff */
.L_x_764:
[----:B------:R-:W-:Y:S01]  /*6870*/  IMAD.MOV.U32 R39, RZ, RZ, 0x2 ;  /* 0x00000002ff277424 */ /* 0x000fe200078e00ff */
[----:B------:R-:W-:Y:S01]  /*6880*/  MOV R34, 0x68c0 ;  /* 0x000068c000227802 */ /* 0x000fe20000000f00 */
[----:B------:R-:W-:Y:S02]  /*6890*/  IMAD.MOV.U32 R45, RZ, RZ, RZ ;  /* 0x000000ffff2d7224 */ /* 0x000fe400078e00ff */
[----:B------:R-:W-:Y:S02]  /*68a0*/  IMAD.MOV.U32 R48, RZ, RZ, -0x1 ;  /* 0xffffffffff307424 */ /* 0x000fe400078e00ff */
[----:B01----:R-:W-:Y:S05]  /*68b0*/  CALL.REL.NOINC `($__internal_43_$__cuda_sm70_shflsync_up_p) ;  /* 0x000002d000007944 */ /* 0x003fea0003c00000 */
[----:B------:R-:W-:Y:S01]  /*68c0*/  IMAD.IADD R34, R50, 0x1, R39 ;  /* 0x0000000132227824 */ /* 0x000fe200078e0227 */
[----:B------:R-:W-:Y:S01]  /*68d0*/  ISETP.NE.U32.AND P1, PT, R43, 0x1, PT ;  /* 0x000000012b00780c */ /* 0x000fe20003f25070 */
[----:B------:R-:W-:-:S02]  /*68e0*/  IMAD.MOV.U32 R45, RZ, RZ, RZ ;  /* 0x000000ffff2d7224 */ /* 0x000fc400078e00ff */
[----:B------:R-:W-:Y:S01]  /*68f0*/  IMAD.MOV.U32 R48, RZ, RZ, -0x1 ;  /* 0xffffffffff307424 */ /* 0x000fe200078e00ff */
[----:B------:R-:W-:Y:S01]  /*6900*/  SEL R50, R34, R39, !P1 ;  /* 0x0000002722327207 */ /* 0x000fe20004800000 */
[----:B------:R-:W-:Y:S01]  /*6910*/  IMAD.MOV.U32 R39, RZ, RZ, 0x4 ;  /* 0x00000004ff277424 */ /* 0x000fe200078e00ff */
[----:B------:R-:W-:Y:S02]  /*6920*/  MOV R34, 0x6940 ;  /* 0x0000694000227802 */ /* 0x000fe40000000f00 */
[----:B------:R-:W-:Y:S05]  /*6930*/  CALL.REL.NOINC `($__internal_43_$__cuda_sm70_shflsync_up_p) ;  /* 0x0000025000007944 */ /* 0x000fea0003c00000 */
[----:B------:R-:W-:Y:S01]  /*6940*/  IMAD.IADD R34, R50, 0x1, R39 ;  /* 0x0000000132227824 */ /* 0x000fe200078e0227 */
[----:B------:R-:W-:Y:S01]  /*6950*/  ISETP.NE.U32.AND P1, PT, R43, 0x1, PT ;  /* 0x000000012b00780c */ /* 0x000fe20003f25070 */
[----:B------:R-:W-:Y:S02]  /*6960*/  IMAD.MOV.U32 R45, RZ, RZ, RZ ;  /* 0x000000ffff2d7224 */ /* 0x000fe400078e00ff */
[----:B------:R-:W-:Y:S01]  /*6970*/  IMAD.MOV.U32 R48, RZ, RZ, -0x1 ;  /* 0xffffffffff307424 */ /* 0x000fe200078e00ff */
[----:B------:R-:W-:Y:S01]  /*6980*/  SEL R50, R34, R39, !P1 ;  /* 0x0000002722327207 */ /* 0x000fe20004800000 */
[----:B------:R-:W-:Y:S01]  /*6990*/  IMAD.MOV.U32 R39, RZ, RZ, 0x8 ;  /* 0x00000008ff277424 */ /* 0x000fe200078e00ff */
[----:B------:R-:W-:-:S02]  /*69a0*/  MOV R34, 0x69c0 ;  /* 0x000069c000227802 */ /* 0x000fc40000000f00 */
[----:B------:R-:W-:Y:S05]  /*69b0*/  CALL.REL.NOINC `($__internal_43_$__cuda_sm70_shflsync_up_p) ;  /* 0x000001d000007944 */ /* 0x000fea0003c00000 */
        /* <DEDUP_REMOVED lines=10> */
[----:B------:R-:W-:Y:S02]  /*6a60*/  IMAD.MOV.U32 R45, RZ, RZ, 0x1f ;  /* 0x0000001fff2d7424 */ /* 0x000fe400078e00ff */
[----:B------:R-:W-:Y:S01]  /*6a70*/  IMAD.MOV.U32 R48, RZ, RZ, 0x1f ;  /* 0x0000001fff307424 */ /* 0x000fe200078e00ff */
[----:B------:R-:W-:Y:S01]  /*6a80*/  SEL R43, R34, R39, !P1 ;  /* 0x00000027222b7207 */ /* 0x000fe20004800000 */
[----:B------:R-:W-:Y:S01]  /*6a90*/  IMAD.MOV.U32 R50, RZ, RZ, -0x1 ;  /* 0xffffffffff327424 */ /* 0x000fe200078e00ff */
[----:B------:R-:W-:-:S02]  /*6aa0*/  MOV R34, 0x6ac0 ;  /* 0x00006ac000227802 */ /* 0x000fc40000000f00 */
[----:B------:R-:W-:Y:S05]  /*6ab0*/  CALL.REL.NOINC `($__internal_42_$__cuda_sm70_shflsync_idx_p) ;  /* 0x0000009000007944 */ /* 0x000fea0003c00000 */
[----:B------:R-:W-:Y:S01]  /*6ac0*/  IMAD.IADD R41, R43, 0x1, -R41 ;  /* 0x000000012b297824 */ /* 0x000fe200078e0a29 */
[----:B------:R-:W-:Y:S01]  /*6ad0*/  MOV R34, 0x6b40 ;  /* 0x00006b4000227802 */ /* 0x000fe20000000f00 */
[----:B-1----:R-:W-:-:S02]  /*6ae0*/  IMAD.MOV.U32 R39, RZ, RZ, R45 ;  /* 0x000000ffff277224 */ /* 0x002fc400078e002d */
[----:B0-----:R-:W-:Y:S02]  /*6af0*/  IMAD.MOV.U32 R43, RZ, RZ, R6 ;  /* 0x000000ffff2b7224 */ /* 0x001fe400078e0006 */
[----:B------:R-:W-:Y:S02]  /*6b00*/  IMAD.MOV.U32 R48, RZ, RZ, RZ ;  /* 0x000000ffff307224 */ /* 0x000fe400078e00ff */
[----:B------:R-:W-:Y:S02]  /*6b10*/  IMAD.MOV.U32 R45, RZ, RZ, 0x1f ;  /* 0x0000001fff2d7424 */ /* 0x000fe400078e00ff */
[----:B------:R-:W-:Y:S02]  /*6b20*/  IMAD.MOV.U32 R50, RZ, RZ, -0x1 ;  /* 0xffffffffff327424 */ /* 0x000fe400078e00ff */
[----:B------:R-:W-:Y:S05]  /*6b30*/  CALL.REL.NOINC `($__internal_42_$__cuda_sm70_shflsync_idx_p) ;  /* 0x0000001000007944 */ /* 0x000fea0003c00000 */
[----:B01----:R-:W-:Y:S05]  /*6b40*/  BRA `(.L_x_775) ;  /* 0xffffcd8000007947 */ /* 0x003fea000383ffff */
        .weak           $__internal_42_$__cuda_sm70_shflsync_idx_p
        .type           $__internal_42_$__cuda_sm70_shflsync_idx_p,@function
        .size           $__internal_42_$__cuda_sm70_shflsync_idx_p,($__internal_43_$__cuda_sm70_shflsync_up_p - $__internal_42_$__cuda_sm70_shflsync_idx_p)
$__internal_42_$__cuda_sm70_shflsync_idx_p:
[----:B------:R-:W-:Y:S01]  /*6b50*/  IMAD.MOV.U32 R35, RZ, RZ, 0x0 ;  /* 0x00000000ff237424 */ /* 0x000fe200078e00ff */
[----:B------:R-:W-:Y:S04]  /*6b60*/  WARPSYNC R50 ;  /* 0x0000003200007348 */ /* 0x000fe80003800000 */
[----:B------:R0:W1:Y:S01]  /*6b70*/  SHFL.IDX PT, R45, R43, R48, R45 ;  /* 0x000000302b2d7389 */ /* 0x00006200000e002d */
[----:B------:R-:W-:Y:S05]  /*6b80*/  RET.REL.NODEC R34 `(_ZN17fastertransformer19segmented_topp_impl27segmented_top_p_single_passINS0_28Segmented_topk_kernel_paramsIfiLi256ELi1EEELi96EEEvNS0_20TopKPerSegmentParamsE) ;  /* 0xffff947022007950 */ /* 0x000fea0003c3ffff */
        .weak           $__internal_43_$__cuda_sm70_shflsync_up_p
        .type           $__internal_43_$__cuda_sm70_shflsync_up_p,@function
        .size           $__internal_43_$__cuda_sm70_shflsync_up_p,(.L_x_1854 - $__internal_43_$__cuda_sm70_shflsync_up_p)
$__internal_43_$__cuda_sm70_shflsync_up_p:
[----:B------:R-:W-:Y:S04]  /*6b90*/  WARPSYNC R48 ;  /* 0x0000003000007348 */ /* 0x000fe80003800000 */
[----:B------:R-:W0:Y:S01]  /*6ba0*/  SHFL.UP P1, R39, R50, R39, R45 ;  /* 0x0400002732277389 */ /* 0x000e22000002002d */
[----:B------:R-:W-:Y:S01]  /*6bb0*/  IMAD.MOV.U32 R35, RZ, RZ, 0x0 ;  /* 0x00000000ff237424 */ /* 0x000fe200078e00ff */
[----:B0-----:R-:W-:-:S03]  /*6bc0*/  SEL R43, RZ, 0x1, !P1 ;  /* 0x00000001ff2b7807 */ /* 0x001fc60004800000 */
[----:B------:R-:W-:Y:S05]  /*6bd0*/  RET.REL.NODEC R34 `(_ZN17fastertransformer19segmented_topp_impl27segmented_top_p_single_passINS0_28Segmented_topk_kernel_paramsIfiLi256ELi1EEELi96EEEvNS0_20TopKPerSegmentParamsE) ;  /* 0xffff942022007950 */ /* 0x000fea0003c3ffff */
.L_x_776:
        /* <DEDUP_REMOVED lines=10> */
.L_x_1854:


//--------------------- .text._ZN17fastertransformer19segmented_topp_impl27segmented_top_p_single_passINS0_28Segmented_topk_kernel_paramsIfiLi256ELi1EEELi64EEEvNS0_20TopKPerSegmentParamsE --------------------------
	.section	.text._ZN17fastertransformer19segmented_topp_impl27segmented_top_p_single_passINS0_28Segmented_topk_kernel_paramsIfiLi256ELi1EEELi64EEEvNS0_20TopKPerSegmentParamsE,"ax",@progbits
	.sectioninfo	@"SHI_REGISTERS=127"
	.align	128
        .global         _ZN17fastertransformer19segmented_topp_impl27segmented_top_p_single_passINS0_28Segmented_topk_kernel_paramsIfiLi256ELi1EEELi64EEEvNS0_20TopKPerSegmentParamsE
        .type           _ZN17fastertransformer19segmented_topp_impl27segmented_top_p_single_passINS0_28Segmented_topk_kernel_paramsIfiLi256ELi1EEELi64EEEvNS0_20TopKPerSegmentParamsE,@function
        .size           _ZN17fastertransformer19segmented_topp_impl27segmented_top_p_single_passINS0_28Segmented_topk_kernel_paramsIfiLi256ELi1EEELi64EEEvNS0_20TopKPerSegmentParamsE,(.L_x_1856 - _ZN17fastertransformer19segmented_topp_impl27segmented_top_p_single_passINS0_28Segmented_topk_kernel_paramsIfiLi256ELi1EEELi64EEEvNS0_20TopKPerSegmentParamsE)
        .other          _ZN17fastertransformer19segmented_topp_impl27segmented_top_p_single_passINS0_28Segmented_topk_kernel_paramsIfiLi256ELi1EEELi64EEEvNS0_20TopKPerSegmentParamsE,@"STO_CUDA_ENTRY STV_DEFAULT"
_ZN17fastertransformer19segmented_topp_impl27segmented_top_p_single_passINS0_28Segmented_topk_kernel_paramsIfiLi256ELi1EEELi64EEEvNS0_20TopKPerSegmentParamsE:
.text._ZN17fastertransformer19segmented_topp_impl27segmented_top_p_single_passINS0_28Segmented_topk_kernel_paramsIfiLi256ELi1EEELi64EEEvNS0_20TopKPerSegmentParamsE:
        /* <DEDUP_REMOVED lines=36> */
[----:B0-----:R-:W-:-:S05]  /*0240*/  IMAD.SHL.U32 R29, R4, 0x40, RZ ;  /* 0x00000040041d7824 */ /* 0x001fca00078e00ff */
        /* <DEDUP_REMOVED lines=25> */
[-C--:B------:R-:W-:Y:S02]  /*03e0*/  ISETP.GE.AND P4, PT, R5, R0.reuse, PT ;  /* 0x000000000500720c */ /* 0x080fe40003f86270 */
[----:B------:R-:W-:Y:S01]  /*03f0*/  IADD3 R5, R29, 0x8, RZ ;  /* 0x000000081d057810 */ /* 0x000fe20007ffe0ff */
[----:B------:R-:W-:Y:S01]  /*0400*/  IMAD.MOV.U32 R40, RZ, RZ, RZ ;  /* 0x000000ffff287224 */ /* 0x000fe200078e00ff */
[----:B------:R0:W5:Y:S01]  /*0410*/  @!P3 LDG.E R36, [R6.64+0x4] ;  /* 0x000004060624b981 */ /* 0x000162000c1e1900 */
[----:B------:R-:W-:-:S02]  /*0420*/  ISETP.GE.AND P5, PT, R9, R0, PT ;  /* 0x000000000900720c */ /* 0x000fc40003fa6270 */
[-C--:B------:R-:W-:Y:S02]  /*0430*/  ISETP.GE.AND P3, PT, R5, R0.reuse, PT ;  /* 0x000000000500720c */ /* 0x080fe40003f66270 */
[----:B------:R-:W-:Y:S01]  /*0440*/  IADD3 R5, R29, 0xa, RZ ;  /* 0x0000000a1d057810 */ /* 0x000fe20007ffe0ff */
[----:B------:R-:W-:Y:S01]  /*0450*/  IMAD.MOV.U32 R42, RZ, RZ, RZ ;  /* 0x000000ffff2a7224 */ /* 0x000fe200078e00ff */
[----:B------:R0:W5:Y:S01]  /*0460*/  @!P1 LDG.E R40, [R6.64+0xc] ;  /* 0x00000c0606289981 */ /* 0x000162000c1e1900 */
[----:B------:R-:W-:Y:S01]  /*0470*/  IMAD.MOV.U32 R38, RZ, RZ, RZ ;  /* 0x000000ffff267224 */ /* 0x000fe200078e00ff */
[-C--:B------:R-:W-:Y:S02]  /*0480*/  ISETP.GE.AND P1, PT, R5, R0.reuse, PT ;  /* 0x000000000500720c */ /* 0x080fe40003f26270 */
        /* <DEDUP_REMOVED lines=8> */
[----:B------:R-:W-:Y:S02]  /*0510*/  IMAD.MOV.U32 R48, RZ, RZ, RZ ;  /* 0x000000ffff307224 */ /* 0x000fe400078e00ff */
[----:B------:R-:W-:Y:S01]  /*0520*/  IMAD.MOV.U32 R44, RZ, RZ, RZ ;  /* 0x000000ffff2c7224 */ /* 0x000fe200078e00ff */
[----:B------:R0:W5:Y:S01]  /*0530*/  @!P5 LDG.E R46, [R6.64+0x18] ;  /* 0x00001806062ed981 */ /* 0x000162000c1e1900 */
        /* <DEDUP_REMOVED lines=103> */
[----:B------:R-:W-:Y:S02]  /*0bb0*/  IMAD.MOV.U32 R9, RZ, RZ, R6 ;  /* 0x000000ffff097224 */ /* 0x000fe400078e0006 */
.L_x_782:
[----:B------:R-:W-:-:S05]  /*0bc0*/  IMAD R6, R8, 0x40, R5 ;  /* 0x0000004008067824 */ /* 0x000fca00078e0205 */
[----:B0-----:R-:W-:-:S04]  /*0bd0*/  IADD3 R11, R6, 0x20, RZ ;  /* 0x00000020060b7810 */ /* 0x001fc80007ffe0ff */
[----:B------:R-:W-:-:S13]  /*0be0*/  ISETP.GE.AND P0, PT, R11, R0, PT ;  /* 0x000000000b00720c */ /* 0x000fda0003f06270 */
[----:B------:R-:W-:-:S04]  /*0bf0*/  @!P0 IADD3 R7, P2, R2, R11, RZ ;  /* 0x0000000b02078210 */ /* 0x000fc80007f5e0ff */
[----:B------:R-:W-:Y:S02]  /*0c00*/  @!P0 LEA.HI.X.SX32 R10, R11, R3, 0x1, P2 ;  /* 0x000000030b0a8211 */ /* 0x000fe400010f0eff */
[----:B------:R-:W-:-:S04]  /*0c10*/  @!P0 LEA R6, P2, R7, c[0x0][0x160], 0x2 ;  /* 0x0000580007068a11 */ /* 0x000fc800078410ff */
[----:B------:R-:W-:Y:S01]  /*0c20*/  @!P0 LEA.HI.X R7, R7, c[0x0][0x164], R10, 0x2, P2 ;  /* 0x0000590007078a11 */ /* 0x000fe200010f140a */
[----:B------:R-:W-:-:S06]  /*0c30*/  IMAD.MOV.U32 R10, RZ, RZ, RZ ;  /* 0x000000ffff0a7224 */ /* 0x000fcc00078e00ff */
[----:B------:R-:W2:Y:S01]  /*0c40*/  @!P0 LDG.E R10, [R6.64] ;  /* 0x00000006060a8981 */ /* 0x000ea2000c1e1900 */
[----:B------:R-:W-:Y:S01]  /*0c50*/  IMAD R11, R5, 0x100, R8 ;  /* 0x00000100050b7824 */ /* 0x000fe200078e0208 */
[----:B------:R-:W-:Y:S02]  /*0c60*/  IADD3 R9, R9, -0x1, RZ ;  /* 0xffffffff09097810 */ /* 0x000fe40007ffe0ff */
[----:B------:R-:W-:Y:S02]  /*0c70*/  IADD3 R8, R8, 0x8, RZ ;  /* 0x0000000808087810 */ /* 0x000fe40007ffe0ff */
[----:B------:R-:W-:Y:S01]  /*0c80*/  ISETP.NE.AND P0, PT, R9, RZ, PT ;  /* 0x000000ff0900720c */ /* 0x000fe20003f05270 */
[----:B--2---:R0:W-:-:S12]  /*0c90*/  STS [R11.X4+0x64b0], R10 ;  /* 0x0064b00a0b007388 */ /* 0x0041d80000004800 */
[----:B------:R-:W-:Y:S05]  /*0ca0*/  @P0 BRA `(.L_x_782) ;  /* 0xffffff1000000947 */ /* 0x000fea000383ffff */
.L_x_781:
[----:B------:R-:W-:Y:S05]  /*0cb0*/  BSYNC B1 ;  /* 0x0000000000017941 */ /* 0x000fea0003800000 */
.L_x_780:
[----:B------:R-:W-:Y:S05]  /*0cc0*/  @!P1 BRA `(.L_x_779) ;  /* 0x0000111000009947 */ /* 0x000fea0003800000 */
[----:B------:R-:W-:Y:S01]  /*0cd0*/  ISETP.GE.U32.AND P1, PT, R8, 0x100, PT ;  /* 0x000001000800780c */ /* 0x000fe20003f26070 */
[----:B------:R-:W-:Y:S01]  /*0ce0*/  BSSY B1, `(.L_x_783) ;  /* 0x0000027000017945 */ /* 0x000fe20003800000 */
[----:B------:R-:W-:Y:S02]  /*0cf0*/  LEA R7, R5, 0x4b0, 0xa ;  /* 0x000004b005077811 */ /* 0x000fe400078e50ff */
[----:B------:R-:W-:-:S03]  /*0d00*/  PLOP3.LUT P0, PT, PT, PT, PT, 0x80, 0x0 ;  /* 0x000000000000781c */ /* 0x000fc60003f0f070 */
[----:B------:R-:W-:-:S05]  /*0d10*/  IMAD R7, R8, 0x4, R7 ;  /* 0x0000000408077824 */ /* 0x000fca00078e0207 */
[----:B------:R-:W-:Y:S01]  /*0d20*/  IADD3 R6, R7, 0x6000, RZ ;  /* 0x0000600007067810 */ /* 0x000fe20007ffe0ff */
[----:B------:R-:W-:Y:S05]  /*0d30*/  @!P1 BRA `(.L_x_784) ;  /* 0x0000021000009947 */ /* 0x000fea0003800000 */
[----:B------:R-:W-:Y:S02]  /*0d40*/  IMAD.SHL.U32 R12, R8, 0x40, RZ ;  /* 0x00000040080c7824 */ /* 0x000fe400078e00ff */
[----:B------:R-:W-:Y:S02]  /*0d50*/  IMAD.MOV.U32 R15, RZ, RZ, RZ ;  /* 0x000000ffff0f7224 */ /* 0x000fe400078e00ff */
[----:B------:R-:W-:Y:S01]  /*0d60*/  IMAD.MOV.U32 R13, RZ, RZ, RZ ;  /* 0x000000ffff0d7224 */ /* 0x000fe200078e00ff */
[C---:B------:R-:W-:Y:S02]  /*0d70*/  IADD3 R9, R5.reuse, 0x200, R12 ;  /* 0x0000020005097810 */ /* 0x040fe40007ffe00c */
[----:B------:R-:W-:Y:S02]  /*0d80*/  LOP3.LUT R7, R12, 0x1f, R4, 0xf8, !PT ;  /* 0x0000001f0c077812 */ /* 0x000fe400078ef804 */
[----:B0-----:R-:W-:-:S02]  /*0d90*/  IADD3 R10, R5, 0x400, R12 ;  /* 0x00000400050a7810 */ /* 0x001fc40007ffe00c */
[----:B------:R-:W-:Y:S02]  /*0da0*/  IADD3 R9, R9, 0x20, RZ ;  /* 0x0000002009097810 */ /* 0x000fe40007ffe0ff */
        /* <DEDUP_REMOVED lines=8> */
[----:B------:R-:W-:Y:S01]  /*0e30*/  ISETP.GE.AND P3, PT, R9, R0, PT ;  /* 0x000000000900720c */ /* 0x000fe20003f66270 */
[----:B------:R-:W-:Y:S01]  /*0e40*/  IMAD.MOV.U32 R9, RZ, RZ, RZ ;  /* 0x000000ffff097224 */ /* 0x000fe200078e00ff */
[----:B------:R-:W-:Y:S02]  /*0e50*/  LEA.HI.X.SX32 R7, R7, R3, 0x1, P4 ;  /* 0x0000000307077211 */ /* 0x000fe400020f0eff */
[----:B------:R-:W-:-:S04]  /*0e60*/  LEA R10, P4, R12, c[0x0][0x160], 0x2 ;  /* 0x000058000c0a7a11 */ /* 0x000fc800078810ff */
[----:B------:R-:W-:Y:S01]  /*0e70*/  LEA.HI.X R11, R12, c[0x0][0x164], R7, 0x2, P4 ;  /* 0x000059000c0b7a11 */ /* 0x000fe200020f1407 */
[----:B------:R-:W-:-:S04]  /*0e80*/  IMAD.MOV.U32 R7, RZ, RZ, RZ ;  /* 0x000000ffff077224 */ /* 0x000fc800078e00ff */
[----:B------:R-:W2:Y:S04]  /*0e90*/  @!P0 LDG.E R9, [R10.64] ;  /* 0x000000060a098981 */ /* 0x000ea8000c1e1900 */
[----:B------:R-:W3:Y:S04]  /*0ea0*/  @!P1 LDG.E R7, [R10.64+0x800] ;  /* 0x000800060a079981 */ /* 0x000ee8000c1e1900 */
[----:B------:R-:W4:Y:S04]  /*0eb0*/  @!P2 LDG.E R15, [R10.64+0x1000] ;  /* 0x001000060a0fa981 */ /* 0x000f28000c1e1900 */
[----:B------:R-:W4:Y:S01]  /*0ec0*/  @!P3 LDG.E R13, [R10.64+0x1800] ;  /* 0x001800060a0db981 */ /* 0x000f22000c1e1900 */
[----:B------:R-:W-:-:S02]  /*0ed0*/  IADD3 R12, R6, 0x80, RZ ;  /* 0x00000080060c7810 */ /* 0x000fc40007ffe0ff */
[----:B------:R-:W-:Y:S02]  /*0ee0*/  PLOP3.LUT P0, PT, PT, PT, PT, 0x8, 0x0 ;  /* 0x000000000000781c */ /* 0x000fe40003f0e170 */
[----:B------:R-:W-:Y:S01]  /*0ef0*/  IADD3 R8, R8, 0x20, RZ ;  /* 0x0000002008087810 */ /* 0x000fe20007ffe0ff */
[----:B--2---:R-:W-:Y:S04]  /*0f00*/  STS [R6], R9 ;  /* 0x0000000906007388 */ /* 0x004fe80000000800 */
[----:B---3--:R-:W-:Y:S04]  /*0f10*/  STS [R6+0x20], R7 ;  /* 0x0000200706007388 */ /* 0x008fe80000000800 */
[----:B----4-:R-:W-:Y:S04]  /*0f20*/  STS [R6+0x40], R15 ;  /* 0x0000400f06007388 */ /* 0x010fe80000000800 */
[----:B------:R0:W-:Y:S02]  /*0f30*/  STS [R6+0x60], R13 ;  /* 0x0000600d06007388 */ /* 0x0001e40000000800 */
[----:B0-----:R-:W-:-:S02]  /*0f40*/  IMAD.MOV.U32 R6, RZ, RZ, R12 ;  /* 0x000000ffff067224 */ /* 0x001fc400078e000c */
.L_x_784:
[----:B------:R-:W-:Y:S05]  /*0f50*/  BSYNC B1 ;  /* 0x0000000000017941 */ /* 0x000fea0003800000 */
.L_x_783:
[C---:B------:R-:W-:Y:S01]  /*0f60*/  ISETP.GE.U32.AND P1, PT, R8.reuse, 0x100, PT ;  /* 0x000001000800780c */ /* 0x040fe20003f26070 */
[----:B------:R-:W-:Y:S01]  /*0f70*/  BSSY B1, `(.L_x_785) ;  /* 0x0000081000017945 */ /* 0x000fe20003800000 */
[----:B------:R-:W-:-:S04]  /*0f80*/  IADD3 R7, -R8, 0x100, RZ ;  /* 0x0000010008077810 */ /* 0x000fc80007ffe1ff */
[----:B------:R-:W-:-:S13]  /*0f90*/  ISETP.LE.U32.OR P1, PT, R7, 0x60, P1 ;  /* 0x000000600700780c */ /* 0x000fda0000f23470 */
[----:B------:R-:W-:Y:S05]  /*0fa0*/  @P1 BRA `(.L_x_786) ;  /* 0x000007d000001947 */ /* 0x000fea0003800000 */
[----:B------:R-:W-:Y:S02]  /*0fb0*/  PLOP3.LUT P0, PT, PT, PT, PT, 0x8, 0x0 ;  /* 0x000000000000781c */ /* 0x000fe40003f0e170 */
.L_x_787:
[----:B------:R-:W-:Y:S02]  /*0fc0*/  IMAD.SHL.U32 R18, R8, 0x40, RZ ;  /* 0x0000004008127824 */ /* 0x000fe400078e00ff */
[----:B------:R-:W-:-:S03]  /*0fd0*/  IMAD.MOV.U32 R19, RZ, RZ, RZ ;  /* 0x000000ffff137224 */ /* 0x000fc600078e00ff */
[C-C-:B------:R-:W-:Y:S02]  /*0fe0*/  IADD3 R7, R5.reuse, 0x200, R18.reuse ;  /* 0x0000020005077810 */ /* 0x140fe40007ffe012 */
[----:B0-----:R-:W-:Y:S02]  /*0ff0*/  IADD3 R10, R5, 0x400, R18 ;  /* 0x00000400050a7810 */ /* 0x001fe40007ffe012 */
[----:B------:R-:W-:Y:S02]  /*1000*/  IADD3 R9, R7, 0x20, RZ ;  /* 0x0000002007097810 */ /* 0x000fe40007ffe0ff */
[----:B------:R-:W-:Y:S02]  /*1010*/  LOP3.LUT R7, R18, 0x1f, R4, 0xf8, !PT ;  /* 0x0000001f12077812 */ /* 0x000fe400078ef804 */
[----:B------:R-:W-:Y:S02]  /*1020*/  IADD3 R11, R5, 0x600, R18 ;  /* 0x00000600050b7810 */ /* 0x000fe40007ffe012 */
[----:B------:R-:W-:-:S02]  /*1030*/  LOP3.LUT R7, R7, 0x20, RZ, 0xfc, !PT ;  /* 0x0000002007077812 */ /* 0x000fc400078efcff */
[-C--:B------:R-:W-:Y:S02]  /*1040*/  ISETP.GE.AND P2, PT, R9, R0.reuse, PT ;  /* 0x000000000900720c */ /* 0x080fe40003f46270 */
[----:B------:R-:W-:Y:S02]  /*1050*/  IADD3 R13, P4, R2, R7, RZ ;  /* 0x00000007020d7210 */ /* 0x000fe40007f9e0ff */
[C---:B------:R-:W-:Y:S02]  /*1060*/  ISETP.GE.AND P6, PT, R7.reuse, R0, PT ;  /* 0x000000000700720c */ /* 0x040fe40003fc6270 */
[----:B------:R-:W-:Y:S02]  /*1070*/  LEA.HI.X.SX32 R14, R7, R3, 0x1, P4 ;  /* 0x00000003070e7211 */ /* 0x000fe400020f0eff */
[----:B------:R-:W-:Y:S02]  /*1080*/  IADD3 R7, R8, 0x20, RZ ;  /* 0x0000002008077810 */ /* 0x000fe40007ffe0ff */
[----:B------:R-:W-:-:S02]  /*1090*/  IADD3 R9, R10, 0x20, RZ ;  /* 0x000000200a097810 */ /* 0x000fc40007ffe0ff */
[----:B------:R-:W-:Y:S01]  /*10a0*/  IADD3 R10, R5, 0xa00, R18 ;  /* 0x00000a00050a7810 */ /* 0x000fe20007ffe012 */
[----:B------:R-:W-:Y:S01]  /*10b0*/  IMAD.SHL.U32 R7, R7, 0x40, RZ ;  /* 0x0000004007077824 */ /* 0x000fe200078e00ff */
[----:B------:R-:W-:Y:S02]  /*10c0*/  IADD3 R11, R11, 0x20, RZ ;  /* 0x000000200b0b7810 */ /* 0x000fe40007ffe0ff */
[-C--:B------:R-:W-:Y:S02]  /*10d0*/  ISETP.GE.AND P3, PT, R9, R0.reuse, PT ;  /* 0x000000000900720c */ /* 0x080fe40003f66270 */
[----:B------:R-:W-:Y:S02]  /*10e0*/  IADD3 R9, R10, 0x20, RZ ;  /* 0x000000200a097810 */ /* 0x000fe40007ffe0ff */
[----:B------:R-:W-:Y:S02]  /*10f0*/  ISETP.GE.AND P1, PT, R11, R0, PT ;  /* 0x000000000b00720c */ /* 0x000fe40003f26270 */
[----:B------:R-:W-:-:S02]  /*1100*/  LEA R10, P5, R13, c[0x0][0x160], 0x2 ;  /* 0x000058000d0a7a11 */ /* 0x000fc400078a10ff */
[----:B------:R-:W-:Y:S01]  /*1110*/  IADD3 R12, R5, 0xc00, R18 ;  /* 0x00000c00050c7810 */ /* 0x000fe20007ffe012 */
[----:B------:R-:W-:Y:S01]  /*1120*/  IMAD.MOV.U32 R17, RZ, RZ, RZ ;  /* 0x000000ffff117224 */ /* 0x000fe200078e00ff */
[----:B------:R-:W-:Y:S02]  /*1130*/  LOP3.LUT R7, R7, 0x1f, R4, 0xf8, !PT ;  /* 0x0000001f07077812 */ /* 0x000fe400078ef804 */
[----:B------:R-:W-:Y:S02]  /*1140*/  ISETP.GE.AND P4, PT, R9, R0, PT ;  /* 0x000000000900720c */ /* 0x000fe40003f86270 */
[----:B------:R-:W-:Y:S02]  /*1150*/  LEA.HI.X R11, R13, c[0x0][0x164], R14, 0x2, P5 ;  /* 0x000059000d0b7a11 */ /* 0x000fe400028f140e */
[----:B------:R-:W-:Y:S01]  /*1160*/  IADD3 R9, R12, 0x20, RZ ;  /* 0x000000200c097810 */ /* 0x000fe20007ffe0ff */
[----:B------:R-:W-:Y:S01]  /*1170*/  IMAD.MOV.U32 R21, RZ, RZ, RZ ;  /* 0x000000ffff157224 */ /* 0x000fe200078e00ff */
[----:B------:R-:W-:Y:S01]  /*1180*/  IADD3 R12, R5, 0xe00, R18 ;  /* 0x00000e00050c7810 */ /* 0x000fe20007ffe012 */
[----:B------:R0:W2:Y:S01]  /*1190*/  @!P2 LDG.E R17, [R10.64+0x800] ;  /* 0x000800060a11a981 */ /* 0x0000a2000c1e1900 */
[----:B------:R-:W-:-:S02]  /*11a0*/  LOP3.LUT R7, R7, 0x20, RZ, 0xfc, !PT ;  /* 0x0000002007077812 */ /* 0x000fc400078efcff */
[-C--:B------:R-:W-:Y:S01]  /*11b0*/  ISETP.GE.AND P5, PT, R9, R0.reuse, PT ;  /* 0x000000000900720c */ /* 0x080fe20003fa6270 */
[----:B------:R0:W3:Y:S01]  /*11c0*/  @!P6 LDG.E R19, [R10.64] ;  /* 0x000000060a13e981 */ /* 0x0000e2000c1e1900 */
[----:B------:R-:W-:Y:S02]  /*11d0*/  IADD3 R9, R12, 0x20, RZ ;  /* 0x000000200c097810 */ /* 0x000fe40007ffe0ff */
[----:B------:R-:W-:Y:S01]  /*11e0*/  IADD3 R14, P2, R2, R7, RZ ;  /* 0x00000007020e7210 */ /* 0x000fe20007f5e0ff */
[----:B------:R-:W-:Y:S01]  /*11f0*/  IMAD.MOV.U32 R23, RZ, RZ, RZ ;  /* 0x000000ffff177224 */ /* 0x000fe200078e00ff */
[----:B------:R0:W4:Y:S01]  /*1200*/  @!P1 LDG.E R21, [R10.64+0x1800] ;  /* 0x001800060a159981 */ /* 0x000122000c1e1900 */
[-C--:B------:R-:W-:Y:S02]  /*1210*/  ISETP.GE.AND P6, PT, R9, R0.reuse, PT ;  /* 0x000000000900720c */ /* 0x080fe40003fc6270 */
[C---:B------:R-:W-:Y:S02]  /*1220*/  LEA.HI.X.SX32 R25, R7.reuse, R3, 0x1, P2 ;  /* 0x0000000307197211 */ /* 0x040fe400010f0eff */
[----:B------:R-:W-:Y:S01]  /*1230*/  ISETP.GE.AND P1, PT, R7, R0, PT ;  /* 0x000000000700720c */ /* 0x000fe20003f26270 */
[----:B------:R0:W4:Y:S01]  /*1240*/  @!P3 LDG.E R23, [R10.64+0x1000] ;  /* 0x001000060a17b981 */ /* 0x000122000c1e1900 */
[----:B------:R-:W-:-:S02]  /*1250*/  IADD3 R9, R5, 0x1200, R18 ;  /* 0x0000120005097810 */ /* 0x000fc40007ffe012 */
[----:B------:R-:W-:Y:S02]  /*1260*/  IADD3 R7, R8, 0x40, RZ ;  /* 0x0000004008077810 */ /* 0x000fe40007ffe0ff */
[----:B------:R-:W-:Y:S02]  /*1270*/  IADD3 R13, R5, 0x1400, R18 ;  /* 0x00001400050d7810 */ /* 0x000fe40007ffe012 */
[----:B------:R-:W-:Y:S01]  /*1280*/  IADD3 R9, R9, 0x20, RZ ;  /* 0x0000002009097810 */ /* 0x000fe20007ffe0ff */
[----:B------:R-:W-:Y:S01]  /*1290*/  IMAD.SHL.U32 R7, R7, 0x40, RZ ;  /* 0x0000004007077824 */ /* 0x000fe200078e00ff */
[----:B------:R-:W-:Y:S02]  /*12a0*/  LEA R12, P3, R14, c[0x0][0x160], 0x2 ;  /* 0x000058000e0c7a11 */ /* 0x000fe400078610ff */
[----:B------:R-:W-:Y:S02]  /*12b0*/  IADD3 R15, R13, 0x20, RZ ;  /* 0x000000200d0f7810 */ /* 0x000fe40007ffe0ff */
[----:B------:R-:W-:-:S02]  /*12c0*/  ISETP.GE.AND P2, PT, R9, R0, PT ;  /* 0x000000000900720c */ /* 0x000fc40003f46270 */
[----:B------:R-:W-:Y:S01]  /*12d0*/  LEA.HI.X R13, R14, c[0x0][0x164], R25, 0x2, P3 ;  /* 0x000059000e0d7a11 */ /* 0x000fe200018f1419 */
[----:B------:R-:W-:Y:S01]  /*12e0*/  IMAD.MOV.U32 R25, RZ, RZ, RZ ;  /* 0x000000ffff197224 */ /* 0x000fe200078e00ff */
[----:B------:R-:W-:Y:S02]  /*12f0*/  IADD3 R9, R5, 0x1600, R18 ;  /* 0x0000160005097810 */ /* 0x000fe40007ffe012 */
[----:B------:R-:W-:Y:S01]  /*1300*/  ISETP.GE.AND P3, PT, R15, R0, PT ;  /* 0x000000000f00720c */ /* 0x000fe20003f66270 */
[----:B------:R-:W-:Y:S01]  /*1310*/  IMAD.MOV.U32 R15, RZ, RZ, RZ ;  /* 0x000000ffff0f7224 */ /* 0x000fe200078e00ff */
[----:B------:R-:W-:Y:S01]  /*1320*/  LOP3.LUT R7, R7, 0x1f, R4, 0xf8, !PT ;  /* 0x0000001f07077812 */ /* 0x000fe200078ef804 */
[----:B------:R-:W-:Y:S01]  /*1330*/  IMAD.MOV.U32 R27, RZ, RZ, RZ ;  /* 0x000000ffff1b7224 */ /* 0x000fe200078e00ff */
[----:B------:R-:W-:Y:S01]  /*1340*/  IADD3 R9, R9, 0x20, RZ ;  /* 0x0000002009097810 */ /* 0x000fe20007ffe0ff */
[----:B------:R1:W4:Y:S01]  /*1350*/  @!P1 LDG.E R25, [R12.64] ;  /* 0x000000060c199981 */ /* 0x000322000c1e1900 */
[----:B------:R-:W-:-:S02]  /*1360*/  LOP3.LUT R7, R7, 0x20, RZ, 0xfc, !PT ;  /* 0x0000002007077812 */ /* 0x000fc400078efcff */
[-C--:B------:R-:W-:Y:S01]  /*1370*/  ISETP.GE.AND P1, PT, R9, R0.reuse, PT ;  /* 0x000000000900720c */ /* 0x080fe20003f26270 */
[----:B------:R1:W4:Y:S01]  /*1380*/  @!P4 LDG.E R15, [R12.64+0x800] ;  /* 0x000800060c0fc981 */ /* 0x000322000c1e1900 */
[C-C-:B0-----:R-:W-:Y:S01]  /*1390*/  IADD3 R10, R5.reuse, 0x1a00, R18.reuse ;  /* 0x00001a00050a7810 */ /* 0x141fe20007ffe012 */
[----:B------:R-:W-:Y:S01]  /*13a0*/  IMAD.MOV.U32 R31, RZ, RZ, RZ ;  /* 0x000000ffff1f7224 */ /* 0x000fe200078e00ff */
[----:B------:R-:W-:Y:S01]  /*13b0*/  IADD3 R9, R8, 0x60, RZ ;  /* 0x0000006008097810 */ /* 0x000fe20007ffe0ff */
[----:B------:R1:W4:Y:S01]  /*13c0*/  @!P6 LDG.E R27, [R12.64+0x1800] ;  /* 0x001800060c1be981 */ /* 0x000322000c1e1900 */
[----:B------:R-:W-:Y:S02]  /*13d0*/  IADD3 R16, P4, R2, R7, RZ ;  /* 0x0000000702107210 */ /* 0x000fe40007f9e0ff */
[----:B------:R-:W-:Y:S01]  /*13e0*/  IADD3 R14, R5, 0x1c00, R18 ;  /* 0x00001c00050e7810 */ /* 0x000fe20007ffe012 */
[----:B------:R-:W-:Y:S01]  /*13f0*/  IMAD.SHL.U32 R9, R9, 0x40, RZ ;  /* 0x0000004009097824 */ /* 0x000fe200078e00ff */
[----:B------:R-:W-:Y:S01]  /*1400*/  IADD3 R11, R10, 0x20, RZ ;  /* 0x000000200a0b7810 */ /* 0x000fe20007ffe0ff */
[----:B------:R1:W4:Y:S01]  /*1410*/  @!P5 LDG.E R31, [R12.64+0x1000] ;  /* 0x001000060c1fd981 */ /* 0x000322000c1e1900 */
[----:B------:R-:W-:-:S02]  /*1420*/  ISETP.GE.AND P6, PT, R7, R0, PT ;  /* 0x000000000700720c */ /* 0x000fc40003fc6270 */
[----:B------:R-:W-:Y:S02]  /*1430*/  LEA.HI.X.SX32 R33, R7, R3, 0x1, P4 ;  /* 0x0000000307217211 */ /* 0x000fe400020f0eff */
[----:B------:R-:W-:Y:S02]  /*1440*/  LEA R10, P4, R16, c[0x0][0x160], 0x2 ;  /* 0x00005800100a7a11 */ /* 0x000fe400078810ff */
[----:B------:R-:W-:Y:S02]  /*1450*/  IADD3 R7, R14, 0x20, RZ ;  /* 0x000000200e077810 */ /* 0x000fe40007ffe0ff */
[-C--:B------:R-:W-:Y:S02]  /*1460*/  ISETP.GE.AND P5, PT, R11, R0.reuse, PT ;  /* 0x000000000b00720c */ /* 0x080fe40003fa6270 */
[----:B------:R-:W-:Y:S01]  /*1470*/  LEA.HI.X R11, R16, c[0x0][0x164], R33, 0x2, P4 ;  /* 0x00005900100b7a11 */ /* 0x000fe200020f1421 */
[----:B------:R-:W-:Y:S01]  /*1480*/  IMAD.MOV.U32 R35, RZ, RZ, RZ ;  /* 0x000000ffff237224 */ /* 0x000fe200078e00ff */
[----:B------:R-:W-:-:S02]  /*1490*/  ISETP.GE.AND P4, PT, R7, R0, PT ;  /* 0x000000000700720c */ /* 0x000fc40003f86270 */
[----:B------:R-:W-:Y:S01]  /*14a0*/  LOP3.LUT R9, R9, 0x1f, R4, 0xf8, !PT ;  /* 0x0000001f09097812 */ /* 0x000fe200078ef804 */
[----:B------:R-:W-:Y:S01]  /*14b0*/  IMAD.MOV.U32 R33, RZ, RZ, RZ ;  /* 0x000000ffff217224 */ /* 0x000fe200078e00ff */
[----:B------:R-:W-:Y:S01]  /*14c0*/  IADD3 R7, R5, 0x1e00, R18 ;  /* 0x00001e0005077810 */ /* 0x000fe20007ffe012 */
[----:B------:R-:W-:Y:S01]  /*14d0*/  IMAD.MOV.U32 R39, RZ, RZ, RZ ;  /* 0x000000ffff277224 */ /* 0x000fe200078e00ff */
[----:B------:R-:W-:Y:S01]  /*14e0*/  LOP3.LUT R9, R9, 0x20, RZ, 0xfc, !PT ;  /* 0x0000002009097812 */ /* 0x000fe200078efcff */
[----:B------:R-:W4:Y:S01]  /*14f0*/  @!P6 LDG.E R35, [R10.64] ;  /* 0x000000060a23e981 */ /* 0x000f22000c1e1900 */
[----:B------:R-:W-:Y:S02]  /*1500*/  IADD3 R7, R7, 0x20, RZ ;  /* 0x0000002007077810 */ /* 0x000fe40007ffe0ff */
[----:B-1----:R-:W-:Y:S01]  /*1510*/  IADD3 R13, P6, R2, R9, RZ ;  /* 0x00000009020d7210 */ /* 0x002fe20007fde0ff */
[----:B------:R-:W4:Y:S01]  /*1520*/  @!P2 LDG.E R33, [R10.64+0x800] ;  /* 0x000800060a21a981 */ /* 0x000f22000c1e1900 */
[----:B------:R-:W-:-:S03]  /*1530*/  ISETP.GE.AND P2, PT, R9, R0, PT ;  /* 0x000000000900720c */ /* 0x000fc60003f46270 */
[----:B------:R-:W4:Y:S01]  /*1540*/  @!P3 LDG.E R39, [R10.64+0x1000] ;  /* 0x001000060a27b981 */ /* 0x000f22000c1e1900 */
[----:B------:R-:W-:Y:S02]  /*1550*/  ISETP.GE.AND P3, PT, R7, R0, PT ;  /* 0x000000000700720c */ /* 0x000fe40003f66270 */
[----:B------:R-:W-:Y:S02]  /*1560*/  LEA.HI.X.SX32 R14, R9, R3, 0x1, P6 ;  /* 0x00000003090e7211 */ /* 0x000fe400030f0eff */
[C---:B------:R-:W-:Y:S01]  /*1570*/  LEA R12, P6, R13.reuse, c[0x0][0x160], 0x2 ;  /* 0x000058000d0c7a11 */ /* 0x040fe200078c10ff */
[----:B------:R-:W-:Y:S02]  /*1580*/  IMAD.MOV.U32 R37, RZ, RZ, RZ ;  /* 0x000000ffff257224 */ /* 0x000fe400078e00ff */
[----:B------:R-:W-:Y:S01]  /*1590*/  IMAD.MOV.U32 R41, RZ, RZ, RZ ;  /* 0x000000ffff297224 */ /* 0x000fe200078e00ff */
[----:B------:R-:W-:Y:S01]  /*15a0*/  LEA.HI.X R13, R13, c[0x0][0x164], R14, 0x2, P6 ;  /* 0x000059000d0d7a11 */ /* 0x000fe200030f140e */
[----:B------:R-:W-:-:S02]  /*15b0*/  IMAD.MOV.U32 R9, RZ, RZ, RZ ;  /* 0x000000ffff097224 */ /* 0x000fc400078e00ff */
[----:B------:R-:W-:Y:S01]  /*15c0*/  IMAD.MOV.U32 R45, RZ, RZ, RZ ;  /* 0x000000ffff2d7224 */ /* 0x000fe200078e00ff */
[----:B------:R-:W4:Y:S01]  /*15d0*/  @!P1 LDG.E R37, [R10.64+0x1800] ;  /* 0x001800060a259981 */ /* 0x000f22000c1e1900 */
[----:B------:R-:W-:-:S03]  /*15e0*/  IMAD.MOV.U32 R43, RZ, RZ, RZ ;  /* 0x000000ffff2b7224 */ /* 0x000fc600078e00ff */
[----:B------:R-:W4:Y:S04]  /*15f0*/  @!P2 LDG.E R41, [R12.64] ;  /* 0x000000060c29a981 */ /* 0x000f28000c1e1900 */
[----:B------:R-:W4:Y:S04]  /*1600*/  @!P5 LDG.E R9, [R12.64+0x800] ;  /* 0x000800060c09d981 */ /* 0x000f28000c1e1900 */
[----:B------:R-:W4:Y:S04]  /*1610*/  @!P4 LDG.E R45, [R12.64+0x1000] ;  /* 0x001000060c2dc981 */ /* 0x000f28000c1e1900 */
[----:B------:R-:W4:Y:S01]  /*1620*/  @!P3 LDG.E R43, [R12.64+0x1800] ;  /* 0x001800060c2bb981 */ /* 0x000f22000c1e1900 */
[----:B------:R-:W-:-:S04]  /*1630*/  IADD3 R8, R8, 0x80, RZ ;  /* 0x0000008008087810 */ /* 0x000fc80007ffe0ff */
[----:B------:R-:W-:Y:S02]  /*1640*/  ISETP.GE.U32.AND P1, PT, R8, 0xa0, PT ;  /* 0x000000a00800780c */ /* 0x000fe40003f26070 */
[----:B------:R-:W-:Y:S01]  /*1650*/  IADD3 R7, R6, 0x200, RZ ;  /* 0x0000020006077810 */ /* 0x000fe20007ffe0ff */
[----:B--2---:R-:W-:Y:S04]  /*1660*/  STS [R6+0x20], R17 ;  /* 0x0000201106007388 */ /* 0x004fe80000000800 */
[----:B---3--:R-:W-:Y:S04]  /*1670*/  STS [R6], R19 ;  /* 0x0000001306007388 */ /* 0x008fe80000000800 */
[----:B----4-:R-:W-:Y:S04]  /*1680*/  STS [R6+0x60], R21 ;  /* 0x0000601506007388 */ /* 0x010fe80000000800 */
[----:B------:R-:W-:Y:S04]  /*1690*/  STS [R6+0x40], R23 ;  /* 0x0000401706007388 */ /* 0x000fe80000000800 */
        /* <DEDUP_REMOVED lines=11> */
[----:B------:R0:W-:Y:S02]  /*1750*/  STS [R6+0x1e0], R43 ;  /* 0x0001e02b06007388 */ /* 0x0001e40000000800 */
[----:B0-----:R-:W-:Y:S01]  /*1760*/  IMAD.MOV.U32 R6, RZ, RZ, R7 ;  /* 0x000000ffff067224 */ /* 0x001fe200078e0007 */
[----:B------:R-:W-:Y:S05]  /*1770*/  @!P1 BRA `(.L_x_787) ;  /* 0xfffff84000009947 */ /* 0x000fea000383ffff */
.L_x_786:
[----:B------:R-:W-:Y:S05]  /*1780*/  BSYNC B1 ;  /* 0x0000000000017941 */ /* 0x000fea0003800000 */
.L_x_785:
[C---:B------:R-:W-:Y:S01]  /*1790*/  ISETP.GE.U32.AND P1, PT, R8.reuse, 0x100, PT ;  /* 0x000001000800780c */ /* 0x040fe20003f26070 */
[----:B------:R-:W-:Y:S01]  /*17a0*/  BSSY B1, `(.L_x_788) ;  /* 0x0000044000017945 */ /* 0x000fe20003800000 */
[----:B------:R-:W-:-:S04]  /*17b0*/  IADD3 R7, -R8, 0x100, RZ ;  /* 0x0000010008077810 */ /* 0x000fc80007ffe1ff */
[----:B------:R-:W-:-:S13]  /*17c0*/  ISETP.LE.U32.OR P1, PT, R7, 0x20, P1 ;  /* 0x000000200700780c */ /* 0x000fda0000f23470 */
[----:B------:R-:W-:Y:S05]  /*17d0*/  @P1 BRA `(.L_x_789) ;  /* 0x0000040000001947 */ /* 0x000fea0003800000 */
[C---:B------:R-:W-:Y:S01]  /*17e0*/  IMAD.SHL.U32 R12, R8.reuse, 0x40, RZ ;  /* 0x00000040080c7824 */ /* 0x040fe200078e00ff */
[----:B------:R-:W-:Y:S01]  /*17f0*/  IADD3 R16, R8, 0x20, RZ ;  /* 0x0000002008107810 */ /* 0x000fe20007ffe0ff */
[----:B------:R-:W-:Y:S02]  /*1800*/  IMAD.MOV.U32 R15, RZ, RZ, RZ ;  /* 0x000000ffff0f7224 */ /* 0x000fe400078e00ff */
[----:B------:R-:W-:Y:S01]  /*1810*/  IMAD.MOV.U32 R19, RZ, RZ, RZ ;  /* 0x000000ffff137224 */ /* 0x000fe200078e00ff */
[C-C-:B------:R-:W-:Y:S01]  /*1820*/  IADD3 R7, R5.reuse, 0x200, R12.reuse ;  /* 0x0000020005077810 */ /* 0x140fe20007ffe00c */
[----:B------:R-:W-:Y:S01]  /*1830*/  IMAD.SHL.U32 R14, R16, 0x40, RZ ;  /* 0x00000040100e7824 */ /* 0x000fe200078e00ff */
[--C-:B------:R-:W-:Y:S02]  /*1840*/  IADD3 R9, R5, 0x400, R12.reuse ;  /* 0x0000040005097810 */ /* 0x100fe40007ffe00c */
[----:B------:R-:W-:Y:S02]  /*1850*/  IADD3 R7, R7, 0x20, RZ ;  /* 0x0000002007077810 */ /* 0x000fe40007ffe0ff */
[----:B0-----:R-:W-:-:S02]  /*1860*/  IADD3 R10, R5, 0x600, R12 ;  /* 0x00000600050a7810 */ /* 0x001fc40007ffe00c */
[----:B------:R-:W-:Y:S02]  /*1870*/  ISETP.GE.AND P2, PT, R7, R0, PT ;  /* 0x000000000700720c */ /* 0x000fe40003f46270 */
[----:B------:R-:W-:Y:S02]  /*1880*/  LOP3.LUT R7, R12, 0x1f, R4, 0xf8, !PT ;  /* 0x0000001f0c077812 */ /* 0x000fe400078ef804 */
[----:B------:R-:W-:Y:S02]  /*1890*/  IADD3 R9, R9, 0x20, RZ ;  /* 0x0000002009097810 */ /* 0x000fe40007ffe0ff */
[----:B------:R-:W-:Y:S02]  /*18a0*/  LOP3.LUT R7, R7, 0x20, RZ, 0xfc, !PT ;  /* 0x0000002007077812 */ /* 0x000fe400078efcff */
[----:B------:R-:W-:Y:S02]  /*18b0*/  IADD3 R8, R5, 0x200, R14 ;  /* 0x0000020005087810 */ /* 0x000fe40007ffe00e */
[----:B------:R-:W-:-:S02]  /*18c0*/  IADD3 R12, P3, R2, R7, RZ ;  /* 0x00000007020c7210 */ /* 0x000fc40007f7e0ff */
[----:B------:R-:W-:Y:S02]  /*18d0*/  IADD3 R11, R10, 0x20, RZ ;  /* 0x000000200a0b7810 */ /* 0x000fe40007ffe0ff */
[-C--:B------:R-:W-:Y:S02]  /*18e0*/  ISETP.GE.AND P0, PT, R9, R0.reuse, PT ;  /* 0x000000000900720c */ /* 0x080fe40003f06270 */
[----:B------:R-:W-:Y:S02]  /*18f0*/  ISETP.GE.AND P6, PT, R7, R0, PT ;  /* 0x000000000700720c */ /* 0x000fe40003fc6270 */
[----:B------:R-:W-:Y:S02]  /*1900*/  IADD3 R10, R5, 0x400, R14 ;  /* 0x00000400050a7810 */ /* 0x000fe40007ffe00e */
[----:B------:R-:W-:Y:S02]  /*1910*/  IADD3 R9, R8, 0x20, RZ ;  /* 0x0000002008097810 */ /* 0x000fe40007ffe0ff */
[----:B------:R-:W-:-:S02]  /*1920*/  LEA.HI.X.SX32 R13, R7, R3, 0x1, P3 ;  /* 0x00000003070d7211 */ /* 0x000fc400018f0eff */
[----:B------:R-:W-:Y:S02]  /*1930*/  LEA R8, P5, R12, c[0x0][0x160], 0x2 ;  /* 0x000058000c087a11 */ /* 0x000fe400078a10ff */
[-C--:B------:R-:W-:Y:S02]  /*1940*/  ISETP.GE.AND P1, PT, R11, R0.reuse, PT ;  /* 0x000000000b00720c */ /* 0x080fe40003f26270 */
[----:B------:R-:W-:Y:S02]  /*1950*/  IADD3 R11, R10, 0x20, RZ ;  /* 0x000000200a0b7810 */ /* 0x000fe40007ffe0ff */
[----:B------:R-:W-:Y:S02]  /*1960*/  ISETP.GE.AND P3, PT, R9, R0, PT ;  /* 0x000000000900720c */ /* 0x000fe40003f66270 */
[----:B------:R-:W-:Y:S02]  /*1970*/  LOP3.LUT R7, R14, 0x1f, R4, 0xf8, !PT ;  /* 0x0000001f0e077812 */ /* 0x000fe400078ef804 */
[----:B------:R-:W-:Y:S01]  /*1980*/  LEA.HI.X R9, R12, c[0x0][0x164], R13, 0x2, P5 ;  /* 0x000059000c097a11 */ /* 0x000fe200028f140d */
[----:B------:R-:W-:Y:S01]  /*1990*/  IMAD.MOV.U32 R13, RZ, RZ, RZ ;  /* 0x000000ffff0d7224 */ /* 0x000fe200078e00ff */
[----:B------:R-:W-:-:S02]  /*19a0*/  IADD3 R10, R5, 0x600, R14 ;  /* 0x00000600050a7810 */ /* 0x000fc40007ffe00e */
[-C--:B------:R-:W-:Y:S01]  /*19b0*/  ISETP.GE.AND P4, PT, R11, R0.reuse, PT ;  /* 0x000000000b00720c */ /* 0x080fe20003f86270 */
[----:B------:R0:W2:Y:S01]  /*19c0*/  @!P6 LDG.E R15, [R8.64] ;  /* 0x00000006080fe981 */ /* 0x0000a2000c1e1900 */
[----:B------:R-:W-:Y:S02]  /*19d0*/  LOP3.LUT R7, R7, 0x20, RZ, 0xfc, !PT ;  /* 0x0000002007077812 */ /* 0x000fe400078efcff */
[----:B------:R-:W-:Y:S01]  /*19e0*/  IADD3 R11, R10, 0x20, RZ ;  /* 0x000000200a0b7810 */ /* 0x000fe20007ffe0ff */
[----:B------:R0:W3:Y:S01]  /*19f0*/  @!P2 LDG.E R13, [R8.64+0x800] ;  /* 0x00080006080da981 */ /* 0x0000e2000c1e1900 */
[----:B------:R-:W-:Y:S02]  /*1a00*/  IADD3 R12, P5, R2, R7, RZ ;  /* 0x00000007020c7210 */ /* 0x000fe40007fbe0ff */
[-C--:B------:R-:W-:Y:S01]  /*1a10*/  ISETP.GE.AND P6, PT, R7, R0.reuse, PT ;  /* 0x000000000700720c */ /* 0x080fe20003fc6270 */
[----:B------:R-:W-:Y:S01]  /*1a20*/  IMAD.MOV.U32 R17, RZ, RZ, RZ ;  /* 0x000000ffff117224 */ /* 0x000fe200078e00ff */
[----:B------:R-:W-:Y:S01]  /*1a30*/  ISETP.GE.AND P2, PT, R11, R0, PT ;  /* 0x000000000b00720c */ /* 0x000fe20003f46270 */
[----:B------:R-:W-:Y:S01]  /*1a40*/  IMAD.MOV.U32 R23, RZ, RZ, RZ ;  /* 0x000000ffff177224 */ /* 0x000fe200078e00ff */
[----:B------:R-:W-:Y:S01]  /*1a50*/  LEA.HI.X.SX32 R7, R7, R3, 0x1, P5 ;  /* 0x0000000307077211 */ /* 0x000fe200028f0eff */
[----:B------:R-:W-:Y:S01]  /*1a60*/  IMAD.MOV.U32 R21, RZ, RZ, RZ ;  /* 0x000000ffff157224 */ /* 0x000fe200078e00ff */
[C---:B------:R-:W-:Y:S01]  /*1a70*/  LEA R10, P5, R12.reuse, c[0x0][0x160], 0x2 ;  /* 0x000058000c0a7a11 */ /* 0x040fe200078a10ff */
[----:B------:R-:W-:Y:S01]  /*1a80*/  IMAD.MOV.U32 R27, RZ, RZ, RZ ;  /* 0x000000ffff1b7224 */ /* 0x000fe200078e00ff */
[----:B------:R0:W4:Y:S01]  /*1a90*/  @!P0 LDG.E R19, [R8.64+0x1000] ;  /* 0x0010000608138981 */ /* 0x000122000c1e1900 */
[----:B------:R-:W-:Y:S01]  /*1aa0*/  IMAD.MOV.U32 R25, RZ, RZ, RZ ;  /* 0x000000ffff197224 */ /* 0x000fe200078e00ff */
[----:B------:R-:W-:-:S02]  /*1ab0*/  LEA.HI.X R11, R12, c[0x0][0x164], R7, 0x2, P5 ;  /* 0x000059000c0b7a11 */ /* 0x000fc400028f1407 */
[----:B------:R0:W4:Y:S04]  /*1ac0*/  @!P1 LDG.E R17, [R8.64+0x1800] ;  /* 0x0018000608119981 */ /* 0x000128000c1e1900 */
[----:B------:R-:W4:Y:S04]  /*1ad0*/  @!P6 LDG.E R23, [R10.64] ;  /* 0x000000060a17e981 */ /* 0x000f28000c1e1900 */
[----:B------:R-:W4:Y:S04]  /*1ae0*/  @!P3 LDG.E R21, [R10.64+0x800] ;  /* 0x000800060a15b981 */ /* 0x000f28000c1e1900 */
[----:B------:R-:W4:Y:S04]  /*1af0*/  @!P4 LDG.E R27, [R10.64+0x1000] ;  /* 0x001000060a1bc981 */ /* 0x000f28000c1e1900 */
[----:B------:R-:W4:Y:S01]  /*1b00*/  @!P2 LDG.E R25, [R10.64+0x1800] ;  /* 0x001800060a19a981 */ /* 0x000f22000c1e1900 */
[----:B------:R-:W-:-:S04]  /*1b10*/  IADD3 R7, R6, 0x80, RZ ;  /* 0x0000008006077810 */ /* 0x000fc80007ffe0ff */
[----:B------:R-:W-:Y:S02]  /*1b20*/  IADD3 R7, R7, 0x80, RZ ;  /* 0x0000008007077810 */ /* 0x000fe40007ffe0ff */
[----:B------:R-:W-:Y:S02]  /*1b30*/  PLOP3.LUT P0, PT, PT, PT, PT, 0x8, 0x0 ;  /* 0x000000000000781c */ /* 0x000fe40003f0e170 */
[----:B0-----:R-:W-:Y:S01]  /*1b40*/  IADD3 R8, R16, 0x20, RZ ;  /* 0x0000002010087810 */ /* 0x001fe20007ffe0ff */
[----:B--2---:R-:W-:Y:S04]  /*1b50*/  STS [R6], R15 ;  /* 0x0000000f06007388 */ /* 0x004fe80000000800 */
[----:B---3--:R-:W-:Y:S04]  /*1b60*/  STS [R6+0x20], R13 ;  /* 0x0000200d06007388 */ /* 0x008fe80000000800 */
[----:B----4-:R-:W-:Y:S04]  /*1b70*/  STS [R6+0x40], R19 ;  /* 0x0000401306007388 */ /* 0x010fe80000000800 */
[----:B------:R-:W-:Y:S04]  /*1b80*/  STS [R6+0x60], R17 ;  /* 0x0000601106007388 */ /* 0x000fe80000000800 */
[----:B------:R-:W-:Y:S04]  /*1b90*/  STS [R6+0x80], R23 ;  /* 0x0000801706007388 */ /* 0x000fe80000000800 */
[----:B------:R-:W-:Y:S04]  /*1ba0*/  STS [R6+0xa0], R21 ;  /* 0x0000a01506007388 */ /* 0x000fe80000000800 */
[----:B------:R-:W-:Y:S04]  /*1bb0*/  STS [R6+0xc0], R27 ;  /* 0x0000c01b06007388 */ /* 0x000fe80000000800 */
[----:B------:R0:W-:Y:S02]  /*1bc0*/  STS [R6+0xe0], R25 ;  /* 0x0000e01906007388 */ /* 0x0001e40000000800 */
[----:B0-----:R-:W-:-:S02]  /*1bd0*/  IMAD.MOV.U32 R6, RZ, RZ, R7 ;  /* 0x000000ffff067224 */ /* 0x001fc400078e0007 */
.L_x_789:
[----:B------:R-:W-:Y:S05]  /*1be0*/  BSYNC B1 ;  /* 0x0000000000017941 */ /* 0x000fea0003800000 */
.L_x_788:
[----:B------:R-:W-:-:S13]  /*1bf0*/  ISETP.LT.U32.OR P0, PT, R8, 0x100, P0 ;  /* 0x000001000800780c */ /* 0x000fda0000701470 */
[----:B------:R-:W-:Y:S05]  /*1c00*/  @!P0 BRA `(.L_x_779) ;  /* 0x000001d000008947 */ /* 0x000fea0003800000 */
[----:B------:R-:W-:Y:S02]  /*1c10*/  IMAD.SHL.U32 R12, R8, 0x40, RZ ;  /* 0x00000040080c7824 */ /* 0x000fe400078e00ff */
[----:B------:R-:W-:Y:S02]  /*1c20*/  IMAD.MOV.U32 R13, RZ, RZ, RZ ;  /* 0x000000ffff0d7224 */ /* 0x000fe400078e00ff */
[----:B0-----:R-:W-:Y:S01]  /*1c30*/  IMAD.MOV.U32 R11, RZ, RZ, RZ ;  /* 0x000000ffff0b7224 */ /* 0x001fe200078e00ff */
[C---:B------:R-:W-:Y:S02]  /*1c40*/  IADD3 R8, R5.reuse, 0x200, R12 ;  /* 0x0000020005087810 */ /* 0x040fe40007ffe00c */
[----:B------:R-:W-:Y:S02]  /*1c50*/  LOP3.LUT R7, R12, 0x1f, R4, 0xf8, !PT ;  /* 0x0000001f0c077812 */ /* 0x000fe400078ef804 */
[----:B------:R-:W-:Y:S02]  /*1c60*/  IADD3 R9, R8, 0x20, RZ ;  /* 0x0000002008097810 */ /* 0x000fe40007ffe0ff */
[----:B------:R-:W-:-:S02]  /*1c70*/  IADD3 R10, R5, 0x400, R12 ;  /* 0x00000400050a7810 */ /* 0x000fc40007ffe00c */
[----:B------:R-:W-:Y:S02]  /*1c80*/  IADD3 R8, R5, 0x600, R12 ;  /* 0x0000060005087810 */ /* 0x000fe40007ffe00c */
[----:B------:R-:W-:Y:S02]  /*1c90*/  LOP3.LUT R7, R7, 0x20, RZ, 0xfc, !PT ;  /* 0x0000002007077812 */ /* 0x000fe400078efcff */
[----:B------:R-:W-:Y:S02]  /*1ca0*/  ISETP.GE.AND P1, PT, R9, R0, PT ;  /* 0x000000000900720c */ /* 0x000fe40003f26270 */
[----:B------:R-:W-:Y:S02]  /*1cb0*/  IADD3 R5, R10, 0x20, RZ ;  /* 0x000000200a057810 */ /* 0x000fe40007ffe0ff */
[----:B------:R-:W-:Y:S02]  /*1cc0*/  IADD3 R9, R8, 0x20, RZ ;  /* 0x0000002008097810 */ /* 0x000fe40007ffe0ff */
[----:B------:R-:W-:-:S02]  /*1cd0*/  IADD3 R10, P4, R2, R7, RZ ;  /* 0x00000007020a7210 */ /* 0x000fc40007f9e0ff */
[-C--:B------:R-:W-:Y:S01]  /*1ce0*/  ISETP.GE.AND P2, PT, R5, R0.reuse, PT ;  /* 0x000000000500720c */ /* 0x080fe20003f46270 */
[----:B------:R-:W-:Y:S01]  /*1cf0*/  IMAD.MOV.U32 R5, RZ, RZ, RZ ;  /* 0x000000ffff057224 */ /* 0x000fe200078e00ff */
[-C--:B------:R-:W-:Y:S02]  /*1d00*/  ISETP.GE.AND P0, PT, R7, R0.reuse, PT ;  /* 0x000000000700720c */ /* 0x080fe40003f06270 */
[----:B------:R-:W-:Y:S02]  /*1d10*/  ISETP.GE.AND P3, PT, R9, R0, PT ;  /* 0x000000000900720c */ /* 0x000fe40003f66270 */
[----:B------:R-:W-:Y:S02]  /*1d20*/  LEA.HI.X.SX32 R7, R7, R3, 0x1, P4 ;  /* 0x0000000307077211 */ /* 0x000fe400020f0eff */
[----:B------:R-:W-:-:S04]  /*1d30*/  LEA R8, P4, R10, c[0x0][0x160], 0x2 ;  /* 0x000058000a087a11 */ /* 0x000fc800078810ff */
[----:B------:R-:W-:Y:S01]  /*1d40*/  LEA.HI.X R9, R10, c[0x0][0x164], R7, 0x2, P4 ;  /* 0x000059000a097a11 */ /* 0x000fe200020f1407 */
[----:B------:R-:W-:-:S04]  /*1d50*/  IMAD.MOV.U32 R7, RZ, RZ, RZ ;  /* 0x000000ffff077224 */ /* 0x000fc800078e00ff */
[----:B------:R-:W2:Y:S04]  /*1d60*/  @!P1 LDG.E R5, [R8.64+0x800] ;  /* 0x0008000608059981 */ /* 0x000ea8000c1e1900 */
[----:B------:R-:W3:Y:S04]  /*1d70*/  @!P0 LDG.E R7, [R8.64] ;  /* 0x0000000608078981 */ /* 0x000ee8000c1e1900 */
[----:B------:R-:W4:Y:S04]  /*1d80*/  @!P2 LDG.E R13, [R8.64+0x1000] ;  /* 0x00100006080da981 */ /* 0x000f28000c1e1900 */
[----:B------:R-:W4:Y:S04]  /*1d90*/  @!P3 LDG.E R11, [R8.64+0x1800] ;  /* 0x00180006080bb981 */ /* 0x000f28000c1e1900 */
[----:B--2---:R0:W-:Y:S04]  /*1da0*/  STS [R6+0x20], R5 ;  /* 0x0000200506007388 */ /* 0x0041e80000000800 */
[----:B---3--:R0:W-:Y:S04]  /*1db0*/  STS [R6], R7 ;  /* 0x0000000706007388 */ /* 0x0081e80000000800 */
[----:B----4-:R0:W-:Y:S04]  /*1dc0*/  STS [R6+0x40], R13 ;  /* 0x0000400d06007388 */ /* 0x0101e80000000800 */
[----:B------:R0:W-:Y:S02]  /*1dd0*/  STS [R6+0x60], R11 ;  /* 0x0000600b06007388 */ /* 0x0001e40000000800 */
.L_x_779:
[----:B0-----:R-:W-:Y:S05]  /*1de0*/  BSYNC B0 ;  /* 0x0000000000007941 */ /* 0x001fea0003800000 */
.L_x_778:
[C---:B------:R-:W-:Y:S01]  /*1df0*/  ISETP.NE.AND P5, PT, R4.reuse, RZ, PT ;  /* 0x000000ff0400720c */ /* 0x040fe20003fa5270 */
[----:B------:R-:W0:Y:S01]  /*1e00*/  S2R R5, SR_LANEID ;  /* 0x0000000000057919 */ /* 0x000e220000000000 */
[----:B------:R-:W-:Y:S01]  /*1e10*/  SHF.R.S32.HI R7, RZ, 0x1f, R4 ;  /* 0x0000001fff077819 */ /* 0x000fe20000011404 */
[----:B------:R-:W-:Y:S01]  /*1e20*/  CS2R R8, SRZ ;  /* 0x0000000000087805 */ /* 0x000fe2000001ff00 */
[----:B------:R-:W-:Y:S01]  /*1e30*/  LEA R6, R4, 0x4b0, 0x2 ;  /* 0x000004b004067811 */ /* 0x000fe200078e10ff */
[----:B------:R-:W-:Y:S01]  /*1e40*/  IMAD.MOV.U32 R12, RZ, RZ, RZ ;  /* 0x000000ffff0c7224 */ /* 0x000fe200078e00ff */
[----:B------:R-:W-:Y:S01]  /*1e50*/  LEA.HI R10, R7, R4, RZ, 0x5 ;  /* 0x00000004070a7211 */ /* 0x000fe200078f28ff */
[----:B------:R-:W-:Y:S01]  /*1e60*/  IMAD.MOV.U32 R7, RZ, RZ, RZ ;  /* 0x000000ffff077224 */ /* 0x000fe200078e00ff */
[----:B------:R-:W-:-:S02]  /*1e70*/  UMOV UR5, 0x1d ;  /* 0x0000001d00057882 */ /* 0x000fc40000000000 */
[----:B------:R-:W-:Y:S02]  /*1e80*/  SHF.R.S32.HI R13, RZ, 0x5, R10 ;  /* 0x00000005ff0d7819 */ /* 0x000fe4000001140a */
[----:B------:R-:W-:Y:S01]  /*1e90*/  CS2R R10, SRZ ;  /* 0x00000000000a7805 */ /* 0x000fe2000001ff00 */
[----:B------:R-:W-:Y:S02]  /*1ea0*/  @!P5 STS [RZ], RZ ;  /* 0x000000ffff00d388 */ /* 0x000fe40000000800 */
[----:B------:R-:W-:Y:S02]  /*1eb0*/  IMAD.SHL.U32 R13, R13, 0x4, RZ ;  /* 0x000000040d0d7824 */ /* 0x000fe400078e00ff */
.L_x_801:
        /* <DEDUP_REMOVED lines=23> */
[----:B------:R-:W-:Y:S01]  /*2030*/  LDS R24, [R6+0x6800] ;  /* 0x0068000006187984 */ /* 0x000fe20000000800 */
[----:B------:R-:W-:Y:S01]  /*2040*/  LOP3.LUT P0, RZ, R19, R46, RZ, 0x30, !PT ;  /* 0x0000002e13ff7212 */ /* 0x000fe200078030ff */
[----:B------:R-:W-:Y:S01]  /*2050*/  FFMA.FTZ R15, R42, R16, R15 ;  /* 0x000000102a0f7223 */ /* 0x000fe2000001000f */
[----:B------:R-:W-:Y:S01]  /*2060*/  FSEL R14, RZ, 1, P6 ;  /* 0x3f800000ff0e7808 */ /* 0x000fe20003000000 */
[----:B------:R-:W3:Y:S01]  /*2070*/  LDS R26, [R6+0x6c00] ;  /* 0x006c0000061a7984 */ /* 0x000ee20000000800 */
[----:B------:R-:W-:-:S02]  /*2080*/  SEL R17, RZ, 0xffffffff, P1 ;  /* 0xffffffffff117807 */ /* 0x000fc40000800000 */
[----:B------:R-:W-:Y:S01]  /*2090*/  LOP3.LUT P1, RZ, R19, R48, RZ, 0x30, !PT ;  /* 0x0000003013ff7212 */ /* 0x000fe200078230ff */
[----:B------:R-:W-:Y:S01]  /*20a0*/  FFMA.FTZ R15, R44, R14, R15 ;  /* 0x0000000e2c0f7223 */ /* 0x000fe2000001000f */
[----:B------:R-:W-:Y:S01]  /*20b0*/  FSEL R16, RZ, 1, P0 ;  /* 0x3f800000ff107808 */ /* 0x000fe20000000000 */
[----:B------:R-:W-:Y:S01]  /*20c0*/  LDS R98, [R6+0x7000] ;  /* 0x0070000006627984 */ /* 0x000fe20000000800 */
[----:B------:R-:W-:Y:S01]  /*20d0*/  SEL R45, RZ, 0x4, P2 ;  /* 0x00000004ff2d7807 */ /* 0x000fe20001000000 */
[----:B------:R-:W-:Y:S01]  /*20e0*/  IMAD.SHL.U32 R17, R17, 0x2, RZ ;  /* 0x0000000211117824 */ /* 0x000fe200078e00ff */
[----:B------:R-:W-:Y:S01]  /*20f0*/  LOP3.LUT P2, RZ, R19, R50, RZ, 0x30, !PT ;  /* 0x0000003213ff7212 */ /* 0x000fe200078430ff */
[----:B------:R-:W-:Y:S01]  /*2100*/  FFMA.FTZ R15, R46, R16, R15 ;  /* 0x000000102e0f7223 */ /* 0x000fe2000001000f */
[----:B------:R-:W-:Y:S01]  /*2110*/  FSEL R14, RZ, 1, P1 ;  /* 0x3f800000ff0e7808 */ /* 0x000fe20000800000 */
[----:B------:R-:W4:Y:S01]  /*2120*/  LDS R100, [R6+0x7400] ;  /* 0x0074000006647984 */ /* 0x000f220000000800 */
        /* <DEDUP_REMOVED lines=72> */
[----:B------:R-:W-:Y:S02]  /*25b0*/  LOP3.LUT P0, RZ, R19, R82, RZ, 0x30, !PT ;  /* 0x0000005213ff7212 */ /* 0x000fe400078030ff */
[----:B------:R-:W-:Y:S01]  /*25c0*/  SEL R75, RZ, 0x100000, P2 ;  /* 0x00100000ff4b7807 */ /* 0x000fe20001000000 */
[----:B------:R-:W-:Y:S01]  /*25d0*/  FFMA.FTZ R15, R80, R14, R15 ;  /* 0x0000000e500f7223 */ /* 0x000fe2000001000f */
[----:B------:R-:W-:-:S02]  /*25e0*/  SEL R14, RZ, 0x80000, P1 ;  /* 0x00080000ff0e7807 */ /* 0x000fc40000800000 */
[C---:B------:R-:W-:Y:S02]  /*25f0*/  LOP3.LUT P1, RZ, R19.reuse, R84, RZ, 0x30, !PT ;  /* 0x0000005413ff7212 */ /* 0x040fe400078230ff */
[----:B------:R-:W-:Y:S02]  /*2600*/  FSEL R16, RZ, 1, P0 ;  /* 0x3f800000ff107808 */ /* 0x000fe40000000000 */
[C---:B------:R-:W-:Y:S02]  /*2610*/  LOP3.LUT P2, RZ, R19.reuse, R86, RZ, 0x30, !PT ;  /* 0x0000005613ff7212 */ /* 0x040fe400078430ff */
[----:B------:R-:W-:Y:S01]  /*2620*/  FSEL R18, RZ, 1, P1 ;  /* 0x3f800000ff127808 */ /* 0x000fe20000800000 */
[----:B------:R-:W-:Y:S01]  /*2630*/  FFMA.FTZ R15, R82, R16, R15 ;  /* 0x00000010520f7223 */ /* 0x000fe2000001000f */
[----:B------:R-:W-:Y:S02]  /*2640*/  FSEL R16, RZ, 1, P2 ;  /* 0x3f800000ff107808 */ /* 0x000fe40001000000 */
[----:B------:R-:W-:Y:S01]  /*2650*/  SEL R77, RZ, 0x200000, P3 ;  /* 0x00200000ff4d7807 */ /* 0x000fe20001800000 */
[----:B------:R-:W-:Y:S01]  /*2660*/  FFMA.FTZ R15, R84, R18, R15 ;  /* 0x00000012540f7223 */ /* 0x000fe2000001000f */
[----:B------:R-:W-:-:S02]  /*2670*/  LOP3.LUT P3, RZ, R19, R88, RZ, 0x30, !PT ;  /* 0x0000005813ff7212 */ /* 0x000fc400078630ff */
[----:B------:R-:W-:Y:S01]  /*2680*/  SEL R124, RZ, 0x400000, P4 ;  /* 0x00400000ff7c7807 */ /* 0x000fe20002000000 */
[----:B------:R-:W-:Y:S01]  /*2690*/  FFMA.FTZ R15, R86, R16, R15 ;  /* 0x00000010560f7223 */ /* 0x000fe2000001000f */
[C---:B------:R-:W-:Y:S02]  /*26a0*/  LOP3.LUT P4, RZ, R19.reuse, R90, RZ, 0x30, !PT ;  /* 0x0000005a13ff7212 */ /* 0x040fe400078830ff */
[----:B------:R-:W-:Y:S02]  /*26b0*/  FSEL R16, RZ, 1, P3 ;  /* 0x3f800000ff107808 */ /* 0x000fe40001800000 */
[----:B------:R-:W-:Y:S02]  /*26c0*/  SEL R122, RZ, 0x800000, P6 ;  /* 0x00800000ff7a7807 */ /* 0x000fe40003000000 */
[----:B------:R-:W-:Y:S01]  /*26d0*/  LOP3.LUT P6, RZ, R19, R92, RZ, 0x30, !PT ;  /* 0x0000005c13ff7212 */ /* 0x000fe200078c30ff */
[----:B------:R-:W-:Y:S01]  /*26e0*/  FFMA.FTZ R15, R88, R16, R15 ;  /* 0x00000010580f7223 */ /* 0x000fe2000001000f */
[----:B------:R-:W-:-:S02]  /*26f0*/  FSEL R18, RZ, 1, P4 ;  /* 0x3f800000ff127808 */ /* 0x000fc40002000000 */
[----:B------:R-:W-:Y:S02]  /*2700*/  FSEL R16, RZ, 1, P6 ;  /* 0x3f800000ff107808 */ /* 0x000fe40003000000 */
[----:B------:R-:W-:Y:S01]  /*2710*/  SEL R120, RZ, 0x1000000, P0 ;  /* 0x01000000ff787807 */ /* 0x000fe20000000000 */
[----:B------:R-:W-:Y:S01]  /*2720*/  FFMA.FTZ R15, R90, R18, R15 ;  /* 0x000000125a0f7223 */ /* 0x000fe2000001000f */
[----:B------:R-:W-:Y:S02]  /*2730*/  LOP3.LUT P0, RZ, R19, R94, RZ, 0x30, !PT ;  /* 0x0000005e13ff7212 */ /* 0x000fe400078030ff */
[----:B------:R-:W-:Y:S01]  /*2740*/  SEL R118, RZ, 0x2000000, P1 ;  /* 0x02000000ff767807 */ /* 0x000fe20000800000 */
[----:B------:R-:W-:Y:S01]  /*2750*/  FFMA.FTZ R15, R92, R16, R15 ;  /* 0x000000105c0f7223 */ /* 0x000fe2000001000f */
[----:B-1----:R-:W-:Y:S02]  /*2760*/  LOP3.LUT R16, RZ, R20, RZ, 0x33, !PT ;  /* 0x00000014ff107212 */ /* 0x002fe400078e33ff */
[----:B------:R-:W-:-:S02]  /*2770*/  FSEL R18, RZ, 1, P0 ;  /* 0x3f800000ff127808 */ /* 0x000fc40000000000 */
[C---:B------:R-:W-:Y:S02]  /*2780*/  LOP3.LUT P1, RZ, R19.reuse, R96, RZ, 0x30, !PT ;  /* 0x0000006013ff7212 */ /* 0x040fe400078230ff */
[----:B------:R-:W-:Y:S01]  /*2790*/  SEL R116, RZ, 0x4000000, P2 ;  /* 0x04000000ff747807 */ /* 0x000fe20001000000 */
[----:B------:R-:W-:Y:S01]  /*27a0*/  FFMA.FTZ R15, R94, R18, R15 ;  /* 0x000000125e0f7223 */ /* 0x000fe2000001000f */
[----:B------:R-:W-:Y:S02]  /*27b0*/  LOP3.LUT P2, R115, R19, RZ, R16, 0xa0, !PT ;  /* 0x000000ff13737212 */ /* 0x000fe4000784a010 */
[----:B--2---:R-:W-:Y:S02]  /*27c0*/  LOP3.LUT R114, RZ, R22, RZ, 0x33, !PT ;  /* 0x00000016ff727212 */ /* 0x004fe400078e33ff */
[----:B------:R-:W-:Y:S02]  /*27d0*/  FSEL R16, RZ, 1, P1 ;  /* 0x3f800000ff107808 */ /* 0x000fe40000800000 */
[----:B------:R-:W-:-:S02]  /*27e0*/  SEL R34, RZ, 0x8000000, P3 ;  /* 0x08000000ff227807 */ /* 0x000fc40001800000 */
[C---:B------:R-:W-:Y:S01]  /*27f0*/  LOP3.LUT P3, R114, R19.reuse, RZ, R114, 0xa0, !PT ;  /* 0x000000ff13727212 */ /* 0x040fe2000786a072 */
[----:B------:R-:W-:Y:S01]  /*2800*/  FFMA.FTZ R15, R96, R16, R15 ;  /* 0x00000010600f7223 */ /* 0x000fe2000001000f */
[----:B------:R-:W-:Y:S02]  /*2810*/  FSEL R18, RZ, 1, P2 ;  /* 0x3f800000ff127808 */ /* 0x000fe40001000000 */
[----:B------:R-:W-:Y:S02]  /*2820*/  FSEL R16, RZ, 1, P3 ;  /* 0x3f800000ff107808 */ /* 0x000fe40001800000 */
[----:B------:R-:W-:Y:S01]  /*2830*/  SEL R32, RZ, 0x10000000, P4 ;  /* 0x10000000ff207807 */ /* 0x000fe20002000000 */
[----:B------:R-:W-:Y:S01]  /*2840*/  FFMA.FTZ R15, R20, R18, R15 ;  /* 0x00000012140f7223 */ /* 0x000fe2000001000f */
[----:B---3--:R-:W-:Y:S02]  /*2850*/  LOP3.LUT R112, RZ, R26, RZ, 0x33, !PT ;  /* 0x0000001aff707212 */ /* 0x008fe400078e33ff */
[----:B------:R-:W-:Y:S01]  /*2860*/  SEL R18, RZ, 0x20000000, P6 ;  /* 0x20000000ff127807 */ /* 0x000fe20003000000 */
[----:B------:R-:W-:Y:S01]  /*2870*/  FFMA.FTZ R15, R22, R16, R15 ;  /* 0x00000010160f7223 */ /* 0x000fe2000001000f */
[----:B------:R-:W-:Y:S01]  /*2880*/  LOP3.LUT R16, RZ, R24, RZ, 0x33, !PT ;  /* 0x00000018ff107212 */ /* 0x000fe200078e33ff */
[----:B------:R-:W1:Y:S01]  /*2890*/  LDS R22, [R6+0x7c00] ;  /* 0x007c000006167984 */ /* 0x000e620000000800 */
[----:B------:R-:W-:-:S02]  /*28a0*/  LOP3.LUT P6, R112, R19, RZ, R112, 0xa0, !PT ;  /* 0x000000ff13707212 */ /* 0x000fc400078ca070 */
[C---:B------:R-:W-:Y:S02]  /*28b0*/  LOP3.LUT P4, R113, R19.reuse, RZ, R16, 0xa0, !PT ;  /* 0x000000ff13717212 */ /* 0x040fe4000788a010 */
[----:B------:R-:W-:Y:S02]  /*28c0*/  FSEL R20, RZ, 1, P6 ;  /* 0x3f800000ff147808 */ /* 0x000fe40003000000 */
[----:B------:R-:W-:Y:S02]  /*28d0*/  FSEL R16, RZ, 1, P4 ;  /* 0x3f800000ff107808 */ /* 0x000fe40002000000 */
[----:B------:R-:W-:Y:S02]  /*28e0*/  SEL R30, RZ, 0x40000000, P0 ;  /* 0x40000000ff1e7807 */ /* 0x000fe40000000000 */
[----:B----4-:R-:W-:Y:S01]  /*28f0*/  LOP3.LUT R110, RZ, R100, RZ, 0x33, !PT ;  /* 0x00000064ff6e7212 */ /* 0x010fe200078e33ff */
[----:B------:R-:W-:Y:S01]  /*2900*/  FFMA.FTZ R15, R24, R16, R15 ;  /* 0x00000010180f7223 */ /* 0x000fe2000001000f */
[----:B------:R-:W-:Y:S01]  /*2910*/  LOP3.LUT R16, RZ, R98, RZ, 0x33, !PT ;  /* 0x00000062ff107212 */ /* 0x000fe200078e33ff */
[----:B------:R-:W2:Y:S01]  /*2920*/  LDS R24, [R6+0x9800] ;  /* 0x0098000006187984 */ /* 0x000ea20000000800 */
[----:B------:R-:W-:Y:S01]  /*2930*/  SEL R37, RZ, 0x1, P2 ;  /* 0x00000001ff257807 */ /* 0x000fe20001000000 */
[----:B------:R-:W-:Y:S01]  /*2940*/  FFMA.FTZ R15, R26, R20, R15 ;  /* 0x000000141a0f7223 */ /* 0x000fe2000001000f */
[----:B------:R-:W-:Y:S01]  /*2950*/  LOP3.LUT P0, R111, R19, RZ, R16, 0xa0, !PT ;  /* 0x000000ff136f7212 */ /* 0x000fe2000780a010 */
[----:B------:R-:W-:Y:S01]  /*2960*/  LDS R26, [R6+0xa400] ;  /* 0x00a40000061a7984 */ /* 0x000fe20000000800 */
[----:B------:R-:W-:-:S02]  /*2970*/  SEL R16, RZ, 0x80000000, P1 ;  /* 0x80000000ff107807 */ /* 0x000fc40000800000 */
[C---:B------:R-:W-:Y:S02]  /*2980*/  LOP3.LUT P1, R110, R19.reuse, RZ, R110, 0xa0, !PT ;  /* 0x000000ff136e7212 */ /* 0x040fe4000782a06e */
[----:B------:R-:W-:Y:S02]  /*2990*/  FSEL R20, RZ, 1, P0 ;  /* 0x3f800000ff147808 */ /* 0x000fe40000000000 */
[----:B0-----:R-:W-:Y:S02]  /*29a0*/  LOP3.LUT P2, RZ, R19, R102, RZ, 0x30, !PT ;  /* 0x0000006613ff7212 */ /* 0x001fe400078430ff */
[----:B------:R-:W-:Y:S01]  /*29b0*/  FSEL R21, RZ, 1, P1 ;  /* 0x3f800000ff157808 */ /* 0x000fe20000800000 */
[----:B------:R-:W-:Y:S01]  /*29c0*/  FFMA.FTZ R15, R98, R20, R15 ;  /* 0x00000014620f7223 */ /* 0x000fe2000001000f */
[----:B------:R-:W-:Y:S01]  /*29d0*/  FSEL R20, RZ, 1, P2 ;  /* 0x3f800000ff147808 */ /* 0x000fe20001000000 */
[----:B------:R-:W-:Y:S01]  /*29e0*/  LDS R98, [R6+0xa000] ;  /* 0x00a0000006627984 */ /* 0x000fe20000000800 */
[----:B------:R-:W-:Y:S01]  /*29f0*/  SEL R41, RZ, 0xffffffff, P3 ;  /* 0xffffffffff297807 */ /* 0x000fe20001800000 */
[----:B------:R-:W-:Y:S01]  /*2a00*/  FFMA.FTZ R15, R100, R21, R15 ;  /* 0x00000015640f7223 */ /* 0x000fe2000001000f */
[----:B------:R-:W-:-:S02]  /*2a10*/  SEL R35, RZ, 0x4, P4 ;  /* 0x00000004ff237807 */ /* 0x000fc40002000000 */
[C---:B------:R-:W-:Y:S01]  /*2a20*/  LOP3.LUT P4, RZ, R19.reuse, R104, RZ, 0x30, !PT ;  /* 0x0000006813ff7212 */ /* 0x040fe200078830ff */
[----:B------:R-:W-:Y:S01]  /*2a30*/  FFMA.FTZ R15, R102, R20, R15 ;  /* 0x00000014660f7223 */ /* 0x000fe2000001000f */
[----:B------:R-:W-:Y:S01]  /*2a40*/  SEL R33, RZ, 0x8, P6 ;  /* 0x00000008ff217807 */ /* 0x000fe20003000000 */
[----:B------:R-:W0:Y:S01]  /*2a50*/  LDS R20, [R6+0x9c00] ;  /* 0x009c000006147984 */ /* 0x000e220000000800 */
[----:B------:R-:W-:Y:S01]  /*2a60*/  LOP3.LUT P6, RZ, R19, R106, RZ, 0x30, !PT ;  /* 0x0000006a13ff7212 */ /* 0x000fe200078c30ff */
[----:B------:R-:W-:Y:S01]  /*2a70*/  IMAD.SHL.U32 R41, R41, 0x2, RZ ;  /* 0x0000000229297824 */ /* 0x000fe200078e00ff */
[----:B-1----:R-:W-:Y:S02]  /*2a80*/  LOP3.LUT P3, RZ, R19, R22, RZ, 0x30, !PT ;  /* 0x0000001613ff7212 */ /* 0x002fe400078630ff */
[----:B------:R-:W-:Y:S02]  /*2a90*/  FSEL R23, RZ, 1, P4 ;  /* 0x3f800000ff177808 */ /* 0x000fe40002000000 */
[----:B------:R-:W-:-:S02]  /*2aa0*/  FSEL R21, RZ, 1, P3 ;  /* 0x3f800000ff157808 */ /* 0x000fc40001800000 */
[----:B------:R-:W-:Y:S02]  /*2ab0*/  SEL R31, RZ, 0x10, P0 ;  /* 0x00000010ff1f7807 */ /* 0x000fe40000000000 */
[C---:B------:R-:W-:Y:S01]  /*2ac0*/  LOP3.LUT P0, RZ, R19.reuse, R108, RZ, 0x30, !PT ;  /* 0x0000006c13ff7212 */ /* 0x040fe200078030ff */
[----:B------:R-:W-:Y:S01]  /*2ad0*/  FFMA.FTZ R15, R22, R21, R15 ;  /* 0x00000015160f7223 */ /* 0x000fe2000001000f */
[----:B------:R-:W-:Y:S01]  /*2ae0*/  FSEL R21, RZ, 1, P6 ;  /* 0x3f800000ff157808 */ /* 0x000fe20003000000 */
[----:B------:R-:W1:Y:S01]  /*2af0*/  LDS R22, [R6+0xa800] ;  /* 0x00a8000006167984 */ /* 0x000e620000000800 */
[----:B------:R-:W-:Y:S01]  /*2b00*/  SEL R109, RZ, 0x40, P2 ;  /* 0x00000040ff6d7807 */ /* 0x000fe20001000000 */
[----:B------:R-:W-:Y:S01]  /*2b10*/  FFMA.FTZ R15, R104, R23, R15 ;  /* 0x00000017680f7223 */ /* 0x000fe2000001000f */
[----:B------:R-:W-:Y:S02]  /*2b20*/  FSEL R23, RZ, 1, P0 ;  /* 0x3f800000ff177808 */ /* 0x000fe40000000000 */
[----:B------:R-:W-:Y:S01]  /*2b30*/  LOP3.LUT P2, RZ, R19, R27, RZ, 0x30, !PT ;  /* 0x0000001b13ff7212 */ /* 0x000fe200078430ff */
[----:B------:R-:W-:Y:S01]  /*2b40*/  FFMA.FTZ R21, R106, R21, R15 ;  /* 0x000000156a157223 */ /* 0x000fe2000001000f */
[----:B------:R-:W-:-:S02]  /*2b50*/  SEL R15, RZ, 0x20, P1 ;  /* 0x00000020ff0f7807 */ /* 0x000fc40000800000 */
[C---:B------:R-:W-:Y:S01]  /*2b60*/  LOP3.LUT P1, RZ, R19.reuse, R25, RZ, 0x30, !PT ;  /* 0x0000001913ff7212 */ /* 0x040fe200078230ff */
[----:B------:R-:W-:Y:S01]  /*2b70*/  FFMA.FTZ R21, R108, R23, R21 ;  /* 0x000000176c157223 */ /* 0x000fe20000010015 */
[----:B------:R-:W-:Y:S01]  /*2b80*/  FSEL R102, RZ, 1, P2 ;  /* 0x3f800000ff667808 */ /* 0x000fe20001000000 */
[----:B------:R-:W3:Y:S01]  /*2b90*/  LDS R23, [R6+0xb000] ;  /* 0x00b0000006177984 */ /* 0x000ee20000000800 */
[----:B------:R-:W-:Y:S02]  /*2ba0*/  FSEL R100, RZ, 1, P1 ;  /* 0x3f800000ff647808 */ /* 0x000fe40000800000 */
[----:B------:R-:W-:Y:S02]  /*2bb0*/  SEL R108, RZ, 0x80, P3 ;  /* 0x00000080ff6c7807 */ /* 0x000fe40001800000 */
[----:B------:R-:W-:Y:S01]  /*2bc0*/  LOP3.LUT P3, RZ, R19, R81, RZ, 0x30, !PT ;  /* 0x0000005113ff7212 */ /* 0x000fe200078630ff */
[----:B------:R-:W-:Y:S01]  /*2bd0*/  FFMA.FTZ R21, R25, R100, R21 ;  /* 0x0000006419157223 */ /* 0x000fe20000010015 */
[----:B------:R-:W-:Y:S01]  /*2be0*/  SEL R107, RZ, 0x100, P4 ;  /* 0x00000100ff6b7807 */ /* 0x000fe20002000000 */
[----:B------:R-:W4:Y:S01]  /*2bf0*/  LDS R25, [R6+0xac00] ;  /* 0x00ac000006197984 */ /* 0x000f220000000800 */
[----:B--2---:R-:W-:Y:S01]  /*2c00*/  LOP3.LUT P4, RZ, R19, R24, RZ, 0x30, !PT ;  /* 0x0000001813ff7212 */ /* 0x004fe200078830ff */
[----:B------:R-:W-:Y:S01]  /*2c10*/  FFMA.FTZ R102, R27, R102, R21 ;  /* 0x000000661b667223 */ /* 0x000fe20000010015 */
[----:B------:R-:W-:Y:S01]  /*2c20*/  FSEL R27, RZ, 1, P3 ;  /* 0x3f800000ff1b7808 */ /* 0x000fe20001800000 */
[----:B------:R-:W2:Y:S01]  /*2c30*/  LDS R21, [R6+0xb400] ;  /* 0x00b4000006157984 */ /* 0x000ea20000000800 */
[----:B------:R-:W-:-:S02]  /*2c40*/  SEL R106, RZ, 0x200, P6 ;  /* 0x00000200ff6a7807 */ /* 0x000fc40003000000 */
[----:B0-----:R-:W-:Y:S01]  /*2c50*/  LOP3.LUT P6, RZ, R19, R20, RZ, 0x30, !PT ;  /* 0x0000001413ff7212 */ /* 0x001fe200078c30ff */
[----:B------:R-:W-:Y:S01]  /*2c60*/  FFMA.FTZ R27, R81, R27, R102 ;  /* 0x0000001b511b7223 */ /* 0x000fe20000010066 */
[----:B------:R-:W-:Y:S01]  /*2c70*/  FSEL R83, RZ, 1, P4 ;  /* 0x3f800000ff537808 */ /* 0x000fe20002000000 */
[----:B------:R-:W0:Y:S01]  /*2c80*/  LDS R81, [R6+0xb800] ;  /* 0x00b8000006517984 */ /* 0x000e220000000800 */
[----:B------:R-:W-:Y:S02]  /*2c90*/  FSEL R85, RZ, 1, P6 ;  /* 0x3f800000ff557808 */ /* 0x000fe40003000000 */
[----:B------:R-:W-:Y:S01]  /*2ca0*/  SEL R105, RZ, 0x400, P0 ;  /* 0x00000400ff697807 */ /* 0x000fe20000000000 */
[----:B------:R-:W-:Y:S01]  /*2cb0*/  FFMA.FTZ R27, R24, R83, R27 ;  /* 0x00000053181b7223 */ /* 0x000fe2000001001b */
[C---:B------:R-:W-:Y:S01]  /*2cc0*/  LOP3.LUT P0, RZ, R19.reuse, R98, RZ, 0x30, !PT ;  /* 0x0000006213ff7212 */ /* 0x040fe200078030ff */
[----:B------:R-:W0:Y:S01]  /*2cd0*/  LDS R24, [R6+0xbc00] ;  /* 0x00bc000006187984 */ /* 0x000e220000000800 */
[----:B------:R-:W-:Y:S01]  /*2ce0*/  SEL R104, RZ, 0x800, P1 ;  /* 0x00000800ff687807 */ /* 0x000fe20000800000 */
[----:B------:R-:W-:Y:S01]  /*2cf0*/  FFMA.FTZ R27, R20, R85, R27 ;  /* 0x00000055141b7223 */ /* 0x000fe2000001001b */
[----:B------:R-:W-:Y:S01]  /*2d00*/  LOP3.LUT P1, RZ, R19, R26, RZ, 0x30, !PT ;  /* 0x0000001a13ff7212 */ /* 0x000fe200078230ff */
[----:B------:R-:W0:Y:S01]  /*2d10*/  LDS R85, [R6+0xc000] ;  /* 0x00c0000006557984 */ /* 0x000e220000000800 */
[----:B------:R-:W-:-:S02]  /*2d20*/  FSEL R87, RZ, 1, P0 ;  /* 0x3f800000ff577808 */ /* 0x000fc40000000000 */
[----:B------:R-:W-:Y:S01]  /*2d30*/  FSEL R89, RZ, 1, P1 ;  /* 0x3f800000ff597808 */ /* 0x000fe20000800000 */
[----:B------:R-:W0:Y:S01]  /*2d40*/  LDS R83, [R6+0xc400] ;  /* 0x00c4000006537984 */ /* 0x000e220000000800 */
[----:B------:R-:W-:Y:S01]  /*2d50*/  SEL R103, RZ, 0x1000, P2 ;  /* 0x00001000ff677807 */ /* 0x000fe20001000000 */
[----:B------:R-:W-:Y:S01]  /*2d60*/  FFMA.FTZ R27, R98, R87, R27 ;  /* 0x00000057621b7223 */ /* 0x000fe2000001001b */
[----:B-1----:R-:W-:Y:S01]  /*2d70*/  LOP3.LUT P2, RZ, R19, R22, RZ, 0x30, !PT ;  /* 0x0000001613ff7212 */ /* 0x002fe200078430ff */
[----:B------:R-:W1:Y:S01]  /*2d80*/  LDS R20, [R6+0xc800] ;  /* 0x00c8000006147984 */ /* 0x000e620000000800 */
[----:B------:R-:W-:Y:S01]  /*2d90*/  SEL R102, RZ, 0x2000, P3 ;  /* 0x00002000ff667807 */ /* 0x000fe20001800000 */
[----:B------:R-:W-:Y:S01]  /*2da0*/  FFMA.FTZ R27, R26, R89, R27 ;  /* 0x000000591a1b7223 */ /* 0x000fe2000001001b */
[----:B------:R-:W-:Y:S01]  /*2db0*/  FSEL R91, RZ, 1, P2 ;  /* 0x3f800000ff5b7808 */ /* 0x000fe20001000000 */
[----:B------:R-:W1:Y:S01]  /*2dc0*/  LDS R87, [R6+0xcc00] ;  /* 0x00cc000006577984 */ /* 0x000e620000000800 */
[----:B------:R-:W-:-:S02]  /*2dd0*/  SEL R101, RZ, 0x4000, P4 ;  /* 0x00004000ff657807 */ /* 0x000fc40002000000 */
[C---:B---3--:R-:W-:Y:S01]  /*2de0*/  LOP3.LUT P4, RZ, R19.reuse, R23, RZ, 0x30, !PT ;  /* 0x0000001713ff7212 */ /* 0x048fe200078830ff */
[----:B------:R-:W3:Y:S01]  /*2df0*/  LDS R89, [R6+0xd000] ;  /* 0x00d0000006597984 */ /* 0x000ee20000000800 */
[----:B------:R-:W-:Y:S01]  /*2e00*/  FFMA.FTZ R22, R22, R91, R27 ;  /* 0x0000005b16167223 */ /* 0x000fe2000001001b */
[----:B------:R-:W-:Y:S02]  /*2e10*/  SEL R100, RZ, 0x8000, P6 ;  /* 0x00008000ff647807 */ /* 0x000fe40003000000 */
[C---:B----4-:R-:W-:Y:S01]  /*2e20*/  LOP3.LUT P3, RZ, R19.reuse, R25, RZ, 0x30, !PT ;  /* 0x0000001913ff7212 */ /* 0x050fe200078630ff */
[----:B------:R-:W4:Y:S01]  /*2e30*/  LDS R91, [R6+0xd800] ;  /* 0x00d80000065b7984 */ /* 0x000f220000000800 */
[----:B------:R-:W-:Y:S02]  /*2e40*/  FSEL R27, RZ, 1, P4 ;  /* 0x3f800000ff1b7808 */ /* 0x000fe40002000000 */
[----:B------:R-:W-:Y:S02]  /*2e50*/  FSEL R26, RZ, 1, P3 ;  /* 0x3f800000ff1a7808 */ /* 0x000fe40001800000 */
[----:B--2---:R-:W-:-:S02]  /*2e60*/  LOP3.LUT P6, RZ, R19, R21, RZ, 0x30, !PT ;  /* 0x0000001513ff7212 */ /* 0x004fc400078c30ff */
[----:B------:R-:W-:Y:S01]  /*2e70*/  SEL R99, RZ, 0x10000, P0 ;  /* 0x00010000ff637807 */ /* 0x000fe20000000000 */
[----:B------:R-:W-:Y:S01]  /*2e80*/  FFMA.FTZ R22, R25, R26, R22 ;  /* 0x0000001a19167223 */ /* 0x000fe20000010016 */
[----:B0-----:R-:W-:Y:S02]  /*2e90*/  LOP3.LUT P0, RZ, R19, R81, RZ, 0x30, !PT ;  /* 0x0000005113ff7212 */ /* 0x001fe400078030ff */
[----:B------:R-:W-:Y:S01]  /*2ea0*/  FSEL R25, RZ, 1, P6 ;  /* 0x3f800000ff197808 */ /* 0x000fe20003000000 */
[----:B------:R-:W-:Y:S01]  /*2eb0*/  FFMA.FTZ R22, R23, R27, R22 ;  /* 0x0000001b17167223 */ /* 0x000fe20000010016 */
        /* <DEDUP_REMOVED lines=8> */
[----:B------:R-:W-:Y:S02]  /*2f40*/  SEL R26, RZ, 0x80000, P3 ;  /* 0x00080000ff1a7807 */ /* 0x000fe40001800000 */
[----:B------:R-:W-:Y:S01]  /*2f50*/  LOP3.LUT P3, RZ, R19, R83, RZ, 0x30, !PT ;  /* 0x0000005313ff7212 */ /* 0x000fe200078630ff */
[----:B------:R-:W-:Y:S01]  /*2f60*/  FFMA.FTZ R24, R24, R21, R23 ;  /* 0x0000001518187223 */ /* 0x000fe20000010017 */
[----:B------:R-:W-:-:S02]  /*2f70*/  FSEL R22, RZ, 1, P2 ;  /* 0x3f800000ff167808 */ /* 0x000fc40001000000 */
[----:B------:R-:W-:Y:S02]  /*2f80*/  SEL R25, RZ, 0x100000, P4 ;  /* 0x00100000ff197807 */ /* 0x000fe40002000000 */
[----:B-1----:R-:W-:Y:S01]  /*2f90*/  LOP3.LUT P4, RZ, R19, R20, RZ, 0x30, !PT ;  /* 0x0000001413ff7212 */ /* 0x002fe200078830ff */
[----:B------:R-:W-:Y:S01]  /*2fa0*/  FFMA.FTZ R22, R85, R22, R24 ;  /* 0x0000001655167223 */ /* 0x000fe20000010018 */
[----:B------:R-:W-:Y:S02]  /*2fb0*/  FSEL R21, RZ, 1, P3 ;  /* 0x3f800000ff157808 */ /* 0x000fe40001800000 */
[----:B------:R-:W-:Y:S02]  /*2fc0*/  SEL R24, RZ, 0x200000, P6 ;  /* 0x00200000ff187807 */ /* 0x000fe40003000000 */
[----:B------:R-:W-:Y:S01]  /*2fd0*/  LOP3.LUT P6, RZ, R19, R87, RZ, 0x30, !PT ;  /* 0x0000005713ff7212 */ /* 0x000fe200078c30ff */
[----:B------:R-:W-:Y:S01]  /*2fe0*/  FFMA.FTZ R21, R83, R21, R22 ;  /* 0x0000001553157223 */ /* 0x000fe20000010016 */
[----:B------:R-:W-:-:S02]  /*2ff0*/  FSEL R81, RZ, 1, P4 ;  /* 0x3f800000ff517808 */ /* 0x000fc40002000000 */
[----:B------:R-:W-:Y:S02]  /*3000*/  SEL R23, RZ, 0x400000, P0 ;  /* 0x00400000ff177807 */ /* 0x000fe40000000000 */
[C---:B---3--:R-:W-:Y:S01]  /*3010*/  LOP3.LUT P0, RZ, R19.reuse, R89, RZ, 0x30, !PT ;  /* 0x0000005913ff7212 */ /* 0x048fe200078030ff */
[----:B------:R-:W-:Y:S01]  /*3020*/  FFMA.FTZ R20, R20, R81, R21 ;  /* 0x0000005114147223 */ /* 0x000fe20000010015 */
[----:B------:R-:W-:Y:S02]  /*3030*/  FSEL R83, RZ, 1, P6 ;  /* 0x3f800000ff537808 */ /* 0x000fe40003000000 */
[----:B------:R-:W-:Y:S02]  /*3040*/  SEL R22, RZ, 0x800000, P1 ;  /* 0x00800000ff167807 */ /* 0x000fe40000800000 */
[----:B------:R-:W-:Y:S01]  /*3050*/  LOP3.LUT P1, RZ, R19, R93, RZ, 0x30, !PT ;  /* 0x0000005d13ff7212 */ /* 0x000fe200078230ff */
[----:B------:R-:W-:Y:S01]  /*3060*/  FFMA.FTZ R20, R87, R83, R20 ;  /* 0x0000005357147223 */ /* 0x000fe20000010014 */
[----:B------:R-:W-:-:S02]  /*3070*/  FSEL R81, RZ, 1, P0 ;  /* 0x3f800000ff517808 */ /* 0x000fc40000000000 */
[----:B------:R-:W-:Y:S02]  /*3080*/  SEL R21, RZ, 0x1000000, P2 ;  /* 0x01000000ff157807 */ /* 0x000fe40001000000 */
[----:B----4-:R-:W-:Y:S01]  /*3090*/  LOP3.LUT P2, RZ, R19, R91, RZ, 0x30, !PT ;  /* 0x0000005b13ff7212 */ /* 0x010fe200078430ff */
[----:B------:R-:W-:Y:S01]  /*30a0*/  FFMA.FTZ R81, R89, R81, R20 ;  /* 0x0000005159517223 */ /* 0x000fe20000010014 */
[----:B------:R-:W-:Y:S02]  /*30b0*/  FSEL R83, RZ, 1, P1 ;  /* 0x3f800000ff537808 */ /* 0x000fe40000800000 */
[----:B------:R-:W-:Y:S02]  /*30c0*/  SEL R20, RZ, 0x2000000, P3 ;  /* 0x02000000ff147807 */ /* 0x000fe40001800000 */
[----:B------:R-:W-:Y:S01]  /*30d0*/  LOP3.LUT P3, RZ, R19, R95, RZ, 0x30, !PT ;  /* 0x0000005f13ff7212 */ /* 0x000fe200078630ff */
[----:B------:R-:W-:Y:S01]  /*30e0*/  FFMA.FTZ R81, R93, R83, R81 ;  /* 0x000000535d517223 */ /* 0x000fe20000010051 */
[----:B------:R-:W-:-:S02]  /*30f0*/  FSEL R19, RZ, 1, P2 ;  /* 0x3f800000ff137808 */ /* 0x000fc40001000000 */
[----:B------:R-:W-:Y:S02]  /*3100*/  FSEL R83, RZ, 1, P3 ;  /* 0x3f800000ff537808 */ /* 0x000fe40001800000 */
[----:B------:R-:W-:Y:S01]  /*3110*/  LOP3.LUT R79, R17, 0x2, R79, 0xe2, !PT ;  /* 0x00000002114f7812 */ /* 0x000fe200078ee24f */
[----:B------:R-:W-:Y:S01]  /*3120*/  FFMA.FTZ R19, R91, R19, R81 ;  /* 0x000000135b137223 */ /* 0x000fe20000010051 */
[----:B------:R-:W-:Y:S02]  /*3130*/  LOP3.LUT R37, R41, 0x2, R37, 0xe2, !PT ;  /* 0x0000000229257812 */ /* 0x000fe400078ee225 */
[----:B------:R-:W-:Y:S01]  /*3140*/  LOP3.LUT R45, R73, R45, R79, 0xfe, !PT ;  /* 0x0000002d492d7212 */ /* 0x000fe200078efe4f */
[----:B------:R-:W-:Y:S01]  /*3150*/  FFMA.FTZ R83, R95, R83, R19 ;  /* 0x000000535f537223 */ /* 0x000fe20000010013 */
[----:B------:R-:W-:Y:S02]  /*3160*/  SEL R19, RZ, 0x4000000, P4 ;  /* 0x04000000ff137807 */ /* 0x000fe40002000000 */
[----:B------:R-:W-:-:S02]  /*3170*/  LOP3.LUT R39, R39, R43, R45, 0xfe, !PT ;  /* 0x0000002b27277212 */ /* 0x000fc400078efe2d */
[----:B------:R-:W0:Y:S01]  /*3180*/  SHFL.DOWN P4, R81, R83, 0x1, 0x1f ;  /* 0x08201f0053517f89 */ /* 0x000e220000080000 */
[----:B------:R-:W-:Y:S02]  /*3190*/  LOP3.LUT R33, R33, R35, R37, 0xfe, !PT ;  /* 0x0000002321217212 */ /* 0x000fe400078efe25 */
[----:B------:R-:W-:Y:S02]  /*31a0*/  LOP3.LUT R47, R47, R39, RZ, 0xfc, !PT ;  /* 0x000000272f2f7212 */ /* 0x000fe400078efcff */
[----:B------:R-:W-:Y:S02]  /*31b0*/  LOP3.LUT R15, R15, R31, R33, 0xfe, !PT ;  /* 0x0000001f0f0f7212 */ /* 0x000fe400078efe21 */
        /* <DEDUP_REMOVED lines=49> */
[----:B------:R-:W-:Y:S02]  /*34d0*/  SEL R32, RZ, 0x8000000, P6 ;  /* 0x08000000ff207807 */ /* 0x000fe40003000000 */
[----:B------:R-:W-:Y:S02]  /*34e0*/  LOP3.LUT R93, R18, R91, RZ, 0xfc, !PT ;  /* 0x0000005b125d7212 */ /* 0x000fe400078efcff */
[----:B------:R-:W-:-:S02]  /*34f0*/  SEL R17, RZ, 0x10000000, P0 ;  /* 0x10000000ff117807 */ /* 0x000fc40000000000 */
[----:B------:R-:W-:Y:S02]  /*3500*/  LOP3.LUT R95, R30, R93, RZ, 0xfc, !PT ;  /* 0x0000005d1e5f7212 */ /* 0x000fe400078efcff */
[----:B------:R-:W-:Y:S02]  /*3510*/  ISETP.NE.AND P0, PT, R5, RZ, PT ;  /* 0x000000ff0500720c */ /* 0x000fe40003f05270 */
[----:B------:R-:W-:Y:S02]  /*3520*/  LOP3.LUT R18, R32, R19, RZ, 0xfc, !PT ;  /* 0x0000001320127212 */ /* 0x000fe400078efcff */
[----:B------:R-:W-:Y:S02]  /*3530*/  LOP3.LUT R97, R16, R95, RZ, 0xfc, !PT ;  /* 0x0000005f10617212 */ /* 0x000fe400078efcff */
[----:B------:R-:W-:Y:S01]  /*3540*/  SEL R30, RZ, 0x20000000, P1 ;  /* 0x20000000ff1e7807 */ /* 0x000fe20000800000 */
[----:B0-----:R-:W-:Y:S01]  /*3550*/  @P4 FADD R14, R15, R14 ;  /* 0x0000000e0f0e4221 */ /* 0x001fe20000000000 */
[----:B------:R-:W-:Y:S01]  /*3560*/  LOP3.LUT R17, R17, R18, RZ, 0xfc, !PT ;  /* 0x0000001211117212 */ /* 0x000fe200078efcff */
[----:B------:R0:W1:Y:S01]  /*3570*/  POPC R39, R97 ;  /* 0x0000006100277309 */ /* 0x0000620000000000 */
[----:B------:R-:W-:-:S02]  /*3580*/  SEL R15, RZ, 0x40000000, P2 ;  /* 0x40000000ff0f7807 */ /* 0x000fc40001000000 */
[----:B------:R-:W2:Y:S01]  /*3590*/  SHFL.DOWN P4, R37, R14, 0x10, 0x1f ;  /* 0x0a001f000e257f89 */ /* 0x000ea20000080000 */
[----:B------:R-:W-:-:S04]  /*35a0*/  LOP3.LUT R16, R30, R17, RZ, 0xfc, !PT ;  /* 0x000000111e107212 */ /* 0x000fc800078efcff */
[----:B------:R-:W-:Y:S01]  /*35b0*/  LOP3.LUT R15, R15, R16, RZ, 0xfc, !PT ;  /* 0x000000100f0f7212 */ /* 0x000fe200078efcff */
[----:B--2---:R-:W-:Y:S01]  /*35c0*/  @P4 FADD R37, R14, R37 ;  /* 0x000000250e254221 */ /* 0x004fe20000000000 */
[----:B------:R-:W-:-:S04]  /*35d0*/  SEL R14, RZ, 0x80000000, P3 ;  /* 0x80000000ff0e7807 */ /* 0x000fc80001800000 */
[----:B------:R0:W-:Y:S01]  /*35e0*/  @!P0 STS [R13+0x18], R37 ;  /* 0x000018250d008388 */ /* 0x0001e20000000800 */
[----:B------:R-:W-:-:S03]  /*35f0*/  LOP3.LUT R14, R14, R15, RZ, 0xfc, !PT ;  /* 0x0000000f0e0e7212 */ /* 0x000fc600078efcff */
[----:B------:R-:W-:Y:S06]  /*3600*/  BAR.SYNC.DEFER_BLOCKING 0x0 ;  /* 0x0000000000007b1d */ /* 0x000fec0000010000 */
[----:B------:R-:W-:Y:S05]  /*3610*/  @P5 BRA `(.L_x_791) ;  /* 0x000000b000005947 */ /* 0x000fea0003800000 */
[----:B01----:R-:W0:Y:S04]  /*3620*/  LDS R116, [0x1c] ;  /* 0x00001c00ff747984 */ /* 0x003e280000000800 */
        /* <DEDUP_REMOVED lines=10> */
.L_x_791:
[----:B01----:R-:W-:Y:S05]  /*36d0*/  BSYNC B0 ;  /* 0x0000000000007941 */ /* 0x003fea0003800000 */
.L_x_790:
        /* <DEDUP_REMOVED lines=33> */
.L_x_805:
        /* <DEDUP_REMOVED lines=14> */
.L_x_806:
        /* <DEDUP_REMOVED lines=12> */
[----:B--2---:R-:W-:Y:S01]  /*3a90*/  IMAD.IADD R33, R31, 0x1, R118 ;  /* 0x000000011f217824 */ /* 0x004fe200078e0276 */
[----:B------:R2:W-:Y:S03]  /*3aa0*/  STS [R32+0x14], R31 ;  /* 0x0000141f20007388 */ /* 0x0005e60000000800 */
[----:B-1--4-:R-:W-:Y:S01]  /*3ab0*/  IMAD.IADD R37, R33, 0x1, R120 ;  /* 0x0000000121257824 */ /* 0x012fe200078e0278 */
        /* <DEDUP_REMOVED lines=10> */
.L_x_793:
[----:B-1----:R-:W-:Y:S05]  /*3b60*/  BSYNC B0 ;  /* 0x0000000000007941 */ /* 0x002fea0003800000 */
.L_x_792:
[----:B------:R-:W-:Y:S01]  /*3b70*/  WARPSYNC 0xffffffff ;  /* 0xffffffff00007948 */ /* 0x000fe20003800000 */
[----:B------:R-:W-:Y:S01]  /*3b80*/  BAR.SYNC.DEFER_BLOCKING 0x0 ;  /* 0x0000000000007b1d */ /* 0x000fe20000010000 */
[----:B--2---:R-:W-:Y:S01]  /*3b90*/  IMAD.MOV.U32 R31, RZ, RZ, c[0x0][0x1b4] ;  /* 0x00006d00ff1f7624 */ /* 0x004fe200078e00ff */
        /* <DEDUP_REMOVED lines=14> */
.L_x_796:
[----:B01----:R-:W-:Y:S02]  /*3c80*/  UMOV UR4, 0x1 ;  /* 0x0000000100047882 */ /* 0x003fe40000000000 */
        /* <DEDUP_REMOVED lines=420> */
.L_x_797:
[----:B0-----:R-:W-:-:S05]  /*56d0*/  FADD.FTZ R14, R8, -c[0x0][0x1b4] ;  /* 0x80006d00080e7621 */ /* 0x001fca0000010000 */
        /* <DEDUP_REMOVED lines=18> */
.L_x_799:
[----:B------:R-:W0:Y:S01]  /*5800*/  S2R R10, SR_TID.X ;  /* 0x00000000000a7919 */ /* 0x000e220000002100 */
[----:B------:R-:W-:Y:S02]  /*5810*/  UMOV UR4, 0x1 ;  /* 0x0000000100047882 */ /* 0x000fe40000000000 */
[----:B------:R-:W-:-:S06]  /*5820*/  USHF.L.U32 UR4, UR4, UR5, URZ ;  /* 0x0000000504047299 */ /* 0x000fcc000800063f */
[----:B------:R-:W-:Y:S02]  /*5830*/  LOP3.LUT R9, R9, UR4, RZ, 0xfc, !PT ;  /* 0x0000000409097c12 */ /* 0x000fe4000f8efcff */
[----:B0-----:R-:W-:-:S03]  /*5840*/  ISETP.NE.AND P0, PT, R10, RZ, PT ;  /* 0x000000ff0a00720c */ /* 0x001fc60003f05270 */
[----:B------:R-:W-:-:S10]  /*5850*/  IMAD.MOV.U32 R10, RZ, RZ, R9 ;  /* 0x000000ffff0a7224 */ /* 0x000fd400078e0009 */
[----:B------:R0:W-:Y:S01]  /*5860*/  @!P0 STS [RZ], R12 ;  /* 0x0000000cff008388 */ /* 0x0001e20000000800 */
[----:B------:R-:W-:Y:S02]  /*5870*/  @!P0 IMAD.MOV.U32 R7, RZ, RZ, R12 ;  /* 0x000000ffff078224 */ /* 0x000fe400078e000c */
[----:B------:R-:W-:Y:S02]  /*5880*/  @!P0 IMAD.MOV.U32 R8, RZ, RZ, R11 ;  /* 0x000000ffff088224 */ /* 0x000fe400078e000b */
[----:B------:R-:W-:Y:S02]  /*5890*/  @!P0 IMAD.MOV.U32 R10, RZ, RZ, R9 ;  /* 0x000000ffff0a8224 */ /* 0x000fe400078e0009 */
.L_x_800:
[----:B------:R-:W-:Y:S01]  /*58a0*/  UIADD3 UR5, UR5, -0x1, URZ ;  /* 0xffffffff05057890 */ /* 0x000fe2000fffe03f */
[----:B0-----:R-:W-:Y:S05]  /*58b0*/  BRA `(.L_x_801) ;  /* 0xffffc60000007947 */ /* 0x001fea000383ffff */
.L_x_798:
        /* <DEDUP_REMOVED lines=23> */
.L_x_803:
[----:B------:R-:W-:Y:S05]  /*5a30*/  BSYNC B0 ;  /* 0x0000000000007941 */ /* 0x000fea0003800000 */
.L_x_802:
[----:B------:R-:W-:Y:S05]  /*5a40*/  @P0 EXIT ;  /* 0x000000000000094d */ /* 0x000fea0003800000 */
.L_x_804:
        /* <DEDUP_REMOVED lines=15> */
.L_x_777:
        /* <DEDUP_REMOVED lines=9> */
.L_x_794:
[----:B------:R-:W-:Y:S01]  /*5bd0*/  IMAD.MOV.U32 R41, RZ, RZ, R33 ;  /* 0x000000ffff297224 */ /* 0x000fe200078e0021 */
[----:B------:R-:W-:Y:S01]  /*5be0*/  MOV R30, 0x5c30 ;  /* 0x00005c30001e7802 */ /* 0x000fe20000000f00 */
[----:B------:R-:W-:-:S02]  /*5bf0*/  IMAD.MOV.U32 R34, RZ, RZ, 0x1 ;  /* 0x00000001ff227424 */ /* 0x000fc400078e00ff */
[----:B------:R-:W-:Y:S02]  /*5c00*/  IMAD.MOV.U32 R39, RZ, RZ, RZ ;  /* 0x000000ffff277224 */ /* 0x000fe400078e00ff */
[----:B------:R-:W-:Y:S02]  /*5c10*/  IMAD.MOV.U32 R116, RZ, RZ, -0x1 ;  /* 0xffffffffff747424 */ /* 0x000fe400078e00ff */
[----:B0-----:R-:W-:Y:S05]  /*5c20*/  CALL.REL.NOINC `($__internal_45_$__cuda_sm70_shflsync_up_p) ;  /* 0x0000035000007944 */ /* 0x001fea0003c00000 */
[----:B------:R-:W-:Y:S01]  /*5c30*/  ISETP.EQ.U32.AND P1, PT, R37, 0x1, PT ;  /* 0x000000012500780c */ /* 0x000fe20003f22070 */
[----:B------:R-:W-:Y:S01]  /*5c40*/  IMAD.MOV.U32 R30, RZ, RZ, R34 ;  /* 0x000000ffff1e7224 */ /* 0x000fe200078e0022 */
[----:B------:R-:W-:Y:S07]  /*5c50*/  BRA `(.L_x_805) ;  /* 0xffffdc9000007947 */ /* 0x000fee000383ffff */
.L_x_795:
[----:B------:R-:W-:Y:S01]  /*5c60*/  IMAD.MOV.U32 R34, RZ, RZ, 0x2 ;  /* 0x00000002ff227424 */ /* 0x000fe200078e00ff */
[----:B------:R-:W-:Y:S01]  /*5c70*/  MOV R30, 0x5cb0 ;  /* 0x00005cb0001e7802 */ /* 0x000fe20000000f00 */
[----:B------:R-:W-:Y:S02]  /*5c80*/  IMAD.MOV.U32 R39, RZ, RZ, RZ ;  /* 0x000000ffff277224 */ /* 0x000fe400078e00ff */
[----:B------:R-:W-:Y:S02]  /*5c90*/  IMAD.MOV.U32 R116, RZ, RZ, -0x1 ;  /* 0xffffffffff747424 */ /* 0x000fe400078e00ff */
[----:B01----:R-:W-:Y:S05]  /*5ca0*/  CALL.REL.NOINC `($__internal_45_$__cuda_sm70_shflsync_up_p) ;  /* 0x000002d000007944 */ /* 0x003fea0003c00000 */
[----:B------:R-:W-:Y:S01]  /*5cb0*/  IMAD.IADD R31, R41, 0x1, R34 ;  /* 0x00000001291f7824 */ /* 0x000fe200078e0222 */
[----:B------:R-:W-:Y:S01]  /*5cc0*/  ISETP.NE.U32.AND P1, PT, R37, 0x1, PT ;  /* 0x000000012500780c */ /* 0x000fe20003f25070 */
[----:B------:R-:W-:Y:S01]  /*5cd0*/  IMAD.MOV.U32 R39, RZ, RZ, RZ ;  /* 0x000000ffff277224 */ /* 0x000fe200078e00ff */
[----:B------:R-:W-:Y:S01]  /*5ce0*/  MOV R30, 0x5d30 ;  /* 0x00005d30001e7802 */ /* 0x000fe20000000f00 */
[----:B------:R-:W-:Y:S01]  /*5cf0*/  IMAD.MOV.U32 R116, RZ, RZ, -0x1 ;  /* 0xffffffffff747424 */ /* 0x000fe200078e00ff */
[----:B------:R-:W-:Y:S01]  /*5d00*/  SEL R41, R31, R34, !P1 ;  /* 0x000000221f297207 */ /* 0x000fe20004800000 */
[----:B------:R-:W-:-:S03]  /*5d10*/  IMAD.MOV.U32 R34, RZ, RZ, 0x4 ;  /* 0x00000004ff227424 */ /* 0x000fc600078e00ff */
[----:B------:R-:W-:Y:S05]  /*5d20*/  CALL.REL.NOINC `($__internal_45_$__cuda_sm70_shflsync_up_p) ;  /* 0x0000025000007944 */ /* 0x000fea0003c00000 */
        /* <DEDUP_REMOVED lines=18> */
[----:B------:R-:W-:Y:S01]  /*5e50*/  IMAD.MOV.U32 R39, RZ, RZ, 0x1f ;  /* 0x0000001fff277424 */ /* 0x000fe200078e00ff */
[----:B------:R-:W-:Y:S01]  /*5e60*/  MOV R30, 0x5eb0 ;  /* 0x00005eb0001e7802 */ /* 0x000fe20000000f00 */
[----:B------:R-:W-:Y:S01]  /*5e70*/  IMAD.MOV.U32 R116, RZ, RZ, 0x1f ;  /* 0x0000001fff747424 */ /* 0x000fe200078e00ff */
[----:B------:R-:W-:Y:S01]  /*5e80*/  SEL R37, R31, R34, !P1 ;  /* 0x000000221f257207 */ /* 0x000fe20004800000 */
[----:B------:R-:W-:-:S03]  /*5e90*/  IMAD.MOV.U32 R118, RZ, RZ, -0x1 ;  /* 0xffffffffff767424 */ /* 0x000fc600078e00ff */
[----:B------:R-:W-:Y:S05]  /*5ea0*/  CALL.REL.NOINC `($__internal_44_$__cuda_sm70_shflsync_idx_p) ;  /* 0x0000009000007944 */ /* 0x000fea0003c00000 */
[----:B------:R-:W-:Y:S01]  /*5eb0*/  IMAD.IADD R33, R37, 0x1, -R33 ;  /* 0x0000000125217824 */ /* 0x000fe200078e0a21 */
[----:B------:R-:W-:Y:S01]  /*5ec0*/  MOV R30, 0x5f30 ;  /* 0x00005f30001e7802 */ /* 0x000fe20000000f00 */
[----:B-1----:R-:W-:-:S02]  /*5ed0*/  IMAD.MOV.U32 R34, RZ, RZ, R39 ;  /* 0x000000ffff227224 */ /* 0x002fc400078e0027 */
[----:B0-----:R-:W-:Y:S02]  /*5ee0*/  IMAD.MOV.U32 R37, RZ, RZ, R7 ;  /* 0x000000ffff257224 */ /* 0x001fe400078e0007 */
[----:B------:R-:W-:Y:S02]  /*5ef0*/  IMAD.MOV.U32 R116, RZ, RZ, RZ ;  /* 0x000000ffff747224 */ /* 0x000fe400078e00ff */
[----:B------:R-:W-:Y:S02]  /*5f00*/  IMAD.MOV.U32 R39, RZ, RZ, 0x1f ;  /* 0x0000001fff277424 */ /* 0x000fe400078e00ff */
[----:B------:R-:W-:Y:S02]  /*5f10*/  IMAD.MOV.U32 R118, RZ, RZ, -0x1 ;  /* 0xffffffffff767424 */ /* 0x000fe400078e00ff */
[----:B------:R-:W-:Y:S05]  /*5f20*/  CALL.REL.NOINC `($__internal_44_$__cuda_sm70_shflsync_idx_p) ;  /* 0x0000001000007944 */ /* 0x000fea0003c00000 */
[----:B01----:R-:W-:Y:S05]  /*5f30*/  BRA `(.L_x_806) ;  /* 0xffffda9000007947 */ /* 0x003fea000383ffff */
        .weak           $__internal_44_$__cuda_sm70_shflsync_idx_p
        .type           $__internal_44_$__cuda_sm70_shflsync_idx_p,@function
        .size           $__internal_44_$__cuda_sm70_shflsync_idx_p,($__internal_45_$__cuda_sm70_shflsync_up_p - $__internal_44_$__cuda_sm70_shflsync_idx_p)
$__internal_44_$__cuda_sm70_shflsync_idx_p:
[----:B------:R-:W-:Y:S01]  /*5f40*/  IMAD.MOV.U32 R31, RZ, RZ, 0x0 ;  /* 0x00000000ff1f7424 */ /* 0x000fe200078e00ff */
[----:B------:R-:W-:Y:S04]  /*5f50*/  WARPSYNC R118 ;  /* 0x0000007600007348 */ /* 0x000fe80003800000 */
[----:B------:R0:W1:Y:S01]  /*5f60*/  SHFL.IDX PT, R39, R37, R116, R39 ;  /* 0x0000007425277389 */ /* 0x00006200000e0027 */
[----:B------:R-:W-:Y:S05]  /*5f70*/  RET.REL.NODEC R30 `(_ZN17fastertransformer19segmented_topp_impl27segmented_top_p_single_passINS0_28Segmented_topk_kernel_paramsIfiLi256ELi1EEELi64EEEvNS0_20TopKPerSegmentParamsE) ;  /* 0xffffa0801e007950 */ /* 0x000fea0003c3ffff */
        .weak           $__internal_45_$__cuda_sm70_shflsync_up_p
        .type           $__internal_45_$__cuda_sm70_shflsync_up_p,@function
        .size           $__internal_45_$__cuda_sm70_shflsync_up_p,(.L_x_1856 - $__internal_45_$__cuda_sm70_shflsync_up_p)
$__internal_45_$__cuda_sm70_shflsync_up_p:
[----:B------:R-:W-:Y:S04]  /*5f80*/  WARPSYNC R116 ;  /* 0x0000007400007348 */ /* 0x000fe80003800000 */
[----:B------:R-:W0:Y:S01]  /*5f90*/  SHFL.UP P1, R34, R41, R34, R39 ;  /* 0x0400002229227389 */ /* 0x000e220000020027 */
[----:B------:R-:W-:Y:S01]  /*5fa0*/  IMAD.MOV.U32 R31, RZ, RZ, 0x0 ;  /* 0x00000000ff1f7424 */ /* 0x000fe200078e00ff */
[----:B0-----:R-:W-:-:S03]  /*5fb0*/  SEL R37, RZ, 0x1, !P1 ;  /* 0x00000001ff257807 */ /* 0x001fc60004800000 */
[----:B------:R-:W-:Y:S05]  /*5fc0*/  RET.REL.NODEC R30 `(_ZN17fastertransformer19segmented_topp_impl27segmented_top_p_single_passINS0_28Segmented_topk_kernel_paramsIfiLi256ELi1EEELi64EEEvNS0_20TopKPerSegmentParamsE) ;  /* 0xffffa0301e007950 */ /* 0x000fea0003c3ffff */
.L_x_807:
        /* <DEDUP_REMOVED lines=11> */
.L_x_1856:


//--------------------- .text._ZN17fastertransformer19segmented_topp_impl27segmented_top_p_single_passINS0_28Segmented_topk_kernel_paramsIfiLi256ELi1EEELi32EEEvNS0_20TopKPerSegmentParamsE --------------------------
	.section	.text._ZN17fastertransformer19segmented_topp_impl27segmented_top_p_single_passINS0_28Segmented_topk_kernel_paramsIfiLi256ELi1EEELi32EEEvNS0_20TopKPerSegmentParamsE,"ax",@progbits
	.sectioninfo	@"SHI_REGISTERS=72"
	.align	128
        .global         _ZN17fastertransformer19segmented_topp_impl27segmented_top_p_single_passINS0_28Segmented_topk_kernel_paramsIfiLi256ELi1EEELi32EEEvNS0_20TopKPerSegmentParamsE
        .type           _ZN17fastertransformer19segmented_topp_impl27segmented_top_p_single_passINS0_28Segmented_topk_kernel_paramsIfiLi256ELi1EEELi32EEEvNS0_20TopKPerSegmentParamsE,@function
        .size           _ZN17fastertransformer19segmented_topp_impl27segmented_top_p_single_passINS0_28Segmented_topk_kernel_paramsIfiLi256ELi1EEELi32EEEvNS0_20TopKPerSegmentParamsE,(.L_x_1858 - _ZN17fastertransformer19segmented_topp_impl27segmented_top_p_single_passINS0_28Segmented_topk_kernel_paramsIfiLi256ELi1EEELi32EEEvNS0_20TopKPerSegmentParamsE)
        .other          _ZN17fastertransformer19segmented_topp_impl27segmented_top_p_single_passINS0_28Segmented_topk_kernel_paramsIfiLi256ELi1EEELi32EEEvNS0_20TopKPerSegmentParamsE,@"STO_CUDA_ENTRY STV_DEFAULT"
_ZN17fastertransformer19segmented_topp_impl27segmented_top_p_single_passINS0_28Segmented_topk_kernel_paramsIfiLi256ELi1EEELi32EEEvNS0_20TopKPerSegmentParamsE:
.text._ZN17fastertransformer19segmented_topp_impl27segmented_top_p_single_passINS0_28Segmented_topk_kernel_paramsIfiLi256ELi1EEELi32EEEvNS0_20TopKPerSegmentParamsE:
        /* <DEDUP_REMOVED lines=20> */
[----:B------:R-:W-:Y:S02]  /*0140*/  IMAD.MOV.U32 R26, RZ, RZ, RZ ;  /* 0x000000ffff1a7224 */ /* 0x000fe400078e00ff */
[----:B------:R-:W-:Y:S01]  /*0150*/  IMAD.MOV.U32 R24, RZ, RZ, RZ ;  /* 0x000000ffff187224 */ /* 0x000fe200078e00ff */
[----:B------:R-:W-:Y:S01]  /*0160*/  ISETP.LE.AND P2, PT, RZ, UR4, PT ;  /* 0x00000004ff007c0c */ /* 0x000fe2000bf43270 */
[----:B-1----:R-:W1:Y:S01]  /*0170*/  MUFU.RCP R0, R0 ;  /* 0x0000000000007308 */ /* 0x002e620000001000 */
[----:B0-----:R-:W-:-:S05]  /*0180*/  IMAD.SHL.U32 R21, R56, 0x20, RZ ;  /* 0x0000002038157824 */ /* 0x001fca00078e00ff */
        /* <DEDUP_REMOVED lines=37> */
[----:B------:R0:W5:Y:S01]  /*03e0*/  @!P2 LDG.E R20, [R4.64] ;  /* 0x000000060414a981 */ /* 0x000162000c1e1900 */
[----:B------:R-:W-:Y:S02]  /*03f0*/  IADD3 R9, R21, 0x6, RZ ;  /* 0x0000000615097810 */ /* 0x000fe40007ffe0ff */
[-C--:B------:R-:W-:Y:S01]  /*0400*/  ISETP.GE.AND P2, PT, R7, R0.reuse, PT ;  /* 0x000000000700720c */ /* 0x080fe20003f46270 */
[----:B------:R-:W-:Y:S01]  /*0410*/  IMAD.MOV.U32 R28, RZ, RZ, RZ ;  /* 0x000000ffff1c7224 */ /* 0x000fe200078e00ff */
[----:B------:R-:W-:Y:S01]  /*0420*/  IADD3 R7, R21, 0x9, RZ ;  /* 0x0000000915077810 */ /* 0x000fe20007ffe0ff */
        /* <DEDUP_REMOVED lines=8> */
[----:B------:R0:W5:Y:S01]  /*04b0*/  @!P1 LDG.E R24, [R4.64+0x4] ;  /* 0x0000040604189981 */ /* 0x000162000c1e1900 */
        /* <DEDUP_REMOVED lines=40> */
[----:B------:R-:W-:Y:S02]  /*0740*/  IADD3 R4, R7, 0x8, RZ ;  /* 0x0000000807047810 */ /* 0x000fe40007ffe0ff */
[----:B------:R-:W-:Y:S02]  /*0750*/  LOP3.LUT R5, RZ, R7, RZ, 0x33, !PT ;  /* 0x00000007ff057212 */ /* 0x000fe400078e33ff */
[----:B------:R-:W-:-:S05]  /*0760*/  IMNMX.U32 R4, R4, 0x100, !PT ;  /* 0x0000010004047817 */ /* 0x000fca0007800000 */
[----:B------:R-:W-:-:S05]  /*0770*/  IMAD.IADD R12, R4, 0x1, R5 ;  /* 0x00000001040c7824 */ /* 0x000fca00078e0205 */
[----:B------:R-:W-:-:S04]  /*0780*/  LEA.HI R4, R12, 0x1, RZ, 0x1d ;  /* 0x000000010c047811 */ /* 0x000fc800078fe8ff */
[----:B------:R-:W-:-:S13]  /*0790*/  LOP3.LUT P0, R4, R4, 0x3, RZ, 0xc0, !PT ;  /* 0x0000000304047812 */ /* 0x000fda000780c0ff */
[----:B------:R-:W-:Y:S05]  /*07a0*/  @!P0 BRA `(.L_x_812) ;  /* 0x000001b000008947 */ /* 0x000fea0003800000 */
[C---:B------:R-:W-:Y:S01]  /*07b0*/  LEA R8, R6.reuse, 0x4b0, 0xa ;  /* 0x000004b006087811 */ /* 0x040fe200078e50ff */
[----:B------:R-:W-:Y:S01]  /*07c0*/  IMAD R9, R7, 0x20, R6 ;  /* 0x0000002007097824 */ /* 0x000fe200078e0206 */
[----:B------:R-:W-:-:S03]  /*07d0*/  ISETP.GT.U32.AND P2, PT, R6, 0xf, PT ;  /* 0x0000000f0600780c */ /* 0x000fc60003f44070 */
[----:B------:R-:W-:Y:S01]  /*07e0*/  IMAD R5, R7, 0x4, R8 ;  /* 0x0000000407057824 */ /* 0x000fe200078e0208 */
[----:B------:R-:W-:Y:S01]  /*07f0*/  IADD3 R11, R9, 0x10, RZ ;  /* 0x00000010090b7810 */ /* 0x000fe20007ffe0ff */
[----:B------:R-:W-:-:S03]  /*0800*/  IMAD.MOV.U32 R8, RZ, RZ, R4 ;  /* 0x000000ffff087224 */ /* 0x000fc600078e0004 */
[----:B------:R-:W-:Y:S02]  /*0810*/  IADD3 R9, R5, 0x6000, RZ ;  /* 0x0000600005097810 */ /* 0x000fe40007ffe0ff */
.L_x_817:
[----:B------:R-:W-:Y:S01]  /*0820*/  IADD3 R8, R8, -0x1, RZ ;  /* 0xffffffff08087810 */ /* 0x000fe20007ffe0ff */
[----:B------:R-:W-:Y:S03]  /*0830*/  BSSY B2, `(.L_x_813) ;  /* 0x000000e000027945 */ /* 0x000fe60003800000 */
[----:B------:R-:W-:Y:S01]  /*0840*/  ISETP.NE.AND P1, PT, R8, RZ, PT ;  /* 0x000000ff0800720c */ /* 0x000fe20003f25270 */
[----:B0-----:R-:W-:Y:S07]  /*0850*/  @P2 BRA `(.L_x_814) ;  /* 0x000000b000002947 */ /* 0x001fee0003800000 */
[----:B------:R-:W-:Y:S01]  /*0860*/  ISETP.GE.AND P0, PT, R11, R0, PT ;  /* 0x000000000b00720c */ /* 0x000fe20003f06270 */
[----:B------:R-:W-:Y:S01]  /*0870*/  BSSY B3, `(.L_x_815) ;  /* 0x0000008000037945 */ /* 0x000fe20003800000 */
[----:B------:R-:W-:-:S11]  /*0880*/  IMAD.MOV.U32 R4, RZ, RZ, RZ ;  /* 0x000000ffff047224 */ /* 0x000fd600078e00ff */
[----:B------:R-:W-:Y:S05]  /*0890*/  @P0 BRA `(.L_x_816) ;  /* 0x0000005000000947 */ /* 0x000fea0003800000 */
[----:B------:R-:W-:-:S04]  /*08a0*/  IADD3 R5, P0, R2, R11, RZ ;  /* 0x0000000b02057210 */ /* 0x000fc80007f1e0ff */
[----:B------:R-:W-:Y:S02]  /*08b0*/  LEA.HI.X.SX32 R10, R11, R3, 0x1, P0 ;  /* 0x000000030b0a7211 */ /* 0x000fe400000f0eff */
[----:B------:R-:W-:-:S04]  /*08c0*/  LEA R4, P0, R5, c[0x0][0x160], 0x2 ;  /* 0x0000580005047a11 */ /* 0x000fc800078010ff */
[----:B------:R-:W-:-:S05]  /*08d0*/  LEA.HI.X R5, R5, c[0x0][0x164], R10, 0x2, P0 ;  /* 0x0000590005057a11 */ /* 0x000fca00000f140a */
[----:B------:R0:W5:Y:S04]  /*08e0*/  LDG.E R4, [R4.64] ;  /* 0x0000000604047981 */ /* 0x000168000c1e1900 */
.L_x_816:
[----:B------:R-:W-:Y:S05]  /*08f0*/  BSYNC B3 ;  /* 0x0000000000037941 */ /* 0x000fea0003800000 */
.L_x_815:
[----:B-----5:R1:W-:Y:S02]  /*0900*/  STS [R9], R4 ;  /* 0x0000000409007388 */ /* 0x0203e40000000800 */
.L_x_814:
[----:B------:R-:W-:Y:S05]  /*0910*/  BSYNC B2 ;  /* 0x0000000000027941 */ /* 0x000fea0003800000 */
.L_x_813:
[----:B------:R-:W-:Y:S02]  /*0920*/  IADD3 R7, R7, 0x8, RZ ;  /* 0x0000000807077810 */ /* 0x000fe40007ffe0ff */
[----:B-1----:R-:W-:Y:S02]  /*0930*/  IADD3 R9, R9, 0x20, RZ ;  /* 0x0000002009097810 */ /* 0x002fe40007ffe0ff */
[----:B------:R-:W-:Y:S01]  /*0940*/  IADD3 R11, R11, 0x100, RZ ;  /* 0x000001000b0b7810 */ /* 0x000fe20007ffe0ff */
[----:B------:R-:W-:Y:S05]  /*0950*/  @P1 BRA `(.L_x_817) ;  /* 0xfffffec000001947 */ /* 0x000fea000383ffff */
.L_x_812:
[----:B------:R-:W-:Y:S05]  /*0960*/  BSYNC B1 ;  /* 0x0000000000017941 */ /* 0x000fea0003800000 */
.L_x_811:
[----:B------:R-:W-:-:S13]  /*0970*/  ISETP.GE.U32.AND P0, PT, R12, 0x18, PT ;  /* 0x000000180c00780c */ /* 0x000fda0003f06070 */
[----:B------:R-:W-:Y:S05]  /*0980*/  @!P0 BRA `(.L_x_810) ;  /* 0x0000035000008947 */ /* 0x000fea0003800000 */
[C---:B------:R-:W-:Y:S02]  /*0990*/  LEA R4, R6.reuse, 0x4b0, 0xa ;  /* 0x000004b006047811 */ /* 0x040fe400078e50ff */
[----:B------:R-:W-:Y:S01]  /*09a0*/  ISETP.GT.U32.AND P0, PT, R6, 0xf, PT ;  /* 0x0000000f0600780c */ /* 0x000fe20003f04070 */
[C---:B------:R-:W-:Y:S02]  /*09b0*/  IMAD R6, R7.reuse, 0x20, R6 ;  /* 0x0000002007067824 */ /* 0x040fe400078e0206 */
[----:B------:R-:W-:-:S03]  /*09c0*/  IMAD R4, R7, 0x4, R4 ;  /* 0x0000000407047824 */ /* 0x000fc600078e0204 */
[----:B------:R-:W-:Y:S02]  /*09d0*/  IADD3 R9, R6, 0x110, RZ ;  /* 0x0000011006097810 */ /* 0x000fe40007ffe0ff */
[----:B------:R-:W-:Y:S02]  /*09e0*/  IADD3 R6, R4, 0x6060, RZ ;  /* 0x0000606004067810 */ /* 0x000fe40007ffe0ff */
.L_x_830:
        /* <DEDUP_REMOVED lines=9> */
[----:B------:R-:W-:-:S11]  /*0a80*/  IMAD.MOV.U32 R11, RZ, RZ, RZ ;  /* 0x000000ffff0b7224 */ /* 0x000fd600078e00ff */
[----:B------:R-:W-:Y:S05]  /*0a90*/  @P1 BRA `(.L_x_821) ;  /* 0x0000001000001947 */ /* 0x000fea0003800000 */
[----:B------:R0:W5:Y:S02]  /*0aa0*/  LDG.E R11, [R4.64] ;  /* 0x00000006040b7981 */ /* 0x000164000c1e1900 */
.L_x_821:
[----:B------:R-:W-:Y:S05]  /*0ab0*/  BSYNC B2 ;  /* 0x0000000000027941 */ /* 0x000fea0003800000 */
.L_x_820:
[----:B-----5:R1:W-:Y:S01]  /*0ac0*/  STS [R6+-0x60], R11 ;  /* 0xffffa00b06007388 */ /* 0x0203e20000000800 */
[----:B------:R-:W-:Y:S01]  /*0ad0*/  ISETP.GE.AND P1, PT, R9, R0, PT ;  /* 0x000000000900720c */ /* 0x000fe20003f26270 */
[----:B------:R-:W-:Y:S01]  /*0ae0*/  BSSY B2, `(.L_x_822) ;  /* 0x0000004000027945 */ /* 0x000fe20003800000 */
[----:B------:R-:W-:-:S11]  /*0af0*/  IMAD.MOV.U32 R13, RZ, RZ, RZ ;  /* 0x000000ffff0d7224 */ /* 0x000fd600078e00ff */
[----:B------:R-:W-:Y:S05]  /*0b00*/  @P1 BRA `(.L_x_823) ;  /* 0x0000001000001947 */ /* 0x000fea0003800000 */
[----:B-1----:R1:W5:Y:S02]  /*0b10*/  LDG.E R13, [R4.64+0x400] ;  /* 0x00040006040d7981 */ /* 0x002364000c1e1900 */
.L_x_823:
[----:B-1----:R-:W-:Y:S05]  /*0b20*/  BSYNC B2 ;  /* 0x0000000000027941 */ /* 0x002fea0003800000 */
.L_x_822:
[----:B-----5:R1:W-:Y:S02]  /*0b30*/  STS [R6+-0x40], R13 ;  /* 0xffffc00d06007388 */ /* 0x0203e40000000800 */
.L_x_819:
[----:B------:R-:W-:Y:S05]  /*0b40*/  BSYNC B1 ;  /* 0x0000000000017941 */ /* 0x000fea0003800000 */
.L_x_818:
[----:B------:R-:W-:Y:S01]  /*0b50*/  BSSY B1, `(.L_x_824) ;  /* 0x0000013000017945 */ /* 0x000fe20003800000 */
[----:B------:R-:W-:Y:S05]  /*0b60*/  @P0 BRA `(.L_x_825) ;  /* 0x0000011000000947 */ /* 0x000fea0003800000 */
[----:B------:R-:W-:Y:S01]  /*0b70*/  IADD3 R11, R9, 0x100, RZ ;  /* 0x00000100090b7810 */ /* 0x000fe20007ffe0ff */
[----:B------:R-:W-:Y:S03]  /*0b80*/  BSSY B2, `(.L_x_826) ;  /* 0x0000005000027945 */ /* 0x000fe60003800000 */
[----:B------:R-:W-:Y:S01]  /*0b90*/  ISETP.GE.AND P1, PT, R11, R0, PT ;  /* 0x000000000b00720c */ /* 0x000fe20003f26270 */
[----:B------:R-:W-:-:S12]  /*0ba0*/  IMAD.MOV.U32 R11, RZ, RZ, RZ ;  /* 0x000000ffff0b7224 */ /* 0x000fd800078e00ff */
[----:B------:R-:W-:Y:S05]  /*0bb0*/  @P1 BRA `(.L_x_827) ;  /* 0x0000001000001947 */ /* 0x000fea0003800000 */
[----:B------:R2:W5:Y:S02]  /*0bc0*/  LDG.E R11, [R4.64+0x800] ;  /* 0x00080006040b7981 */ /* 0x000564000c1e1900 */
.L_x_827:
[----:B------:R-:W-:Y:S05]  /*0bd0*/  BSYNC B2 ;  /* 0x0000000000027941 */ /* 0x000fea0003800000 */
.L_x_826:
[----:B-----5:R3:W-:Y:S01]  /*0be0*/  STS [R6+-0x20], R11 ;  /* 0xffffe00b06007388 */ /* 0x0207e20000000800 */
[----:B------:R-:W-:Y:S05]  /*0bf0*/  @P0 BRA `(.L_x_825) ;  /* 0x0000008000000947 */ /* 0x000fea0003800000 */
[----:B---3--:R-:W-:Y:S01]  /*0c00*/  IADD3 R11, R9, 0x200, RZ ;  /* 0x00000200090b7810 */ /* 0x008fe20007ffe0ff */
[----:B------:R-:W-:Y:S03]  /*0c10*/  BSSY B2, `(.L_x_828) ;  /* 0x0000005000027945 */ /* 0x000fe60003800000 */
[----:B------:R-:W-:Y:S01]  /*0c20*/  ISETP.GE.AND P1, PT, R11, R0, PT ;  /* 0x000000000b00720c */ /* 0x000fe20003f26270 */
[----:B------:R-:W-:-:S12]  /*0c30*/  IMAD.MOV.U32 R11, RZ, RZ, RZ ;  /* 0x000000ffff0b7224 */ /* 0x000fd800078e00ff */
[----:B------:R-:W-:Y:S05]  /*0c40*/  @P1 BRA `(.L_x_829) ;  /* 0x0000001000001947 */ /* 0x000fea0003800000 */
[----:B------:R3:W5:Y:S02]  /*0c50*/  LDG.E R11, [R4.64+0xc00] ;  /* 0x000c0006040b7981 */ /* 0x000764000c1e1900 */
.L_x_829:
[----:B------:R-:W-:Y:S05]  /*0c60*/  BSYNC B2 ;  /* 0x0000000000027941 */ /* 0x000fea0003800000 */
.L_x_828:
[----:B-----5:R4:W-:Y:S02]  /*0c70*/  STS [R6], R11 ;  /* 0x0000000b06007388 */ /* 0x0209e40000000800 */
.L_x_825:
[----:B------:R-:W-:Y:S05]  /*0c80*/  BSYNC B1 ;  /* 0x0000000000017941 */ /* 0x000fea0003800000 */
.L_x_824:
[----:B------:R-:W-:Y:S02]  /*0c90*/  IADD3 R7, R7, 0x20, RZ ;  /* 0x0000002007077810 */ /* 0x000fe40007ffe0ff */
[----:B-1-34-:R-:W-:Y:S02]  /*0ca0*/  IADD3 R6, R6, 0x80, RZ ;  /* 0x0000008006067810 */ /* 0x01afe40007ffe0ff */
[----:B------:R-:W-:Y:S02]  /*0cb0*/  ISETP.GE.U32.AND P1, PT, R7, 0x100, PT ;  /* 0x000001000700780c */ /* 0x000fe40003f26070 */
[----:B------:R-:W-:-:S11]  /*0cc0*/  IADD3 R9, R9, 0x400, RZ ;  /* 0x0000040009097810 */ /* 0x000fd60007ffe0ff */
[----:B------:R-:W-:Y:S05]  /*0cd0*/  @!P1 BRA `(.L_x_830) ;  /* 0xfffffd1000009947 */ /* 0x000fea000383ffff */
.L_x_810:
[----:B0-----:R-:W-:Y:S05]  /*0ce0*/  BSYNC B0 ;  /* 0x0000000000007941 */ /* 0x001fea0003800000 */
.L_x_809:
[C---:B------:R-:W-:Y:S01]  /*0cf0*/  ISETP.NE.AND P5, PT, R56.reuse, RZ, PT ;  /* 0x000000ff3800720c */ /* 0x040fe20003fa5270 */
[----:B--2---:R-:W0:Y:S01]  /*0d00*/  S2R R4, SR_LANEID ;  /* 0x0000000000047919 */ /* 0x004e220000000000 */
[----:B------:R-:W-:Y:S01]  /*0d10*/  SHF.R.S32.HI R7, RZ, 0x1f, R56 ;  /* 0x0000001fff077819 */ /* 0x000fe20000011438 */
[----:B------:R-:W-:Y:S01]  /*0d20*/  CS2R R10, SRZ ;  /* 0x00000000000a7805 */ /* 0x000fe2000001ff00 */
        /* <DEDUP_REMOVED lines=8> */
.L_x_842:
        /* <DEDUP_REMOVED lines=38> */
[----:B------:R-:W-:Y:S01]  /*1010*/  LDS R49, [R5+0x7c00] ;  /* 0x007c000005317984 */ /* 0x000fe20000000800 */
[----:B------:R-:W-:-:S02]  /*1020*/  SEL R15, RZ, 0x8, P1 ;  /* 0x00000008ff0f7807 */ /* 0x000fc40000800000 */
[----:B------:R-:W-:Y:S01]  /*1030*/  FSEL R16, RZ, 1, P0 ;  /* 0x3f800000ff107808 */ /* 0x000fe20000000000 */
[----:B------:R-:W-:Y:S01]  /*1040*/  FFMA.FTZ R17, R36, R14, R17 ;  /* 0x0000000e24117223 */ /* 0x000fe20000010011 */
[C---:B------:R-:W-:Y:S01]  /*1050*/  LOP3.LUT P1, RZ, R27.reuse, R40, RZ, 0x30, !PT ;  /* 0x000000281bff7212 */ /* 0x040fe200078230ff */
[----:B------:R-:W-:Y:S01]  /*1060*/  LDS R53, [R5+0x8000] ;  /* 0x0080000005357984 */ /* 0x000fe20000000800 */
[----:B------:R-:W-:Y:S01]  /*1070*/  SEL R23, RZ, 0x10, P2 ;  /* 0x00000010ff177807 */ /* 0x000fe20001000000 */
[----:B------:R-:W-:Y:S01]  /*1080*/  FFMA.FTZ R17, R38, R16, R17 ;  /* 0x0000001026117223 */ /* 0x000fe20000010011 */
[----:B------:R-:W-:Y:S01]  /*1090*/  FSEL R14, RZ, 1, P1 ;  /* 0x3f800000ff0e7808 */ /* 0x000fe20000800000 */
[----:B------:R-:W2:Y:S01]  /*10a0*/  LDS R16, [R5+0x6400] ;  /* 0x0064000005107984 */ /* 0x000ea20000000800 */
[C---:B------:R-:W-:Y:S02]  /*10b0*/  LOP3.LUT P2, RZ, R27.reuse, R42, RZ, 0x30, !PT ;  /* 0x0000002a1bff7212 */ /* 0x040fe400078430ff */
[----:B------:R-:W-:Y:S01]  /*10c0*/  SEL R35, RZ, 0x40, P4 ;  /* 0x00000040ff237807 */ /* 0x000fe20002000000 */
[----:B------:R-:W-:Y:S01]  /*10d0*/  FFMA.FTZ R29, R40, R14, R17 ;  /* 0x0000000e281d7223 */ /* 0x000fe20000010011 */
[----:B------:R-:W-:Y:S01]  /*10e0*/  SEL R17, RZ, 0x20, P3 ;  /* 0x00000020ff117807 */ /* 0x000fe20001800000 */
[----:B------:R-:W3:Y:S01]  /*10f0*/  LDS R14, [R5+0x6800] ;  /* 0x00680000050e7984 */ /* 0x000ee20000000800 */
[----:B------:R-:W-:-:S02]  /*1100*/  LOP3.LUT P3, RZ, R27, R44, RZ, 0x30, !PT ;  /* 0x0000002c1bff7212 */ /* 0x000fc400078630ff */
[----:B------:R-:W-:Y:S01]  /*1110*/  FSEL R22, RZ, 1, P2 ;  /* 0x3f800000ff167808 */ /* 0x000fe20001000000 */
[----:B------:R-:W4:Y:S01]  /*1120*/  LDS R51, [R5+0x8400] ;  /* 0x0084000005337984 */ /* 0x000f220000000800 */
[C---:B------:R-:W-:Y:S02]  /*1130*/  LOP3.LUT P4, RZ, R27.reuse, R46, RZ, 0x30, !PT ;  /* 0x0000002e1bff7212 */ /* 0x040fe400078830ff */
[----:B------:R-:W-:Y:S01]  /*1140*/  FSEL R31, RZ, 1, P3 ;  /* 0x3f800000ff1f7808 */ /* 0x000fe20001800000 */
[----:B------:R-:W-:Y:S01]  /*1150*/  FFMA.FTZ R29, R42, R22, R29 ;  /* 0x000000162a1d7223 */ /* 0x000fe2000001001d */
[----:B------:R-:W-:Y:S01]  /*1160*/  FSEL R22, RZ, 1, P4 ;  /* 0x3f800000ff167808 */ /* 0x000fe20002000000 */
[----:B------:R-:W0:Y:S01]  /*1170*/  LDS R60, [R5+0x8800] ;  /* 0x00880000053c7984 */ /* 0x000e220000000800 */
[----:B------:R-:W-:Y:S01]  /*1180*/  SEL R37, RZ, 0x80, P6 ;  /* 0x00000080ff257807 */ /* 0x000fe20003000000 */
[----:B------:R-:W-:Y:S01]  /*1190*/  FFMA.FTZ R29, R44, R31, R29 ;  /* 0x0000001f2c1d7223 */ /* 0x000fe2000001001d */
[C---:B------:R-:W-:Y:S01]  /*11a0*/  LOP3.LUT P6, RZ, R27.reuse, R48, RZ, 0x30, !PT ;  /* 0x000000301bff7212 */ /* 0x040fe200078c30ff */
[----:B------:R-:W0:Y:S01]  /*11b0*/  LDS R58, [R5+0x8c00] ;  /* 0x008c0000053a7984 */ /* 0x000e220000000800 */
[----:B------:R-:W-:Y:S01]  /*11c0*/  SEL R39, RZ, 0x100, P0 ;  /* 0x00000100ff277807 */ /* 0x000fe20000000000 */
[----:B------:R-:W-:Y:S01]  /*11d0*/  FFMA.FTZ R29, R46, R22, R29 ;  /* 0x000000162e1d7223 */ /* 0x000fe2000001001d */
[----:B------:R-:W-:Y:S01]  /*11e0*/  LOP3.LUT P0, RZ, R27, R50, RZ, 0x30, !PT ;  /* 0x000000321bff7212 */ /* 0x000fe200078030ff */
[----:B------:R-:W-:Y:S01]  /*11f0*/  LDS R33, [R5+0x9800] ;  /* 0x0098000005217984 */ /* 0x000fe20000000800 */
[----:B------:R-:W-:-:S02]  /*1200*/  FSEL R22, RZ, 1, P6 ;  /* 0x3f800000ff167808 */ /* 0x000fc40003000000 */
[----:B------:R-:W-:Y:S01]  /*1210*/  SEL R41, RZ, 0x200, P1 ;  /* 0x00000200ff297807 */ /* 0x000fe20000800000 */
[----:B------:R-:W-:Y:S01]  /*1220*/  LDS R45, [R5+0x9c00] ;  /* 0x009c0000052d7984 */ /* 0x000fe20000000800 */
[C---:B------:R-:W-:Y:S01]  /*1230*/  LOP3.LUT P1, RZ, R27.reuse, R52, RZ, 0x30, !PT ;  /* 0x000000341bff7212 */ /* 0x040fe200078230ff */
[----:B------:R-:W-:Y:S01]  /*1240*/  FFMA.FTZ R29, R48, R22, R29 ;  /* 0x00000016301d7223 */ /* 0x000fe2000001001d */
[----:B------:R-:W-:Y:S02]  /*1250*/  FSEL R31, RZ, 1, P0 ;  /* 0x3f800000ff1f7808 */ /* 0x000fe40000000000 */
[----:B------:R-:W-:Y:S02]  /*1260*/  FSEL R22, RZ, 1, P1 ;  /* 0x3f800000ff167808 */ /* 0x000fe40000800000 */
[----:B------:R-:W-:Y:S01]  /*1270*/  SEL R43, RZ, 0x400, P2 ;  /* 0x00000400ff2b7807 */ /* 0x000fe20001000000 */
[----:B------:R-:W-:Y:S01]  /*1280*/  FFMA.FTZ R29, R50, R31, R29 ;  /* 0x0000001f321d7223 */ /* 0x000fe2000001001d */
[----:B-1----:R-:W-:-:S02]  /*1290*/  LOP3.LUT P2, RZ, R27, R18, RZ, 0x30, !PT ;  /* 0x000000121bff7212 */ /* 0x002fc400078430ff */
[----:B------:R-:W-:Y:S01]  /*12a0*/  SEL R68, RZ, 0x800, P3 ;  /* 0x00000800ff447807 */ /* 0x000fe20001800000 */
[----:B------:R-:W-:Y:S01]  /*12b0*/  FFMA.FTZ R29, R52, R22, R29 ;  /* 0x00000016341d7223 */ /* 0x000fe2000001001d */
[C---:B--2---:R-:W-:Y:S02]  /*12c0*/  LOP3.LUT P3, RZ, R27.reuse, R16, RZ, 0x30, !PT ;  /* 0x000000101bff7212 */ /* 0x044fe400078630ff */
[----:B------:R-:W-:Y:S02]  /*12d0*/  FSEL R22, RZ, 1, P2 ;  /* 0x3f800000ff167808 */ /* 0x000fe40001000000 */
[----:B------:R-:W-:Y:S02]  /*12e0*/  SEL R54, RZ, 0x1000, P4 ;  /* 0x00001000ff367807 */ /* 0x000fe40002000000 */
[----:B------:R-:W-:Y:S01]  /*12f0*/  FSEL R31, RZ, 1, P3 ;  /* 0x3f800000ff1f7808 */ /* 0x000fe20001800000 */
[----:B------:R-:W-:Y:S01]  /*1300*/  FFMA.FTZ R29, R18, R22, R29 ;  /* 0x00000016121d7223 */ /* 0x000fe2000001001d */
[----:B---3--:R-:W-:-:S02]  /*1310*/  LOP3.LUT P4, RZ, R27, R14, RZ, 0x30, !PT ;  /* 0x0000000e1bff7212 */ /* 0x008fc400078830ff */
[----:B------:R-:W-:Y:S01]  /*1320*/  SEL R22, RZ, 0x2000, P6 ;  /* 0x00002000ff167807 */ /* 0x000fe20003000000 */
[----:B------:R-:W-:Y:S01]  /*1330*/  FFMA.FTZ R31, R16, R31, R29 ;  /* 0x0000001f101f7223 */ /* 0x000fe2000001001d */
[----:B------:R-:W-:Y:S01]  /*1340*/  FSEL R18, RZ, 1, P4 ;  /* 0x3f800000ff127808 */ /* 0x000fe20002000000 */
[----:B------:R-:W1:Y:S01]  /*1350*/  LDS R29, [R5+0x9000] ;  /* 0x00900000051d7984 */ /* 0x000e620000000800 */
[C---:B------:R-:W-:Y:S02]  /*1360*/  LOP3.LUT P6, RZ, R27.reuse, R47, RZ, 0x30, !PT ;  /* 0x0000002f1bff7212 */ /* 0x040fe400078c30ff */
[----:B------:R-:W-:Y:S01]  /*1370*/  SEL R16, RZ, 0x8000, P1 ;  /* 0x00008000ff107807 */ /* 0x000fe20000800000 */
[----:B------:R-:W-:Y:S01]  /*1380*/  FFMA.FTZ R14, R14, R18, R31 ;  /* 0x000000120e0e7223 */ /* 0x000fe2000001001f */
[----:B------:R-:W-:Y:S01]  /*1390*/  SEL R18, RZ, 0x4000, P0 ;  /* 0x00004000ff127807 */ /* 0x000fe20000000000 */
[----:B------:R-:W2:Y:S01]  /*13a0*/  LDS R31, [R5+0x9400] ;  /* 0x00940000051f7984 */ /* 0x000ea20000000800 */
[----:B------:R-:W-:-:S02]  /*13b0*/  LOP3.LUT P0, RZ, R27, R66, RZ, 0x30, !PT ;  /* 0x000000421bff7212 */ /* 0x000fc400078030ff */
[----:B------:R-:W-:Y:S02]  /*13c0*/  FSEL R55, RZ, 1, P6 ;  /* 0x3f800000ff377808 */ /* 0x000fe40003000000 */
[----:B------:R-:W-:Y:S02]  /*13d0*/  LOP3.LUT P1, RZ, R27, R62, RZ, 0x30, !PT ;  /* 0x0000003e1bff7212 */ /* 0x000fe400078230ff */
[----:B------:R-:W-:Y:S01]  /*13e0*/  FSEL R57, RZ, 1, P0 ;  /* 0x3f800000ff397808 */ /* 0x000fe20000000000 */
[----:B------:R-:W-:Y:S01]  /*13f0*/  FFMA.FTZ R55, R47, R55, R14 ;  /* 0x000000372f377223 */ /* 0x000fe2000001000e */
        /* <DEDUP_REMOVED lines=17> */
[----:B0-----:R-:W-:Y:S01]  /*1510*/  LOP3.LUT P0, RZ, R27, R60, RZ, 0x30, !PT ;  /* 0x0000003c1bff7212 */ /* 0x001fe200078030ff */
[----:B------:R-:W-:Y:S01]  /*1520*/  FFMA.FTZ R47, R53, R47, R62 ;  /* 0x0000002f352f7223 */ /* 0x000fe2000001003e */
[----:B------:R-:W-:-:S02]  /*1530*/  FSEL R49, RZ, 1, P6 ;  /* 0x3f800000ff317808 */ /* 0x000fc40003000000 */
[----:B------:R-:W-:Y:S02]  /*1540*/  SEL R62, RZ, 0x200000, P1 ;  /* 0x00200000ff3e7807 */ /* 0x000fe40000800000 */
[----:B------:R-:W-:Y:S01]  /*1550*/  LOP3.LUT P1, RZ, R27, R58, RZ, 0x30, !PT ;  /* 0x0000003a1bff7212 */ /* 0x000fe200078230ff */
        /* <DEDUP_REMOVED lines=19> */
[----:B------:R-:W-:Y:S01]  /*1690*/  SEL R57, RZ, 0x4000000, P0 ;  /* 0x04000000ff397807 */ /* 0x000fe20000000000 */
[----:B------:R-:W-:Y:S01]  /*16a0*/  FFMA.FTZ R27, R33, R27, R47 ;  /* 0x0000001b211b7223 */ /* 0x000fe2000001002f */
[----:B------:R-:W-:-:S03]  /*16b0*/  LOP3.LUT R25, R19, 0x2, R25, 0xe2, !PT ;  /* 0x0000000213197812 */ /* 0x000fc600078ee219 */
[----:B------:R-:W-:Y:S01]  /*16c0*/  FFMA.FTZ R29, R45, R29, R27 ;  /* 0x0000001d2d1d7223 */ /* 0x000fe2000001001b */
[----:B------:R-:W-:Y:S02]  /*16d0*/  LOP3.LUT R13, R15, R13, R25, 0xfe, !PT ;  /* 0x0000000d0f0d7212 */ /* 0x000fe400078efe19 */
[----:B------:R-:W-:Y:S02]  /*16e0*/  SEL R15, RZ, 0x20000000, P3 ;  /* 0x20000000ff0f7807 */ /* 0x000fe40001800000 */
[----:B------:R-:W0:Y:S01]  /*16f0*/  SHFL.DOWN P0, R31, R29, 0x1, 0x1f ;  /* 0x08201f001d1f7f89 */ /* 0x000e220000000000 */
[----:B------:R-:W-:-:S04]  /*1700*/  LOP3.LUT R13, R17, R23, R13, 0xfe, !PT ;  /* 0x00000017110d7212 */ /* 0x000fc800078efe0d */
        /* <DEDUP_REMOVED lines=8> */
[----:B------:R-:W-:Y:S02]  /*1790*/  LOP3.LUT R47, R54, R45, RZ, 0xfc, !PT ;  /* 0x0000002d362f7212 */ /* 0x000fe400078efcff */
[----:B------:R-:W-:Y:S02]  /*17a0*/  SEL R54, RZ, 0x10000000, P2 ;  /* 0x10000000ff367807 */ /* 0x000fe40001000000 */
[----:B------:R-:W-:-:S04]  /*17b0*/  LOP3.LUT R49, R22, R47, RZ, 0xfc, !PT ;  /* 0x0000002f16317212 */ /* 0x000fc800078efcff */
[----:B------:R-:W-:-:S04]  /*17c0*/  LOP3.LUT R51, R18, R49, RZ, 0xfc, !PT ;  /* 0x0000003112337212 */ /* 0x000fc800078efcff */
[----:B------:R-:W-:Y:S02]  /*17d0*/  LOP3.LUT R53, R16, R51, RZ, 0xfc, !PT ;  /* 0x0000003310357212 */ /* 0x000fe400078efcff */
[----:B------:R-:W-:Y:S02]  /*17e0*/  SEL R16, RZ, 0x8000000, P1 ;  /* 0x08000000ff107807 */ /* 0x000fe40000800000 */
[----:B------:R-:W-:Y:S02]  /*17f0*/  LOP3.LUT R67, R14, R53, RZ, 0xfc, !PT ;  /* 0x000000350e437212 */ /* 0x000fe400078efcff */
[----:B------:R-:W-:Y:S02]  /*1800*/  ISETP.NE.AND P1, PT, R4, RZ, PT ;  /* 0x000000ff0400720c */ /* 0x000fe40003f25270 */
        /* <DEDUP_REMOVED lines=14> */
[----:B------:R-:W-:Y:S02]  /*18f0*/  LOP3.LUT R55, R16, R57, RZ, 0xfc, !PT ;  /* 0x0000003910377212 */ /* 0x000fe400078efcff */
[----:B------:R-:W-:Y:S02]  /*1900*/  SEL R16, RZ, 0x40000000, P4 ;  /* 0x40000000ff107807 */ /* 0x000fe40002000000 */
[----:B------:R-:W-:-:S04]  /*1910*/  LOP3.LUT R54, R54, R55, RZ, 0xfc, !PT ;  /* 0x0000003736367212 */ /* 0x000fc800078efcff */
[----:B------:R-:W-:Y:S01]  /*1920*/  LOP3.LUT R15, R15, R54, RZ, 0xfc, !PT ;  /* 0x000000360f0f7212 */ /* 0x000fe200078efcff */
[----:B0-----:R-:W-:Y:S01]  /*1930*/  @P0 FADD R14, R13, R14 ;  /* 0x0000000e0d0e0221 */ /* 0x001fe20000000000 */
[----:B------:R-:W-:-:S04]  /*1940*/  SEL R13, RZ, 0x80000000, P6 ;  /* 0x80000000ff0d7807 */ /* 0x000fc80003000000 */
[----:B------:R-:W0:Y:S02]  /*1950*/  SHFL.DOWN P0, R25, R14, 0x10, 0x1f ;  /* 0x0a001f000e197f89 */ /* 0x000e240000000000 */
[----:B0-----:R-:W-:Y:S01]  /*1960*/  @P0 FADD R25, R14, R25 ;  /* 0x000000190e190221 */ /* 0x001fe20000000000 */
[----:B------:R-:W-:-:S04]  /*1970*/  LOP3.LUT R14, R16, R15, RZ, 0xfc, !PT ;  /* 0x0000000f100e7212 */ /* 0x000fc800078efcff */
[----:B------:R0:W-:Y:S01]  /*1980*/  @!P1 STS [R12+0x18], R25 ;  /* 0x000018190c009388 */ /* 0x0001e20000000800 */
[----:B------:R-:W-:-:S03]  /*1990*/  LOP3.LUT R13, R13, R14, RZ, 0xfc, !PT ;  /* 0x0000000e0d0d7212 */ /* 0x000fc600078efcff */
        /* <DEDUP_REMOVED lines=13> */
.L_x_832:
[----:B0-----:R-:W-:Y:S05]  /*1a70*/  BSYNC B0 ;  /* 0x0000000000007941 */ /* 0x001fea0003800000 */
.L_x_831:
        /* <DEDUP_REMOVED lines=32> */
.L_x_846:
        /* <DEDUP_REMOVED lines=14> */
.L_x_847:
[----:B------:R-:W3:Y:S01]  /*1d60*/  LDS R68, [R18+0x10] ;  /* 0x0000100012447984 */ /* 0x000ee20000000800 */
[----:B------:R-:W-:Y:S01]  /*1d70*/  SEL R22, R22, RZ, P0 ;  /* 0x000000ff16167207 */ /* 0x000fe20000000000 */
[----:B-1----:R-:W-:Y:S02]  /*1d80*/  IMAD.IADD R6, R6, 0x1, R19 ;  /* 0x0000000106067824 */ /* 0x002fe400078e0213 */
[----:B------:R-:W1:Y:S02]  /*1d90*/  LDS R16, [R18+0x14] ;  /* 0x0000140012107984 */ /* 0x000e640000000800 */
[----:B------:R-:W-:Y:S02]  /*1da0*/  IMAD.IADD R33, R22, 0x1, R33 ;  /* 0x0000000116217824 */ /* 0x000fe400078e0221 */
[----:B------:R-:W4:Y:S04]  /*1db0*/  LDS R17, [R18+0x18] ;  /* 0x0000180012117984 */ /* 0x000f280000000800 */
[----:B0-----:R-:W0:Y:S04]  /*1dc0*/  LDS R25, [R18+0x1c] ;  /* 0x00001c0012197984 */ /* 0x001e280000000800 */
[----:B------:R-:W5:Y:S04]  /*1dd0*/  LDS R27, [R18+0x20] ;  /* 0x00002000121b7984 */ /* 0x000f680000000800 */
[----:B------:R-:W2:Y:S04]  /*1de0*/  LDS R29, [R18+0x24] ;  /* 0x00002400121d7984 */ /* 0x000ea80000000800 */
[----:B------:R-:W2:Y:S04]  /*1df0*/  LDS R31, [R18+0x28] ;  /* 0x00002800121f7984 */ /* 0x000ea80000000800 */
[----:B------:R0:W-:Y:S01]  /*1e00*/  STS [R18+0x10], R33 ;  /* 0x0000102112007388 */ /* 0x0001e20000000800 */
[----:B---3--:R-:W-:-:S04]  /*1e10*/  IMAD.IADD R69, R33, 0x1, R68 ;  /* 0x0000000121457824 */ /* 0x008fc800078e0244 */
[----:B-1----:R-:W-:Y:S01]  /*1e20*/  IMAD.IADD R16, R69, 0x1, R16 ;  /* 0x0000000145107824 */ /* 0x002fe200078e0210 */
[----:B------:R1:W-:Y:S03]  /*1e30*/  STS [R18+0x14], R69 ;  /* 0x0000144512007388 */ /* 0x0003e60000000800 */
[----:B----4-:R-:W-:Y:S01]  /*1e40*/  IMAD.IADD R17, R16, 0x1, R17 ;  /* 0x0000000110117824 */ /* 0x010fe200078e0211 */
[----:B------:R1:W-:Y:S03]  /*1e50*/  STS [R18+0x18], R16 ;  /* 0x0000181012007388 */ /* 0x0003e60000000800 */
[----:B0-----:R-:W-:Y:S01]  /*1e60*/  IMAD.IADD R25, R17, 0x1, R25 ;  /* 0x0000000111197824 */ /* 0x001fe200078e0219 */
        /* <DEDUP_REMOVED lines=8> */
.L_x_834:
[----:B-1----:R-:W-:Y:S05]  /*1ef0*/  BSYNC B0 ;  /* 0x0000000000007941 */ /* 0x002fea0003800000 */
.L_x_833:
        /* <DEDUP_REMOVED lines=17> */
.L_x_837:
        /* <DEDUP_REMOVED lines=212> */
.L_x_838:
        /* <DEDUP_REMOVED lines=19> */
.L_x_840:
        /* <DEDUP_REMOVED lines=10> */
.L_x_841:
[----:B------:R-:W-:Y:S01]  /*2f20*/  UIADD3 UR5, UR5, -0x1, URZ ;  /* 0xffffffff05057890 */ /* 0x000fe2000fffe03f */
[----:B01----:R-:W-:Y:S05]  /*2f30*/  BRA `(.L_x_842) ;  /* 0xffffde7000007947 */ /* 0x003fea000383ffff */
.L_x_839:
        /* <DEDUP_REMOVED lines=23> */
.L_x_844:
[----:B------:R-:W-:Y:S05]  /*30b0*/  BSYNC B0 ;  /* 0x0000000000007941 */ /* 0x000fea0003800000 */
.L_x_843:
[----:B------:R-:W-:Y:S05]  /*30c0*/  @P0 EXIT ;  /* 0x000000000000094d */ /* 0x000fea0003800000 */
.L_x_845:
        /* <DEDUP_REMOVED lines=15> */
.L_x_808:
        /* <DEDUP_REMOVED lines=9> */
.L_x_835:
[----:B------:R-:W-:Y:S01]  /*3250*/  IMAD.MOV.U32 R27, RZ, RZ, R22 ;  /* 0x000000ffff1b7224 */ /* 0x000fe200078e0016 */
[----:B------:R-:W-:Y:S01]  /*3260*/  MOV R16, 0x32b0 ;  /* 0x000032b000107802 */ /* 0x000fe20000000f00 */
[----:B------:R-:W-:-:S02]  /*3270*/  IMAD.MOV.U32 R68, RZ, RZ, 0x1 ;  /* 0x00000001ff447424 */ /* 0x000fc400078e00ff */
[----:B------:R-:W-:Y:S02]  /*3280*/  IMAD.MOV.U32 R19, RZ, RZ, RZ ;  /* 0x000000ffff137224 */ /* 0x000fe400078e00ff */
[----:B------:R-:W-:Y:S02]  /*3290*/  IMAD.MOV.U32 R29, RZ, RZ, -0x1 ;  /* 0xffffffffff1d7424 */ /* 0x000fe400078e00ff */
[----:B--2---:R-:W-:Y:S05]  /*32a0*/  CALL.REL.NOINC `($__internal_47_$__cuda_sm70_shflsync_up_p) ;  /* 0x0000034000007944 */ /* 0x004fea0003c00000 */
[----:B------:R-:W-:Y:S01]  /*32b0*/  ISETP.EQ.U32.AND P1, PT, R25, 0x1, PT ;  /* 0x000000011900780c */ /* 0x000fe20003f22070 */
[----:B------:R-:W-:Y:S08]  /*32c0*/  BRA `(.L_x_846) ;  /* 0xffffe9b000007947 */ /* 0x000ff0000383ffff */
.L_x_836:
[----:B------:R-:W-:Y:S01]  /*32d0*/  IMAD.MOV.U32 R68, RZ, RZ, 0x2 ;  /* 0x00000002ff447424 */ /* 0x000fe200078e00ff */
[----:B------:R-:W-:Y:S01]  /*32e0*/  MOV R16, 0x3320 ;  /* 0x0000332000107802 */ /* 0x000fe20000000f00 */
[----:B------:R-:W-:Y:S02]  /*32f0*/  IMAD.MOV.U32 R19, RZ, RZ, RZ ;  /* 0x000000ffff137224 */ /* 0x000fe400078e00ff */
[----:B------:R-:W-:Y:S02]  /*3300*/  IMAD.MOV.U32 R29, RZ, RZ, -0x1 ;  /* 0xffffffffff1d7424 */ /* 0x000fe400078e00ff */
[----:B0-2---:R-:W-:Y:S05]  /*3310*/  CALL.REL.NOINC `($__internal_47_$__cuda_sm70_shflsync_up_p) ;  /* 0x000002d000007944 */ /* 0x005fea0003c00000 */
[----:B------:R-:W-:Y:S01]  /*3320*/  IMAD.IADD R16, R27, 0x1, R19 ;  /* 0x000000011b107824 */ /* 0x000fe200078e0213 */
[----:B------:R-:W-:Y:S01]  /*3330*/  ISETP.NE.U32.AND P1, PT, R25, 0x1, PT ;  /* 0x000000011900780c */ /* 0x000fe20003f25070 */
[----:B------:R-:W-:Y:S02]  /*3340*/  IMAD.MOV.U32 R68, RZ, RZ, 0x4 ;  /* 0x00000004ff447424 */ /* 0x000fe400078e00ff */
[----:B------:R-:W-:Y:S01]  /*3350*/  IMAD.MOV.U32 R29, RZ, RZ, -0x1 ;  /* 0xffffffffff1d7424 */ /* 0x000fe200078e00ff */
[----:B------:R-:W-:Y:S01]  /*3360*/  SEL R27, R16, R19, !P1 ;  /* 0x00000013101b7207 */ /* 0x000fe20004800000 */
[----:B------:R-:W-:Y:S01]  /*3370*/  IMAD.MOV.U32 R19, RZ, RZ, RZ ;  /* 0x000000ffff137224 */ /* 0x000fe200078e00ff */
[----:B------:R-:W-:-:S02]  /*3380*/  MOV R16, 0x33a0 ;  /* 0x000033a000107802 */ /* 0x000fc40000000f00 */
[----:B------:R-:W-:Y:S05]  /*3390*/  CALL.REL.NOINC `($__internal_47_$__cuda_sm70_shflsync_up_p) ;  /* 0x0000025000007944 */ /* 0x000fea0003c00000 */
[----:B------:R-:W-:Y:S01]  /*33a0*/  IMAD.IADD R16, R27, 0x1, R19 ;  /* 0x000000011b107824 */ /* 0x000fe200078e0213 */
[----:B------:R-:W-:Y:S01]  /*33b0*/  ISETP.NE.U32.AND P1, PT, R25, 0x1, PT ;  /* 0x000000011900780c */ /* 0x000fe20003f25070 */
[----:B------:R-:W-:-:S02]  /*33c0*/  IMAD.MOV.U32 R68, RZ, RZ, 0x8 ;  /* 0x00000008ff447424 */ /* 0x000fc400078e00ff */
[----:B------:R-:W-:Y:S01]  /*33d0*/  IMAD.MOV.U32 R29, RZ, RZ, -0x1 ;  /* 0xffffffffff1d7424 */ /* 0x000fe200078e00ff */
[----:B------:R-:W-:Y:S01]  /*33e0*/  SEL R27, R16, R19, !P1 ;  /* 0x00000013101b7207 */ /* 0x000fe20004800000 */
[----:B------:R-:W-:Y:S01]  /*33f0*/  IMAD.MOV.U32 R19, RZ, RZ, RZ ;  /* 0x000000ffff137224 */ /* 0x000fe200078e00ff */
[----:B------:R-:W-:Y:S02]  /*3400*/  MOV R16, 0x3420 ;  /* 0x0000342000107802 */ /* 0x000fe40000000f00 */
[----:B------:R-:W-:Y:S05]  /*3410*/  CALL.REL.NOINC `($__internal_47_$__cuda_sm70_shflsync_up_p) ;  /* 0x000001d000007944 */ /* 0x000fea0003c00000 */
        /* <DEDUP_REMOVED lines=11> */
[----:B------:R-:W-:Y:S01]  /*34d0*/  IMAD.MOV.U32 R68, RZ, RZ, 0x1f ;  /* 0x0000001fff447424 */ /* 0x000fe200078e00ff */
[----:B------:R-:W-:Y:S01]  /*34e0*/  SEL R25, R16, R19, !P1 ;  /* 0x0000001310197207 */ /* 0x000fe20004800000 */
[----:B------:R-:W-:Y:S01]  /*34f0*/  IMAD.MOV.U32 R27, RZ, RZ, -0x1 ;  /* 0xffffffffff1b7424 */ /* 0x000fe200078e00ff */
[----:B------:R-:W-:Y:S02]  /*3500*/  MOV R16, 0x3520 ;  /* 0x0000352000107802 */ /* 0x000fe40000000f00 */
[----:B------:R-:W-:Y:S05]  /*3510*/  CALL.REL.NOINC `($__internal_46_$__cuda_sm70_shflsync_idx_p) ;  /* 0x0000009000007944 */ /* 0x000fea0003c00000 */
[----:B------:R-:W-:Y:S01]  /*3520*/  IMAD.IADD R22, R25, 0x1, -R22 ;  /* 0x0000000119167824 */ /* 0x000fe200078e0a16 */
[----:B------:R-:W-:Y:S01]  /*3530*/  MOV R16, 0x35a0 ;  /* 0x000035a000107802 */ /* 0x000fe20000000f00 */
[----:B-1----:R-:W-:Y:S02]  /*3540*/  IMAD.MOV.U32 R19, RZ, RZ, R33 ;  /* 0x000000ffff137224 */ /* 0x002fe400078e0021 */
[----:B0-----:R-:W-:Y:S02]  /*3550*/  IMAD.MOV.U32 R25, RZ, RZ, R6 ;  /* 0x000000ffff197224 */ /* 0x001fe400078e0006 */
[----:B------:R-:W-:Y:S02]  /*3560*/  IMAD.MOV.U32 R68, RZ, RZ, RZ ;  /* 0x000000ffff447224 */ /* 0x000fe400078e00ff */
[----:B------:R-:W-:-:S02]  /*3570*/  IMAD.MOV.U32 R33, RZ, RZ, 0x1f ;  /* 0x0000001fff217424 */ /* 0x000fc400078e00ff */
[----:B------:R-:W-:Y:S02]  /*3580*/  IMAD.MOV.U32 R27, RZ, RZ, -0x1 ;  /* 0xffffffffff1b7424 */ /* 0x000fe400078e00ff */
[----:B------:R-:W-:Y:S05]  /*3590*/  CALL.REL.NOINC `($__internal_46_$__cuda_sm70_shflsync_idx_p) ;  /* 0x0000001000007944 */ /* 0x000fea0003c00000 */
[----:B01----:R-:W-:Y:S05]  /*35a0*/  BRA `(.L_x_847) ;  /* 0xffffe7b000007947 */ /* 0x003fea000383ffff */
        .weak           $__internal_46_$__cuda_sm70_shflsync_idx_p
        .type           $__internal_46_$__cuda_sm70_shflsync_idx_p,@function
        .size           $__internal_46_$__cuda_sm70_shflsync_idx_p,($__internal_47_$__cuda_sm70_shflsync_up_p - $__internal_46_$__cuda_sm70_shflsync_idx_p)
$__internal_46_$__cuda_sm70_shflsync_idx_p:
[----:B------:R-:W-:Y:S01]  /*35b0*/  IMAD.MOV.U32 R17, RZ, RZ, 0x0 ;  /* 0x00000000ff117424 */ /* 0x000fe200078e00ff */
[----:B------:R-:W-:Y:S04]  /*35c0*/  WARPSYNC R27 ;  /* 0x0000001b00007348 */ /* 0x000fe80003800000 */
[----:B------:R0:W1:Y:S01]  /*35d0*/  SHFL.IDX PT, R33, R25, R68, R33 ;  /* 0x0000004419217389 */ /* 0x00006200000e0021 */
[----:B------:R-:W-:Y:S05]  /*35e0*/  RET.REL.NODEC R16 `(_ZN17fastertransformer19segmented_topp_impl27segmented_top_p_single_passINS0_28Segmented_topk_kernel_paramsIfiLi256ELi1EEELi32EEEvNS0_20TopKPerSegmentParamsE) ;  /* 0xffffca1010007950 */ /* 0x000fea0003c3ffff */
        .weak           $__internal_47_$__cuda_sm70_shflsync_up_p
        .type           $__internal_47_$__cuda_sm70_shflsync_up_p,@function
        .size           $__internal_47_$__cuda_sm70_shflsync_up_p,(.L_x_1858 - $__internal_47_$__cuda_sm70_shflsync_up_p)
$__internal_47_$__cuda_sm70_shflsync_up_p:
[----:B------:R-:W-:Y:S04]  /*35f0*/  WARPSYNC R29 ;  /* 0x0000001d00007348 */ /* 0x000fe80003800000 */
[----:B------:R-:W0:Y:S01]  /*3600*/  SHFL.UP P1, R19, R27, R68, R19 ;  /* 0x040000441b137389 */ /* 0x000e220000020013 */
[----:B------:R-:W-:Y:S01]  /*3610*/  IMAD.MOV.U32 R17, RZ, RZ, 0x0 ;  /* 0x00000000ff117424 */ /* 0x000fe200078e00ff */
[----:B0-----:R-:W-:-:S03]  /*3620*/  SEL R25, RZ, 0x1, !P1 ;  /* 0x00000001ff197807 */ /* 0x001fc60004800000 */
[----:B------:R-:W-:Y:S05]  /*3630*/  RET.REL.NODEC R16 `(_ZN17fastertransformer19segmented_topp_impl27segmented_top_p_single_passINS0_28Segmented_topk_kernel_paramsIfiLi256ELi1EEELi32EEEvNS0_20TopKPerSegmentParamsE) ;  /* 0xffffc9c010007950 */ /* 0x000fea0003c3ffff */
.L_x_848:
        /* <DEDUP_REMOVED lines=12> */
.L_x_1858:


//--------------------- .text._ZN17fastertransformer19segmented_topp_impl15blockSortKernelIfLi1024ELi4EEEvPKT_PS2_PKiPiS7_iii --------------------------
	.section	.text._ZN17fastertransformer19segmented_topp_impl15blockSortKernelIfLi1024ELi4EEEvPKT_PS2_PKiPiS7_iii,"ax",@progbits
	.sectioninfo	@"SHI_REGISTERS=53"
	.align	128
        .global         _ZN17fastertransformer19segmented_topp_impl15blockSortKernelIfLi1024ELi4EEEvPKT_PS2_PKiPiS7_iii
        .type           _ZN17fastertransformer19segmented_topp_impl15blockSortKernelIfLi1024ELi4EEEvPKT_PS2_PKiPiS7_iii,@function
        .size           _ZN17fastertransformer19segmented_topp_impl15blockSortKernelIfLi1024ELi4EEEvPKT_PS2_PKiPiS7_iii,(.L_x_1935 - _ZN17fastertransformer19segmented_topp_impl15blockSortKernelIfLi1024ELi4EEEvPKT_PS2_PKiPiS7_iii)
        .other          _ZN17fastertransformer19segmented_topp_impl15blockSortKernelIfLi1024ELi4EEEvPKT_PS2_PKiPiS7_iii,@"STO_CUDA_ENTRY STV_DEFAULT"
_ZN17fastertransformer19segmented_topp_impl15blockSortKernelIfLi1024ELi4EEEvPKT_PS2_PKiPiS7_iii:
.text._ZN17fastertransformer19segmented_topp_impl15blockSortKernelIfLi1024ELi4EEEvPKT_PS2_PKiPiS7_iii:
        /* <DEDUP_REMOVED lines=12> */
[----:B------:R-:W-:Y:S01]  /*00c0*/  CS2R R20, SRZ ;  /* 0x0000000000147805 */ /* 0x000fe2000001ff00 */
[----:B------:R-:W-:Y:S01]  /*00d0*/  CS2R R22, SRZ ;  /* 0x0000000000167805 */ /* 0x000fe2000001ff00 */
[----:B0-----:R-:W-:Y:S02]  /*00e0*/  SHF.R.S32.HI R2, RZ, 0x1f, R30 ;  /* 0x0000001fff027819 */ /* 0x001fe4000001141e */
[C---:B------:R-:W-:Y:S02]  /*00f0*/  IADD3 R4, P1, R5.reuse, R30, RZ ;  /* 0x0000001e05047210 */ /* 0x040fe40007f3e0ff */
[----:B------:R-:W-:Y:S02]  /*0100*/  IADD3 R0, R30, 0x400, RZ ;  /* 0x000004001e007810 */ /* 0x000fe40007ffe0ff */
[----:B------:R-:W-:Y:S01]  /*0110*/  LEA.HI.X.SX32 R5, R5, R2, 0x1, P1 ;  /* 0x0000000205057211 */ /* 0x000fe200008f0eff */
[----:B------:R-:W-:Y:S01]  /*0120*/  IMAD.SHL.U32 R46, R4, 0x4, RZ ;  /* 0x00000004042e7824 */ /* 0x000fe200078e00ff */
[----:B------:R-:W-:-:S02]  /*0130*/  ISETP.GE.AND P1, PT, R0, R3, PT ;  /* 0x000000030000720c */ /* 0x000fc40003f26270 */
[CC--:B------:R-:W-:Y:S02]  /*0140*/  ISETP.GE.AND P0, PT, R30.reuse, R3.reuse, PT ;  /* 0x000000031e00720c */ /* 0x0c0fe40003f06270 */
[C---:B------:R-:W-:Y:S02]  /*0150*/  IADD3 R0, R30.reuse, 0x800, RZ ;  /* 0x000008001e007810 */ /* 0x040fe40007ffe0ff */
[----:B------:R-:W-:Y:S02]  /*0160*/  IADD3 R2, R30, 0xc00, RZ ;  /* 0x00000c001e027810 */ /* 0x000fe40007ffe0ff */
[----:B------:R-:W-:Y:S02]  /*0170*/  SHF.L.U64.HI R4, R4, 0x2, R5 ;  /* 0x0000000204047819 */ /* 0x000fe40000010205 */
[----:B------:R-:W-:Y:S02]  /*0180*/  IADD3 R48, P4, R46, c[0x0][0x168], RZ ;  /* 0x00005a002e307a10 */ /* 0x000fe40007f9e0ff */
[----:B------:R-:W-:-:S02]  /*0190*/  ISETP.GE.AND P2, PT, R0, R3, PT ;  /* 0x000000030000720c */ /* 0x000fc40003f46270 */
[----:B------:R-:W-:Y:S02]  /*01a0*/  ISETP.GE.AND P3, PT, R2, R3, PT ;  /* 0x000000030200720c */ /* 0x000fe40003f66270 */
[----:B------:R-:W-:-:S05]  /*01b0*/  IADD3.X R49, R4, c[0x0][0x16c], RZ, P4, !PT ;  /* 0x00005b0004317a10 */ /* 0x000fca00027fe4ff */
[----:B------:R-:W2:Y:S04]  /*01c0*/  @!P0 LDG.E R20, [R48.64] ;  /* 0x0000000630148981 */ /* 0x000ea8000c1e1900 */
[----:B------:R-:W3:Y:S04]  /*01d0*/  @!P1 LDG.E R21, [R48.64+0x1000] ;  /* 0x0010000630159981 */ /* 0x000ee8000c1e1900 */
[----:B------:R-:W4:Y:S04]  /*01e0*/  @!P2 LDG.E R22, [R48.64+0x2000] ;  /* 0x002000063016a981 */ /* 0x000f28000c1e1900 */
[----:B------:R-:W4:Y:S01]  /*01f0*/  @!P3 LDG.E R23, [R48.64+0x3000] ;  /* 0x003000063017b981 */ /* 0x000f22000c1e1900 */
[----:B------:R-:W-:Y:S01]  /*0200*/  IADD3 R46, P4, R46, c[0x0][0x178], RZ ;  /* 0x00005e002e2e7a10 */ /* 0x000fe20007f9e0ff */
[----:B------:R-:W-:-:S02]  /*0210*/  IMAD.MOV.U32 R16, RZ, RZ, -0x1 ;  /* 0xffffffffff107424 */ /* 0x000fc400078e00ff */
[----:B------:R-:W-:Y:S01]  /*0220*/  IMAD.MOV.U32 R17, RZ, RZ, -0x1 ;  /* 0xffffffffff117424 */ /* 0x000fe200078e00ff */
[----:B------:R-:W-:Y:S01]  /*0230*/  IADD3.X R47, R4, c[0x0][0x17c], RZ, P4, !PT ;  /* 0x00005f00042f7a10 */ /* 0x000fe200027fe4ff */
[----:B------:R-:W-:Y:S02]  /*0240*/  IMAD.MOV.U32 R18, RZ, RZ, -0x1 ;  /* 0xffffffffff127424 */ /* 0x000fe400078e00ff */
[----:B------:R-:W-:Y:S01]  /*0250*/  IMAD.MOV.U32 R19, RZ, RZ, -0x1 ;  /* 0xffffffffff137424 */ /* 0x000fe200078e00ff */
[----:B------:R-:W0:Y:S04]  /*0260*/  S2R R29, SR_LANEID ;  /* 0x00000000001d7919 */ /* 0x000e280000000000 */
[----:B------:R1:W5:Y:S04]  /*0270*/  @!P0 LDG.E R16, [R46.64] ;  /* 0x000000062e108981 */ /* 0x000368000c1e1900 */
[----:B------:R1:W5:Y:S04]  /*0280*/  @!P1 LDG.E R17, [R46.64+0x1000] ;  /* 0x001000062e119981 */ /* 0x000368000c1e1900 */
[----:B------:R1:W5:Y:S04]  /*0290*/  @!P2 LDG.E R18, [R46.64+0x2000] ;  /* 0x002000062e12a981 */ /* 0x000368000c1e1900 */
[----:B------:R1:W5:Y:S01]  /*02a0*/  @!P3 LDG.E R19, [R46.64+0x3000] ;  /* 0x003000062e13b981 */ /* 0x000362000c1e1900 */
[----:B------:R-:W-:Y:S01]  /*02b0*/  IMAD.MOV.U32 R2, RZ, RZ, -0x1 ;  /* 0xffffffffff027424 */ /* 0x000fe200078e00ff */
[----:B------:R-:W-:Y:S01]  /*02c0*/  SHF.R.U32.HI R42, RZ, 0x5, R30 ;  /* 0x00000005ff2a7819 */ /* 0x000fe2000001161e */
[----:B------:R-:W-:Y:S01]  /*02d0*/  IMAD.MOV.U32 R41, RZ, RZ, RZ ;  /* 0x000000ffff297224 */ /* 0x000fe200078e00ff */
[----:B------:R-:W-:Y:S01]  /*02e0*/  UMOV UR5, 0x20 ;  /* 0x0000002000057882 */ /* 0x000fe20000000000 */
[----:B------:R-:W-:-:S02]  /*02f0*/  IMAD.SHL.U32 R44, R30, 0x4, RZ ;  /* 0x000000041e2c7824 */ /* 0x000fc400078e00ff */
[----:B------:R-:W-:Y:S01]  /*0300*/  IMAD R43, R30, 0x24, RZ ;  /* 0x000000241e2b7824 */ /* 0x000fe200078e02ff */
[----:B------:R-:W-:Y:S01]  /*0310*/  BAR.SYNC.DEFER_BLOCKING 0x0 ;  /* 0x0000000000007b1d */ /* 0x000fe20000010000 */
[----:B--2---:R-:W-:Y:S02]  /*0320*/  ISETP.GE.AND P6, PT, R20, RZ, PT ;  /* 0x000000ff1400720c */ /* 0x004fe40003fc6270 */
[----:B---3--:R-:W-:Y:S02]  /*0330*/  ISETP.GE.AND P5, PT, R21, RZ, PT ;  /* 0x000000ff1500720c */ /* 0x008fe40003fa6270 */
[----:B------:R-:W-:Y:S02]  /*0340*/  SEL R3, R2, 0x80000000, !P6 ;  /* 0x8000000002037807 */ /* 0x000fe40007000000 */
[----:B----4-:R-:W-:Y:S02]  /*0350*/  ISETP.GE.AND P4, PT, R22, RZ, PT ;  /* 0x000000ff1600720c */ /* 0x010fe40003f86270 */
[----:B------:R-:W-:-:S02]  /*0360*/  SEL R0, R2, 0x80000000, !P5 ;  /* 0x8000000002007807 */ /* 0x000fc40006800000 */
[----:B------:R-:W-:Y:S02]  /*0370*/  ISETP.GE.AND P6, PT, R23, RZ, PT ;  /* 0x000000ff1700720c */ /* 0x000fe40003fc6270 */
[C---:B------:R-:W-:Y:S02]  /*0380*/  SEL R5, R2.reuse, 0x80000000, !P4 ;  /* 0x8000000002057807 */ /* 0x040fe40006000000 */
[----:B------:R-:W-:Y:S02]  /*0390*/  SEL R2, R2, 0x80000000, !P6 ;  /* 0x8000000002027807 */ /* 0x000fe40007000000 */
[----:B------:R-:W-:Y:S02]  /*03a0*/  LOP3.LUT R20, R3, R20, RZ, 0x3c, !PT ;  /* 0x0000001403147212 */ /* 0x000fe400078e3cff */
[----:B------:R-:W-:Y:S02]  /*03b0*/  LOP3.LUT R21, R0, R21, RZ, 0x3c, !PT ;  /* 0x0000001500157212 */ /* 0x000fe400078e3cff */
[----:B------:R-:W-:-:S02]  /*03c0*/  LOP3.LUT R22, R5, R22, RZ, 0x3c, !PT ;  /* 0x0000001605167212 */ /* 0x000fc400078e3cff */
[----:B01----:R-:W-:Y:S02]  /*03d0*/  LOP3.LUT R23, R2, R23, RZ, 0x3c, !PT ;  /* 0x0000001702177212 */ /* 0x003fe400078e3cff */
.L_x_852:
[----:B------:R-:W-:Y:S01]  /*03e0*/  UISETP.LT.AND UP0, UPT, UR5, 0x4, UPT ;  /* 0x000000040500788c */ /* 0x000fe2000bf01270 */
[----:B------:R-:W-:Y:S01]  /*03f0*/  ISETP.NE.AND P4, PT, R20, 0x7fffffff, PT ;  /* 0x7fffffff1400780c */ /* 0x000fe20003f85270 */
[----:B------:R-:W-:Y:S01]  /*0400*/  STS [R30.X4+0x1000], RZ ;  /* 0x001000ff1e007388 */ /* 0x000fe20000004800 */
[----:B------:R-:W-:Y:S01]  /*0410*/  ISETP.NE.AND P6, PT, R42, 0x1f, PT ;  /* 0x0000001f2a00780c */ /* 0x000fe20003fc5270 */
[----:B------:R-:W-:Y:S01]  /*0420*/  USEL UR4, UR5, 0x4, UP0 ;  /* 0x0000000405047887 */ /* 0x000fe20008000000 */
[----:B------:R-:W-:Y:S01]  /*0430*/  SEL R0, R20, 0x80000000, P4 ;  /* 0x8000000014007807 */ /* 0x000fe20002000000 */
[----:B------:R-:W-:Y:S01]  /*0440*/  STS [R30.X4+0x2000], RZ ;  /* 0x002000ff1e007388 */ /* 0x000fe20000004800 */
[----:B------:R-:W-:Y:S01]  /*0450*/  ISETP.NE.AND P4, PT, R21, 0x7fffffff, PT ;  /* 0x7fffffff1500780c */ /* 0x000fe20003f85270 */
[----:B------:R-:W-:Y:S01]  /*0460*/  UBMSK UR4, URZ, UR4 ;  /* 0x000000043f04729b */ /* 0x000fe20008000000 */
[----:B------:R-:W-:Y:S01]  /*0470*/  SHF.R.U32.HI R0, RZ, R41, R0 ;  /* 0x00000029ff007219 */ /* 0x000fe20000011600 */
[----:B------:R-:W-:Y:S01]  /*0480*/  STS [R30.X4+0x3000], RZ ;  /* 0x003000ff1e007388 */ /* 0x000fe20000004800 */
[----:B------:R-:W-:Y:S03]  /*0490*/  BSSY B0, `(.L_x_849) ;  /* 0x00000c6000007945 */ /* 0x000fe60003800000 */
[----:B------:R-:W-:Y:S01]  /*04a0*/  LOP3.LUT R0, R0, UR4, RZ, 0xc0, !PT ;  /* 0x0000000400007c12 */ /* 0x000fe2000f8ec0ff */
[----:B------:R-:W-:Y:S04]  /*04b0*/  STS [R30.X4+0x4000], RZ ;  /* 0x004000ff1e007388 */ /* 0x000fe80000004800 */
[----:B------:R-:W-:Y:S01]  /*04c0*/  IMAD.SHL.U32 R2, R0, 0x1000, RZ ;  /* 0x0000100000027824 */ /* 0x000fe200078e00ff */
[----:B------:R-:W-:Y:S01]  /*04d0*/  SHF.R.U32.HI R0, RZ, 0x3, R0 ;  /* 0x00000003ff007819 */ /* 0x000fe20000011600 */
[----:B------:R-:W-:Y:S03]  /*04e0*/  STS [R30.X4+0x5000], RZ ;  /* 0x005000ff1e007388 */ /* 0x000fe60000004800 */
[----:B------:R-:W-:Y:S01]  /*04f0*/  LOP3.LUT R3, R2, 0x7000, RZ, 0xc, !PT ;  /* 0x0000700002037812 */ /* 0x000fe200078e0cff */
[----:B------:R-:W-:Y:S01]  /*0500*/  STS [R30.X4+0x6000], RZ ;  /* 0x006000ff1e007388 */ /* 0x000fe20000004800 */
[----:B------:R-:W-:-:S03]  /*0510*/  IADD3 R0, -R0, 0x1, RZ ;  /* 0x0000000100007810 */ /* 0x000fc60007ffe1ff */
[----:B------:R-:W-:Y:S01]  /*0520*/  IMAD.IADD R3, R44, 0x1, R3 ;  /* 0x000000012c037824 */ /* 0x000fe200078e0203 */
[----:B------:R-:W-:Y:S03]  /*0530*/  STS [R30.X4+0x7000], RZ ;  /* 0x007000ff1e007388 */ /* 0x000fe60000004800 */
[----:B------:R-:W-:Y:S01]  /*0540*/  IMAD R28, R0, 0x2, R3 ;  /* 0x00000002001c7824 */ /* 0x000fe200078e0203 */
[----:B------:R-:W-:Y:S01]  /*0550*/  STS [R30.X4+0x8000], RZ ;  /* 0x008000ff1e007388 */ /* 0x000fe20000004800 */
[----:B------:R-:W-:Y:S02]  /*0560*/  SEL R0, R21, 0x80000000, P4 ;  /* 0x8000000015007807 */ /* 0x000fe40002000000 */
[----:B------:R-:W-:Y:S01]  /*0570*/  ISETP.NE.AND P4, PT, R22, 0x7fffffff, PT ;  /* 0x7fffffff1600780c */ /* 0x000fe20003f85270 */
[----:B------:R-:W-:Y:S01]  /*0580*/  STS [R30.X4], RZ ;  /* 0x000000ff1e007388 */ /* 0x000fe20000004800 */
[----:B------:R-:W-:-:S03]  /*0590*/  SHF.R.U32.HI R0, RZ, R41, R0 ;  /* 0x00000029ff007219 */ /* 0x000fc60000011600 */
[----:B0-----:R-:W0:Y:S01]  /*05a0*/  LDS.U16 R7, [R28] ;  /* 0x000000001c077984 */ /* 0x001e220000000400 */
[----:B------:R-:W-:-:S05]  /*05b0*/  LOP3.LUT R0, R0, UR4, RZ, 0xc0, !PT ;  /* 0x0000000400007c12 */ /* 0x000fca000f8ec0ff */
[----:B------:R-:W-:Y:S01]  /*05c0*/  IMAD.SHL.U32 R2, R0, 0x1000, RZ ;  /* 0x0000100000027824 */ /* 0x000fe200078e00ff */
[----:B------:R-:W-:-:S04]  /*05d0*/  SHF.R.U32.HI R0, RZ, 0x3, R0 ;  /* 0x00000003ff007819 */ /* 0x000fc80000011600 */
[----:B------:R-:W-:Y:S02]  /*05e0*/  LOP3.LUT R3, R2, 0x7000, RZ, 0xc, !PT ;  /* 0x0000700002037812 */ /* 0x000fe400078e0cff */
[----:B------:R-:W-:-:S03]  /*05f0*/  IADD3 R0, -R0, 0x1, RZ ;  /* 0x0000000100007810 */ /* 0x000fc60007ffe1ff */
[----:B------:R-:W-:-:S04]  /*0600*/  IMAD.IADD R5, R44, 0x1, R3 ;  /* 0x000000012c057824 */ /* 0x000fc800078e0203 */
[----:B------:R-:W-:Y:S01]  /*0610*/  IMAD R6, R0, 0x2, R5 ;  /* 0x0000000200067824 */ /* 0x000fe200078e0205 */
[----:B------:R-:W-:Y:S02]  /*0620*/  SEL R0, R22, 0x80000000, P4 ;  /* 0x8000000016007807 */ /* 0x000fe40002000000 */
[----:B------:R-:W-:Y:S02]  /*0630*/  ISETP.NE.AND P4, PT, R23, 0x7fffffff, PT ;  /* 0x7fffffff1700780c */ /* 0x000fe40003f85270 */
[----:B------:R-:W-:-:S04]  /*0640*/  SHF.R.U32.HI R0, RZ, R41, R0 ;  /* 0x00000029ff007219 */ /* 0x000fc80000011600 */
[----:B------:R-:W-:-:S05]  /*0650*/  LOP3.LUT R0, R0, UR4, RZ, 0xc0, !PT ;  /* 0x0000000400007c12 */ /* 0x000fca000f8ec0ff */
[----:B------:R-:W-:Y:S01]  /*0660*/  IMAD.SHL.U32 R2, R0, 0x1000, RZ ;  /* 0x0000100000027824 */ /* 0x000fe200078e00ff */
[----:B------:R-:W-:-:S04]  /*0670*/  SHF.R.U32.HI R0, RZ, 0x3, R0 ;  /* 0x00000003ff007819 */ /* 0x000fc80000011600 */
[----:B------:R-:W-:Y:S02]  /*0680*/  LOP3.LUT R9, R2, 0x7000, RZ, 0xc, !PT ;  /* 0x0000700002097812 */ /* 0x000fe400078e0cff */
[----:B0-----:R-:W-:Y:S02]  /*0690*/  IADD3 R3, R7, 0x1, RZ ;  /* 0x0000000107037810 */ /* 0x001fe40007ffe0ff */
[----:B------:R-:W-:Y:S01]  /*06a0*/  IADD3 R0, -R0, 0x1, RZ ;  /* 0x0000000100007810 */ /* 0x000fe20007ffe1ff */
[----:B------:R-:W-:Y:S02]  /*06b0*/  IMAD.IADD R11, R44, 0x1, R9 ;  /* 0x000000012c0b7824 */ /* 0x000fe400078e0209 */
[----:B------:R-:W-:Y:S02]  /*06c0*/  STS.U16 [R28], R3 ;  /* 0x000000031c007388 */ /* 0x000fe40000000400 */
[----:B------:R-:W-:Y:S01]  /*06d0*/  IMAD R4, R0, 0x2, R11 ;  /* 0x0000000200047824 */ /* 0x000fe200078e020b */
[----:B------:R-:W-:Y:S01]  /*06e0*/  SEL R0, R23, 0x80000000, P4 ;  /* 0x8000000017007807 */ /* 0x000fe20002000000 */
[----:B------:R-:W0:Y:S03]  /*06f0*/  LDS.U16 R5, [R6] ;  /* 0x0000000006057984 */ /* 0x000e260000000400 */
[----:B------:R-:W-:-:S04]  /*0700*/  SHF.R.U32.HI R0, RZ, R41, R0 ;  /* 0x00000029ff007219 */ /* 0x000fc80000011600 */
[----:B------:R-:W-:-:S05]  /*0710*/  LOP3.LUT R0, R0, UR4, RZ, 0xc0, !PT ;  /* 0x0000000400007c12 */ /* 0x000fca000f8ec0ff */
[----:B------:R-:W-:Y:S01]  /*0720*/  IMAD.SHL.U32 R2, R0, 0x1000, RZ ;  /* 0x0000100000027824 */ /* 0x000fe200078e00ff */
[----:B------:R-:W-:-:S04]  /*0730*/  SHF.R.U32.HI R0, RZ, 0x3, R0 ;  /* 0x00000003ff007819 */ /* 0x000fc80000011600 */
        /* <DEDUP_REMOVED lines=45> */
[----:B---3--:R-:W3:Y:S04]  /*0a10*/  LDS.128 R12, [0x9010] ;  /* 0x00901000ff0c7984 */ /* 0x008ee80000000c00 */
        /* <DEDUP_REMOVED lines=109> */
.L_x_850:
[----:B------:R-:W-:Y:S05]  /*10f0*/  BSYNC B0 ;  /* 0x0000000000007941 */ /* 0x000fea0003800000 */
.L_x_849:
        /* <DEDUP_REMOVED lines=35> */
[----:B------:R-:W-:Y:S01]  /*1330*/  IMAD.SHL.U32 R10, R9, 0x4, RZ ;  /* 0x00000004090a7824 */ /* 0x000fe200078e00ff */
[----:B------:R1:W-:Y:S04]  /*1340*/  STS [R11], R20 ;  /* 0x000000140b007388 */ /* 0x0003e80000000800 */
[----:B------:R1:W-:Y:S04]  /*1350*/  STS [R8], R21 ;  /* 0x0000001508007388 */ /* 0x0003e80000000800 */
[----:B------:R1:W-:Y:S04]  /*1360*/  STS [R13], R22 ;  /* 0x000000160d007388 */ /* 0x0003e80000000800 */
[----:B------:R1:W-:Y:S01]  /*1370*/  STS [R10], R23 ;  /* 0x000000170a007388 */ /* 0x0003e20000000800 */
[----:B------:R-:W-:Y:S05]  /*1380*/  @P4 BRA `(.L_x_851) ;  /* 0x000000c000004947 */ /* 0x000fea0003800000 */
[----:B------:R-:W-:Y:S01]  /*1390*/  BAR.SYNC.DEFER_BLOCKING 0x0 ;  /* 0x0000000000007b1d */ /* 0x000fe20000010000 */
[----:B------:R-:W-:-:S05]  /*13a0*/  UIADD3 UR5, UR5, -0x4, URZ ;  /* 0xfffffffc05057890 */ /* 0x000fca000fffe03f */
[----:B-1----:R1:W2:Y:S04]  /*13b0*/  LDS.128 R20, [R30.X16] ;  /* 0x000000001e147984 */ /* 0x0022a8000000cc00 */
[----:B------:R-:W-:Y:S06]  /*13c0*/  BAR.SYNC.DEFER_BLOCKING 0x0 ;  /* 0x0000000000007b1d */ /* 0x000fec0000010000 */
[----:B-----5:R1:W-:Y:S04]  /*13d0*/  STS [R11], R16 ;  /* 0x000000100b007388 */ /* 0x0203e80000000800 */
[----:B------:R1:W-:Y:S04]  /*13e0*/  STS [R8], R17 ;  /* 0x0000001108007388 */ /* 0x0003e80000000800 */
[----:B------:R1:W-:Y:S04]  /*13f0*/  STS [R13], R18 ;  /* 0x000000120d007388 */ /* 0x0003e80000000800 */
[----:B------:R1:W-:Y:S04]  /*1400*/  STS [R10], R19 ;  /* 0x000000130a007388 */ /* 0x0003e80000000800 */
[----:B------:R-:W-:Y:S06]  /*1410*/  BAR.SYNC.DEFER_BLOCKING 0x0 ;  /* 0x0000000000007b1d */ /* 0x000fec0000010000 */
[----:B------:R1:W3:Y:S04]  /*1420*/  LDS.128 R16, [R30.X16] ;  /* 0x000000001e107984 */ /* 0x0002e8000000cc00 */
[----:B------:R-:W-:Y:S06]  /*1430*/  BAR.SYNC.DEFER_BLOCKING 0x0 ;  /* 0x0000000000007b1d */ /* 0x000fec0000010000 */
[----:B-12---:R-:W-:Y:S05]  /*1440*/  BRA `(.L_x_852) ;  /* 0xffffef9000007947 */ /* 0x006fea000383ffff */
.L_x_851:
[----:B------:R-:W-:Y:S01]  /*1450*/  BAR.SYNC.DEFER_BLOCKING 0x0 ;  /* 0x0000000000007b1d */ /* 0x000fe20000010000 */
[----:B------:R-:W-:-:S02]  /*1460*/  @!P0 IMAD.MOV.U32 R6, RZ, RZ, -0x1 ;  /* 0xffffffffff068424 */ /* 0x000fc400078e00ff */
[----:B------:R-:W-:Y:S02]  /*1470*/  @!P1 IMAD.MOV.U32 R12, RZ, RZ, -0x1 ;  /* 0xffffffffff0c9424 */ /* 0x000fe400078e00ff */
[----:B------:R-:W-:Y:S02]  /*1480*/  @!P2 IMAD.MOV.U32 R14, RZ, RZ, -0x1 ;  /* 0xffffffffff0ea424 */ /* 0x000fe400078e00ff */
[----:B0-----:R-:W-:Y:S01]  /*1490*/  @!P3 IMAD.MOV.U32 R15, RZ, RZ, -0x1 ;  /* 0xffffffffff0fb424 */ /* 0x001fe200078e00ff */
[----:B------:R-:W0:Y:S04]  /*14a0*/  LDS R0, [R30.X4] ;  /* 0x000000001e007984 */ /* 0x000e280000004800 */
[----:B------:R-:W2:Y:S04]  /*14b0*/  LDS R2, [R30.X4+0x1000] ;  /* 0x001000001e027984 */ /* 0x000ea80000004800 */
[----:B------:R-:W3:Y:S04]  /*14c0*/  LDS R3, [R30.X4+0x2000] ;  /* 0x002000001e037984 */ /* 0x000ee80000004800 */
[----:B------:R-:W4:Y:S04]  /*14d0*/  LDS R4, [R30.X4+0x3000] ;  /* 0x003000001e047984 */ /* 0x000f280000004800 */
[----:B------:R-:W-:Y:S06]  /*14e0*/  BAR.SYNC.DEFER_BLOCKING 0x0 ;  /* 0x0000000000007b1d */ /* 0x000fec0000010000 */
[----:B-----5:R1:W-:Y:S01]  /*14f0*/  STS [R11], R16 ;  /* 0x000000100b007388 */ /* 0x0203e20000000800 */
[----:B0-----:R-:W-:-:S03]  /*1500*/  @!P0 ISETP.GE.AND P6, PT, R0, RZ, PT ;  /* 0x000000ff0000820c */ /* 0x001fc60003fc6270 */
[----:B------:R-:W-:Y:S01]  /*1510*/  STS [R8], R17 ;  /* 0x0000001108007388 */ /* 0x000fe20000000800 */
[----:B--2---:R-:W-:-:S03]  /*1520*/  @!P1 ISETP.GE.AND P5, PT, R2, RZ, PT ;  /* 0x000000ff0200920c */ /* 0x004fc60003fa6270 */
[----:B------:R0:W-:Y:S01]  /*1530*/  STS [R13], R18 ;  /* 0x000000120d007388 */ /* 0x0001e20000000800 */
[----:B---3--:R-:W-:Y:S02]  /*1540*/  @!P2 ISETP.GE.AND P4, PT, R3, RZ, PT ;  /* 0x000000ff0300a20c */ /* 0x008fe40003f86270 */
[----:B-1----:R-:W-:Y:S01]  /*1550*/  @!P0 SEL R11, R6, 0x80000000, P6 ;  /* 0x80000000060b8807 */ /* 0x002fe20003000000 */
[----:B------:R-:W-:Y:S04]  /*1560*/  STS [R10], R19 ;  /* 0x000000130a007388 */ /* 0x000fe80000000800 */
[----:B------:R-:W-:Y:S01]  /*1570*/  BAR.SYNC.DEFER_BLOCKING 0x0 ;  /* 0x0000000000007b1d */ /* 0x000fe20000010000 */
[----:B----4-:R-:W-:Y:S02]  /*1580*/  @!P3 ISETP.GE.AND P6, PT, R4, RZ, PT ;  /* 0x000000ff0400b20c */ /* 0x010fe40003fc6270 */
[----:B0-----:R-:W-:-:S02]  /*1590*/  @!P1 SEL R13, R12, 0x80000000, P5 ;  /* 0x800000000c0d9807 */ /* 0x001fc40002800000 */
[----:B------:R-:W-:Y:S02]  /*15a0*/  @!P2 SEL R6, R14, 0x80000000, P4 ;  /* 0x800000000e06a807 */ /* 0x000fe40002000000 */
[----:B------:R-:W-:Y:S02]  /*15b0*/  @!P3 SEL R15, R15, 0x80000000, P6 ;  /* 0x800000000f0fb807 */ /* 0x000fe40003000000 */
[----:B------:R-:W-:Y:S02]  /*15c0*/  @!P0 LOP3.LUT R11, R11, R0, RZ, 0x3c, !PT ;  /* 0x000000000b0b8212 */ /* 0x000fe400078e3cff */
[----:B------:R-:W-:Y:S02]  /*15d0*/  @!P1 LOP3.LUT R13, R13, R2, RZ, 0x3c, !PT ;  /* 0x000000020d0d9212 */ /* 0x000fe400078e3cff */
[----:B------:R-:W-:Y:S02]  /*15e0*/  @!P2 LOP3.LUT R3, R6, R3, RZ, 0x3c, !PT ;  /* 0x000000030603a212 */ /* 0x000fe400078e3cff */
[----:B------:R-:W-:Y:S01]  /*15f0*/  @!P3 LOP3.LUT R15, R15, R4, RZ, 0x3c, !PT ;  /* 0x000000040f0fb212 */ /* 0x000fe200078e3cff */
[----:B------:R-:W0:Y:S04]  /*1600*/  LDS R5, [R30.X4] ;  /* 0x000000001e057984 */ /* 0x000e280000004800 */
[----:B------:R-:W1:Y:S04]  /*1610*/  LDS R7, [R30.X4+0x1000] ;  /* 0x001000001e077984 */ /* 0x000e680000004800 */
[----:B------:R-:W2:Y:S04]  /*1620*/  LDS R9, [R30.X4+0x2000] ;  /* 0x002000001e097984 */ /* 0x000ea80000004800 */
[----:B------:R3:W-:Y:S04]  /*1630*/  @!P0 STG.E [R48.64], R11 ;  /* 0x0000000b30008986 */ /* 0x0007e8000c101906 */
[----:B------:R3:W-:Y:S04]  /*1640*/  @!P1 STG.E [R48.64+0x1000], R13 ;  /* 0x0010000d30009986 */ /* 0x0007e8000c101906 */
[----:B------:R3:W-:Y:S04]  /*1650*/  @!P2 STG.E [R48.64+0x2000], R3 ;  /* 0x002000033000a986 */ /* 0x0007e8000c101906 */
[----:B------:R3:W-:Y:S04]  /*1660*/  @!P3 STG.E [R48.64+0x3000], R15 ;  /* 0x0030000f3000b986 */ /* 0x0007e8000c101906 */
[----:B0-----:R3:W-:Y:S04]  /*1670*/  @!P0 STG.E [R46.64], R5 ;  /* 0x000000052e008986 */ /* 0x0017e8000c101906 */
[----:B-1----:R3:W-:Y:S04]  /*1680*/  @!P1 STG.E [R46.64+0x1000], R7 ;  /* 0x001000072e009986 */ /* 0x0027e8000c101906 */
[----:B--2---:R3:W-:Y:S01]  /*1690*/  @!P2 STG.E [R46.64+0x2000], R9 ;  /* 0x002000092e00a986 */ /* 0x0047e2000c101906 */
[----:B------:R-:W-:Y:S05]  /*16a0*/  @P3 EXIT ;  /* 0x000000000000394d */ /* 0x000fea0003800000 */
[----:B---3--:R-:W0:Y:S04]  /*16b0*/  LDS R3, [R30.X4+0x3000] ;  /* 0x003000001e037984 */ /* 0x008e280000004800 */
[----:B0-----:R-:W-:Y:S01]  /*16c0*/  STG.E [R46.64+0x3000], R3 ;  /* 0x003000032e007986 */ /* 0x001fe2000c101906 */
[----:B------:R-:W-:Y:S05]  /*16d0*/  EXIT ;  /* 0x000000000000794d */ /* 0x000fea0003800000 */
.L_x_853:
        /* <DEDUP_REMOVED lines=10> */
.L_x_1935:


//--------------------- .text._ZN17fastertransformer19segmented_topp_impl15blockSortKernelIfLi1024ELi2EEEvPKT_PS2_PKiPiS7_iii --------------------------
	.section	.text._ZN17fastertransformer19segmented_topp_impl15blockSortKernelIfLi1024ELi2EEEvPKT_PS2_PKiPiS7_iii,"ax",@progbits
	.sectioninfo	@"SHI_REGISTERS=45"
	.align	128
        .global         _ZN17fastertransformer19segmented_topp_impl15blockSortKernelIfLi1024ELi2EEEvPKT_PS2_PKiPiS7_iii
        .type           _ZN17fastertransformer19segmented_topp_impl15blockSortKernelIfLi1024ELi2EEEvPKT_PS2_PKiPiS7_iii,@function
        .size           _ZN17fastertransformer19segmented_topp_impl15blockSortKernelIfLi1024ELi2EEEvPKT_PS2_PKiPiS7_iii,(.L_x_1936 - _ZN17fastertransformer19segmented_topp_impl15blockSortKernelIfLi1024ELi2EEEvPKT_PS2_PKiPiS7_iii)
        .other          _ZN17fastertransformer19segmented_topp_impl15blockSortKernelIfLi1024ELi2EEEvPKT_PS2_PKiPiS7_iii,@"STO_CUDA_ENTRY STV_DEFAULT"
_ZN17fastertransformer19segmented_topp_impl15blockSortKernelIfLi1024ELi2EEEvPKT_PS2_PKiPiS7_iii:
.text._ZN17fastertransformer19segmented_topp_impl15blockSortKernelIfLi1024ELi2EEEvPKT_PS2_PKiPiS7_iii:
        /* <DEDUP_REMOVED lines=12> */
[----:B------:R-:W-:-:S04]  /*00c0*/  CS2R R8, SRZ ;  /* 0x0000000000087805 */ /* 0x000fc8000001ff00 */
[C---:B0-----:R-:W-:Y:S02]  /*00d0*/  IADD3 R4, P0, R5.reuse, R10, RZ ;  /* 0x0000000a05047210 */ /* 0x041fe40007f1e0ff */
[----:B------:R-:W-:Y:S02]  /*00e0*/  SHF.R.S32.HI R2, RZ, 0x1f, R10 ;  /* 0x0000001fff027819 */ /* 0x000fe4000001140a */
[----:B------:R-:W-:Y:S01]  /*00f0*/  IADD3 R0, R10, 0x400, RZ ;  /* 0x000004000a007810 */ /* 0x000fe20007ffe0ff */
[----:B------:R-:W-:Y:S01]  /*0100*/  IMAD.SHL.U32 R38, R4, 0x4, RZ ;  /* 0x0000000404267824 */ /* 0x000fe200078e00ff */
[----:B------:R-:W-:Y:S02]  /*0110*/  LEA.HI.X.SX32 R5, R5, R2, 0x1, P0 ;  /* 0x0000000205057211 */ /* 0x000fe400000f0eff */
[-C--:B------:R-:W-:Y:S02]  /*0120*/  ISETP.GE.AND P0, PT, R10, R3.reuse, PT ;  /* 0x000000030a00720c */ /* 0x080fe40003f06270 */
[----:B------:R-:W-:-:S02]  /*0130*/  ISETP.GE.AND P1, PT, R0, R3, PT ;  /* 0x000000030000720c */ /* 0x000fc40003f26270 */
[----:B------:R-:W-:Y:S02]  /*0140*/  SHF.L.U64.HI R0, R4, 0x2, R5 ;  /* 0x0000000204007819 */ /* 0x000fe40000010205 */
[----:B------:R-:W-:-:S04]  /*0150*/  IADD3 R40, P2, R38, c[0x0][0x168], RZ ;  /* 0x00005a0026287a10 */ /* 0x000fc80007f5e0ff */
[----:B------:R-:W-:-:S05]  /*0160*/  IADD3.X R41, R0, c[0x0][0x16c], RZ, P2, !PT ;  /* 0x00005b0000297a10 */ /* 0x000fca00017fe4ff */
[----:B------:R-:W2:Y:S04]  /*0170*/  @!P0 LDG.E R8, [R40.64] ;  /* 0x0000000628088981 */ /* 0x000ea8000c1e1900 */
[----:B------:R-:W3:Y:S01]  /*0180*/  @!P1 LDG.E R9, [R40.64+0x1000] ;  /* 0x0010000628099981 */ /* 0x000ee2000c1e1900 */
[----:B------:R-:W-:Y:S01]  /*0190*/  IADD3 R38, P2, R38, c[0x0][0x178], RZ ;  /* 0x00005e0026267a10 */ /* 0x000fe20007f5e0ff */
[----:B------:R-:W-:Y:S02]  /*01a0*/  IMAD.MOV.U32 R6, RZ, RZ, -0x1 ;  /* 0xffffffffff067424 */ /* 0x000fe400078e00ff */
[----:B------:R-:W-:Y:S01]  /*01b0*/  IMAD.MOV.U32 R7, RZ, RZ, -0x1 ;  /* 0xffffffffff077424 */ /* 0x000fe200078e00ff */
[----:B------:R-:W-:Y:S01]  /*01c0*/  IADD3.X R39, R0, c[0x0][0x17c], RZ, P2, !PT ;  /* 0x00005f0000277a10 */ /* 0x000fe200017fe4ff */
[----:B------:R-:W0:Y:S04]  /*01d0*/  S2R R5, SR_LANEID ;  /* 0x0000000000057919 */ /* 0x000e280000000000 */
[----:B------:R1:W5:Y:S04]  /*01e0*/  @!P0 LDG.E R6, [R38.64] ;  /* 0x0000000626068981 */ /* 0x000368000c1e1900 */
        /* <DEDUP_REMOVED lines=10> */
[C---:B------:R-:W-:Y:S02]  /*0290*/  SEL R3, R0.reuse, 0x80000000, !P2 ;  /* 0x8000000000037807 */ /* 0x040fe40005000000 */
[----:B------:R-:W-:Y:S02]  /*02a0*/  SEL R0, R0, 0x80000000, !P3 ;  /* 0x8000000000007807 */ /* 0x000fe40005800000 */
[----:B------:R-:W-:-:S02]  /*02b0*/  LOP3.LUT R8, R3, R8, RZ, 0x3c, !PT ;  /* 0x0000000803087212 */ /* 0x000fc400078e3cff */
[----:B01----:R-:W-:Y:S02]  /*02c0*/  LOP3.LUT R9, R0, R9, RZ, 0x3c, !PT ;  /* 0x0000000900097212 */ /* 0x003fe400078e3cff */
.L_x_857:
[----:B------:R-:W-:Y:S01]  /*02d0*/  UISETP.LT.AND UP0, UPT, UR5, 0x4, UPT ;  /* 0x000000040500788c */ /* 0x000fe2000bf01270 */
[----:B------:R-:W-:Y:S01]  /*02e0*/  ISETP.NE.AND P2, PT, R8, 0x7fffffff, PT ;  /* 0x7fffffff0800780c */ /* 0x000fe20003f45270 */
[----:B------:R-:W-:Y:S01]  /*02f0*/  STS [R10.X4+0x1000], RZ ;  /* 0x001000ff0a007388 */ /* 0x000fe20000004800 */
[----:B------:R-:W-:Y:S01]  /*0300*/  ISETP.NE.AND P5, PT, R34, RZ, PT ;  /* 0x000000ff2200720c */ /* 0x000fe20003fa5270 */
[----:B------:R-:W-:Y:S01]  /*0310*/  USEL UR4, UR5, 0x4, UP0 ;  /* 0x0000000405047887 */ /* 0x000fe20008000000 */
[----:B------:R-:W-:Y:S01]  /*0320*/  SEL R0, R8, 0x80000000, P2 ;  /* 0x8000000008007807 */ /* 0x000fe20001000000 */
[----:B------:R-:W-:Y:S01]  /*0330*/  STS [R10.X4+0x2000], RZ ;  /* 0x002000ff0a007388 */ /* 0x000fe20000004800 */
[----:B------:R-:W-:Y:S01]  /*0340*/  ISETP.NE.AND P2, PT, R9, 0x7fffffff, PT ;  /* 0x7fffffff0900780c */ /* 0x000fe20003f45270 */
[----:B------:R-:W-:Y:S01]  /*0350*/  UBMSK UR4, URZ, UR4 ;  /* 0x000000043f04729b */ /* 0x000fe20008000000 */
[----:B------:R-:W-:Y:S01]  /*0360*/  SHF.R.U32.HI R0, RZ, R33, R0 ;  /* 0x00000021ff007219 */ /* 0x000fe20000011600 */
[----:B------:R-:W-:Y:S01]  /*0370*/  STS [R10.X4+0x3000], RZ ;  /* 0x003000ff0a007388 */ /* 0x000fe20000004800 */
[----:B------:R-:W-:Y:S01]  /*0380*/  ISETP.NE.AND P4, PT, R5, RZ, PT ;  /* 0x000000ff0500720c */ /* 0x000fe20003f85270 */
[----:B------:R-:W-:Y:S02]  /*0390*/  BSSY B0, `(.L_x_854) ;  /* 0x00000ab000007945 */ /* 0x000fe40003800000 */
        /* <DEDUP_REMOVED lines=12> */
[----:B------:R-:W-:-:S03]  /*0460*/  SEL R0, R9, 0x80000000, P2 ;  /* 0x8000000009007807 */ /* 0x000fc60001000000 */
        /* <DEDUP_REMOVED lines=157> */
.L_x_855:
[----:B------:R-:W-:Y:S05]  /*0e40*/  BSYNC B0 ;  /* 0x0000000000007941 */ /* 0x000fea0003800000 */
.L_x_854:
        /* <DEDUP_REMOVED lines=29> */
[----:B------:R-:W-:-:S05]  /*1020*/  IMAD.SHL.U32 R16, R13, 0x4, RZ ;  /* 0x000000040d107824 */ /* 0x000fca00078e00ff */
[----:B------:R1:W-:Y:S04]  /*1030*/  STS [R15], R8 ;  /* 0x000000080f007388 */ /* 0x0003e80000000800 */
[----:B------:R1:W-:Y:S01]  /*1040*/  STS [R16], R9 ;  /* 0x0000000910007388 */ /* 0x0003e20000000800 */
[----:B------:R-:W-:Y:S05]  /*1050*/  @P2 BRA `(.L_x_856) ;  /* 0x000000a000002947 */ /* 0x000fea0003800000 */
[----:B------:R-:W-:Y:S01]  /*1060*/  BAR.SYNC.DEFER_BLOCKING 0x0 ;  /* 0x0000000000007b1d */ /* 0x000fe20000010000 */
[----:B------:R-:W-:-:S05]  /*1070*/  UIADD3 UR5, UR5, -0x4, URZ ;  /* 0xfffffffc05057890 */ /* 0x000fca000fffe03f */
[----:B-1----:R1:W2:Y:S04]  /*1080*/  LDS.64 R8, [R10.X8] ;  /* 0x000000000a087984 */ /* 0x0022a80000008a00 */
[----:B------:R-:W-:Y:S06]  /*1090*/  BAR.SYNC.DEFER_BLOCKING 0x0 ;  /* 0x0000000000007b1d */ /* 0x000fec0000010000 */
[----:B-----5:R1:W-:Y:S04]  /*10a0*/  STS [R15], R6 ;  /* 0x000000060f007388 */ /* 0x0203e80000000800 */
[----:B------:R1:W-:Y:S04]  /*10b0*/  STS [R16], R7 ;  /* 0x0000000710007388 */ /* 0x0003e80000000800 */
[----:B------:R-:W-:Y:S06]  /*10c0*/  BAR.SYNC.DEFER_BLOCKING 0x0 ;  /* 0x0000000000007b1d */ /* 0x000fec0000010000 */
[----:B------:R1:W3:Y:S04]  /*10d0*/  LDS.64 R6, [R10.X8] ;  /* 0x000000000a067984 */ /* 0x0002e80000008a00 */
[----:B------:R-:W-:Y:S06]  /*10e0*/  BAR.SYNC.DEFER_BLOCKING 0x0 ;  /* 0x0000000000007b1d */ /* 0x000fec0000010000 */
[----:B-12---:R-:W-:Y:S05]  /*10f0*/  BRA `(.L_x_857) ;  /* 0xfffff1d000007947 */ /* 0x006fea000383ffff */
.L_x_856:
[----:B------:R-:W-:Y:S01]  /*1100*/  BAR.SYNC.DEFER_BLOCKING 0x0 ;  /* 0x0000000000007b1d */ /* 0x000fe20000010000 */
[----:B------:R-:W-:-:S02]  /*1110*/  @!P0 IMAD.MOV.U32 R5, RZ, RZ, -0x1 ;  /* 0xffffffffff058424 */ /* 0x000fc400078e00ff */
[----:B-1----:R-:W-:-:S03]  /*1120*/  @!P1 IMAD.MOV.U32 R9, RZ, RZ, -0x1 ;  /* 0xffffffffff099424 */ /* 0x002fc600078e00ff */
[----:B------:R-:W1:Y:S04]  /*1130*/  LDS R0, [R10.X4] ;  /* 0x000000000a007984 */ /* 0x000e680000004800 */
[----:B------:R-:W2:Y:S04]  /*1140*/  LDS R2, [R10.X4+0x1000] ;  /* 0x001000000a027984 */ /* 0x000ea80000004800 */
[----:B------:R-:W-:Y:S06]  /*1150*/  BAR.SYNC.DEFER_BLOCKING 0x0 ;  /* 0x0000000000007b1d */ /* 0x000fec0000010000 */
[----:B-----5:R-:W-:Y:S04]  /*1160*/  STS [R15], R6 ;  /* 0x000000060f007388 */ /* 0x020fe80000000800 */
[----:B------:R-:W-:Y:S04]  /*1170*/  STS [R16], R7 ;  /* 0x0000000710007388 */ /* 0x000fe80000000800 */
[----:B------:R-:W-:Y:S01]  /*1180*/  BAR.SYNC.DEFER_BLOCKING 0x0 ;  /* 0x0000000000007b1d */ /* 0x000fe20000010000 */
[----:B-1----:R-:W-:-:S02]  /*1190*/  @!P0 ISETP.GE.AND P2, PT, R0, RZ, PT ;  /* 0x000000ff0000820c */ /* 0x002fc40003f46270 */
[----:B--2---:R-:W-:Y:S02]  /*11a0*/  @!P1 ISETP.GE.AND P3, PT, R2, RZ, PT ;  /* 0x000000ff0200920c */ /* 0x004fe40003f66270 */
[----:B------:R-:W-:Y:S02]  /*11b0*/  @!P0 SEL R5, R5, 0x80000000, P2 ;  /* 0x8000000005058807 */ /* 0x000fe40001000000 */
[----:B------:R-:W-:Y:S02]  /*11c0*/  @!P1 SEL R9, R9, 0x80000000, P3 ;  /* 0x8000000009099807 */ /* 0x000fe40001800000 */
[----:B------:R-:W-:Y:S02]  /*11d0*/  @!P0 LOP3.LUT R5, R5, R0, RZ, 0x3c, !PT ;  /* 0x0000000005058212 */ /* 0x000fe400078e3cff */
[----:B------:R-:W-:Y:S01]  /*11e0*/  @!P1 LOP3.LUT R9, R9, R2, RZ, 0x3c, !PT ;  /* 0x0000000209099212 */ /* 0x000fe200078e3cff */
[----:B------:R-:W1:Y:S04]  /*11f0*/  LDS R3, [R10.X4] ;  /* 0x000000000a037984 */ /* 0x000e680000004800 */
[----:B------:R2:W-:Y:S04]  /*1200*/  @!P0 STG.E [R40.64], R5 ;  /* 0x0000000528008986 */ /* 0x0005e8000c101906 */
[----:B------:R2:W-:Y:S04]  /*1210*/  @!P1 STG.E [R40.64+0x1000], R9 ;  /* 0x0010000928009986 */ /* 0x0005e8000c101906 */
[----:B-1----:R2:W-:Y:S01]  /*1220*/  @!P0 STG.E [R38.64], R3 ;  /* 0x0000000326008986 */ /* 0x0025e2000c101906 */
[----:B------:R-:W-:Y:S05]  /*1230*/  @P1 EXIT ;  /* 0x000000000000194d */ /* 0x000fea0003800000 */
[----:B--2---:R-:W1:Y:S04]  /*1240*/  LDS R3, [R10.X4+0x1000] ;  /* 0x001000000a037984 */ /* 0x004e680000004800 */
[----:B-1----:R-:W-:Y:S01]  /*1250*/  STG.E [R38.64+0x1000], R3 ;  /* 0x0010000326007986 */ /* 0x002fe2000c101906 */
[----:B------:R-:W-:Y:S05]  /*1260*/  EXIT ;  /* 0x000000000000794d */ /* 0x000fea0003800000 */
.L_x_858:
        /* <DEDUP_REMOVED lines=9> */
.L_x_1936:


//--------------------- .text._ZN17fastertransformer19segmented_topp_impl15blockSortKernelIfLi1024ELi1EEEvPKT_PS2_PKiPiS7_iii --------------------------
	.section	.text._ZN17fastertransformer19segmented_topp_impl15blockSortKernelIfLi1024ELi1EEEvPKT_PS2_PKiPiS7_iii,"ax",@progbits
	.sectioninfo	@"SHI_REGISTERS=39"
	.align	128
        .global         _ZN17fastertransformer19segmented_topp_impl15blockSortKernelIfLi1024ELi1EEEvPKT_PS2_PKiPiS7_iii
        .type           _ZN17fastertransformer19segmented_topp_impl15blockSortKernelIfLi1024ELi1EEEvPKT_PS2_PKiPiS7_iii,@function
        .size           _ZN17fastertransformer19segmented_topp_impl15blockSortKernelIfLi1024ELi1EEEvPKT_PS2_PKiPiS7_iii,(.L_x_1937 - _ZN17fastertransformer19segmented_topp_impl15blockSortKernelIfLi1024ELi1EEEvPKT_PS2_PKiPiS7_iii)
        .other          _ZN17fastertransformer19segmented_topp_impl15blockSortKernelIfLi1024ELi1EEEvPKT_PS2_PKiPiS7_iii,@"STO_CUDA_ENTRY STV_DEFAULT"
_ZN17fastertransformer19segmented_topp_impl15blockSortKernelIfLi1024ELi1EEEvPKT_PS2_PKiPiS7_iii:
.text._ZN17fastertransformer19segmented_topp_impl15blockSortKernelIfLi1024ELi1EEEvPKT_PS2_PKiPiS7_iii:
        /* <DEDUP_REMOVED lines=11> */
[----:B------:R-:W-:Y:S02]  /*00b0*/  IMAD R5, R5, c[0x0][0x18c], RZ ;  /* 0x0000630005057a24 */ /* 0x000fe400078e02ff */
[----:B------:R-:W-:-:S03]  /*00c0*/  IMAD.MOV.U32 R24, RZ, RZ, RZ ;  /* 0x000000ffff187224 */ /* 0x000fc600078e00ff */
[----:B0-----:R-:W-:Y:S02]  /*00d0*/  IADD3 R4, P0, R5, R0, RZ ;  /* 0x0000000005047210 */ /* 0x001fe40007f1e0ff */
[----:B------:R-:W-:-:S03]  /*00e0*/  SHF.R.S32.HI R2, RZ, 0x1f, R0 ;  /* 0x0000001fff027819 */ /* 0x000fc60000011400 */
[----:B------:R-:W-:Y:S01]  /*00f0*/  IMAD.SHL.U32 R30, R4, 0x4, RZ ;  /* 0x00000004041e7824 */ /* 0x000fe200078e00ff */
[----:B------:R-:W-:Y:S02]  /*0100*/  LEA.HI.X.SX32 R5, R5, R2, 0x1, P0 ;  /* 0x0000000205057211 */ /* 0x000fe400000f0eff */
[----:B------:R-:W-:Y:S02]  /*0110*/  ISETP.GE.AND P0, PT, R0, R3, PT ;  /* 0x000000030000720c */ /* 0x000fe40003f06270 */
[----:B------:R-:W-:Y:S02]  /*0120*/  SHF.L.U64.HI R2, R4, 0x2, R5 ;  /* 0x0000000204027819 */ /* 0x000fe40000010205 */
[----:B------:R-:W-:-:S04]  /*0130*/  IADD3 R32, P1, R30, c[0x0][0x168], RZ ;  /* 0x00005a001e207a10 */ /* 0x000fc80007f3e0ff */
[----:B------:R-:W-:-:S05]  /*0140*/  IADD3.X R33, R2, c[0x0][0x16c], RZ, P1, !PT ;  /* 0x00005b0002217a10 */ /* 0x000fca0000ffe4ff */
[----:B------:R-:W2:Y:S01]  /*0150*/  @!P0 LDG.E R24, [R32.64] ;  /* 0x0000000620188981 */ /* 0x000ea2000c1e1900 */
[----:B------:R-:W-:Y:S01]  /*0160*/  IADD3 R30, P1, R30, c[0x0][0x178], RZ ;  /* 0x00005e001e1e7a10 */ /* 0x000fe20007f3e0ff */
[----:B------:R-:W-:-:S03]  /*0170*/  IMAD.MOV.U32 R28, RZ, RZ, -0x1 ;  /* 0xffffffffff1c7424 */ /* 0x000fc600078e00ff */
[----:B------:R-:W-:Y:S02]  /*0180*/  IADD3.X R31, R2, c[0x0][0x17c], RZ, P1, !PT ;  /* 0x00005f00021f7a10 */ /* 0x000fe40000ffe4ff */
[----:B------:R-:W0:Y:S04]  /*0190*/  S2R R2, SR_LANEID ;  /* 0x0000000000027919 */ /* 0x000e280000000000 */
[----:B------:R1:W5:Y:S01]  /*01a0*/  @!P0 LDG.E R28, [R30.64] ;  /* 0x000000061e1c8981 */ /* 0x000362000c1e1900 */
[----:B------:R-:W-:Y:S01]  /*01b0*/  IMAD.MOV.U32 R3, RZ, RZ, -0x1 ;  /* 0xffffffffff037424 */ /* 0x000fe200078e00ff */
[----:B------:R-:W-:Y:S01]  /*01c0*/  SHF.R.U32.HI R26, RZ, 0x5, R0 ;  /* 0x00000005ff1a7819 */ /* 0x000fe20000011600 */
[----:B------:R-:W-:Y:S01]  /*01d0*/  IMAD.MOV.U32 R23, RZ, RZ, RZ ;  /* 0x000000ffff177224 */ /* 0x000fe200078e00ff */
[----:B------:R-:W-:Y:S01]  /*01e0*/  UMOV UR5, 0x20 ;  /* 0x0000002000057882 */ /* 0x000fe20000000000 */
[----:B------:R-:W-:-:S02]  /*01f0*/  IMAD.SHL.U32 R27, R0, 0x4, RZ ;  /* 0x00000004001b7824 */ /* 0x000fc400078e00ff */
[----:B------:R-:W-:Y:S01]  /*0200*/  IMAD R25, R0, 0x24, RZ ;  /* 0x0000002400197824 */ /* 0x000fe200078e02ff */
[----:B------:R-:W-:Y:S01]  /*0210*/  BAR.SYNC.DEFER_BLOCKING 0x0 ;  /* 0x0000000000007b1d */ /* 0x000fe20000010000 */
[----:B--2---:R-:W-:-:S04]  /*0220*/  ISETP.GE.AND P1, PT, R24, RZ, PT ;  /* 0x000000ff1800720c */ /* 0x004fc80003f26270 */
[----:B------:R-:W-:-:S04]  /*0230*/  SEL R3, R3, 0x80000000, !P1 ;  /* 0x8000000003037807 */ /* 0x000fc80004800000 */
[----:B01----:R-:W-:-:S03]  /*0240*/  LOP3.LUT R24, R3, R24, RZ, 0x3c, !PT ;  /* 0x0000001803187212 */ /* 0x003fc600078e3cff */
.L_x_862:
[----:B------:R-:W-:Y:S01]  /*0250*/  UISETP.LT.AND UP0, UPT, UR5, 0x4, UPT ;  /* 0x000000040500788c */ /* 0x000fe2000bf01270 */
[----:B------:R-:W-:Y:S01]  /*0260*/  ISETP.NE.AND P1, PT, R24, 0x7fffffff, PT ;  /* 0x7fffffff1800780c */ /* 0x000fe20003f25270 */
[----:B------:R-:W-:Y:S01]  /*0270*/  STS [R0.X4+0x1000], RZ ;  /* 0x001000ff00007388 */ /* 0x000fe20000004800 */
[----:B------:R-:W-:Y:S01]  /*0280*/  ISETP.NE.AND P4, PT, R26, RZ, PT ;  /* 0x000000ff1a00720c */ /* 0x000fe20003f85270 */
[----:B------:R-:W-:Y:S01]  /*0290*/  USEL UR4, UR5, 0x4, UP0 ;  /* 0x0000000405047887 */ /* 0x000fe20008000000 */
[----:B------:R-:W-:Y:S01]  /*02a0*/  SEL R4, R24, 0x80000000, P1 ;  /* 0x8000000018047807 */ /* 0x000fe20000800000 */
[----:B------:R-:W-:Y:S01]  /*02b0*/  STS [R0.X4+0x2000], RZ ;  /* 0x002000ff00007388 */ /* 0x000fe20000004800 */
[----:B------:R-:W-:Y:S01]  /*02c0*/  ISETP.NE.AND P3, PT, R2, RZ, PT ;  /* 0x000000ff0200720c */ /* 0x000fe20003f65270 */
        /* <DEDUP_REMOVED lines=15> */
[----:B------:R-:W-:Y:S04]  /*03c0*/  STS [R0.X4+0x8000], RZ ;  /* 0x008000ff00007388 */ /* 0x000fe80000004800 */
[----:B------:R-:W-:Y:S04]  /*03d0*/  STS [R0.X4], RZ ;  /* 0x000000ff00007388 */ /* 0x000fe80000004800 */
        /* <DEDUP_REMOVED lines=32> */
[----:B0-----:R-:W-:-:S05]  /*05e0*/  IMAD.IADD R5, R5, 0x1, -R6 ;  /* 0x0000000105057824 */ /* 0x001fca00078e0a06 */
[----:B------:R-:W-:Y:S01]  /*05f0*/  SEL R6, R5, RZ, P3 ;  /* 0x000000ff05067207 */ /* 0x000fe20001800000 */
[----:B------:R-:W0:Y:S04]  /*0600*/  LDS.128 R12, [0x9000] ;  /* 0x00900000ff0c7984 */ /* 0x000e280000000c00 */
[----:B------:R-:W1:Y:S04]  /*0610*/  LDS R36, [0x9008] ;  /* 0x00900800ff247984 */ /* 0x000e680000000800 */
[----:B------:R-:W2:Y:S04]  /*0620*/  LDS R29, [0x9010] ;  /* 0x00901000ff1d7984 */ /* 0x000ea80000000800 */
[----:B---3--:R-:W3:Y:S01]  /*0630*/  LDS.128 R8, [0x9010] ;  /* 0x00901000ff087984 */ /* 0x008ee20000000c00 */
[----:B0-----:R-:W-:-:S04]  /*0640*/  IMAD.IADD R13, R12, 0x1, R13 ;  /* 0x000000010c0d7824 */ /* 0x001fc800078e020d */
[C---:B-1----:R-:W-:Y:S01]  /*0650*/  IMAD.IADD R36, R13.reuse, 0x1, R36 ;  /* 0x000000010d247824 */ /* 0x042fe200078e0224 */
[----:B------:R-:W-:Y:S02]  /*0660*/  SEL R12, R13, R12, !P1 ;  /* 0x0000000c0d0c7207 */ /* 0x000fe40004800000 */
[----:B------:R-:W-:-:S04]  /*0670*/  ISETP.NE.AND P1, PT, R26, 0x3, PT ;  /* 0x000000031a00780c */ /* 0x000fc80003f25270 */
[----:B------:R-:W-:Y:S01]  /*0680*/  SEL R34, R36, R12, !P1 ;  /* 0x0000000c24227207 */ /* 0x000fe20004800000 */
[----:B------:R-:W-:Y:S01]  /*0690*/  IMAD.IADD R36, R15, 0x1, R36 ;  /* 0x000000010f247824 */ /* 0x000fe200078e0224 */
[----:B------:R-:W-:Y:S01]  /*06a0*/  ISETP.NE.AND P1, PT, R26, 0x4, PT ;  /* 0x000000041a00780c */ /* 0x000fe20003f25270 */
[----:B------:R-:W0:Y:S02]  /*06b0*/  LDS.128 R12, [0x9020] ;  /* 0x00902000ff0c7984 */ /* 0x000e240000000c00 */
[C---:B--2---:R-:W-:Y:S01]  /*06c0*/  IMAD.IADD R29, R36.reuse, 0x1, R29 ;  /* 0x00000001241d7824 */ /* 0x044fe200078e021d */
[----:B------:R-:W-:Y:S02]  /*06d0*/  SEL R34, R36, R34, !P1 ;  /* 0x0000002224227207 */ /* 0x000fe40004800000 */
[----:B------:R-:W-:Y:S01]  /*06e0*/  ISETP.NE.AND P1, PT, R26, 0x5, PT ;  /* 0x000000051a00780c */ /* 0x000fe20003f25270 */
[----:B---3--:R-:W-:-:S03]  /*06f0*/  IMAD.IADD R9, R29, 0x1, R9 ;  /* 0x000000011d097824 */ /* 0x008fc600078e0209 */
[----:B------:R-:W-:Y:S01]  /*0700*/  SEL R34, R29, R34, !P1 ;  /* 0x000000221d227207 */ /* 0x000fe20004800000 */
[----:B------:R-:W-:Y:S01]  /*0710*/  IMAD.IADD R10, R10, 0x1, R9 ;  /* 0x000000010a0a7824 */ /* 0x000fe200078e0209 */
[----:B------:R-:W-:-:S03]  /*0720*/  ISETP.NE.AND P1, PT, R26, 0x6, PT ;  /* 0x000000061a00780c */ /* 0x000fc60003f25270 */
[----:B------:R-:W-:Y:S01]  /*0730*/  IMAD.IADD R29, R11, 0x1, R10 ;  /* 0x000000010b1d7824 */ /* 0x000fe200078e020a */
[----:B------:R-:W-:Y:S02]  /*0740*/  SEL R34, R9, R34, !P1 ;  /* 0x0000002209227207 */ /* 0x000fe40004800000 */
[----:B------:R-:W-:-:S04]  /*0750*/  ISETP.NE.AND P1, PT, R26, 0x7, PT ;  /* 0x000000071a00780c */ /* 0x000fc80003f25270 */
[----:B------:R-:W-:Y:S02]  /*0760*/  SEL R34, R10, R34, !P1 ;  /* 0x000000220a227207 */ /* 0x000fe40004800000 */
[----:B------:R-:W1:Y:S01]  /*0770*/  LDS.128 R8, [0x9030] ;  /* 0x00903000ff087984 */ /* 0x000e620000000c00 */
[----:B------:R-:W-:-:S04]  /*0780*/  ISETP.NE.AND P1, PT, R26, 0x8, PT ;  /* 0x000000081a00780c */ /* 0x000fc80003f25270 */
[C---:B------:R-:W-:Y:S02]  /*0790*/  SEL R34, R29.reuse, R34, !P1 ;  /* 0x000000221d227207 */ /* 0x040fe40004800000 */
[----:B------:R-:W-:Y:S01]  /*07a0*/  ISETP.NE.AND P1, PT, R26, 0x9, PT ;  /* 0x000000091a00780c */ /* 0x000fe20003f25270 */
[----:B0-----:R-:W-:Y:S02]  /*07b0*/  IMAD.IADD R12, R29, 0x1, R12 ;  /* 0x000000011d0c7824 */ /* 0x001fe400078e020c */
[----:B------:R-:W0:Y:S02]  /*07c0*/  LDS R29, [0x9038] ;  /* 0x00903800ff1d7984 */ /* 0x000e240000000800 */
        /* <DEDUP_REMOVED lines=8> */
[C---:B------:R-:W-:Y:S01]  /*0850*/  ISETP.NE.AND P1, PT, R26.reuse, 0xc, PT ;  /* 0x0000000c1a00780c */ /* 0x040fe20003f25270 */
[----:B------:R-:W2:Y:S03]  /*0860*/  LDS R34, [0x9040] ;  /* 0x00904000ff227984 */ /* 0x000ea60000000800 */
[C---:B------:R-:W-:Y:S01]  /*0870*/  SEL R35, R15.reuse, R12, !P1 ;  /* 0x0000000c0f237207 */ /* 0x040fe20004800000 */
[----:B-1----:R-:W-:Y:S01]  /*0880*/  IMAD.IADD R8, R15, 0x1, R8 ;  /* 0x000000010f087824 */ /* 0x002fe200078e0208 */
[----:B------:R-:W-:Y:S01]  /*0890*/  ISETP.NE.AND P1, PT, R26, 0xd, PT ;  /* 0x0000000d1a00780c */ /* 0x000fe20003f25270 */
[----:B------:R-:W1:Y:S03]  /*08a0*/  LDS.128 R12, [0x9040] ;  /* 0x00904000ff0c7984 */ /* 0x000e660000000c00 */
[----:B------:R-:W-:Y:S01]  /*08b0*/  SEL R35, R8, R35, !P1 ;  /* 0x0000002308237207 */ /* 0x000fe20004800000 */
[----:B------:R-:W-:Y:S01]  /*08c0*/  IMAD.IADD R8, R9, 0x1, R8 ;  /* 0x0000000109087824 */ /* 0x000fe200078e0208 */
[----:B------:R-:W-:-:S04]  /*08d0*/  ISETP.NE.AND P1, PT, R26, 0xe, PT ;  /* 0x0000000e1a00780c */ /* 0x000fc80003f25270 */
[----:B------:R-:W-:Y:S02]  /*08e0*/  SEL R35, R8, R35, !P1 ;  /* 0x0000002308237207 */ /* 0x000fe40004800000 */
[----:B------:R-:W-:Y:S01]  /*08f0*/  ISETP.NE.AND P1, PT, R26, 0xf, PT ;  /* 0x0000000f1a00780c */ /* 0x000fe20003f25270 */
[----:B0-----:R-:W-:-:S04]  /*0900*/  IMAD.IADD R8, R8, 0x1, R29 ;  /* 0x0000000108087824 */ /* 0x001fc800078e021d */
[----:B------:R-:W-:Y:S01]  /*0910*/  IMAD.IADD R29, R11, 0x1, R8 ;  /* 0x000000010b1d7824 */ /* 0x000fe200078e0208 */
[----:B------:R-:W-:Y:S02]  /*0920*/  SEL R35, R8, R35, !P1 ;  /* 0x0000002308237207 */ /* 0x000fe40004800000 */
[C---:B------:R-:W-:Y:S01]  /*0930*/  ISETP.NE.AND P1, PT, R26.reuse, 0x10, PT ;  /* 0x000000101a00780c */ /* 0x040fe20003f25270 */
[----:B------:R-:W0:Y:S03]  /*0940*/  LDS.128 R8, [0x9050] ;  /* 0x00905000ff087984 */ /* 0x000e260000000c00 */
[C---:B------:R-:W-:Y:S02]  /*0950*/  SEL R35, R29.reuse, R35, !P1 ;  /* 0x000000231d237207 */ /* 0x040fe40004800000 */
[----:B------:R-:W-:Y:S01]  /*0960*/  ISETP.NE.AND P1, PT, R26, 0x11, PT ;  /* 0x000000111a00780c */ /* 0x000fe20003f25270 */
[----:B--2---:R-:W-:-:S05]  /*0970*/  IMAD.IADD R34, R29, 0x1, R34 ;  /* 0x000000011d227824 */ /* 0x004fca00078e0222 */
[C---:B------:R-:W-:Y:S01]  /*0980*/  SEL R35, R34.reuse, R35, !P1 ;  /* 0x0000002322237207 */ /* 0x040fe20004800000 */
[----:B-1----:R-:W-:Y:S01]  /*0990*/  IMAD.IADD R13, R34, 0x1, R13 ;  /* 0x00000001220d7824 */ /* 0x002fe200078e020d */
[----:B------:R-:W-:Y:S01]  /*09a0*/  ISETP.NE.AND P1, PT, R26, 0x12, PT ;  /* 0x000000121a00780c */ /* 0x000fe20003f25270 */
[----:B------:R-:W-:Y:S02]  /*09b0*/  LDS R34, [0x9070] ;  /* 0x00907000ff227984 */ /* 0x000fe40000000800 */
[----:B------:R-:W-:Y:S01]  /*09c0*/  IMAD.IADD R14, R14, 0x1, R13 ;  /* 0x000000010e0e7824 */ /* 0x000fe200078e020d */
[----:B------:R-:W-:Y:S02]  /*09d0*/  SEL R35, R13, R35, !P1 ;  /* 0x000000230d237207 */ /* 0x000fe40004800000 */
[----:B------:R-:W-:Y:S01]  /*09e0*/  ISETP.NE.AND P1, PT, R26, 0x13, PT ;  /* 0x000000131a00780c */ /* 0x000fe20003f25270 */
[----:B------:R-:W-:-:S03]  /*09f0*/  IMAD.IADD R29, R15, 0x1, R14 ;  /* 0x000000010f1d7824 */ /* 0x000fc600078e020e */
        /* <DEDUP_REMOVED lines=18> */
[----:B-1----:R-:W-:Y:S02]  /*0b20*/  IMAD.IADD R12, R11, 0x1, R12 ;  /* 0x000000010b0c7824 */ /* 0x002fe400078e020c */
[----:B------:R-:W1:Y:S03]  /*0b30*/  LDS.128 R8, [0x9070] ;  /* 0x00907000ff087984 */ /* 0x000e660000000c00 */
[----:B------:R-:W-:Y:S01]  /*0b40*/  SEL R35, R12, R35, !P1 ;  /* 0x000000230c237207 */ /* 0x000fe20004800000 */
[----:B------:R-:W-:Y:S01]  /*0b50*/  IMAD.IADD R12, R13, 0x1, R12 ;  /* 0x000000010d0c7824 */ /* 0x000fe200078e020c */
[----:B------:R-:W-:-:S04]  /*0b60*/  ISETP.NE.AND P1, PT, R26, 0x1a, PT ;  /* 0x0000001a1a00780c */ /* 0x000fc80003f25270 */
[C---:B------:R-:W-:Y:S01]  /*0b70*/  SEL R35, R12.reuse, R35, !P1 ;  /* 0x000000230c237207 */ /* 0x040fe20004800000 */
[----:B0-----:R-:W-:Y:S01]  /*0b80*/  IMAD.IADD R12, R12, 0x1, R29 ;  /* 0x000000010c0c7824 */ /* 0x001fe200078e021d */
[----:B------:R-:W-:-:S03]  /*0b90*/  ISETP.NE.AND P1, PT, R26, 0x1b, PT ;  /* 0x0000001b1a00780c */ /* 0x000fc60003f25270 */
[----:B------:R-:W-:Y:S01]  /*0ba0*/  IMAD.IADD R15, R15, 0x1, R12 ;  /* 0x000000010f0f7824 */ /* 0x000fe200078e020c */
[----:B------:R-:W-:Y:S02]  /*0bb0*/  SEL R35, R12, R35, !P1 ;  /* 0x000000230c237207 */ /* 0x000fe40004800000 */
[----:B------:R-:W-:Y:S01]  /*0bc0*/  ISETP.NE.AND P1, PT, R26, 0x1c, PT ;  /* 0x0000001c1a00780c */ /* 0x000fe20003f25270 */
[----:B------:R-:W-:-:S03]  /*0bd0*/  IMAD.IADD R34, R15, 0x1, R34 ;  /* 0x000000010f227824 */ /* 0x000fc600078e0222 */
[----:B------:R-:W-:Y:S02]  /*0be0*/  SEL R35, R15, R35, !P1 ;  /* 0x000000230f237207 */ /* 0x000fe40004800000 */
[----:B------:R-:W-:-:S04]  /*0bf0*/  ISETP.NE.AND P1, PT, R26, 0x1d, PT ;  /* 0x0000001d1a00780c */ /* 0x000fc80003f25270 */
[----:B------:R-:W-:Y:S02]  /*0c00*/  SEL R35, R34, R35, !P1 ;  /* 0x0000002322237207 */ /* 0x000fe40004800000 */
[----:B------:R-:W-:Y:S01]  /*0c10*/  ISETP.NE.AND P1, PT, R0, RZ, PT ;  /* 0x000000ff0000720c */ /* 0x000fe20003f25270 */
[----:B-1----:R-:W-:-:S04]  /*0c20*/  IMAD.IADD R9, R34, 0x1, R9 ;  /* 0x0000000122097824 */ /* 0x002fc800078e0209 */
        /* <DEDUP_REMOVED lines=12> */
.L_x_860:
[----:B------:R-:W-:Y:S05]  /*0cf0*/  BSYNC B0 ;  /* 0x0000000000007941 */ /* 0x000fea0003800000 */
.L_x_859:
        /* <DEDUP_REMOVED lines=25> */
[----:B------:R-:W-:Y:S01]  /*0e90*/  IMAD.SHL.U32 R5, R4, 0x4, RZ ;  /* 0x0000000404057824 */ /* 0x000fe200078e00ff */
[----:B------:R-:W-:Y:S06]  /*0ea0*/  BAR.SYNC.DEFER_BLOCKING 0x0 ;  /* 0x0000000000007b1d */ /* 0x000fec0000010000 */
[----:B------:R1:W-:Y:S01]  /*0eb0*/  STS [R5], R24 ;  /* 0x0000001805007388 */ /* 0x0003e20000000800 */
[----:B------:R-:W-:Y:S05]  /*0ec0*/  @P1 BRA `(.L_x_861) ;  /* 0x0000009000001947 */ /* 0x000fea0003800000 */
[----:B------:R-:W-:Y:S01]  /*0ed0*/  BAR.SYNC.DEFER_BLOCKING 0x0 ;  /* 0x0000000000007b1d */ /* 0x000fe20000010000 */
[----:B------:R-:W-:-:S05]  /*0ee0*/  UIADD3 UR5, UR5, -0x4, URZ ;  /* 0xfffffffc05057890 */ /* 0x000fca000fffe03f */
[----:B-1----:R1:W2:Y:S04]  /*0ef0*/  LDS R24, [R0.X4] ;  /* 0x0000000000187984 */ /* 0x0022a80000004800 */
[----:B------:R-:W-:Y:S06]  /*0f00*/  BAR.SYNC.DEFER_BLOCKING 0x0 ;  /* 0x0000000000007b1d */ /* 0x000fec0000010000 */
[----:B-----5:R1:W-:Y:S04]  /*0f10*/  STS [R5], R28 ;  /* 0x0000001c05007388 */ /* 0x0203e80000000800 */
[----:B------:R-:W-:Y:S06]  /*0f20*/  BAR.SYNC.DEFER_BLOCKING 0x0 ;  /* 0x0000000000007b1d */ /* 0x000fec0000010000 */
[----:B------:R1:W3:Y:S04]  /*0f30*/  LDS R28, [R0.X4] ;  /* 0x00000000001c7984 */ /* 0x0002e80000004800 */
[----:B------:R-:W-:Y:S06]  /*0f40*/  BAR.SYNC.DEFER_BLOCKING 0x0 ;  /* 0x0000000000007b1d */ /* 0x000fec0000010000 */
[----:B-12---:R-:W-:Y:S05]  /*0f50*/  BRA `(.L_x_862) ;  /* 0xfffff2f000007947 */ /* 0x006fea000383ffff */
.L_x_861:
[----:B------:R-:W-:Y:S06]  /*0f60*/  BAR.SYNC.DEFER_BLOCKING 0x0 ;  /* 0x0000000000007b1d */ /* 0x000fec0000010000 */
[----:B------:R2:W3:Y:S04]  /*0f70*/  LDS R2, [R0.X4] ;  /* 0x0000000000027984 */ /* 0x0004e80000004800 */
[----:B------:R-:W-:Y:S06]  /*0f80*/  BAR.SYNC.DEFER_BLOCKING 0x0 ;  /* 0x0000000000007b1d */ /* 0x000fec0000010000 */
[----:B-----5:R2:W-:Y:S04]  /*0f90*/  STS [R5], R28 ;  /* 0x0000001c05007388 */ /* 0x0205e80000000800 */
[----:B------:R-:W-:Y:S06]  /*0fa0*/  BAR.SYNC.DEFER_BLOCKING 0x0 ;  /* 0x0000000000007b1d */ /* 0x000fec0000010000 */
[----:B------:R-:W-:Y:S05]  /*0fb0*/  @P0 EXIT ;  /* 0x000000000000094d */ /* 0x000fea0003800000 */
[----:B--23--:R-:W2:Y:S01]  /*0fc0*/  LDS R3, [R0.X4] ;  /* 0x0000000000037984 */ /* 0x00cea20000004800 */
[----:B-1----:R-:W-:Y:S01]  /*0fd0*/  IMAD.MOV.U32 R5, RZ, RZ, -0x1 ;  /* 0xffffffffff057424 */ /* 0x002fe200078e00ff */
[----:B------:R-:W-:-:S04]  /*0fe0*/  ISETP.GE.AND P0, PT, R2, RZ, PT ;  /* 0x000000ff0200720c */ /* 0x000fc80003f06270 */
[----:B------:R-:W-:-:S04]  /*0ff0*/  SEL R5, R5, 0x80000000, P0 ;  /* 0x8000000005057807 */ /* 0x000fc80000000000 */
[----:B------:R-:W-:-:S05]  /*1000*/  LOP3.LUT R5, R5, R2, RZ, 0x3c, !PT ;  /* 0x0000000205057212 */ /* 0x000fca00078e3cff */
[----:B------:R-:W-:Y:S04]  /*1010*/  STG.E [R32.64], R5 ;  /* 0x0000000520007986 */ /* 0x000fe8000c101906 */
[----:B--2---:R-:W-:Y:S01]  /*1020*/  STG.E [R30.64], R3 ;  /* 0x000000031e007986 */ /* 0x004fe2000c101906 */
[----:B------:R-:W-:Y:S05]  /*1030*/  EXIT ;  /* 0x000000000000794d */ /* 0x000fea0003800000 */
.L_x_863:
        /* <DEDUP_REMOVED lines=12> */
.L_x_1937:


//--------------------- .text._ZN17fastertransformer19segmented_topp_impl15blockSortKernelIfLi896ELi1EEEvPKT_PS2_PKiPiS7_iii --------------------------
	.section	.text._ZN17fastertransformer19segmented_topp_impl15blockSortKernelIfLi896ELi1EEEvPKT_PS2_PKiPiS7_iii,"ax",@progbits
	.sectioninfo	@"SHI_REGISTERS=39"
	.align	128
        .global         _ZN17fastertransformer19segmented_topp_impl15blockSortKernelIfLi896ELi1EEEvPKT_PS2_PKiPiS7_iii
        .type           _ZN17fastertransformer19segmented_topp_impl15blockSortKernelIfLi896ELi1EEEvPKT_PS2_PKiPiS7_iii,@function
        .size           _ZN17fastertransformer19segmented_topp_impl15blockSortKernelIfLi896ELi1EEEvPKT_PS2_PKiPiS7_iii,(.L_x_1938 - _ZN17fastertransformer19segmented_topp_impl15blockSortKernelIfLi896ELi1EEEvPKT_PS2_PKiPiS7_iii)
        .other          _ZN17fastertransformer19segmented_topp_impl15blockSortKernelIfLi896ELi1EEEvPKT_PS2_PKiPiS7_iii,@"STO_CUDA_ENTRY STV_DEFAULT"
_ZN17fastertransformer19segmented_topp_impl15blockSortKernelIfLi896ELi1EEEvPKT_PS2_PKiPiS7_iii:
.text._ZN17fastertransformer19segmented_topp_impl15blockSortKernelIfLi896ELi1EEEvPKT_PS2_PKiPiS7_iii:
        /* <DEDUP_REMOVED lines=24> */
[----:B------:R-:W-:Y:S01]  /*0180*/  IADD3.X R31, R0, c[0x0][0x17c], RZ, P1, !PT ;  /* 0x00005f00001f7a10 */ /* 0x000fe20000ffe4ff */
        /* <DEDUP_REMOVED lines=12> */
.L_x_867:
        /* <DEDUP_REMOVED lines=13> */
[----:B------:R-:W-:Y:S03]  /*0320*/  STS [R6.X4+0x3800], RZ ;  /* 0x003800ff06007388 */ /* 0x000fe60000004800 */
[----:B------:R-:W-:Y:S01]  /*0330*/  LOP3.LUT R2, R0, 0x7, RZ, 0xc, !PT ;  /* 0x0000000700027812 */ /* 0x000fe200078e0cff */
[----:B------:R-:W-:Y:S01]  /*0340*/  STS [R6.X4+0x4600], RZ ;  /* 0x004600ff06007388 */ /* 0x000fe20000004800 */
[----:B------:R-:W-:-:S03]  /*0350*/  SHF.R.U32.HI R0, RZ, 0x3, R0 ;  /* 0x00000003ff007819 */ /* 0x000fc60000011600 */
[----:B------:R-:W-:Y:S01]  /*0360*/  IMAD R3, R2, 0xe00, R27 ;  /* 0x00000e0002037824 */ /* 0x000fe200078e021b */
[----:B------:R-:W-:Y:S01]  /*0370*/  IADD3 R0, -R0, 0x1, RZ ;  /* 0x0000000100007810 */ /* 0x000fe20007ffe1ff */
[----:B------:R-:W-:Y:S04]  /*0380*/  STS [R6.X4+0x5400], RZ ;  /* 0x005400ff06007388 */ /* 0x000fe80000004800 */
[----:B------:R-:W-:Y:S01]  /*0390*/  IMAD R4, R0, 0x2, R3 ;  /* 0x0000000200047824 */ /* 0x000fe200078e0203 */
[----:B------:R-:W-:Y:S04]  /*03a0*/  STS [R6.X4+0x6200], RZ ;  /* 0x006200ff06007388 */ /* 0x000fe80000004800 */
        /* <DEDUP_REMOVED lines=90> */
[----:B--2---:R-:W-:-:S02]  /*0950*/  IMAD.IADD R34, R29, 0x1, R34 ;  /* 0x000000011d227824 */ /* 0x004fc400078e0222 */
[----:B------:R-:W-:Y:S03]  /*0960*/  LDS R29, [0x7e68] ;  /* 0x007e6800ff1d7984 */ /* 0x000fe60000000800 */
[C---:B------:R-:W-:Y:S01]  /*0970*/  SEL R35, R34.reuse, R35, !P1 ;  /* 0x0000002322237207 */ /* 0x040fe20004800000 */
[----:B-1----:R-:W-:Y:S01]  /*0980*/  IMAD.IADD R13, R34, 0x1, R13 ;  /* 0x00000001220d7824 */ /* 0x002fe200078e020d */
[----:B------:R-:W-:-:S03]  /*0990*/  ISETP.NE.AND P1, PT, R26, 0x12, PT ;  /* 0x000000121a00780c */ /* 0x000fc60003f25270 */
[----:B------:R-:W-:Y:S01]  /*09a0*/  IMAD.IADD R14, R14, 0x1, R13 ;  /* 0x000000010e0e7824 */ /* 0x000fe200078e020d */
[----:B------:R-:W-:Y:S02]  /*09b0*/  SEL R35, R13, R35, !P1 ;  /* 0x000000230d237207 */ /* 0x000fe40004800000 */
[----:B------:R-:W-:Y:S01]  /*09c0*/  ISETP.NE.AND P1, PT, R26, 0x13, PT ;  /* 0x000000131a00780c */ /* 0x000fe20003f25270 */
[----:B------:R-:W-:-:S03]  /*09d0*/  IMAD.IADD R34, R15, 0x1, R14 ;  /* 0x000000010f227824 */ /* 0x000fc600078e020e */
[----:B------:R-:W-:Y:S02]  /*09e0*/  SEL R35, R14, R35, !P1 ;  /* 0x000000230e237207 */ /* 0x000fe40004800000 */
[----:B------:R-:W1:Y:S01]  /*09f0*/  LDS.128 R12, [0x7e60] ;  /* 0x007e6000ff0c7984 */ /* 0x000e620000000c00 */
        /* <DEDUP_REMOVED lines=8> */
[----:B------:R-:W-:Y:S02]  /*0a80*/  SEL R8, R16, RZ, P3 ;  /* 0x000000ff10087207 */ /* 0x000fe40001800000 */
[----:B------:R-:W-:Y:S01]  /*0a90*/  SEL R35, R9, R35, !P1 ;  /* 0x0000002309237207 */ /* 0x000fe20004800000 */
[----:B------:R-:W-:Y:S01]  /*0aa0*/  IMAD.IADD R11, R11, 0x1, R10 ;  /* 0x000000010b0b7824 */ /* 0x000fe200078e020a */
[----:B------:R-:W-:-:S04]  /*0ab0*/  ISETP.NE.AND P1, PT, R26, 0x17, PT ;  /* 0x000000171a00780c */ /* 0x000fc80003f25270 */
[----:B------:R-:W-:Y:S02]  /*0ac0*/  SEL R35, R10, R35, !P1 ;  /* 0x000000230a237207 */ /* 0x000fe40004800000 */
[----:B------:R-:W-:-:S04]  /*0ad0*/  ISETP.NE.AND P1, PT, R26, 0x18, PT ;  /* 0x000000181a00780c */ /* 0x000fc80003f25270 */
[C---:B------:R-:W-:Y:S02]  /*0ae0*/  SEL R35, R11.reuse, R35, !P1 ;  /* 0x000000230b237207 */ /* 0x040fe40004800000 */
[----:B------:R-:W-:Y:S01]  /*0af0*/  ISETP.NE.AND P1, PT, R26, 0x19, PT ;  /* 0x000000191a00780c */ /* 0x000fe20003f25270 */
[----:B-1----:R-:W-:-:S05]  /*0b00*/  IMAD.IADD R12, R11, 0x1, R12 ;  /* 0x000000010b0c7824 */ /* 0x002fca00078e020c */
[----:B------:R-:W-:Y:S01]  /*0b10*/  SEL R35, R12, R35, !P1 ;  /* 0x000000230c237207 */ /* 0x000fe20004800000 */
[----:B------:R-:W-:Y:S01]  /*0b20*/  IMAD.IADD R12, R13, 0x1, R12 ;  /* 0x000000010d0c7824 */ /* 0x000fe200078e020c */
[----:B------:R-:W-:-:S04]  /*0b30*/  ISETP.NE.AND P1, PT, R26, 0x1a, PT ;  /* 0x0000001a1a00780c */ /* 0x000fc80003f25270 */
[C---:B------:R-:W-:Y:S01]  /*0b40*/  SEL R35, R12.reuse, R35, !P1 ;  /* 0x000000230c237207 */ /* 0x040fe20004800000 */
[----:B------:R-:W-:Y:S01]  /*0b50*/  IMAD.IADD R12, R12, 0x1, R29 ;  /* 0x000000010c0c7824 */ /* 0x000fe200078e021d */
[----:B------:R-:W-:-:S03]  /*0b60*/  ISETP.NE.AND P1, PT, R6, RZ, PT ;  /* 0x000000ff0600720c */ /* 0x000fc60003f25270 */
        /* <DEDUP_REMOVED lines=9> */
.L_x_865:
[----:B------:R-:W-:Y:S05]  /*0c00*/  BSYNC B0 ;  /* 0x0000000000007941 */ /* 0x000fea0003800000 */
.L_x_864:
        /* <DEDUP_REMOVED lines=38> */
.L_x_866:
[----:B------:R-:W-:Y:S06]  /*0e70*/  BAR.SYNC.DEFER_BLOCKING 0x0 ;  /* 0x0000000000007b1d */ /* 0x000fec0000010000 */
[----:B------:R2:W3:Y:S04]  /*0e80*/  LDS R0, [R6.X4] ;  /* 0x0000000006007984 */ /* 0x0004e80000004800 */
[----:B------:R-:W-:Y:S06]  /*0e90*/  BAR.SYNC.DEFER_BLOCKING 0x0 ;  /* 0x0000000000007b1d */ /* 0x000fec0000010000 */
[----:B-----5:R2:W-:Y:S04]  /*0ea0*/  STS [R3], R28 ;  /* 0x0000001c03007388 */ /* 0x0205e80000000800 */
[----:B------:R-:W-:Y:S06]  /*0eb0*/  BAR.SYNC.DEFER_BLOCKING 0x0 ;  /* 0x0000000000007b1d */ /* 0x000fec0000010000 */
[----:B------:R-:W-:Y:S05]  /*0ec0*/  @P0 EXIT ;  /* 0x000000000000094d */ /* 0x000fea0003800000 */
[----:B-123--:R-:W1:Y:S01]  /*0ed0*/  LDS R3, [R6.X4] ;  /* 0x0000000006037984 */ /* 0x00ee620000004800 */
[----:B------:R-:W-:Y:S01]  /*0ee0*/  IMAD.MOV.U32 R5, RZ, RZ, -0x1 ;  /* 0xffffffffff057424 */ /* 0x000fe200078e00ff */
[----:B------:R-:W-:-:S04]  /*0ef0*/  ISETP.GE.AND P0, PT, R0, RZ, PT ;  /* 0x000000ff0000720c */ /* 0x000fc80003f06270 */
[----:B------:R-:W-:-:S04]  /*0f00*/  SEL R5, R5, 0x80000000, P0 ;  /* 0x8000000005057807 */ /* 0x000fc80000000000 */
[----:B------:R-:W-:-:S05]  /*0f10*/  LOP3.LUT R5, R5, R0, RZ, 0x3c, !PT ;  /* 0x0000000005057212 */ /* 0x000fca00078e3cff */
[----:B------:R-:W-:Y:S04]  /*0f20*/  STG.E [R32.64], R5 ;  /* 0x0000000520007986 */ /* 0x000fe8000c101906 */
[----:B-1----:R-:W-:Y:S01]  /*0f30*/  STG.E [R30.64], R3 ;  /* 0x000000031e007986 */ /* 0x002fe2000c101906 */
[----:B------:R-:W-:Y:S05]  /*0f40*/  EXIT ;  /* 0x000000000000794d */ /* 0x000fea0003800000 */
.L_x_868:
        /* <DEDUP_REMOVED lines=11> */
.L_x_1938:


//--------------------- .text._ZN17fastertransformer19segmented_topp_impl15blockSortKernelIfLi768ELi1EEEvPKT_PS2_PKiPiS7_iii --------------------------
	.section	.text._ZN17fastertransformer19segmented_topp_impl15blockSortKernelIfLi768ELi1EEEvPKT_PS2_PKiPiS7_iii,"ax",@progbits
	.sectioninfo	@"SHI_REGISTERS=39"
	.align	128
        .global         _ZN17fastertransformer19segmented_topp_impl15blockSortKernelIfLi768ELi1EEEvPKT_PS2_PKiPiS7_iii
        .type           _ZN17fastertransformer19segmented_topp_impl15blockSortKernelIfLi768ELi1EEEvPKT_PS2_PKiPiS7_iii,@function
        .size           _ZN17fastertransformer19segmented_topp_impl15blockSortKernelIfLi768ELi1EEEvPKT_PS2_PKiPiS7_iii,(.L_x_1939 - _ZN17fastertransformer19segmented_topp_impl15blockSortKernelIfLi768ELi1EEEvPKT_PS2_PKiPiS7_iii)
        .other          _ZN17fastertransformer19segmented_topp_impl15blockSortKernelIfLi768ELi1EEEvPKT_PS2_PKiPiS7_iii,@"STO_CUDA_ENTRY STV_DEFAULT"
_ZN17fastertransformer19segmented_topp_impl15blockSortKernelIfLi768ELi1EEEvPKT_PS2_PKiPiS7_iii:
.text._ZN17fastertransformer19segmented_topp_impl15blockSortKernelIfLi768ELi1EEEvPKT_PS2_PKiPiS7_iii:
        /* <DEDUP_REMOVED lines=37> */
.L_x_872:
        /* <DEDUP_REMOVED lines=108> */
[----:B------:R-:W0:Y:S01]  /*0910*/  LDS.128 R12, [0x6c50] ;  /* 0x006c5000ff0c7984 */ /* 0x000e220000000c00 */
[----:B------:R-:W-:-:S04]  /*0920*/  ISETP.NE.AND P1, PT, R26, 0x10, PT ;  /* 0x000000101a00780c */ /* 0x000fc80003f25270 */
[C---:B------:R-:W-:Y:S02]  /*0930*/  SEL R35, R29.reuse, R35, !P1 ;  /* 0x000000231d237207 */ /* 0x040fe40004800000 */
[----:B------:R-:W-:Y:S01]  /*0940*/  ISETP.NE.AND P1, PT, R26, 0x11, PT ;  /* 0x000000111a00780c */ /* 0x000fe20003f25270 */
[----:B--2---:R-:W-:-:S05]  /*0950*/  IMAD.IADD R34, R29, 0x1, R34 ;  /* 0x000000011d227824 */ /* 0x004fca00078e0222 */
[C---:B------:R-:W-:Y:S01]  /*0960*/  SEL R35, R34.reuse, R35, !P1 ;  /* 0x0000002322237207 */ /* 0x040fe20004800000 */
[----:B-1----:R-:W-:Y:S01]  /*0970*/  IMAD.IADD R9, R34, 0x1, R9 ;  /* 0x0000000122097824 */ /* 0x002fe200078e0209 */
[----:B------:R-:W-:Y:S02]  /*0980*/  ISETP.NE.AND P1, PT, R26, 0x12, PT ;  /* 0x000000121a00780c */ /* 0x000fe40003f25270 */
[----:B------:R-:W-:Y:S01]  /*0990*/  SEL R8, R20, RZ, P3 ;  /* 0x000000ff14087207 */ /* 0x000fe20001800000 */
[----:B------:R-:W-:Y:S01]  /*09a0*/  IMAD.IADD R10, R10, 0x1, R9 ;  /* 0x000000010a0a7824 */ /* 0x000fe200078e0209 */
[----:B------:R-:W-:Y:S02]  /*09b0*/  SEL R35, R9, R35, !P1 ;  /* 0x0000002309237207 */ /* 0x000fe40004800000 */
[----:B------:R-:W-:Y:S01]  /*09c0*/  ISETP.NE.AND P1, PT, R26, 0x13, PT ;  /* 0x000000131a00780c */ /* 0x000fe20003f25270 */
[----:B------:R-:W-:-:S03]  /*09d0*/  IMAD.IADD R11, R11, 0x1, R10 ;  /* 0x000000010b0b7824 */ /* 0x000fc600078e020a */
[----:B------:R-:W-:Y:S02]  /*09e0*/  SEL R35, R10, R35, !P1 ;  /* 0x000000230a237207 */ /* 0x000fe40004800000 */
[----:B------:R-:W-:-:S04]  /*09f0*/  ISETP.NE.AND P1, PT, R26, 0x14, PT ;  /* 0x000000141a00780c */ /* 0x000fc80003f25270 */
[C---:B------:R-:W-:Y:S02]  /*0a00*/  SEL R35, R11.reuse, R35, !P1 ;  /* 0x000000230b237207 */ /* 0x040fe40004800000 */
        /* <DEDUP_REMOVED lines=17> */
.L_x_870:
[----:B------:R-:W-:Y:S05]  /*0b20*/  BSYNC B0 ;  /* 0x0000000000007941 */ /* 0x000fea0003800000 */
.L_x_869:
        /* <DEDUP_REMOVED lines=38> */
.L_x_871:
        /* <DEDUP_REMOVED lines=14> */
.L_x_873:
        /* <DEDUP_REMOVED lines=9> */
.L_x_1939:


//--------------------- .text._ZN17fastertransformer19segmented_topp_impl15blockSortKernelIfLi640ELi1EEEvPKT_PS2_PKiPiS7_iii --------------------------
	.section	.text._ZN17fastertransformer19segmented_topp_impl15blockSortKernelIfLi640ELi1EEEvPKT_PS2_PKiPiS7_iii,"ax",@progbits
	.sectioninfo	@"SHI_REGISTERS=39"
	.align	128
        .global         _ZN17fastertransformer19segmented_topp_impl15blockSortKernelIfLi640ELi1EEEvPKT_PS2_PKiPiS7_iii
        .type           _ZN17fastertransformer19segmented_topp_impl15blockSortKernelIfLi640ELi1EEEvPKT_PS2_PKiPiS7_iii,@function
        .size           _ZN17fastertransformer19segmented_topp_impl15blockSortKernelIfLi640ELi1EEEvPKT_PS2_PKiPiS7_iii,(.L_x_1940 - _ZN17fastertransformer19segmented_topp_impl15blockSortKernelIfLi640ELi1EEEvPKT_PS2_PKiPiS7_iii)
        .other          _ZN17fastertransformer19segmented_topp_impl15blockSortKernelIfLi640ELi1EEEvPKT_PS2_PKiPiS7_iii,@"STO_CUDA_ENTRY STV_DEFAULT"
_ZN17fastertransformer19segmented_topp_impl15blockSortKernelIfLi640ELi1EEEvPKT_PS2_PKiPiS7_iii:
.text._ZN17fastertransformer19segmented_topp_impl15blockSortKernelIfLi640ELi1EEEvPKT_PS2_PKiPiS7_iii:
        /* <DEDUP_REMOVED lines=11> */
[----:B------:R-:W-:-:S05]  /*00b0*/  IMAD R5, R5, c[0x0][0x18c], RZ ;  /* 0x0000630005057a24 */ /* 0x000fca00078e02ff */
[----:B0-----:R-:W-:Y:S02]  /*00c0*/  IADD3 R2, P0, R5, R4, RZ ;  /* 0x0000000405027210 */ /* 0x001fe40007f1e0ff */
[----:B------:R-:W-:-:S03]  /*00d0*/  SHF.R.S32.HI R0, RZ, 0x1f, R4 ;  /* 0x0000001fff007819 */ /* 0x000fc60000011404 */
[----:B------:R-:W-:Y:S01]  /*00e0*/  IMAD.SHL.U32 R30, R2, 0x4, RZ ;  /* 0x00000004021e7824 */ /* 0x000fe200078e00ff */
[----:B------:R-:W-:Y:S02]  /*00f0*/  LEA.HI.X.SX32 R5, R5, R0, 0x1, P0 ;  /* 0x0000000005057211 */ /* 0x000fe400000f0eff */
[----:B------:R-:W-:Y:S02]  /*0100*/  ISETP.GE.AND P0, PT, R4, R3, PT ;  /* 0x000000030400720c */ /* 0x000fe40003f06270 */
[----:B------:R-:W-:Y:S01]  /*0110*/  SHF.L.U64.HI R0, R2, 0x2, R5 ;  /* 0x0000000202007819 */ /* 0x000fe20000010205 */
[----:B------:R-:W-:Y:S01]  /*0120*/  IMAD.MOV.U32 R2, RZ, RZ, RZ ;  /* 0x000000ffff027224 */ /* 0x000fe200078e00ff */
        /* <DEDUP_REMOVED lines=9> */
[----:B------:R-:W-:Y:S01]  /*01c0*/  UMOV UR5, 0x20 ;  /* 0x0000002000057882 */ /* 0x000fe20000000000 */
[----:B------:R-:W-:Y:S02]  /*01d0*/  IMAD.MOV.U32 R0, RZ, RZ, RZ ;  /* 0x000000ffff007224 */ /* 0x000fe400078e00ff */
[----:B------:R-:W-:-:S02]  /*01e0*/  IMAD.SHL.U32 R27, R4, 0x4, RZ ;  /* 0x00000004041b7824 */ /* 0x000fc400078e00ff */
[----:B------:R-:W-:Y:S01]  /*01f0*/  IMAD R26, R4, 0x24, RZ ;  /* 0x00000024041a7824 */ /* 0x000fe200078e02ff */
[----:B------:R-:W-:Y:S01]  /*0200*/  BAR.SYNC.DEFER_BLOCKING 0x0 ;  /* 0x0000000000007b1d */ /* 0x000fe20000010000 */
[----:B--2---:R-:W-:-:S04]  /*0210*/  ISETP.GE.AND P1, PT, R2, RZ, PT ;  /* 0x000000ff0200720c */ /* 0x004fc80003f26270 */
[----:B------:R-:W-:-:S04]  /*0220*/  SEL R5, R5, 0x80000000, !P1 ;  /* 0x8000000005057807 */ /* 0x000fc80004800000 */
[----:B------:R-:W-:Y:S02]  /*0230*/  LOP3.LUT R2, R5, R2, RZ, 0x3c, !PT ;  /* 0x0000000205027212 */ /* 0x000fe400078e3cff */
[----:B01----:R-:W-:Y:S02]  /*0240*/  SHF.R.U32.HI R5, RZ, 0x5, R4 ;  /* 0x00000005ff057819 */ /* 0x003fe40000011604 */
.L_x_877:
[----:B------:R-:W-:Y:S01]  /*0250*/  UISETP.LT.AND UP0, UPT, UR5, 0x4, UPT ;  /* 0x000000040500788c */ /* 0x000fe2000bf01270 */
[C---:B------:R-:W-:Y:S01]  /*0260*/  ISETP.NE.AND P1, PT, R2.reuse, 0x7fffffff, PT ;  /* 0x7fffffff0200780c */ /* 0x040fe20003f25270 */
        /* <DEDUP_REMOVED lines=62> */
[----:B------:R-:W-:-:S04]  /*0650*/  ISETP.NE.AND P1, PT, R5, 0x3, PT ;  /* 0x000000030500780c */ /* 0x000fc80003f25270 */
[----:B------:R-:W-:Y:S01]  /*0660*/  SEL R34, R36, R8, !P1 ;  /* 0x0000000824227207 */ /* 0x000fe20004800000 */
[----:B------:R-:W-:Y:S01]  /*0670*/  IMAD.IADD R36, R11, 0x1, R36 ;  /* 0x000000010b247824 */ /* 0x000fe200078e0224 */
[C---:B------:R-:W-:Y:S01]  /*0680*/  ISETP.NE.AND P1, PT, R5.reuse, 0x4, PT ;  /* 0x000000040500780c */ /* 0x040fe20003f25270 */
        /* <DEDUP_REMOVED lines=14> */
[----:B------:R-:W-:Y:S02]  /*0770*/  SEL R34, R29, R34, !P1 ;  /* 0x000000221d227207 */ /* 0x000fe40004800000 */
        /* <DEDUP_REMOVED lines=11> */
[----:B------:R-:W-:Y:S01]  /*0830*/  ISETP.NE.AND P1, PT, R5, 0xc, PT ;  /* 0x0000000c0500780c */ /* 0x000fe20003f25270 */
        /* <DEDUP_REMOVED lines=8> */
[C---:B------:R-:W-:Y:S02]  /*08c0*/  SEL R35, R12.reuse, R35, !P1 ;  /* 0x000000230c237207 */ /* 0x040fe40004800000 */
[----:B------:R-:W-:Y:S01]  /*08d0*/  ISETP.NE.AND P1, PT, R5, 0xf, PT ;  /* 0x0000000f0500780c */ /* 0x000fe20003f25270 */
[----:B0-----:R-:W-:-:S04]  /*08e0*/  IMAD.IADD R12, R12, 0x1, R29 ;  /* 0x000000010c0c7824 */ /* 0x001fc800078e021d */
[----:B------:R-:W-:Y:S01]  /*08f0*/  IMAD.IADD R15, R15, 0x1, R12 ;  /* 0x000000010f0f7824 */ /* 0x000fe200078e020c */
[----:B------:R-:W-:Y:S02]  /*0900*/  SEL R35, R12, R35, !P1 ;  /* 0x000000230c237207 */ /* 0x000fe40004800000 */
[----:B------:R-:W-:-:S04]  /*0910*/  ISETP.NE.AND P1, PT, R5, 0x10, PT ;  /* 0x000000100500780c */ /* 0x000fc80003f25270 */
[----:B------:R-:W-:Y:S02]  /*0920*/  SEL R35, R15, R35, !P1 ;  /* 0x000000230f237207 */ /* 0x000fe40004800000 */
[----:B------:R-:W-:Y:S01]  /*0930*/  ISETP.NE.AND P1, PT, R5, 0x11, PT ;  /* 0x000000110500780c */ /* 0x000fe20003f25270 */
[----:B--2---:R-:W-:-:S05]  /*0940*/  IMAD.IADD R34, R15, 0x1, R34 ;  /* 0x000000010f227824 */ /* 0x004fca00078e0222 */
[C---:B------:R-:W-:Y:S01]  /*0950*/  SEL R35, R34.reuse, R35, !P1 ;  /* 0x0000002322237207 */ /* 0x040fe20004800000 */
[----:B-1----:R-:W-:Y:S01]  /*0960*/  IMAD.IADD R9, R34, 0x1, R9 ;  /* 0x0000000122097824 */ /* 0x002fe200078e0209 */
[----:B------:R-:W-:Y:S02]  /*0970*/  SEL R8, R24, RZ, P3 ;  /* 0x000000ff18087207 */ /* 0x000fe40001800000 */
        /* <DEDUP_REMOVED lines=13> */
.L_x_875:
[----:B------:R-:W-:Y:S05]  /*0a50*/  BSYNC B0 ;  /* 0x0000000000007941 */ /* 0x000fea0003800000 */
.L_x_874:
        /* <DEDUP_REMOVED lines=25> */
[----:B------:R-:W-:Y:S01]  /*0bf0*/  IMAD.SHL.U32 R7, R7, 0x4, RZ ;  /* 0x0000000407077824 */ /* 0x000fe200078e00ff */
[----:B------:R-:W-:Y:S06]  /*0c00*/  BAR.SYNC.DEFER_BLOCKING 0x0 ;  /* 0x0000000000007b1d */ /* 0x000fec0000010000 */
[----:B------:R0:W-:Y:S01]  /*0c10*/  STS [R7], R2 ;  /* 0x0000000207007388 */ /* 0x0001e20000000800 */
[----:B------:R-:W-:Y:S05]  /*0c20*/  @P1 BRA `(.L_x_876) ;  /* 0x0000009000001947 */ /* 0x000fea0003800000 */
[----:B------:R-:W-:Y:S01]  /*0c30*/  BAR.SYNC.DEFER_BLOCKING 0x0 ;  /* 0x0000000000007b1d */ /* 0x000fe20000010000 */
[----:B------:R-:W-:-:S05]  /*0c40*/  UIADD3 UR5, UR5, -0x4, URZ ;  /* 0xfffffffc05057890 */ /* 0x000fca000fffe03f */
[----:B0-----:R0:W1:Y:S04]  /*0c50*/  LDS R2, [R4.X4] ;  /* 0x0000000004027984 */ /* 0x0010680000004800 */
[----:B------:R-:W-:Y:S06]  /*0c60*/  BAR.SYNC.DEFER_BLOCKING 0x0 ;  /* 0x0000000000007b1d */ /* 0x000fec0000010000 */
[----:B-----5:R0:W-:Y:S04]  /*0c70*/  STS [R7], R28 ;  /* 0x0000001c07007388 */ /* 0x0201e80000000800 */
[----:B------:R-:W-:Y:S06]  /*0c80*/  BAR.SYNC.DEFER_BLOCKING 0x0 ;  /* 0x0000000000007b1d */ /* 0x000fec0000010000 */
[----:B------:R0:W2:Y:S04]  /*0c90*/  LDS R28, [R4.X4] ;  /* 0x00000000041c7984 */ /* 0x0000a80000004800 */
[----:B------:R-:W-:Y:S06]  /*0ca0*/  BAR.SYNC.DEFER_BLOCKING 0x0 ;  /* 0x0000000000007b1d */ /* 0x000fec0000010000 */
[----:B01----:R-:W-:Y:S05]  /*0cb0*/  BRA `(.L_x_877) ;  /* 0xfffff59000007947 */ /* 0x003fea000383ffff */
.L_x_876:
[----:B------:R-:W-:Y:S06]  /*0cc0*/  BAR.SYNC.DEFER_BLOCKING 0x0 ;  /* 0x0000000000007b1d */ /* 0x000fec0000010000 */
[----:B------:R1:W2:Y:S04]  /*0cd0*/  LDS R0, [R4.X4] ;  /* 0x0000000004007984 */ /* 0x0002a80000004800 */
[----:B------:R-:W-:Y:S06]  /*0ce0*/  BAR.SYNC.DEFER_BLOCKING 0x0 ;  /* 0x0000000000007b1d */ /* 0x000fec0000010000 */
[----:B-----5:R1:W-:Y:S04]  /*0cf0*/  STS [R7], R28 ;  /* 0x0000001c07007388 */ /* 0x0203e80000000800 */
[----:B------:R-:W-:Y:S06]  /*0d00*/  BAR.SYNC.DEFER_BLOCKING 0x0 ;  /* 0x0000000000007b1d */ /* 0x000fec0000010000 */
[----:B------:R-:W-:Y:S05]  /*0d10*/  @P0 EXIT ;  /* 0x000000000000094d */ /* 0x000fea0003800000 */
[----:B-12---:R-:W1:Y:S01]  /*0d20*/  LDS R3, [R4.X4] ;  /* 0x0000000004037984 */ /* 0x006e620000004800 */
[----:B------:R-:W-:Y:S01]  /*0d30*/  IMAD.MOV.U32 R5, RZ, RZ, -0x1 ;  /* 0xffffffffff057424 */ /* 0x000fe200078e00ff */
[----:B------:R-:W-:-:S04]  /*0d40*/  ISETP.GE.AND P0, PT, R0, RZ, PT ;  /* 0x000000ff0000720c */ /* 0x000fc80003f06270 */
[----:B------:R-:W-:-:S04]  /*0d50*/  SEL R5, R5, 0x80000000, P0 ;  /* 0x8000000005057807 */ /* 0x000fc80000000000 */
[----:B------:R-:W-:-:S05]  /*0d60*/  LOP3.LUT R5, R5, R0, RZ, 0x3c, !PT ;  /* 0x0000000005057212 */ /* 0x000fca00078e3cff */
[----:B------:R-:W-:Y:S04]  /*0d70*/  STG.E [R32.64], R5 ;  /* 0x0000000520007986 */ /* 0x000fe8000c101906 */
[----:B-1----:R-:W-:Y:S01]  /*0d80*/  STG.E [R30.64], R3 ;  /* 0x000000031e007986 */ /* 0x002fe2000c101906 */
[----:B------:R-:W-:Y:S05]  /*0d90*/  EXIT ;  /* 0x000000000000794d */ /* 0x000fea0003800000 */
.L_x_878:
        /* <DEDUP_REMOVED lines=14> */
.L_x_1940:


//--------------------- .text._ZN17fastertransformer19segmented_topp_impl15blockSortKernelIfLi512ELi1EEEvPKT_PS2_PKiPiS7_iii --------------------------
	.section	.text._ZN17fastertransformer19segmented_topp_impl15blockSortKernelIfLi512ELi1EEEvPKT_PS2_PKiPiS7_iii,"ax",@progbits
	.sectioninfo	@"SHI_REGISTERS=39"
	.align	128
        .global         _ZN17fastertransformer19segmented_topp_impl15blockSortKernelIfLi512ELi1EEEvPKT_PS2_PKiPiS7_iii
        .type           _ZN17fastertransformer19segmented_topp_impl15blockSortKernelIfLi512ELi1EEEvPKT_PS2_PKiPiS7_iii,@function
        .size           _ZN17fastertransformer19segmented_topp_impl15blockSortKernelIfLi512ELi1EEEvPKT_PS2_PKiPiS7_iii,(.L_x_1941 - _ZN17fastertransformer19segmented_topp_impl15blockSortKernelIfLi512ELi1EEEvPKT_PS2_PKiPiS7_iii)
        .other          _ZN17fastertransformer19segmented_topp_impl15blockSortKernelIfLi512ELi1EEEvPKT_PS2_PKiPiS7_iii,@"STO_CUDA_ENTRY STV_DEFAULT"
_ZN17fastertransformer19segmented_topp_impl15blockSortKernelIfLi512ELi1EEEvPKT_PS2_PKiPiS7_iii:
.text._ZN17fastertransformer19segmented_topp_impl15blockSortKernelIfLi512ELi1EEEvPKT_PS2_PKiPiS7_iii:
        /* <DEDUP_REMOVED lines=22> */
[----:B------:R-:W-:-:S04]  /*0160*/  IADD3 R30, P1, R30, c[0x0][0x178], RZ ;  /* 0x00005e001e1e7a10 */ /* 0x000fc80007f3e0ff */
[----:B------:R-:W-:Y:S01]  /*0170*/  IADD3.X R31, R2, c[0x0][0x17c], RZ, P1, !PT ;  /* 0x00005f00021f7a10 */ /* 0x000fe20000ffe4ff */
[----:B------:R-:W-:Y:S01]  /*0180*/  IMAD.MOV.U32 R2, RZ, RZ, -0x1 ;  /* 0xffffffffff027424 */ /* 0x000fe200078e00ff */
[----:B------:R-:W0:Y:S05]  /*0190*/  S2R R3, SR_LANEID ;  /* 0x0000000000037919 */ /* 0x000e2a0000000000 */
[----:B------:R1:W5:Y:S01]  /*01a0*/  @!P0 LDG.E R2, [R30.64] ;  /* 0x000000061e028981 */ /* 0x000362000c1e1900 */
[----:B------:R-:W-:Y:S01]  /*01b0*/  IMAD.MOV.U32 R5, RZ, RZ, -0x1 ;  /* 0xffffffffff057424 */ /* 0x000fe200078e00ff */
[----:B------:R-:W-:Y:S01]  /*01c0*/  SHF.R.U32.HI R16, RZ, 0x5, R0 ;  /* 0x00000005ff107819 */ /* 0x000fe20000011600 */
[C---:B------:R-:W-:Y:S01]  /*01d0*/  IMAD.SHL.U32 R6, R0.reuse, 0x4, RZ ;  /* 0x0000000400067824 */ /* 0x040fe200078e00ff */
[----:B------:R-:W-:Y:S01]  /*01e0*/  UMOV UR5, 0x20 ;  /* 0x0000002000057882 */ /* 0x000fe20000000000 */
[----:B------:R-:W-:Y:S01]  /*01f0*/  IMAD R7, R0, 0x24, RZ ;  /* 0x0000002400077824 */ /* 0x000fe200078e02ff */
[----:B------:R-:W-:Y:S01]  /*0200*/  BAR.SYNC.DEFER_BLOCKING 0x0 ;  /* 0x0000000000007b1d */ /* 0x000fe20000010000 */
[----:B--2---:R-:W-:-:S04]  /*0210*/  ISETP.GE.AND P1, PT, R4, RZ, PT ;  /* 0x000000ff0400720c */ /* 0x004fc80003f26270 */
[----:B------:R-:W-:-:S04]  /*0220*/  SEL R5, R5, 0x80000000, !P1 ;  /* 0x8000000005057807 */ /* 0x000fc80004800000 */
[----:B------:R-:W-:Y:S01]  /*0230*/  LOP3.LUT R4, R5, R4, RZ, 0x3c, !PT ;  /* 0x0000000405047212 */ /* 0x000fe200078e3cff */
[----:B01----:R-:W-:Y:S02]  /*0240*/  IMAD.MOV.U32 R5, RZ, RZ, RZ ;  /* 0x000000ffff057224 */ /* 0x003fe400078e00ff */
.L_x_882:
        /* <DEDUP_REMOVED lines=68> */
[----:B------:R-:W-:-:S03]  /*0690*/  ISETP.NE.AND P1, PT, R16, 0x4, PT ;  /* 0x000000041000780c */ /* 0x000fc60003f25270 */
[C---:B--2---:R-:W-:Y:S01]  /*06a0*/  IMAD.IADD R29, R36.reuse, 0x1, R29 ;  /* 0x00000001241d7824 */ /* 0x044fe200078e021d */
[----:B------:R-:W-:Y:S02]  /*06b0*/  SEL R34, R36, R12, !P1 ;  /* 0x0000000c24227207 */ /* 0x000fe40004800000 */
[----:B------:R-:W0:Y:S01]  /*06c0*/  LDS.128 R12, [0x4820] ;  /* 0x00482000ff0c7984 */ /* 0x000e220000000c00 */
[----:B------:R-:W-:Y:S01]  /*06d0*/  ISETP.NE.AND P1, PT, R16, 0x5, PT ;  /* 0x000000051000780c */ /* 0x000fe20003f25270 */
[----:B---3--:R-:W-:-:S03]  /*06e0*/  IMAD.IADD R9, R29, 0x1, R9 ;  /* 0x000000011d097824 */ /* 0x008fc600078e0209 */
[----:B------:R-:W-:Y:S01]  /*06f0*/  SEL R34, R29, R34, !P1 ;  /* 0x000000221d227207 */ /* 0x000fe20004800000 */
[----:B------:R-:W-:Y:S01]  /*0700*/  IMAD.IADD R10, R10, 0x1, R9 ;  /* 0x000000010a0a7824 */ /* 0x000fe200078e0209 */
[C---:B------:R-:W-:Y:S01]  /*0710*/  ISETP.NE.AND P1, PT, R16.reuse, 0x6, PT ;  /* 0x000000061000780c */ /* 0x040fe20003f25270 */
[----:B------:R-:W-:Y:S02]  /*0720*/  LDS R29, [0x4838] ;  /* 0x00483800ff1d7984 */ /* 0x000fe40000000800 */
        /* <DEDUP_REMOVED lines=18> */
[----:B-1----:R-:W-:-:S03]  /*0850*/  IMAD.IADD R8, R15, 0x1, R8 ;  /* 0x000000010f087824 */ /* 0x002fc600078e0208 */
[----:B------:R-:W-:Y:S01]  /*0860*/  SEL R34, R15, R34, !P1 ;  /* 0x000000220f227207 */ /* 0x000fe20004800000 */
[----:B------:R-:W-:Y:S01]  /*0870*/  IMAD.IADD R9, R9, 0x1, R8 ;  /* 0x0000000109097824 */ /* 0x000fe200078e0208 */
[----:B------:R-:W-:-:S03]  /*0880*/  ISETP.NE.AND P1, PT, R16, 0xd, PT ;  /* 0x0000000d1000780c */ /* 0x000fc60003f25270 */
[----:B------:R-:W-:Y:S01]  /*0890*/  IMAD.IADD R29, R9, 0x1, R29 ;  /* 0x00000001091d7824 */ /* 0x000fe200078e021d */
[----:B------:R-:W-:Y:S02]  /*08a0*/  SEL R34, R8, R34, !P1 ;  /* 0x0000002208227207 */ /* 0x000fe40004800000 */
[----:B------:R-:W-:Y:S01]  /*08b0*/  ISETP.NE.AND P1, PT, R16, 0xe, PT ;  /* 0x0000000e1000780c */ /* 0x000fe20003f25270 */
[----:B------:R-:W-:-:S03]  /*08c0*/  IMAD.IADD R11, R11, 0x1, R29 ;  /* 0x000000010b0b7824 */ /* 0x000fc600078e021d */
[----:B------:R-:W-:Y:S02]  /*08d0*/  SEL R34, R9, R34, !P1 ;  /* 0x0000002209227207 */ /* 0x000fe40004800000 */
[----:B------:R-:W-:Y:S02]  /*08e0*/  SEL R9, R27, RZ, P3 ;  /* 0x000000ff1b097207 */ /* 0x000fe40001800000 */
        /* <DEDUP_REMOVED lines=9> */
.L_x_880:
[----:B------:R-:W-:Y:S05]  /*0980*/  BSYNC B0 ;  /* 0x0000000000007941 */ /* 0x000fea0003800000 */
.L_x_879:
        /* <DEDUP_REMOVED lines=38> */
.L_x_881:
[----:B------:R-:W-:Y:S06]  /*0bf0*/  BAR.SYNC.DEFER_BLOCKING 0x0 ;  /* 0x0000000000007b1d */ /* 0x000fec0000010000 */
[----:B------:R2:W3:Y:S04]  /*0c00*/  LDS R3, [R0.X4] ;  /* 0x0000000000037984 */ /* 0x0004e80000004800 */
[----:B------:R-:W-:Y:S06]  /*0c10*/  BAR.SYNC.DEFER_BLOCKING 0x0 ;  /* 0x0000000000007b1d */ /* 0x000fec0000010000 */
[----:B-----5:R2:W-:Y:S04]  /*0c20*/  STS [R9], R2 ;  /* 0x0000000209007388 */ /* 0x0205e80000000800 */
[----:B------:R-:W-:Y:S06]  /*0c30*/  BAR.SYNC.DEFER_BLOCKING 0x0 ;  /* 0x0000000000007b1d */ /* 0x000fec0000010000 */
[----:B------:R-:W-:Y:S05]  /*0c40*/  @P0 EXIT ;  /* 0x000000000000094d */ /* 0x000fea0003800000 */
[----:B--23--:R-:W2:Y:S01]  /*0c50*/  LDS R5, [R0.X4] ;  /* 0x0000000000057984 */ /* 0x00cea20000004800 */
[----:B------:R-:W-:Y:S01]  /*0c60*/  IMAD.MOV.U32 R2, RZ, RZ, -0x1 ;  /* 0xffffffffff027424 */ /* 0x000fe200078e00ff */
[----:B------:R-:W-:-:S04]  /*0c70*/  ISETP.GE.AND P0, PT, R3, RZ, PT ;  /* 0x000000ff0300720c */ /* 0x000fc80003f06270 */
[----:B------:R-:W-:-:S04]  /*0c80*/  SEL R2, R2, 0x80000000, P0 ;  /* 0x8000000002027807 */ /* 0x000fc80000000000 */
[----:B------:R-:W-:-:S05]  /*0c90*/  LOP3.LUT R3, R2, R3, RZ, 0x3c, !PT ;  /* 0x0000000302037212 */ /* 0x000fca00078e3cff */
[----:B------:R-:W-:Y:S04]  /*0ca0*/  STG.E [R32.64], R3 ;  /* 0x0000000320007986 */ /* 0x000fe8000c101906 */
[----:B--2---:R-:W-:Y:S01]  /*0cb0*/  STG.E [R30.64], R5 ;  /* 0x000000051e007986 */ /* 0x004fe2000c101906 */
[----:B------:R-:W-:Y:S05]  /*0cc0*/  EXIT ;  /* 0x000000000000794d */ /* 0x000fea0003800000 */
.L_x_883:
        /* <DEDUP_REMOVED lines=11> */
.L_x_1941:


//--------------------- .text._ZN17fastertransformer19segmented_topp_impl15blockSortKernelIfLi384ELi1EEEvPKT_PS2_PKiPiS7_iii --------------------------
	.section	.text._ZN17fastertransformer19segmented_topp_impl15blockSortKernelIfLi384ELi1EEEvPKT_PS2_PKiPiS7_iii,"ax",@progbits
	.sectioninfo	@"SHI_REGISTERS=39"
	.align	128
        .global         _ZN17fastertransformer19segmented_topp_impl15blockSortKernelIfLi384ELi1EEEvPKT_PS2_PKiPiS7_iii
        .type           _ZN17fastertransformer19segmented_topp_impl15blockSortKernelIfLi384ELi1EEEvPKT_PS2_PKiPiS7_iii,@function
        .size           _ZN17fastertransformer19segmented_topp_impl15blockSortKernelIfLi384ELi1EEEvPKT_PS2_PKiPiS7_iii,(.L_x_1942 - _ZN17fastertransformer19segmented_topp_impl15blockSortKernelIfLi384ELi1EEEvPKT_PS2_PKiPiS7_iii)
        .other          _ZN17fastertransformer19segmented_topp_impl15blockSortKernelIfLi384ELi1EEEvPKT_PS2_PKiPiS7_iii,@"STO_CUDA_ENTRY STV_DEFAULT"
_ZN17fastertransformer19segmented_topp_impl15blockSortKernelIfLi384ELi1EEEvPKT_PS2_PKiPiS7_iii:
.text._ZN17fastertransformer19segmented_topp_impl15blockSortKernelIfLi384ELi1EEEvPKT_PS2_PKiPiS7_iii:
        /* <DEDUP_REMOVED lines=13> */
[----:B0-----:R-:W-:-:S03]  /*00d0*/  SHF.R.S32.HI R2, RZ, 0x1f, R0 ;  /* 0x0000001fff027819 */ /* 0x001fc60000011400 */
[----:B------:R-:W-:-:S04]  /*00e0*/  IADD3 R4, P0, R5, R0, RZ ;  /* 0x0000000005047210 */ /* 0x000fc80007f1e0ff */
[----:B------:R-:W-:Y:S01]  /*00f0*/  LEA.HI.X.SX32 R5, R5, R2, 0x1, P0 ;  /* 0x0000000205057211 */ /* 0x000fe200000f0eff */
[----:B------:R-:W-:Y:S01]  /*0100*/  IMAD.SHL.U32 R2, R4, 0x4, RZ ;  /* 0x0000000404027824 */ /* 0x000fe200078e00ff */
        /* <DEDUP_REMOVED lines=18> */
[----:B01----:R-:W-:-:S03]  /*0230*/  LOP3.LUT R16, R5, R16, RZ, 0x3c, !PT ;  /* 0x0000001005107212 */ /* 0x003fc600078e3cff */
.L_x_887:
        /* <DEDUP_REMOVED lines=78> */
[----:B------:R-:W-:Y:S02]  /*0720*/  ISETP.NE.AND P1, PT, R20, 0x7, PT ;  /* 0x000000071400780c */ /* 0x000fe40003f25270 */
[----:B------:R-:W-:Y:S02]  /*0730*/  SEL R5, R31, RZ, P3 ;  /* 0x000000ff1f057207 */ /* 0x000fe40001800000 */
        /* <DEDUP_REMOVED lines=20> */
.L_x_885:
[----:B------:R-:W-:Y:S05]  /*0880*/  BSYNC B0 ;  /* 0x0000000000007941 */ /* 0x000fea0003800000 */
.L_x_884:
        /* <DEDUP_REMOVED lines=38> */
.L_x_886:
        /* <DEDUP_REMOVED lines=14> */
.L_x_888:
        /* <DEDUP_REMOVED lines=11> */
.L_x_1942:


//--------------------- .text._ZN17fastertransformer19segmented_topp_impl15blockSortKernelIfLi256ELi1EEEvPKT_PS2_PKiPiS7_iii --------------------------
	.section	.text._ZN17fastertransformer19segmented_topp_impl15blockSortKernelIfLi256ELi1EEEvPKT_PS2_PKiPiS7_iii,"ax",@progbits
	.sectioninfo	@"SHI_REGISTERS=39"
	.align	128
        .global         _ZN17fastertransformer19segmented_topp_impl15blockSortKernelIfLi256ELi1EEEvPKT_PS2_PKiPiS7_iii
        .type           _ZN17fastertransformer19segmented_topp_impl15blockSortKernelIfLi256ELi1EEEvPKT_PS2_PKiPiS7_iii,@function
        .size           _ZN17fastertransformer19segmented_topp_impl15blockSortKernelIfLi256ELi1EEEvPKT_PS2_PKiPiS7_iii,(.L_x_1943 - _ZN17fastertransformer19segmented_topp_impl15blockSortKernelIfLi256ELi1EEEvPKT_PS2_PKiPiS7_iii)
        .other          _ZN17fastertransformer19segmented_topp_impl15blockSortKernelIfLi256ELi1EEEvPKT_PS2_PKiPiS7_iii,@"STO_CUDA_ENTRY STV_DEFAULT"
_ZN17fastertransformer19segmented_topp_impl15blockSortKernelIfLi256ELi1EEEvPKT_PS2_PKiPiS7_iii:
.text._ZN17fastertransformer19segmented_topp_impl15blockSortKernelIfLi256ELi1EEEvPKT_PS2_PKiPiS7_iii:
        /* <DEDUP_REMOVED lines=36> */
.L_x_892:
        /* <DEDUP_REMOVED lines=88> */
.L_x_890:
[----:B------:R-:W-:Y:S05]  /*07c0*/  BSYNC B0 ;  /* 0x0000000000007941 */ /* 0x000fea0003800000 */
.L_x_889:
        /* <DEDUP_REMOVED lines=38> */
.L_x_891:
        /* <DEDUP_REMOVED lines=14> */
.L_x_893:
        /* <DEDUP_REMOVED lines=15> */
.L_x_1943:


//--------------------- .text._ZN17fastertransformer19segmented_topp_impl15blockSortKernelIfLi128ELi1EEEvPKT_PS2_PKiPiS7_iii --------------------------
	.section	.text._ZN17fastertransformer19segmented_topp_impl15blockSortKernelIfLi128ELi1EEEvPKT_PS2_PKiPiS7_iii,"ax",@progbits
	.sectioninfo	@"SHI_REGISTERS=32"
	.align	128
        .global         _ZN17fastertransformer19segmented_topp_impl15blockSortKernelIfLi128ELi1EEEvPKT_PS2_PKiPiS7_iii
        .type           _ZN17fastertransformer19segmented_topp_impl15blockSortKernelIfLi128ELi1EEEvPKT_PS2_PKiPiS7_iii,@function
        .size           _ZN17fastertransformer19segmented_topp_impl15blockSortKernelIfLi128ELi1EEEvPKT_PS2_PKiPiS7_iii,(.L_x_1944 - _ZN17fastertransformer19segmented_topp_impl15blockSortKernelIfLi128ELi1EEEvPKT_PS2_PKiPiS7_iii)
        .other          _ZN17fastertransformer19segmented_topp_impl15blockSortKernelIfLi128ELi1EEEvPKT_PS2_PKiPiS7_iii,@"STO_CUDA_ENTRY STV_DEFAULT"
_ZN17fastertransformer19segmented_topp_impl15blockSortKernelIfLi128ELi1EEEvPKT_PS2_PKiPiS7_iii:
.text._ZN17fastertransformer19segmented_topp_impl15blockSortKernelIfLi128ELi1EEEvPKT_PS2_PKiPiS7_iii:
        /* <DEDUP_REMOVED lines=36> */
.L_x_897:
[----:B------:R-:W-:Y:S01]  /*0240*/  UISETP.LT.AND UP0, UPT, UR5, 0x4, UPT ;  /* 0x000000040500788c */ /* 0x000fe2000bf01270 */
[----:B------:R-:W-:Y:S01]  /*0250*/  ISETP.NE.AND P1, PT, R12, 0x7fffffff, PT ;  /* 0x7fffffff0c00780c */ /* 0x000fe20003f25270 */
[----:B------:R-:W-:Y:S01]  /*0260*/  STS [R0.X4+0x200], RZ ;  /* 0x000200ff00007388 */ /* 0x000fe20000004800 */
[----:B------:R-:W-:Y:S01]  /*0270*/  ISETP.NE.AND P3, PT, R16, RZ, PT ;  /* 0x000000ff1000720c */ /* 0x000fe20003f65270 */
[----:B------:R-:W-:Y:S01]  /*0280*/  USEL UR4, UR5, 0x4, UP0 ;  /* 0x0000000405047887 */ /* 0x000fe20008000000 */
[----:B------:R-:W-:Y:S01]  /*0290*/  SEL R4, R12, 0x80000000, P1 ;  /* 0x800000000c047807 */ /* 0x000fe20000800000 */
[----:B------:R-:W-:Y:S01]  /*02a0*/  STS [R0.X4+0x400], RZ ;  /* 0x000400ff00007388 */ /* 0x000fe20000004800 */
[----:B------:R-:W-:Y:S01]  /*02b0*/  BSSY B0, `(.L_x_894) ;  /* 0x0000043000007945 */ /* 0x000fe20003800000 */
[----:B------:R-:W-:Y:S01]  /*02c0*/  UBMSK UR4, URZ, UR4 ;  /* 0x000000043f04729b */ /* 0x000fe20008000000 */
[----:B------:R-:W-:Y:S01]  /*02d0*/  SHF.R.U32.HI R4, RZ, R13, R4 ;  /* 0x0000000dff047219 */ /* 0x000fe20000011604 */
[----:B------:R-:W-:Y:S04]  /*02e0*/  STS [R0.X4+0x600], RZ ;  /* 0x000600ff00007388 */ /* 0x000fe80000004800 */
        /* <DEDUP_REMOVED lines=41> */
[----:B------:R-:W-:-:S03]  /*0580*/  ISETP.NE.AND P2, PT, R11, RZ, PT ;  /* 0x000000ff0b00720c */ /* 0x000fc60003f45270 */
        /* <DEDUP_REMOVED lines=9> */
[----:B------:R-:W-:Y:S02]  /*0620*/  ISETP.NE.AND P1, PT, R16, 0x3, PT ;  /* 0x000000031000780c */ /* 0x000fe40003f25270 */
[----:B------:R-:W-:Y:S02]  /*0630*/  SEL R5, R27, RZ, P2 ;  /* 0x000000ff1b057207 */ /* 0x000fe40001000000 */
[----:B------:R-:W-:Y:S01]  /*0640*/  SEL R4, R28, R4, !P1 ;  /* 0x000000041c047207 */ /* 0x000fe20004800000 */
[----:B------:R-:W-:Y:S01]  /*0650*/  IMAD.IADD R28, R7, 0x1, R28 ;  /* 0x00000001071c7824 */ /* 0x000fe200078e021c */
        /* <DEDUP_REMOVED lines=8> */
.L_x_895:
[----:B------:R-:W-:Y:S05]  /*06e0*/  BSYNC B0 ;  /* 0x0000000000007941 */ /* 0x000fea0003800000 */
.L_x_894:
        /* <DEDUP_REMOVED lines=38> */
.L_x_896:
[----:B------:R-:W-:Y:S06]  /*0950*/  BAR.SYNC.DEFER_BLOCKING 0x0 ;  /* 0x0000000000007b1d */ /* 0x000fec0000010000 */
[----:B------:R1:W2:Y:S04]  /*0960*/  LDS R4, [R0.X4] ;  /* 0x0000000000047984 */ /* 0x0002a80000004800 */
[----:B------:R-:W-:Y:S06]  /*0970*/  BAR.SYNC.DEFER_BLOCKING 0x0 ;  /* 0x0000000000007b1d */ /* 0x000fec0000010000 */
[----:B-----5:R1:W-:Y:S04]  /*0980*/  STS [R5], R10 ;  /* 0x0000000a05007388 */ /* 0x0203e80000000800 */
[----:B------:R-:W-:Y:S06]  /*0990*/  BAR.SYNC.DEFER_BLOCKING 0x0 ;  /* 0x0000000000007b1d */ /* 0x000fec0000010000 */
[----:B------:R-:W-:Y:S05]  /*09a0*/  @P0 EXIT ;  /* 0x000000000000094d */ /* 0x000fea0003800000 */
[----:B012---:R-:W0:Y:S01]  /*09b0*/  LDS R5, [R0.X4] ;  /* 0x0000000000057984 */ /* 0x007e220000004800 */
[----:B------:R-:W-:Y:S01]  /*09c0*/  IMAD.MOV.U32 R7, RZ, RZ, -0x1 ;  /* 0xffffffffff077424 */ /* 0x000fe200078e00ff */
[----:B------:R-:W-:-:S04]  /*09d0*/  ISETP.GE.AND P0, PT, R4, RZ, PT ;  /* 0x000000ff0400720c */ /* 0x000fc80003f06270 */
[----:B------:R-:W-:-:S04]  /*09e0*/  SEL R7, R7, 0x80000000, P0 ;  /* 0x8000000007077807 */ /* 0x000fc80000000000 */
[----:B------:R-:W-:-:S05]  /*09f0*/  LOP3.LUT R7, R7, R4, RZ, 0x3c, !PT ;  /* 0x0000000407077212 */ /* 0x000fca00078e3cff */
[----:B------:R-:W-:Y:S04]  /*0a00*/  STG.E [R8.64], R7 ;  /* 0x0000000708007986 */ /* 0x000fe8000c101906 */
[----:B0-----:R-:W-:Y:S01]  /*0a10*/  STG.E [R2.64], R5 ;  /* 0x0000000502007986 */ /* 0x001fe2000c101906 */
[----:B------:R-:W-:Y:S05]  /*0a20*/  EXIT ;  /* 0x000000000000794d */ /* 0x000fea0003800000 */
.L_x_898:
        /* <DEDUP_REMOVED lines=13> */
.L_x_1944:


//--------------------- .text._ZN17fastertransformer19segmented_topp_impl27segmented_top_p_single_passINS0_28Segmented_topk_kernel_paramsIfiLi256ELi2EEELi256EEEvNS0_20TopKPerSegmentParamsE --------------------------
	.section	.text._ZN17fastertransformer19segmented_topp_impl27segmented_top_p_single_passINS0_28Segmented_topk_kernel_paramsIfiLi256ELi2EEELi256EEEvNS0_20TopKPerSegmentParamsE,"ax",@progbits
	.sectioninfo	@"SHI_REGISTERS=254"
	.align	128
        .global         _ZN17fastertransformer19segmented_topp_impl27segmented_top_p_single_passINS0_28Segmented_topk_kernel_paramsIfiLi256ELi2EEELi256EEEvNS0_20TopKPerSegmentParamsE
        .type           _ZN17fastertransformer19segmented_topp_impl27segmented_top_p_single_passINS0_28Segmented_topk_kernel_paramsIfiLi256ELi2EEELi256EEEvNS0_20TopKPerSegmentParamsE,@function
        .size           _ZN17fastertransformer19segmented_topp_impl27segmented_top_p_single_passINS0_28Segmented_topk_kernel_paramsIfiLi256ELi2EEELi256EEEvNS0_20TopKPerSegmentParamsE,(.L_x_1860 - _ZN17fastertransformer19segmented_topp_impl27segmented_top_p_single_passINS0_28Segmented_topk_kernel_paramsIfiLi256ELi2EEELi256EEEvNS0_20TopKPerSegmentParamsE)
        .other          _ZN17fastertransformer19segmented_topp_impl27segmented_top_p_single_passINS0_28Segmented_topk_kernel_paramsIfiLi256ELi2EEELi256EEEvNS0_20TopKPerSegmentParamsE,@"STO_CUDA_ENTRY STV_DEFAULT"
_ZN17fastertransformer19segmented_topp_impl27segmented_top_p_single_passINS0_28Segmented_topk_kernel_paramsIfiLi256ELi2EEELi256EEEvNS0_20TopKPerSegmentParamsE:
.text._ZN17fastertransformer19segmented_topp_impl27segmented_top_p_single_passINS0_28Segmented_topk_kernel_paramsIfiLi256ELi2EEELi256EEEvNS0_20TopKPerSegmentParamsE:
        /* <DEDUP_REMOVED lines=16> */
[----:B------:R-:W-:Y:S01]  /*0100*/  CS2R R106, SRZ ;  /* 0x00000000006a7805 */ /* 0x000fe2000001ff00 */
[----:B------:R-:W-:Y:S01]  /*0110*/  ULOP3.LUT UR4, UR4, UR5, URZ, 0x3c, !UPT ;  /* 0x0000000504047292 */ /* 0x000fe2000f8e3c3f */
[----:B------:R-:W0:Y:S05]  /*0120*/  I2F.RP R4, R5 ;  /* 0x0000000500047306 */ /* 0x000e2a0000209400 */
[----:B------:R-:W-:-:S03]  /*0130*/  ISETP.LE.AND P2, PT, RZ, UR4, PT ;  /* 0x00000004ff007c0c */ /* 0x000fc6000bf43270 */
[----:B0-----:R-:W0:Y:S02]  /*0140*/  MUFU.RCP R4, R4 ;  /* 0x0000000400047308 */ /* 0x001e240000001000 */
[----:B0-----:R-:W-:-:S06]  /*0150*/  IADD3 R2, R4, 0xffffffe, RZ ;  /* 0x0ffffffe04027810 */ /* 0x001fcc0007ffe0ff */
[----:B------:R0:W1:Y:S02]  /*0160*/  F2I.FTZ.U32.TRUNC.NTZ R3, R2 ;  /* 0x0000000200037305 */ /* 0x000064000021f000 */
[----:B0-----:R-:W-:Y:S02]  /*0170*/  IMAD.MOV.U32 R2, RZ, RZ, RZ ;  /* 0x000000ffff027224 */ /* 0x001fe400078e00ff */
[----:B-1----:R-:W-:-:S04]  /*0180*/  IMAD.MOV R6, RZ, RZ, -R3 ;  /* 0x000000ffff067224 */ /* 0x002fc800078e0a03 */
[----:B------:R-:W-:Y:S01]  /*0190*/  IMAD R7, R6, R5, RZ ;  /* 0x0000000506077224 */ /* 0x000fe200078e02ff */
[----:B------:R-:W-:-:S03]  /*01a0*/  IABS R6, c[0x0][0x1a8] ;  /* 0x00006a0000067a13 */ /* 0x000fc60000000000 */
[----:B------:R-:W-:Y:S02]  /*01b0*/  IMAD.HI.U32 R3, R3, R7, R2 ;  /* 0x0000000703037227 */ /* 0x000fe400078e0002 */
[----:B------:R-:W0:Y:S04]  /*01c0*/  S2R R2, SR_TID.X ;  /* 0x0000000000027919 */ /* 0x000e280000002100 */
[----:B------:R-:W-:-:S04]  /*01d0*/  IMAD.HI.U32 R3, R3, R6, RZ ;  /* 0x0000000603037227 */ /* 0x000fc800078e00ff */
[----:B------:R-:W-:-:S04]  /*01e0*/  IMAD.MOV R4, RZ, RZ, -R3 ;  /* 0x000000ffff047224 */ /* 0x000fc800078e0a03 */
[----:B------:R-:W-:-:S05]  /*01f0*/  IMAD R4, R5, R4, R6 ;  /* 0x0000000405047224 */ /* 0x000fca00078e0206 */
[----:B------:R-:W-:Y:S01]  /*0200*/  ISETP.GT.U32.AND P1, PT, R5, R4, PT ;  /* 0x000000040500720c */ /* 0x000fe20003f24070 */
[----:B0-----:R-:W-:Y:S01]  /*0210*/  IMAD.SHL.U32 R134, R2, 0x100, RZ ;  /* 0x0000010002867824 */ /* 0x001fe200078e00ff */
[----:B------:R-:W-:-:S04]  /*0220*/  CS2R R128, SRZ ;  /* 0x0000000000807805 */ /* 0x000fc8000001ff00 */
[----:B------:R-:W-:-:S07]  /*0230*/  IADD3 R6, R134, 0x3, RZ ;  /* 0x0000000386067810 */ /* 0x000fce0007ffe0ff */
        /* <DEDUP_REMOVED lines=10> */
[C---:B------:R-:W-:Y:S02]  /*02e0*/  IADD3 R0, R134.reuse, 0x1, RZ ;  /* 0x0000000186007810 */ /* 0x040fe40007ffe0ff */
[----:B------:R-:W-:Y:S02]  /*02f0*/  IADD3 R4, R134, 0x2, RZ ;  /* 0x0000000286047810 */ /* 0x000fe40007ffe0ff */
[----:B------:R-:W-:Y:S02]  /*0300*/  SHF.R.S32.HI R135, RZ, 0x1f, R133 ;  /* 0x0000001fff877819 */ /* 0x000fe40000011485 */
[----:B------:R-:W-:Y:S02]  /*0310*/  IADD3 R5, P0, R133, R134, RZ ;  /* 0x0000008685057210 */ /* 0x000fe40007f1e0ff */
[----:B------:R-:W-:-:S02]  /*0320*/  ISETP.GE.AND P1, PT, R0, R3, PT ;  /* 0x000000030000720c */ /* 0x000fc40003f26270 */
[C---:B------:R-:W-:Y:S02]  /*0330*/  LEA.HI.X.SX32 R8, R134.reuse, R135, 0x1, P0 ;  /* 0x0000008786087211 */ /* 0x040fe400000f0eff */
[C---:B------:R-:W-:Y:S02]  /*0340*/  LEA R136, P2, R5.reuse, c[0x0][0x160], 0x2 ;  /* 0x0000580005887a11 */ /* 0x040fe400078410ff */
[C---:B------:R-:W-:Y:S02]  /*0350*/  IADD3 R0, R134.reuse, 0x4, RZ ;  /* 0x0000000486007810 */ /* 0x040fe40007ffe0ff */
[----:B------:R-:W-:Y:S02]  /*0360*/  LEA.HI.X R137, R5, c[0x0][0x164], R8, 0x2, P2 ;  /* 0x0000590005897a11 */ /* 0x000fe400010f1408 */
[-C--:B------:R-:W-:Y:S02]  /*0370*/  ISETP.GE.AND P2, PT, R134, R3.reuse, PT ;  /* 0x000000038600720c */ /* 0x080fe40003f46270 */
[-C--:B------:R-:W-:Y:S01]  /*0380*/  ISETP.GE.AND P5, PT, R0, R3.reuse, PT ;  /* 0x000000030000720c */ /* 0x080fe20003fa6270 */
[----:B------:R-:W2:Y:S01]  /*0390*/  @!P3 LDG.E R107, [R136.64+0x1fc] ;  /* 0x0001fc06886bb981 */ /* 0x000ea2000c1e1900 */
[----:B------:R-:W-:-:S02]  /*03a0*/  ISETP.GE.AND P0, PT, R4, R3, PT ;  /* 0x000000030400720c */ /* 0x000fc40003f06270 */
[----:B------:R-:W-:Y:S01]  /*03b0*/  IADD3 R0, R134, 0x6, RZ ;  /* 0x0000000686007810 */ /* 0x000fe20007ffe0ff */
[----:B------:R-:W-:Y:S01]  /*03c0*/  CS2R R130, SRZ ;  /* 0x0000000000827805 */ /* 0x000fe2000001ff00 */
[-C--:B------:R-:W-:Y:S01]  /*03d0*/  ISETP.GE.AND P6, PT, R6, R3.reuse, PT ;  /* 0x000000030600720c */ /* 0x080fe20003fc6270 */
[----:B------:R-:W-:Y:S01]  /*03e0*/  CS2R R124, SRZ ;  /* 0x00000000007c7805 */ /* 0x000fe2000001ff00 */
[-C--:B------:R-:W-:Y:S01]  /*03f0*/  ISETP.GE.AND P3, PT, R0, R3.reuse, PT ;  /* 0x000000030000720c */ /* 0x080fe20003f66270 */
[----:B------:R-:W3:Y:S01]  /*0400*/  @!P1 LDG.E R129, [R136.64+0x4] ;  /* 0x0000040688819981 */ /* 0x000ee2000c1e1900 */
[C---:B------:R-:W-:Y:S02]  /*0410*/  IADD3 R0, R134.reuse, 0x7, RZ ;  /* 0x0000000786007810 */ /* 0x040fe40007ffe0ff */
[----:B------:R-:W-:Y:S01]  /*0420*/  IADD3 R4, R134, 0x5, RZ ;  /* 0x0000000586047810 */ /* 0x000fe20007ffe0ff */
[----:B------:R-:W4:Y:S01]  /*0430*/  @!P2 LDG.E R128, [R136.64] ;  /* 0x000000068880a981 */ /* 0x000f22000c1e1900 */
[----:B------:R-:W-:-:S02]  /*0440*/  ISETP.GE.AND P2, PT, R0, R3, PT ;  /* 0x000000030000720c */ /* 0x000fc40003f46270 */
[-C--:B------:R-:W-:Y:S01]  /*0450*/  ISETP.GE.AND P4, PT, R4, R3.reuse, PT ;  /* 0x000000030400720c */ /* 0x080fe20003f86270 */
[----:B------:R-:W5:Y:S01]  /*0460*/  @!P0 LDG.E R130, [R136.64+0x8] ;  /* 0x0000080688828981 */ /* 0x000f62000c1e1900 */
[C---:B------:R-:W-:Y:S02]  /*0470*/  IADD3 R0, R134.reuse, 0x9, RZ ;  /* 0x0000000986007810 */ /* 0x040fe40007ffe0ff */
[----:B------:R-:W-:Y:S01]  /*0480*/  IADD3 R4, R134, 0x8, RZ ;  /* 0x0000000886047810 */ /* 0x000fe20007ffe0ff */
[----:B------:R-:W2:Y:S01]  /*0490*/  @!P6 LDG.E R131, [R136.64+0xc] ;  /* 0x00000c068883e981 */ /* 0x000ea2000c1e1900 */
[-C--:B------:R-:W-:Y:S02]  /*04a0*/  ISETP.GE.AND P0, PT, R0, R3.reuse, PT ;  /* 0x000000030000720c */ /* 0x080fe40003f06270 */
[----:B------:R-:W-:Y:S01]  /*04b0*/  IADD3 R0, R134, 0xa, RZ ;  /* 0x0000000a86007810 */ /* 0x000fe20007ffe0ff */
[----:B------:R-:W-:Y:S01]  /*04c0*/  CS2R R126, SRZ ;  /* 0x00000000007e7805 */ /* 0x000fe2000001ff00 */
[-C--:B------:R-:W-:Y:S01]  /*04d0*/  ISETP.GE.AND P1, PT, R4, R3.reuse, PT ;  /* 0x000000030400720c */ /* 0x080fe20003f26270 */
[----:B------:R-:W-:Y:S01]  /*04e0*/  CS2R R120, SRZ ;  /* 0x0000000000787805 */ /* 0x000fe2000001ff00 */
[----:B------:R-:W-:Y:S01]  /*04f0*/  ISETP.GE.AND P6, PT, R0, R3, PT ;  /* 0x000000030000720c */ /* 0x000fe20003fc6270 */
[----:B------:R-:W2:Y:S01]  /*0500*/  @!P4 LDG.E R125, [R136.64+0x14] ;  /* 0x00001406887dc981 */ /* 0x000ea2000c1e1900 */
[----:B------:R-:W-:-:S02]  /*0510*/  IADD3 R0, R134, 0xc, RZ ;  /* 0x0000000c86007810 */ /* 0x000fc40007ffe0ff */
[----:B------:R-:W-:Y:S01]  /*0520*/  IADD3 R4, R134, 0xb, RZ ;  /* 0x0000000b86047810 */ /* 0x000fe20007ffe0ff */
[----:B------:R-:W2:Y:S01]  /*0530*/  @!P3 LDG.E R126, [R136.64+0x18] ;  /* 0x00001806887eb981 */ /* 0x000ea2000c1e1900 */
[-C--:B------:R-:W-:Y:S02]  /*0540*/  ISETP.GE.AND P4, PT, R0, R3.reuse, PT ;  /* 0x000000030000720c */ /* 0x080fe40003f86270 */
[----:B------:R-:W-:Y:S01]  /*0550*/  IADD3 R0, R134, 0xd, RZ ;  /* 0x0000000d86007810 */ /* 0x000fe20007ffe0ff */
[----:B------:R-:W2:Y:S01]  /*0560*/  @!P5 LDG.E R124, [R136.64+0x10] ;  /* 0x00001006887cd981 */ /* 0x000ea2000c1e1900 */
[-C--:B------:R-:W-:Y:S02]  /*0570*/  ISETP.GE.AND P5, PT, R4, R3.reuse, PT ;  /* 0x000000030400720c */ /* 0x080fe40003fa6270 */
[-C--:B------:R-:W-:Y:S01]  /*0580*/  ISETP.GE.AND P3, PT, R0, R3.reuse, PT ;  /* 0x000000030000720c */ /* 0x080fe20003f66270 */
[----:B------:R-:W2:Y:S01]  /*0590*/  @!P1 LDG.E R120, [R136.64+0x20] ;  /* 0x0000200688789981 */ /* 0x000ea2000c1e1900 */
[C---:B------:R-:W-:Y:S01]  /*05a0*/  IADD3 R0, R134.reuse, 0xf, RZ ;  /* 0x0000000f86007810 */ /* 0x040fe20007ffe0ff */
[----:B------:R-:W-:Y:S01]  /*05b0*/  CS2R R122, SRZ ;  /* 0x00000000007a7805 */ /* 0x000fe2000001ff00 */
[----:B------:R-:W-:Y:S01]  /*05c0*/  IADD3 R4, R134, 0xe, RZ ;  /* 0x0000000e86047810 */ /* 0x000fe20007ffe0ff */
[----:B------:R-:W2:Y:S01]  /*05d0*/  @!P0 LDG.E R121, [R136.64+0x24] ;  /* 0x0000240688798981 */ /* 0x000ea2000c1e1900 */
[----:B------:R-:W-:-:S02]  /*05e0*/  ISETP.GE.AND P1, PT, R0, R3, PT ;  /* 0x000000030000720c */ /* 0x000fc40003f26270 */
[----:B------:R-:W-:Y:S01]  /*05f0*/  IADD3 R0, R134, 0x10, RZ ;  /* 0x0000001086007810 */ /* 0x000fe20007ffe0ff */
[----:B------:R-:W2:Y:S01]  /*0600*/  @!P2 LDG.E R127, [R136.64+0x1c] ;  /* 0x00001c06887fa981 */ /* 0x000ea2000c1e1900 */
[-C--:B------:R-:W-:Y:S02]  /*0610*/  ISETP.GE.AND P2, PT, R4, R3.reuse, PT ;  /* 0x000000030400720c */ /* 0x080fe40003f46270 */
[-C--:B------:R-:W-:Y:S01]  /*0620*/  ISETP.GE.AND P0, PT, R0, R3.reuse, PT ;  /* 0x000000030000720c */ /* 0x080fe20003f06270 */
[----:B------:R-:W-:Y:S01]  /*0630*/  CS2R R116, SRZ ;  /* 0x0000000000747805 */ /* 0x000fe2000001ff00 */
[C---:B------:R-:W-:Y:S01]  /*0640*/  IADD3 R0, R134.reuse, 0x12, RZ ;  /* 0x0000001286007810 */ /* 0x040fe20007ffe0ff */
[----:B------:R-:W2:Y:S01]  /*0650*/  @!P5 LDG.E R123, [R136.64+0x2c] ;  /* 0x00002c06887bd981 */ /* 0x000ea2000c1e1900 */
[----:B------:R-:W-:Y:S02]  /*0660*/  IADD3 R4, R134, 0x11, RZ ;  /* 0x0000001186047810 */ /* 0x000fe40007ffe0ff */
[-C--:B------:R-:W-:Y:S01]  /*0670*/  ISETP.GE.AND P5, PT, R0, R3.reuse, PT ;  /* 0x000000030000720c */ /* 0x080fe20003fa6270 */
[----:B------:R-:W-:Y:S01]  /*0680*/  CS2R R118, SRZ ;  /* 0x0000000000767805 */ /* 0x000fe2000001ff00 */
[----:B------:R-:W-:Y:S01]  /*0690*/  IADD3 R0, R134, 0x13, RZ ;  /* 0x0000001386007810 */ /* 0x000fe20007ffe0ff */
[----:B------:R-:W2:Y:S03]  /*06a0*/  @!P4 LDG.E R116, [R136.64+0x30] ;  /* 0x000030068874c981 */ /* 0x000ea6000c1e1900 */
[-C--:B------:R-:W-:Y:S01]  /*06b0*/  ISETP.GE.AND P4, PT, R0, R3.reuse, PT ;  /* 0x000000030000720c */ /* 0x080fe20003f86270 */
[----:B------:R-:W2:Y:S01]  /*06c0*/  @!P6 LDG.E R122, [R136.64+0x28] ;  /* 0x00002806887ae981 */ /* 0x000ea2000c1e1900 */
[----:B------:R-:W-:-:S02]  /*06d0*/  ISETP.GE.AND P6, PT, R4, R3, PT ;  /* 0x000000030400720c */ /* 0x000fc40003fc6270 */
        /* <DEDUP_REMOVED lines=10> */
[----:B------:R-:W-:Y:S01]  /*0780*/  IADD3 R0, R134, 0x18, RZ ;  /* 0x0000001886007810 */ /* 0x000fe20007ffe0ff */
[----:B------:R-:W-:Y:S01]  /*0790*/  CS2R R46, SRZ ;  /* 0x00000000002e7805 */ /* 0x000fe2000001ff00 */
[----:B------:R-:W2:Y:S02]  /*07a0*/  @!P6 LDG.E R45, [R136.64+0x44] ;  /* 0x00004406882de981 */ /* 0x000ea4000c1e1900 */
[-C--:B------:R-:W-:Y:S02]  /*07b0*/  ISETP.GE.AND P6, PT, R0, R3.reuse, PT ;  /* 0x000000030000720c */ /* 0x080fe40003fc6270 */
[C---:B------:R-:W-:Y:S01]  /*07c0*/  IADD3 R0, R134.reuse, 0x19, RZ ;  /* 0x0000001986007810 */ /* 0x040fe20007ffe0ff */
[----:B------:R-:W-:Y:S01]  /*07d0*/  CS2R R40, SRZ ;  /* 0x0000000000287805 */ /* 0x000fe2000001ff00 */
[----:B------:R-:W-:Y:S01]  /*07e0*/  IADD3 R4, R134, 0x17, RZ ;  /* 0x0000001786047810 */ /* 0x000fe20007ffe0ff */
[----:B------:R-:W2:Y:S01]  /*07f0*/  @!P5 LDG.E R46, [R136.64+0x48] ;  /* 0x00004806882ed981 */ /* 0x000ea2000c1e1900 */
[----:B------:R-:W-:-:S02]  /*0800*/  ISETP.GE.AND P5, PT, R0, R3, PT ;  /* 0x000000030000720c */ /* 0x000fc40003fa6270 */
[----:B------:R-:W-:Y:S01]  /*0810*/  IADD3 R0, R134, 0x1b, RZ ;  /* 0x0000001b86007810 */ /* 0x000fe20007ffe0ff */
[----:B------:R-:W2:Y:S01]  /*0820*/  @!P0 LDG.E R44, [R136.64+0x40] ;  /* 0x00004006882c8981 */ /* 0x000ea2000c1e1900 */
[----:B------:R-:W-:-:S03]  /*0830*/  ISETP.GE.AND P0, PT, R4, R3, PT ;  /* 0x000000030400720c */ /* 0x000fc60003f06270 */
[----:B------:R-:W2:Y:S01]  /*0840*/  @!P3 LDG.E R40, [R136.64+0x50] ;  /* 0x000050068828b981 */ /* 0x000ea2000c1e1900 */
[-C--:B------:R-:W-:Y:S02]  /*0850*/  ISETP.GE.AND P3, PT, R0, R3.reuse, PT ;  /* 0x000000030000720c */ /* 0x080fe40003f66270 */
[C---:B------:R-:W-:Y:S01]  /*0860*/  IADD3 R0, R134.reuse, 0x1c, RZ ;  /* 0x0000001c86007810 */ /* 0x040fe20007ffe0ff */
[----:B------:R-:W-:Y:S01]  /*0870*/  CS2R R42, SRZ ;  /* 0x00000000002a7805 */ /* 0x000fe2000001ff00 */
[----:B------:R-:W-:Y:S01]  /*0880*/  IADD3 R4, R134, 0x1a, RZ ;  /* 0x0000001a86047810 */ /* 0x000fe20007ffe0ff */
[----:B------:R-:W2:Y:S01]  /*0890*/  @!P2 LDG.E R41, [R136.64+0x54] ;  /* 0x000054068829a981 */ /* 0x000ea2000c1e1900 */
[-C--:B------:R-:W-:Y:S02]  /*08a0*/  ISETP.GE.AND P2, PT, R0, R3.reuse, PT ;  /* 0x000000030000720c */ /* 0x080fe40003f46270 */
[----:B------:R-:W-:Y:S01]  /*08b0*/  IADD3 R0, R134, 0x1e, RZ ;  /* 0x0000001e86007810 */ /* 0x000fe20007ffe0ff */
[----:B------:R-:W2:Y:S01]  /*08c0*/  @!P4 LDG.E R47, [R136.64+0x4c] ;  /* 0x00004c06882fc981 */ /* 0x000ea2000c1e1900 */
[----:B------:R-:W-:Y:S01]  /*08d0*/  ISETP.GE.AND P4, PT, R4, R3, PT ;  /* 0x000000030400720c */ /* 0x000fe20003f86270 */
[----:B------:R-:W-:-:S02]  /*08e0*/  CS2R R76, SRZ ;  /* 0x00000000004c7805 */ /* 0x000fc4000001ff00 */
        /* <DEDUP_REMOVED lines=236> */
[----:B------:R-:W3:Y:S01]  /*17b0*/  @!P3 LDG.E R82, [R136.64+0x168] ;  /* 0x000168068852b981 */ /* 0x000ee2000c1e1900 */
[-C--:B------:R-:W-:Y:S02]  /*17c0*/  ISETP.GE.AND P3, PT, R0, R3.reuse, PT ;  /* 0x000000030000720c */ /* 0x080fe40003f66270 */
[----:B------:R-:W-:Y:S01]  /*17d0*/  IADD3 R0, R134, 0x63, RZ ;  /* 0x0000006386007810 */ /* 0x000fe20007ffe0ff */
[----:B------:R-:W3:Y:S01]  /*17e0*/  @!P5 LDG.E R80, [R136.64+0x160] ;  /* 0x000160068850d981 */ /* 0x000ee2000c1e1900 */
[----:B------:R-:W-:-:S03]  /*17f0*/  ISETP.GE.AND P5, PT, R4, R3, PT ;  /* 0x000000030400720c */ /* 0x000fc60003fa6270 */
[----:B------:R-:W5:Y:S01]  /*1800*/  @!P1 LDG.E R72, [R136.64+0x170] ;  /* 0x0001700688489981 */ /* 0x000f62000c1e1900 */
[-C--:B------:R-:W-:Y:S02]  /*1810*/  ISETP.GE.AND P1, PT, R0, R3.reuse, PT ;  /* 0x000000030000720c */ /* 0x080fe40003f26270 */
[C---:B------:R-:W-:Y:S01]  /*1820*/  IADD3 R0, R134.reuse, 0x64, RZ ;  /* 0x0000006486007810 */ /* 0x040fe20007ffe0ff */
[----:B------:R-:W-:Y:S01]  /*1830*/  CS2R R74, SRZ ;  /* 0x00000000004a7805 */ /* 0x000fe2000001ff00 */
[----:B------:R-:W-:Y:S01]  /*1840*/  IADD3 R4, R134, 0x62, RZ ;  /* 0x0000006286047810 */ /* 0x000fe20007ffe0ff */
[----:B------:R-:W5:Y:S01]  /*1850*/  @!P0 LDG.E R73, [R136.64+0x174] ;  /* 0x0001740688498981 */ /* 0x000f62000c1e1900 */
[-C--:B------:R-:W-:Y:S02]  /*1860*/  ISETP.GE.AND P0, PT, R0, R3.reuse, PT ;  /* 0x000000030000720c */ /* 0x080fe40003f06270 */
[----:B------:R-:W-:Y:S01]  /*1870*/  IADD3 R0, R134, 0x66, RZ ;  /* 0x0000006686007810 */ /* 0x000fe20007ffe0ff */
[----:B------:R-:W5:Y:S01]  /*1880*/  @!P2 LDG.E R83, [R136.64+0x16c] ;  /* 0x00016c068853a981 */ /* 0x000f62000c1e1900 */
[----:B------:R-:W-:Y:S01]  /*1890*/  ISETP.GE.AND P2, PT, R4, R3, PT ;  /* 0x000000030400720c */ /* 0x000fe20003f46270 */
[----:B------:R-:W-:-:S02]  /*18a0*/  CS2R R88, SRZ ;  /* 0x0000000000587805 */ /* 0x000fc4000001ff00 */
        /* <DEDUP_REMOVED lines=19> */
[-C--:B------:R-:W-:Y:S01]  /*19e0*/  ISETP.GE.AND P3, PT, R4, R3.reuse, PT ;  /* 0x000000030400720c */ /* 0x080fe20003f66270 */
[----:B------:R-:W-:Y:S01]  /*19f0*/  CS2R R26, SRZ ;  /* 0x00000000001a7805 */ /* 0x000fe2000001ff00 */
[----:B------:R-:W-:Y:S01]  /*1a00*/  IADD3 R4, R134, 0x6b, RZ ;  /* 0x0000006b86047810 */ /* 0x000fe20007ffe0ff */
[----:B------:R-:W5:Y:S01]  /*1a10*/  @!P6 LDG.E R25, [R136.64+0x194] ;  /* 0x000194068819e981 */ /* 0x000f62000c1e1900 */
[----:B------:R-:W-:-:S02]  /*1a20*/  ISETP.GE.AND P6, PT, R0, R3, PT ;  /* 0x000000030000720c */ /* 0x000fc40003fc6270 */
[----:B------:R-:W-:Y:S01]  /*1a30*/  IADD3 R0, R134, 0x6d, RZ ;  /* 0x0000006d86007810 */ /* 0x000fe20007ffe0ff */
[----:B------:R-:W5:Y:S01]  /*1a40*/  @!P0 LDG.E R24, [R136.64+0x190] ;  /* 0x0001900688188981 */ /* 0x000f62000c1e1900 */
[-C--:B------:R-:W-:Y:S02]  /*1a50*/  ISETP.GE.AND P0, PT, R4, R3.reuse, PT ;  /* 0x000000030400720c */ /* 0x080fe40003f06270 */
[----:B------:R-:W-:Y:S01]  /*1a60*/  CS2R R4, SRZ ;  /* 0x0000000000047805 */ /* 0x000fe2000001ff00 */
[----:B------:R-:W5:Y:S01]  /*1a70*/  @!P5 LDG.E R26, [R136.64+0x198] ;  /* 0x00019806881ad981 */ /* 0x000f62000c1e1900 */
[----:B------:R-:W-:Y:S02]  /*1a80*/  IADD3 R6, R134, 0x6e, RZ ;  /* 0x0000006e86067810 */ /* 0x000fe40007ffe0ff */
[----:B------:R-:W-:Y:S01]  /*1a90*/  ISETP.GE.AND P5, PT, R0, R3, PT ;  /* 0x000000030000720c */ /* 0x000fe20003fa6270 */
[----:B------:R-:W5:Y:S01]  /*1aa0*/  @!P4 LDG.E R27, [R136.64+0x19c] ;  /* 0x00019c06881bc981 */ /* 0x000f62000c1e1900 */
[----:B------:R-:W-:-:S02]  /*1ab0*/  IADD3 R0, R134, 0x6f, RZ ;  /* 0x0000006f86007810 */ /* 0x000fc40007ffe0ff */
[-C--:B------:R-:W-:Y:S01]  /*1ac0*/  ISETP.GE.AND P4, PT, R6, R3.reuse, PT ;  /* 0x000000030600720c */ /* 0x080fe20003f86270 */
[----:B------:R-:W5:Y:S01]  /*1ad0*/  @!P3 LDG.E R4, [R136.64+0x1a0] ;  /* 0x0001a0068804b981 */ /* 0x000f62000c1e1900 */
[-C--:B------:R-:W-:Y:S01]  /*1ae0*/  ISETP.GE.AND P3, PT, R0, R3.reuse, PT ;  /* 0x000000030000720c */ /* 0x080fe20003f66270 */
[----:B------:R-:W-:Y:S01]  /*1af0*/  CS2R R6, SRZ ;  /* 0x0000000000067805 */ /* 0x000fe2000001ff00 */
[C---:B------:R-:W-:Y:S01]  /*1b00*/  IADD3 R0, R134.reuse, 0x70, RZ ;  /* 0x0000007086007810 */ /* 0x040fe20007ffe0ff */
[----:B------:R-:W5:Y:S01]  /*1b10*/  @!P2 LDG.E R5, [R136.64+0x1a4] ;  /* 0x0001a4068805a981 */ /* 0x000f62000c1e1900 */
[----:B------:R-:W-:Y:S02]  /*1b20*/  IADD3 R28, R134, 0x71, RZ ;  /* 0x00000071861c7810 */ /* 0x000fe40007ffe0ff */
[----:B------:R-:W-:Y:S01]  /*1b30*/  ISETP.GE.AND P2, PT, R0, R3, PT ;  /* 0x000000030000720c */ /* 0x000fe20003f46270 */
[----:B------:R-:W5:Y:S01]  /*1b40*/  @!P1 LDG.E R6, [R136.64+0x1a8] ;  /* 0x0001a80688069981 */ /* 0x000f62000c1e1900 */
[----:B------:R-:W-:-:S02]  /*1b50*/  IADD3 R0, R134, 0x72, RZ ;  /* 0x0000007286007810 */ /* 0x000fc40007ffe0ff */
[-C--:B------:R-:W-:Y:S01]  /*1b60*/  ISETP.GE.AND P1, PT, R28, R3.reuse, PT ;  /* 0x000000031c00720c */ /* 0x080fe20003f26270 */
[----:B------:R-:W5:Y:S01]  /*1b70*/  @!P0 LDG.E R7, [R136.64+0x1ac] ;  /* 0x0001ac0688078981 */ /* 0x000f62000c1e1900 */
[----:B------:R-:W-:Y:S01]  /*1b80*/  CS2R R28, SRZ ;  /* 0x00000000001c7805 */ /* 0x000fe2000001ff00 */
        /* <DEDUP_REMOVED lines=8> */
[----:B------:R-:W-:-:S02]  /*1c10*/  ISETP.GE.AND P5, PT, R52, R3, PT ;  /* 0x000000033400720c */ /* 0x000fc40003fa6270 */
[----:B------:R-:W-:Y:S01]  /*1c20*/  CS2R R52, SRZ ;  /* 0x0000000000347805 */ /* 0x000fe2000001ff00 */
[----:B------:R-:W5:Y:S01]  /*1c30*/  @!P4 LDG.E R30, [R136.64+0x1b8] ;  /* 0x0001b806881ec981 */ /* 0x000f62000c1e1900 */
[-C--:B------:R-:W-:Y:S02]  /*1c40*/  ISETP.GE.AND P4, PT, R0, R3.reuse, PT ;  /* 0x000000030000720c */ /* 0x080fe40003f86270 */
        /* <DEDUP_REMOVED lines=10> */
[----:B------:R-:W-:Y:S01]  /*1cf0*/  IADD3 R0, R134, 0x79, RZ ;  /* 0x0000007986007810 */ /* 0x000fe20007ffe0ff */
[----:B------:R-:W-:Y:S02]  /*1d00*/  CS2R R108, SRZ ;  /* 0x00000000006c7805 */ /* 0x000fe4000001ff00 */
[----:B------:R-:W5:Y:S01]  /*1d10*/  @!P0 LDG.E R54, [R136.64+0x1c8] ;  /* 0x0001c80688368981 */ /* 0x000f62000c1e1900 */
[----:B------:R-:W-:Y:S02]  /*1d20*/  ISETP.GE.AND P0, PT, R0, R3, PT ;  /* 0x000000030000720c */ /* 0x000fe40003f06270 */
[C---:B------:R-:W-:Y:S01]  /*1d30*/  IADD3 R0, R134.reuse, 0x7b, RZ ;  /* 0x0000007b86007810 */ /* 0x040fe20007ffe0ff */
[----:B------:R-:W5:Y:S01]  /*1d40*/  @!P5 LDG.E R108, [R136.64+0x1d0] ;  /* 0x0001d006886cd981 */ /* 0x000f62000c1e1900 */
[----:B------:R-:W-:-:S02]  /*1d50*/  IADD3 R104, R134, 0x7a, RZ ;  /* 0x0000007a86687810 */ /* 0x000fc40007ffe0ff */
[-C--:B------:R-:W-:Y:S01]  /*1d60*/  ISETP.GE.AND P5, PT, R0, R3.reuse, PT ;  /* 0x000000030000720c */ /* 0x080fe20003fa6270 */
[----:B------:R-:W-:Y:S01]  /*1d70*/  CS2R R110, SRZ ;  /* 0x00000000006e7805 */ /* 0x000fe2000001ff00 */
[----:B------:R-:W-:Y:S01]  /*1d80*/  IADD3 R0, R134, 0x7c, RZ ;  /* 0x0000007c86007810 */ /* 0x000fe20007ffe0ff */
[----:B------:R-:W5:Y:S01]  /*1d90*/  @!P6 LDG.E R55, [R136.64+0x1cc] ;  /* 0x0001cc068837e981 */ /* 0x000f62000c1e1900 */
[----:B------:R-:W-:-:S03]  /*1da0*/  ISETP.GE.AND P6, PT, R104, R3, PT ;  /* 0x000000036800720c */ /* 0x000fc60003fc6270 */
[----:B------:R-:W5:Y:S01]  /*1db0*/  @!P4 LDG.E R109, [R136.64+0x1d4] ;  /* 0x0001d406886dc981 */ /* 0x000f62000c1e1900 */
[-C--:B------:R-:W-:Y:S02]  /*1dc0*/  ISETP.GE.AND P4, PT, R0, R3.reuse, PT ;  /* 0x000000030000720c */ /* 0x080fe40003f86270 */
[C---:B------:R-:W-:Y:S01]  /*1dd0*/  IADD3 R104, R134.reuse, 0x7d, RZ ;  /* 0x0000007d86687810 */ /* 0x040fe20007ffe0ff */
[----:B------:R-:W5:Y:S01]  /*1de0*/  @!P3 LDG.E R110, [R136.64+0x1d8] ;  /* 0x0001d806886eb981 */ /* 0x000f62000c1e1900 */
[----:B------:R-:W-:Y:S02]  /*1df0*/  IADD3 R0, R134, 0x7e, RZ ;  /* 0x0000007e86007810 */ /* 0x000fe40007ffe0ff */
[-C--:B------:R-:W-:Y:S01]  /*1e00*/  ISETP.GE.AND P3, PT, R104, R3.reuse, PT ;  /* 0x000000036800720c */ /* 0x080fe20003f66270 */
[----:B------:R-:W5:Y:S01]  /*1e10*/  @!P2 LDG.E R111, [R136.64+0x1dc] ;  /* 0x0001dc06886fa981 */ /* 0x000f62000c1e1900 */
[----:B------:R-:W-:Y:S01]  /*1e20*/  ISETP.GE.AND P2, PT, R0, R3, PT ;  /* 0x000000030000720c */ /* 0x000fe20003f46270 */
[----:B------:R-:W-:Y:S01]  /*1e30*/  CS2R R112, SRZ ;  /* 0x0000000000707805 */ /* 0x000fe2000001ff00 */
[----:B------:R-:W-:Y:S01]  /*1e40*/  CS2R R114, SRZ ;  /* 0x0000000000727805 */ /* 0x000fe2000001ff00 */
[----:B------:R-:W-:-:S04]  /*1e50*/  CS2R R104, SRZ ;  /* 0x0000000000687805 */ /* 0x000fc8000001ff00 */
[----:B------:R-:W5:Y:S04]  /*1e60*/  @!P1 LDG.E R112, [R136.64+0x1e0] ;  /* 0x0001e00688709981 */ /* 0x000f68000c1e1900 */
[----:B------:R-:W5:Y:S04]  /*1e70*/  @!P0 LDG.E R113, [R136.64+0x1e4] ;  /* 0x0001e40688718981 */ /* 0x000f68000c1e1900 */
[----:B------:R-:W5:Y:S04]  /*1e80*/  @!P6 LDG.E R114, [R136.64+0x1e8] ;  /* 0x0001e8068872e981 */ /* 0x000f68000c1e1900 */
[----:B------:R-:W5:Y:S04]  /*1e90*/  @!P5 LDG.E R115, [R136.64+0x1ec] ;  /* 0x0001ec068873d981 */ /* 0x000f68000c1e1900 */
[----:B------:R-:W5:Y:S04]  /*1ea0*/  @!P4 LDG.E R104, [R136.64+0x1f0] ;  /* 0x0001f0068868c981 */ /* 0x000f68000c1e1900 */
[----:B------:R-:W5:Y:S04]  /*1eb0*/  @!P3 LDG.E R105, [R136.64+0x1f4] ;  /* 0x0001f4068869b981 */ /* 0x000f68000c1e1900 */
[----:B------:R-:W5:Y:S04]  /*1ec0*/  @!P2 LDG.E R106, [R136.64+0x1f8] ;  /* 0x0001f806886aa981 */ /* 0x000f68000c1e1900 */
[----:B------:R0:W-:Y:S04]  /*1ed0*/  STL.128 [R1], RZ ;  /* 0x000000ff01007387 */ /* 0x0001e80000100c00 */
        /* <DEDUP_REMOVED lines=31> */
[----:B--2---:R0:W-:Y:S04]  /*20d0*/  STL [R1+0x1fc], R107 ;  /* 0x0001fc6b01007387 */ /* 0x0041e80000100800 */
[----:B----4-:R0:W-:Y:S04]  /*20e0*/  STL [R1], R128 ;  /* 0x0000008001007387 */ /* 0x0101e80000100800 */
[----:B---3--:R0:W-:Y:S04]  /*20f0*/  STL [R1+0x4], R129 ;  /* 0x0000048101007387 */ /* 0x0081e80000100800 */
[----:B-----5:R0:W-:Y:S04]  /*2100*/  STL [R1+0x8], R130 ;  /* 0x0000088201007387 */ /* 0x0201e80000100800 */
        /* <DEDUP_REMOVED lines=123> */
[----:B------:R0:W-:Y:S01]  /*28c0*/  STL [R1+0x1f8], R106 ;  /* 0x0001f86a01007387 */ /* 0x0001e20000100800 */
[----:B------:R-:W-:Y:S01]  /*28d0*/  ISETP.GT.U32.AND P0, PT, R2, 0x1fff, PT ;  /* 0x00001fff0200780c */ /* 0x000fe20003f04070 */
[----:B------:R-:W-:Y:S01]  /*28e0*/  BSSY B0, `(.L_x_900) ;  /* 0x0000101000007945 */ /* 0x000fe20003800000 */
[----:B------:R-:W-:-:S11]  /*28f0*/  IMAD.MOV.U32 R0, RZ, RZ, R1 ;  /* 0x000000ffff007224 */ /* 0x000fd600078e0001 */
[----:B------:R-:W-:Y:S05]  /*2900*/  @P0 BRA `(.L_x_901) ;  /* 0x00000fe000000947 */ /* 0x000fea0003800000 */
[----:B0-----:R-:W-:Y:S01]  /*2910*/  SHF.R.U32.HI R132, RZ, 0x5, R2 ;  /* 0x00000005ff847819 */ /* 0x001fe20000011602 */
[----:B------:R-:W-:Y:S01]  /*2920*/  IMAD.SHL.U32 R137, R2, 0x2, RZ ;  /* 0x0000000202897824 */ /* 0x000fe200078e00ff */
[----:B------:R-:W-:Y:S01]  /*2930*/  BSSY B1, `(.L_x_902) ;  /* 0x0000024000017945 */ /* 0x000fe20003800000 */
[----:B------:R-:W-:Y:S02]  /*2940*/  PLOP3.LUT P0, PT, PT, PT, PT, 0x80, 0x0 ;  /* 0x000000000000781c */ /* 0x000fe40003f0f070 */
[----:B------:R-:W-:Y:S02]  /*2950*/  ISETP.GE.U32.AND P1, PT, R132, 0x100, PT ;  /* 0x000001008400780c */ /* 0x000fe40003f26070 */
[----:B------:R-:W-:-:S11]  /*2960*/  LOP3.LUT R137, R137, 0x3e, RZ, 0xc0, !PT ;  /* 0x0000003e89897812 */ /* 0x000fd600078ec0ff */
[----:B------:R-:W-:Y:S05]  /*2970*/  @!P1 BRA `(.L_x_903) ;  /* 0x000001f000009947 */ /* 0x000fea0003800000 */
[----:B------:R-:W-:Y:S01]  /*2980*/  LEA R138, R132, 0x80, 0x8 ;  /* 0x00000080848a7811 */ /* 0x000fe200078e40ff */
[----:B------:R-:W-:-:S03]  /*2990*/  CS2R R144, SRZ ;  /* 0x0000000000907805 */ /* 0x000fc6000001ff00 */
[C---:B------:R-:W-:Y:S02]  /*29a0*/  LOP3.LUT R136, R138.reuse, R137, RZ, 0xfc, !PT ;  /* 0x000000898a887212 */ /* 0x040fe400078efcff */
[----:B------:R-:W-:Y:S02]  /*29b0*/  IADD3 R138, R138, 0x40, R137 ;  /* 0x000000408a8a7810 */ /* 0x000fe40007ffe089 */
[-C--:B------:R-:W-:Y:S02]  /*29c0*/  ISETP.GE.AND P0, PT, R136, R3.reuse, PT ;  /* 0x000000038800720c */ /* 0x080fe40003f06270 */
[----:B------:R-:W-:-:S11]  /*29d0*/  ISETP.GE.AND P1, PT, R138, R3, PT ;  /* 0x000000038a00720c */ /* 0x000fd60003f26270 */
[C-C-:B------:R-:W-:Y:S02]  /*29e0*/  @!P0 IMAD R136, R132.reuse, 0x100, R137.reuse ;  /* 0x0000010084888824 */ /* 0x140fe400078e0289 */
[----:B------:R-:W-:-:S03]  /*29f0*/  @!P1 IMAD R138, R132, 0x100, R137 ;  /* 0x00000100848a9824 */ /* 0x000fc600078e0289 */
[----:B------:R-:W-:Y:S02]  /*2a00*/  @!P0 IADD3 R136, R136, 0x80, RZ ;  /* 0x0000008088888810 */ /* 0x000fe40007ffe0ff */
[----:B------:R-:W-:Y:S02]  /*2a10*/  @!P1 IADD3 R140, R138, 0x80, RZ ;  /* 0x000000808a8c9810 */ /* 0x000fe40007ffe0ff */
[C---:B------:R-:W-:Y:S02]  /*2a20*/  @!P0 IADD3 R139, P2, R133.reuse, R136, RZ ;  /* 0x00000088858b8210 */ /* 0x040fe40007f5e0ff */
[----:B------:R-:W-:Y:S02]  /*2a30*/  @!P1 IADD3 R141, P3, R133, R140, RZ ;  /* 0x0000008c858d9210 */ /* 0x000fe40007f7e0ff */
[-C--:B------:R-:W-:Y:S02]  /*2a40*/  @!P0 LEA.HI.X.SX32 R136, R136, R135.reuse, 0x1, P2 ;  /* 0x0000008788888211 */ /* 0x080fe400010f0eff */
[----:B------:R-:W-:-:S02]  /*2a50*/  @!P1 LEA.HI.X.SX32 R142, R140, R135, 0x1, P3 ;  /* 0x000000878c8e9211 */ /* 0x000fc400018f0eff */
[----:B------:R-:W-:Y:S02]  /*2a60*/  @!P1 LEA R140, P3, R141, c[0x0][0x160], 0x2 ;  /* 0x000058008d8c9a11 */ /* 0x000fe400078610ff */
[----:B------:R-:W-:Y:S02]  /*2a70*/  @!P0 LEA R138, P2, R139, c[0x0][0x160], 0x2 ;  /* 0x000058008b8a8a11 */ /* 0x000fe400078410ff */
[----:B------:R-:W-:Y:S02]  /*2a80*/  @!P1 LEA.HI.X R141, R141, c[0x0][0x164], R142, 0x2, P3 ;  /* 0x000059008d8d9a11 */ /* 0x000fe400018f148e */
[----:B------:R-:W-:Y:S01]  /*2a90*/  CS2R R142, SRZ ;  /* 0x00000000008e7805 */ /* 0x000fe2000001ff00 */
[----:B------:R-:W-:Y:S02]  /*2aa0*/  @!P0 LEA.HI.X R139, R139, c[0x0][0x164], R136, 0x2, P2 ;  /* 0x000059008b8b8a11 */ /* 0x000fe400010f1488 */
[----:B------:R-:W2:Y:S04]  /*2ab0*/  @!P1 LDG.E.64 R144, [R140.64+0x100] ;  /* 0x000100068c909981 */ /* 0x000ea8000c1e1b00 */
[----:B------:R-:W3:Y:S01]  /*2ac0*/  @!P0 LDG.E.64 R142, [R138.64] ;  /* 0x000000068a8e8981 */ /* 0x000ee2000c1e1b00 */
[----:B------:R-:W-:-:S05]  /*2ad0*/  IMAD.SHL.U32 R136, R2, 0x200, RZ ;  /* 0x0000020002887824 */ /* 0x000fca00078e00ff */
[----:B------:R-:W-:-:S05]  /*2ae0*/  LOP3.LUT R147, R136, 0x3e00, RZ, 0xc0, !PT ;  /* 0x00003e0088937812 */ /* 0x000fca00078ec0ff */
[----:B------:R-:W-:-:S05]  /*2af0*/  IMAD.IADD R147, R132, 0x1, R147 ;  /* 0x0000000184937824 */ /* 0x000fca00078e0293 */
[----:B------:R-:W-:Y:S02]  /*2b00*/  LEA R136, R147, 0x4b0, 0x2 ;  /* 0x000004b093887811 */ /* 0x000fe400078e10ff */
[----:B------:R-:W-:Y:S02]  /*2b10*/  PLOP3.LUT P0, PT, PT, PT, PT, 0x8, 0x0 ;  /* 0x000000000000781c */ /* 0x000fe40003f0e170 */
[----:B------:R-:W-:Y:S01]  /*2b20*/  IADD3 R132, R132, 0x8, RZ ;  /* 0x0000000884847810 */ /* 0x000fe20007ffe0ff */
[----:B---3--:R0:W-:Y:S04]  /*2b30*/  STS [R147.X4+0x64b0], R142 ;  /* 0x0064b08e93007388 */ /* 0x0081e80000004800 */
[----:B------:R0:W-:Y:S04]  /*2b40*/  STS [R147.X4+0x68b0], R143 ;  /* 0x0068b08f93007388 */ /* 0x0001e80000004800 */
[----:B--2---:R0:W-:Y:S04]  /*2b50*/  STS [R136+0x16000], R144 ;  /* 0x0160009088007388 */ /* 0x0041e80000000800 */
[----:B------:R0:W-:Y:S02]  /*2b60*/  STS [R136+0x16400], R145 ;  /* 0x0164009188007388 */ /* 0x0001e40000000800 */
.L_x_903:
[----:B------:R-:W-:Y:S05]  /*2b70*/  BSYNC B1 ;  /* 0x0000000000017941 */ /* 0x000fea0003800000 */
.L_x_902:
[C---:B------:R-:W-:Y:S01]  /*2b80*/  ISETP.GE.U32.AND P1, PT, R132.reuse, 0x100, PT ;  /* 0x000001008400780c */ /* 0x040fe20003f26070 */
[----:B------:R-:W-:Y:S01]  /*2b90*/  BSSY B1, `(.L_x_904) ;  /* 0x0000076000017945 */ /* 0x000fe20003800000 */
[----:B0-----:R-:W-:-:S04]  /*2ba0*/  IADD3 R136, -R132, 0x100, RZ ;  /* 0x0000010084887810 */ /* 0x001fc80007ffe1ff */
[----:B------:R-:W-:-:S13]  /*2bb0*/  ISETP.LE.U32.OR P1, PT, R136, 0x18, P1 ;  /* 0x000000188800780c */ /* 0x000fda0000f23470 */
[----:B------:R-:W-:Y:S05]  /*2bc0*/  @P1 BRA `(.L_x_905) ;  /* 0x0000072000001947 */ /* 0x000fea0003800000 */
[----:B------:R-:W-:Y:S02]  /*2bd0*/  PLOP3.LUT P0, PT, PT, PT, PT, 0x8, 0x0 ;  /* 0x000000000000781c */ /* 0x000fe40003f0e170 */
.L_x_906:
[C---:B------:R-:W-:Y:S01]  /*2be0*/  IMAD.SHL.U32 R145, R132.reuse, 0x100, RZ ;  /* 0x0000010084917824 */ /* 0x040fe200078e00ff */
[----:B------:R-:W-:Y:S01]  /*2bf0*/  IADD3 R164, R132, 0x8, RZ ;  /* 0x0000000884a47810 */ /* 0x000fe20007ffe0ff */
[----:B------:R-:W-:Y:S01]  /*2c00*/  CS2R R150, SRZ ;  /* 0x0000000000967805 */ /* 0x000fe2000001ff00 */
[----:B-1----:R-:W-:Y:S02]  /*2c10*/  CS2R R152, SRZ ;  /* 0x0000000000987805 */ /* 0x002fe4000001ff00 */
[C---:B------:R-:W-:Y:S02]  /*2c20*/  IADD3 R138, R145.reuse, 0x80, RZ ;  /* 0x00000080918a7810 */ /* 0x040fe40007ffe0ff */
[----:B------:R-:W-:Y:S02]  /*2c30*/  IADD3 R142, R145, 0x880, RZ ;  /* 0x00000880918e7810 */ /* 0x000fe40007ffe0ff */
[-C--:B------:R-:W-:Y:S01]  /*2c40*/  LOP3.LUT R136, R138, R137.reuse, RZ, 0xfc, !PT ;  /* 0x000000898a887212 */ /* 0x080fe200078efcff */
[C---:B------:R-:W-:Y:S01]  /*2c50*/  IMAD.IADD R146, R137.reuse, 0x1, R138 ;  /* 0x0000000189927824 */ /* 0x040fe200078e028a */
[----:B------:R-:W-:Y:S01]  /*2c60*/  LOP3.LUT R140, R142, R137, RZ, 0xfc, !PT ;  /* 0x000000898e8c7212 */ /* 0x000fe200078efcff */
[----:B------:R-:W-:Y:S01]  /*2c70*/  IMAD.IADD R154, R137, 0x1, R142 ;  /* 0x00000001899a7824 */ /* 0x000fe200078e028e */
[----:B------:R-:W-:-:S02]  /*2c80*/  ISETP.GE.AND P4, PT, R136, R3, PT ;  /* 0x000000038800720c */ /* 0x000fc40003f86270 */
[----:B------:R-:W-:Y:S02]  /*2c90*/  IADD3 R138, R146, 0x40, RZ ;  /* 0x00000040928a7810 */ /* 0x000fe40007ffe0ff */
[-C--:B------:R-:W-:Y:S02]  /*2ca0*/  ISETP.GE.AND P1, PT, R140, R3.reuse, PT ;  /* 0x000000038c00720c */ /* 0x080fe40003f26270 */
[----:B------:R-:W-:Y:S02]  /*2cb0*/  ISETP.GE.AND P5, PT, R138, R3, PT ;  /* 0x000000038a00720c */ /* 0x000fe40003fa6270 */
[----:B------:R-:W-:Y:S02]  /*2cc0*/  IADD3 R148, R145, 0x1080, RZ ;  /* 0x0000108091947810 */ /* 0x000fe40007ffe0ff */
[----:B------:R-:W-:Y:S02]  /*2cd0*/  IADD3 R142, R154, 0x40, RZ ;  /* 0x000000409a8e7810 */ /* 0x000fe40007ffe0ff */
[----:B------:R-:W-:Y:S01]  /*2ce0*/  LOP3.LUT R144, R148, R137, RZ, 0xfc, !PT ;  /* 0x0000008994907212 */ /* 0x000fe200078efcff */
[----:B------:R-:W-:-:S05]  /*2cf0*/  @!P4 IMAD R136, R132, 0x100, R137 ;  /* 0x000001008488c824 */ /* 0x000fca00078e0289 */
[----:B------:R-:W-:-:S04]  /*2d00*/  @!P4 IADD3 R136, R136, 0x80, RZ ;  /* 0x000000808888c810 */ /* 0x000fc80007ffe0ff */
[----:B------:R-:W-:-:S04]  /*2d10*/  @!P4 IADD3 R139, P2, R133, R136, RZ ;  /* 0x00000088858bc210 */ /* 0x000fc80007f5e0ff */
[----:B------:R-:W-:Y:S02]  /*2d20*/  @!P4 LEA.HI.X.SX32 R136, R136, R135, 0x1, P2 ;  /* 0x000000878888c211 */ /* 0x000fe400010f0eff */
[----:B------:R-:W-:-:S04]  /*2d30*/  @!P4 LEA R138, P2, R139, c[0x0][0x160], 0x2 ;  /* 0x000058008b8aca11 */ /* 0x000fc800078410ff */
[----:B------:R-:W-:Y:S01]  /*2d40*/  @!P4 LEA.HI.X R139, R139, c[0x0][0x164], R136, 0x2, P2 ;  /* 0x000059008b8bca11 */ /* 0x000fe200010f1488 */
[----:B------:R-:W-:Y:S01]  /*2d50*/  @!P1 IMAD R136, R164, 0x100, R137 ;  /* 0x00000100a4889824 */ /* 0x000fe200078e0289 */
[----:B------:R-:W-:Y:S01]  /*2d60*/  @!P5 IADD3 R141, P2, R133, R146, RZ ;  /* 0x00000092858dd210 */ /* 0x000fe20007f5e0ff */
[----:B------:R-:W-:Y:S01]  /*2d70*/  IMAD.IADD R156, R137, 0x1, R148 ;  /* 0x00000001899c7824 */ /* 0x000fe200078e0294 */
[----:B------:R-:W-:Y:S01]  /*2d80*/  IADD3 R166, R132, 0x10, RZ ;  /* 0x0000001084a67810 */ /* 0x000fe20007ffe0ff */
[----:B------:R0:W2:Y:S01]  /*2d90*/  @!P4 LDG.E.64 R150, [R138.64] ;  /* 0x000000068a96c981 */ /* 0x0000a2000c1e1b00 */
[----:B------:R-:W-:Y:S02]  /*2da0*/  @!P5 LEA.HI.X.SX32 R146, R146, R135, 0x1, P2 ;  /* 0x000000879292d211 */ /* 0x000fe400010f0eff */
[----:B------:R-:W-:Y:S02]  /*2db0*/  @!P5 LEA R140, P3, R141, c[0x0][0x160], 0x2 ;  /* 0x000058008d8cda11 */ /* 0x000fe400078610ff */
[----:B------:R-:W-:-:S02]  /*2dc0*/  @!P1 IADD3 R136, R136, 0x80, RZ ;  /* 0x0000008088889810 */ /* 0x000fc40007ffe0ff */
[----:B------:R-:W-:Y:S02]  /*2dd0*/  @!P5 LEA.HI.X R141, R141, c[0x0][0x164], R146, 0x2, P3 ;  /* 0x000059008d8dda11 */ /* 0x000fe400018f1492 */
[-C--:B------:R-:W-:Y:S02]  /*2de0*/  ISETP.GE.AND P3, PT, R142, R3.reuse, PT ;  /* 0x000000038e00720c */ /* 0x080fe40003f66270 */
[----:B------:R-:W-:Y:S01]  /*2df0*/  ISETP.GE.AND P2, PT, R144, R3, PT ;  /* 0x000000039000720c */ /* 0x000fe20003f46270 */
[----:B------:R1:W3:Y:S01]  /*2e00*/  @!P5 LDG.E.64 R152, [R140.64+0x100] ;  /* 0x000100068c98d981 */ /* 0x0002e2000c1e1b00 */
[----:B------:R-:W-:Y:S02]  /*2e10*/  @!P1 IADD3 R143, P6, R133, R136, RZ ;  /* 0x00000088858f9210 */ /* 0x000fe40007fde0ff */
[----:B------:R-:W-:Y:S02]  /*2e20*/  IADD3 R158, R145, 0x1880, RZ ;  /* 0x00001880919e7810 */ /* 0x000fe40007ffe0ff */
[----:B------:R-:W-:-:S02]  /*2e30*/  @!P1 LEA.HI.X.SX32 R136, R136, R135, 0x1, P6 ;  /* 0x0000008788889211 */ /* 0x000fc400030f0eff */
[----:B------:R-:W-:-:S03]  /*2e40*/  @!P1 LEA R142, P6, R143, c[0x0][0x160], 0x2 ;  /* 0x000058008f8e9a11 */ /* 0x000fc600078c10ff */
[----:B------:R-:W-:Y:S02]  /*2e50*/  @!P3 IADD3 R145, P4, R133, R154, RZ ;  /* 0x0000009a8591b210 */ /* 0x000fe40007f9e0ff */
[----:B------:R-:W-:Y:S01]  /*2e60*/  @!P1 LEA.HI.X R143, R143, c[0x0][0x164], R136, 0x2, P6 ;  /* 0x000059008f8f9a11 */ /* 0x000fe200030f1488 */
[----:B------:R-:W-:Y:S01]  /*2e70*/  @!P2 IMAD R136, R166, 0x100, R137 ;  /* 0x00000100a688a824 */ /* 0x000fe200078e0289 */
[----:B------:R-:W-:Y:S02]  /*2e80*/  IADD3 R146, R156, 0x40, RZ ;  /* 0x000000409c927810 */ /* 0x000fe40007ffe0ff */
[----:B------:R-:W-:Y:S02]  /*2e90*/  LOP3.LUT R148, R158, R137, RZ, 0xfc, !PT ;  /* 0x000000899e947212 */ /* 0x000fe400078efcff */
[----:B------:R-:W-:Y:S02]  /*2ea0*/  @!P3 LEA.HI.X.SX32 R154, R154, R135, 0x1, P4 ;  /* 0x000000879a9ab211 */ /* 0x000fe400020f0eff */
[----:B------:R-:W-:-:S02]  /*2eb0*/  @!P3 LEA R144, P6, R145, c[0x0][0x160], 0x2 ;  /* 0x000058009190ba11 */ /* 0x000fc400078c10ff */
[-C--:B------:R-:W-:Y:S02]  /*2ec0*/  ISETP.GE.AND P5, PT, R146, R3.reuse, PT ;  /* 0x000000039200720c */ /* 0x080fe40003fa6270 */
[----:B------:R-:W-:Y:S02]  /*2ed0*/  ISETP.GE.AND P4, PT, R148, R3, PT ;  /* 0x000000039400720c */ /* 0x000fe40003f86270 */
[----:B------:R-:W-:Y:S02]  /*2ee0*/  @!P3 LEA.HI.X R145, R145, c[0x0][0x164], R154, 0x2, P6 ;  /* 0x000059009191ba11 */ /* 0x000fe400030f149a */
[----:B------:R-:W-:Y:S01]  /*2ef0*/  @!P2 IADD3 R136, R136, 0x80, RZ ;  /* 0x000000808888a810 */ /* 0x000fe20007ffe0ff */
[----:B------:R-:W-:-:S03]  /*2f00*/  CS2R R154, SRZ ;  /* 0x00000000009a7805 */ /* 0x000fc6000001ff00 */
[----:B0-----:R-:W-:Y:S02]  /*2f10*/  @!P2 IADD3 R139, P6, R133, R136, RZ ;  /* 0x00000088858ba210 */ /* 0x001fe40007fde0ff */
[----:B------:R-:W-:Y:S01]  /*2f20*/  IADD3 R168, R132, 0x18, RZ ;  /* 0x0000001884a87810 */ /* 0x000fe20007ffe0ff */
[----:B------:R0:W4:Y:S01]  /*2f30*/  @!P3 LDG.E.64 R154, [R144.64+0x100] ;  /* 0x00010006909ab981 */ /* 0x000122000c1e1b00 */
[----:B------:R-:W-:Y:S02]  /*2f40*/  @!P2 LEA.HI.X.SX32 R136, R136, R135, 0x1, P6 ;  /* 0x000000878888a211 */ /* 0x000fe400030f0eff */
[----:B------:R-:W-:Y:S01]  /*2f50*/  @!P2 LEA R138, P3, R139, c[0x0][0x160], 0x2 ;  /* 0x000058008b8aaa11 */ /* 0x000fe200078610ff */
[----:B------:R-:W-:Y:S01]  /*2f60*/  IMAD.IADD R158, R137, 0x1, R158 ;  /* 0x00000001899e7824 */ /* 0x000fe200078e029e */
[----:B-1----:R-:W-:Y:S02]  /*2f70*/  @!P5 IADD3 R141, P6, R133, R156, RZ ;  /* 0x0000009c858dd210 */ /* 0x002fe40007fde0ff */
[----:B------:R-:W-:Y:S01]  /*2f80*/  @!P2 LEA.HI.X R139, R139, c[0x0][0x164], R136, 0x2, P3 ;  /* 0x000059008b8baa11 */ /* 0x000fe200018f1488 */
[----:B------:R-:W-:Y:S01]  /*2f90*/  @!P4 IMAD R136, R168, 0x100, R137 ;  /* 0x00000100a888c824 */ /* 0x000fe200078e0289 */
[----:B------:R-:W-:-:S02]  /*2fa0*/  IADD3 R146, R158, 0x40, RZ ;  /* 0x000000409e927810 */ /* 0x000fc40007ffe0ff */
[----:B------:R-:W-:Y:S02]  /*2fb0*/  @!P5 LEA.HI.X.SX32 R148, R156, R135, 0x1, P6 ;  /* 0x000000879c94d211 */ /* 0x000fe400030f0eff */
[C---:B------:R-:W-:Y:S02]  /*2fc0*/  @!P5 LEA R140, P6, R141.reuse, c[0x0][0x160], 0x2 ;  /* 0x000058008d8cda11 */ /* 0x040fe400078c10ff */
[----:B------:R-:W-:Y:S02]  /*2fd0*/  @!P4 IADD3 R136, R136, 0x80, RZ ;  /* 0x000000808888c810 */ /* 0x000fe40007ffe0ff */
[----:B------:R-:W-:Y:S02]  /*2fe0*/  ISETP.GE.AND P3, PT, R146, R3, PT ;  /* 0x000000039200720c */ /* 0x000fe40003f66270 */
[----:B------:R-:W-:Y:S02]  /*2ff0*/  @!P5 LEA.HI.X R141, R141, c[0x0][0x164], R148, 0x2, P6 ;  /* 0x000059008d8dda11 */ /* 0x000fe400030f1494 */
[----:B0-----:R-:W-:-:S04]  /*3000*/  @!P4 IADD3 R145, P6, R133, R136, RZ ;  /* 0x000000888591c210 */ /* 0x001fc80007fde0ff */
[----:B------:R-:W-:Y:S02]  /*3010*/  @!P4 LEA.HI.X.SX32 R136, R136, R135, 0x1, P6 ;  /* 0x000000878888c211 */ /* 0x000fe400030f0eff */
[----:B------:R-:W-:-:S04]  /*3020*/  @!P4 LEA R144, P6, R145, c[0x0][0x160], 0x2 ;  /* 0x000058009190ca11 */ /* 0x000fc800078c10ff */
[----:B------:R-:W-:Y:S02]  /*3030*/  @!P4 LEA.HI.X R145, R145, c[0x0][0x164], R136, 0x2, P6 ;  /* 0x000059009191ca11 */ /* 0x000fe400030f1488 */
[----:B------:R-:W-:Y:S01]  /*3040*/  @!P3 IADD3 R136, P6, R133, R158, RZ ;  /* 0x0000009e8588b210 */ /* 0x000fe20007fde0ff */
[----:B------:R-:W-:Y:S01]  /*3050*/  CS2R R148, SRZ ;  /* 0x0000000000947805 */ /* 0x000fe2000001ff00 */
[----:B------:R-:W-:Y:S02]  /*3060*/  CS2R R156, SRZ ;  /* 0x00000000009c7805 */ /* 0x000fe4000001ff00 */
[----:B------:R-:W-:Y:S02]  /*3070*/  @!P3 LEA.HI.X.SX32 R147, R158, R135, 0x1, P6 ;  /* 0x000000879e93b211 */ /* 0x000fe400030f0eff */
[C---:B------:R-:W-:Y:S01]  /*3080*/  @!P3 LEA R146, P6, R136.reuse, c[0x0][0x160], 0x2 ;  /* 0x000058008892ba11 */ /* 0x040fe200078c10ff */
[----:B------:R-:W-:Y:S01]  /*3090*/  CS2R R158, SRZ ;  /* 0x00000000009e7805 */ /* 0x000fe2000001ff00 */
[----:B------:R-:W-:Y:S01]  /*30a0*/  CS2R R160, SRZ ;  /* 0x0000000000a07805 */ /* 0x000fe2000001ff00 */
[----:B------:R-:W-:Y:S01]  /*30b0*/  CS2R R162, SRZ ;  /* 0x0000000000a27805 */ /* 0x000fe2000001ff00 */
[----:B------:R-:W-:Y:S01]  /*30c0*/  @!P3 LEA.HI.X R147, R136, c[0x0][0x164], R147, 0x2, P6 ;  /* 0x000059008893ba11 */ /* 0x000fe200030f1493 */
[----:B------:R0:W5:Y:S04]  /*30d0*/  @!P1 LDG.E.64 R148, [R142.64] ;  /* 0x000000068e949981 */ /* 0x000168000c1e1b00 */
[----:B------:R1:W4:Y:S04]  /*30e0*/  @!P2 LDG.E.64 R156, [R138.64] ;  /* 0x000000068a9ca981 */ /* 0x000328000c1e1b00 */
[----:B------:R0:W4:Y:S04]  /*30f0*/  @!P5 LDG.E.64 R158, [R140.64+0x100] ;  /* 0x000100068c9ed981 */ /* 0x000128000c1e1b00 */
[----:B------:R-:W4:Y:S04]  /*3100*/  @!P4 LDG.E.64 R160, [R144.64] ;  /* 0x0000000690a0c981 */ /* 0x000f28000c1e1b00 */
[----:B------:R-:W4:Y:S01]  /*3110*/  @!P3 LDG.E.64 R162, [R146.64+0x100] ;  /* 0x0001000692a2b981 */ /* 0x000f22000c1e1b00 */
[----:B------:R-:W-:-:S05]  /*3120*/  IMAD.SHL.U32 R136, R2, 0x200, RZ ;  /* 0x0000020002887824 */ /* 0x000fca00078e00ff */
[----:B------:R-:W-:-:S05]  /*3130*/  LOP3.LUT R165, R136, 0x3e00, RZ, 0xc0, !PT ;  /* 0x00003e0088a57812 */ /* 0x000fca00078ec0ff */
[----:B------:R-:W-:Y:S02]  /*3140*/  IMAD.IADD R136, R165, 0x1, R132 ;  /* 0x00000001a5887824 */ /* 0x000fe400078e0284 */
[--C-:B-1----:R-:W-:Y:S02]  /*3150*/  IMAD.IADD R138, R164, 0x1, R165.reuse ;  /* 0x00000001a48a7824 */ /* 0x102fe400078e02a5 */
[--C-:B------:R-:W-:Y:S01]  /*3160*/  IMAD.IADD R139, R166, 0x1, R165.reuse ;  /* 0x00000001a68b7824 */ /* 0x100fe200078e02a5 */
[----:B0-----:R-:W-:Y:S01]  /*3170*/  LEA R143, R136, 0x4b0, 0x2 ;  /* 0x000004b0888f7811 */ /* 0x001fe200078e10ff */
[----:B------:R-:W-:Y:S01]  /*3180*/  IMAD.IADD R142, R168, 0x1, R165 ;  /* 0x00000001a88e7824 */ /* 0x000fe200078e02a5 */
[----:B------:R-:W-:Y:S02]  /*3190*/  LEA R140, R138, 0x4b0, 0x2 ;  /* 0x000004b08a8c7811 */ /* 0x000fe400078e10ff */
[----:B------:R-:W-:Y:S02]  /*31a0*/  LEA R141, R139, 0x4b0, 0x2 ;  /* 0x000004b08b8d7811 */ /* 0x000fe400078e10ff */
[----:B------:R-:W-:-:S04]  /*31b0*/  IADD3 R132, R132, 0x20, RZ ;  /* 0x0000002084847810 */ /* 0x000fc80007ffe0ff */
[----:B------:R-:W-:Y:S01]  /*31c0*/  ISETP.GE.U32.AND P1, PT, R132, 0xe8, PT ;  /* 0x000000e88400780c */ /* 0x000fe20003f26070 */
[----:B--2---:R-:W-:Y:S04]  /*31d0*/  STS [R136.X4+0x64b0], R150 ;  /* 0x0064b09688007388 */ /* 0x004fe80000004800 */
[----:B------:R0:W-:Y:S04]  /*31e0*/  STS [R136.X4+0x68b0], R151 ;  /* 0x0068b09788007388 */ /* 0x0001e80000004800 */
[----:B---3--:R1:W-:Y:S01]  /*31f0*/  STS [R143+0x16000], R152 ;  /* 0x016000988f007388 */ /* 0x0083e20000000800 */
[----:B0-----:R-:W-:-:S03]  /*3200*/  LEA R136, R142, 0x4b0, 0x2 ;  /* 0x000004b08e887811 */ /* 0x001fc600078e10ff */
[----:B------:R1:W-:Y:S04]  /*3210*/  STS [R143+0x16400], R153 ;  /* 0x016400998f007388 */ /* 0x0003e80000000800 */
[----:B-----5:R1:W-:Y:S04]  /*3220*/  STS [R138.X4+0x64b0], R148 ;  /* 0x0064b0948a007388 */ /* 0x0203e80000004800 */
[----:B------:R1:W-:Y:S04]  /*3230*/  STS [R138.X4+0x68b0], R149 ;  /* 0x0068b0958a007388 */ /* 0x0003e80000004800 */
[----:B----4-:R1:W-:Y:S04]  /*3240*/  STS [R140+0x16000], R154 ;  /* 0x0160009a8c007388 */ /* 0x0103e80000000800 */
[----:B------:R1:W-:Y:S04]  /*3250*/  STS [R140+0x16400], R155 ;  /* 0x0164009b8c007388 */ /* 0x0003e80000000800 */
[----:B------:R1:W-:Y:S04]  /*3260*/  STS [R139.X4+0x64b0], R156 ;  /* 0x0064b09c8b007388 */ /* 0x0003e80000004800 */
[----:B------:R1:W-:Y:S04]  /*3270*/  STS [R139.X4+0x68b0], R157 ;  /* 0x0068b09d8b007388 */ /* 0x0003e80000004800 */
[----:B------:R1:W-:Y:S04]  /*3280*/  STS [R141+0x16000], R158 ;  /* 0x0160009e8d007388 */ /* 0x0003e80000000800 */
[----:B------:R1:W-:Y:S04]  /*3290*/  STS [R141+0x16400], R159 ;  /* 0x0164009f8d007388 */ /* 0x0003e80000000800 */
[----:B------:R1:W-:Y:S04]  /*32a0*/  STS [R142.X4+0x64b0], R160 ;  /* 0x0064b0a08e007388 */ /* 0x0003e80000004800 */
[----:B------:R1:W-:Y:S04]  /*32b0*/  STS [R142.X4+0x68b0], R161 ;  /* 0x0068b0a18e007388 */ /* 0x0003e80000004800 */
[----:B------:R1:W-:Y:S04]  /*32c0*/  STS [R136+0x16000], R162 ;  /* 0x016000a288007388 */ /* 0x0003e80000000800 */
[----:B------:R1:W-:Y:S01]  /*32d0*/  STS [R136+0x16400], R163 ;  /* 0x016400a388007388 */ /* 0x0003e20000000800 */
[----:B------:R-:W-:Y:S05]  /*32e0*/  @!P1 BRA `(.L_x_906) ;  /* 0xfffff8f000009947 */ /* 0x000fea000383ffff */
.L_x_905:
[----:B------:R-:W-:Y:S05]  /*32f0*/  BSYNC B1 ;  /* 0x0000000000017941 */ /* 0x000fea0003800000 */
.L_x_904:
[C---:B------:R-:W-:Y:S01]  /*3300*/  ISETP.GE.U32.AND P1, PT, R132.reuse, 0x100, PT ;  /* 0x000001008400780c */ /* 0x040fe20003f26070 */
[----:B------:R-:W-:Y:S01]  /*3310*/  BSSY B1, `(.L_x_907) ;  /* 0x000003f000017945 */ /* 0x000fe20003800000 */
[----:B-1----:R-:W-:-:S04]  /*3320*/  IADD3 R136, -R132, 0x100, RZ ;  /* 0x0000010084887810 */ /* 0x002fc80007ffe1ff */
[----:B------:R-:W-:-:S13]  /*3330*/  ISETP.LE.U32.OR P1, PT, R136, 0x8, P1 ;  /* 0x000000088800780c */ /* 0x000fda0000f23470 */
[----:B------:R-:W-:Y:S05]  /*3340*/  @P1 BRA `(.L_x_908) ;  /* 0x000003b000001947 */ /* 0x000fea0003800000 */
[C---:B------:R-:W-:Y:S02]  /*3350*/  LEA R138, R132.reuse, 0x80, 0x8 ;  /* 0x00000080848a7811 */ /* 0x040fe400078e40ff */
[----:B------:R-:W-:Y:S02]  /*3360*/  IADD3 R156, R132, 0x8, RZ ;  /* 0x00000008849c7810 */ /* 0x000fe40007ffe0ff */
[C---:B------:R-:W-:Y:S02]  /*3370*/  LOP3.LUT R136, R138.reuse, R137, RZ, 0xfc, !PT ;  /* 0x000000898a887212 */ /* 0x040fe400078efcff */
[----:B------:R-:W-:Y:S02]  /*3380*/  IADD3 R138, R138, 0x40, R137 ;  /* 0x000000408a8a7810 */ /* 0x000fe40007ffe089 */
[----:B------:R-:W-:Y:S02]  /*3390*/  ISETP.GE.AND P3, PT, R136, R3, PT ;  /* 0x000000038800720c */ /* 0x000fe40003f66270 */
[----:B------:R-:W-:-:S02]  /*33a0*/  LEA R140, R156, 0x80, 0x8 ;  /* 0x000000809c8c7811 */ /* 0x000fc400078e40ff */
[----:B------:R-:W-:Y:S02]  /*33b0*/  ISETP.GE.AND P2, PT, R138, R3, PT ;  /* 0x000000038a00720c */ /* 0x000fe40003f46270 */
[C---:B------:R-:W-:Y:S02]  /*33c0*/  LOP3.LUT R136, R140.reuse, R137, RZ, 0xfc, !PT ;  /* 0x000000898c887212 */ /* 0x040fe400078efcff */
[--C-:B------:R-:W-:Y:S02]  /*33d0*/  IADD3 R138, R140, 0x40, R137.reuse ;  /* 0x000000408c8a7810 */ /* 0x100fe40007ffe089 */
[-C--:B------:R-:W-:Y:S02]  /*33e0*/  ISETP.GE.AND P1, PT, R136, R3.reuse, PT ;  /* 0x000000038800720c */ /* 0x080fe40003f26270 */
[----:B------:R-:W-:Y:S01]  /*33f0*/  ISETP.GE.AND P0, PT, R138, R3, PT ;  /* 0x000000038a00720c */ /* 0x000fe20003f06270 */
[----:B------:R-:W-:-:S04]  /*3400*/  @!P3 IMAD R136, R132, 0x100, R137 ;  /* 0x000001008488b824 */ /* 0x000fc800078e0289 */
[----:B------:R-:W-:Y:S01]  /*3410*/  @!P2 IMAD R139, R132, 0x100, R137 ;  /* 0x00000100848ba824 */ /* 0x000fe200078e0289 */
[----:B------:R-:W-:-:S04]  /*3420*/  @!P3 IADD3 R138, R136, 0x80, RZ ;  /* 0x00000080888ab810 */ /* 0x000fc80007ffe0ff */
[----:B------:R-:W-:Y:S01]  /*3430*/  @!P2 IADD3 R142, R139, 0x80, RZ ;  /* 0x000000808b8ea810 */ /* 0x000fe20007ffe0ff */
[C-C-:B------:R-:W-:Y:S01]  /*3440*/  @!P1 IMAD R136, R156.reuse, 0x100, R137.reuse ;  /* 0x000001009c889824 */ /* 0x140fe200078e0289 */
[C---:B------:R-:W-:Y:S01]  /*3450*/  @!P3 IADD3 R139, P4, R133.reuse, R138, RZ ;  /* 0x0000008a858bb210 */ /* 0x040fe20007f9e0ff */
[----:B------:R-:W-:Y:S01]  /*3460*/  @!P0 IMAD R141, R156, 0x100, R137 ;  /* 0x000001009c8d8824 */ /* 0x000fe200078e0289 */
[----:B------:R-:W-:Y:S02]  /*3470*/  @!P2 IADD3 R143, P6, R133, R142, RZ ;  /* 0x0000008e858fa210 */ /* 0x000fe40007fde0ff */
[----:B------:R-:W-:Y:S02]  /*3480*/  @!P3 LEA.HI.X.SX32 R138, R138, R135, 0x1, P4 ;  /* 0x000000878a8ab211 */ /* 0x000fe400020f0eff */
[----:B------:R-:W-:Y:S02]  /*3490*/  @!P3 LEA R140, P5, R139, c[0x0][0x160], 0x2 ;  /* 0x000058008b8cba11 */ /* 0x000fe400078a10ff */
[----:B------:R-:W-:-:S02]  /*34a0*/  @!P1 IADD3 R136, R136, 0x80, RZ ;  /* 0x0000008088889810 */ /* 0x000fc40007ffe0ff */
[----:B------:R-:W-:Y:S02]  /*34b0*/  @!P0 IADD3 R146, R141, 0x80, RZ ;  /* 0x000000808d928810 */ /* 0x000fe40007ffe0ff */
[----:B------:R-:W-:Y:S02]  /*34c0*/  @!P2 LEA.HI.X.SX32 R144, R142, R135, 0x1, P6 ;  /* 0x000000878e90a211 */ /* 0x000fe400030f0eff */
[----:B------:R-:W-:Y:S02]  /*34d0*/  @!P3 LEA.HI.X R141, R139, c[0x0][0x164], R138, 0x2, P5 ;  /* 0x000059008b8dba11 */ /* 0x000fe400028f148a */
[----:B------:R-:W-:Y:S02]  /*34e0*/  @!P2 LEA R142, P4, R143, c[0x0][0x160], 0x2 ;  /* 0x000058008f8eaa11 */ /* 0x000fe400078810ff */
[C---:B------:R-:W-:Y:S02]  /*34f0*/  @!P1 IADD3 R139, P5, R133.reuse, R136, RZ ;  /* 0x00000088858b9210 */ /* 0x040fe40007fbe0ff */
[----:B------:R-:W-:-:S02]  /*3500*/  @!P0 IADD3 R145, P6, R133, R146, RZ ;  /* 0x0000009285918210 */ /* 0x000fc40007fde0ff */
[----:B------:R-:W-:Y:S02]  /*3510*/  @!P2 LEA.HI.X R143, R143, c[0x0][0x164], R144, 0x2, P4 ;  /* 0x000059008f8faa11 */ /* 0x000fe400020f1490 */
[-C--:B------:R-:W-:Y:S02]  /*3520*/  @!P1 LEA.HI.X.SX32 R136, R136, R135.reuse, 0x1, P5 ;  /* 0x0000008788889211 */ /* 0x080fe400028f0eff */
[----:B------:R-:W-:Y:S02]  /*3530*/  @!P0 LEA.HI.X.SX32 R148, R146, R135, 0x1, P6 ;  /* 0x0000008792948211 */ /* 0x000fe400030f0eff */
[----:B------:R-:W-:Y:S01]  /*3540*/  @!P0 LEA R144, P5, R145, c[0x0][0x160], 0x2 ;  /* 0x0000580091908a11 */ /* 0x000fe200078a10ff */
[----:B------:R-:W-:Y:S01]  /*3550*/  CS2R R146, SRZ ;  /* 0x0000000000927805 */ /* 0x000fe2000001ff00 */
[----:B------:R-:W-:Y:S02]  /*3560*/  @!P1 LEA R138, P4, R139, c[0x0][0x160], 0x2 ;  /* 0x000058008b8a9a11 */ /* 0x000fe400078810ff */
[----:B------:R-:W-:Y:S01]  /*3570*/  @!P0 LEA.HI.X R145, R145, c[0x0][0x164], R148, 0x2, P5 ;  /* 0x0000590091918a11 */ /* 0x000fe200028f1494 */
[----:B------:R-:W-:Y:S01]  /*3580*/  CS2R R150, SRZ ;  /* 0x0000000000967805 */ /* 0x000fe2000001ff00 */
[----:B------:R-:W-:Y:S01]  /*3590*/  CS2R R148, SRZ ;  /* 0x0000000000947805 */ /* 0x000fe2000001ff00 */
[----:B------:R-:W-:Y:S01]  /*35a0*/  @!P1 LEA.HI.X R139, R139, c[0x0][0x164], R136, 0x2, P4 ;  /* 0x000059008b8b9a11 */ /* 0x000fe200020f1488 */
[----:B------:R-:W-:Y:S01]  /*35b0*/  CS2R R152, SRZ ;  /* 0x0000000000987805 */ /* 0x000fe2000001ff00 */
[----:B------:R0:W2:Y:S04]  /*35c0*/  @!P3 LDG.E.64 R146, [R140.64] ;  /* 0x000000068c92b981 */ /* 0x0000a8000c1e1b00 */
[----:B------:R-:W3:Y:S04]  /*35d0*/  @!P2 LDG.E.64 R148, [R142.64+0x100] ;  /* 0x000100068e94a981 */ /* 0x000ee8000c1e1b00 */
[----:B------:R-:W4:Y:S04]  /*35e0*/  @!P1 LDG.E.64 R150, [R138.64] ;  /* 0x000000068a969981 */ /* 0x000f28000c1e1b00 */
[----:B------:R-:W5:Y:S01]  /*35f0*/  @!P0 LDG.E.64 R152, [R144.64+0x100] ;  /* 0x0001000690988981 */ /* 0x000f62000c1e1b00 */
[----:B------:R-:W-:Y:S01]  /*3600*/  IMAD.SHL.U32 R136, R2, 0x200, RZ ;  /* 0x0000020002887824 */ /* 0x000fe200078e00ff */
[----:B------:R-:W-:-:S04]  /*3610*/  PLOP3.LUT P0, PT, PT, PT, PT, 0x8, 0x0 ;  /* 0x000000000000781c */ /* 0x000fc80003f0e170 */
[----:B0-----:R-:W-:-:S05]  /*3620*/  LOP3.LUT R141, R136, 0x3e00, RZ, 0xc0, !PT ;  /* 0x00003e00888d7812 */ /* 0x001fca00078ec0ff */
[--C-:B------:R-:W-:Y:S01]  /*3630*/  IMAD.IADD R154, R132, 0x1, R141.reuse ;  /* 0x00000001849a7824 */ /* 0x100fe200078e028d */
[C---:B------:R-:W-:Y:S01]  /*3640*/  IADD3 R132, R156.reuse, 0x8, RZ ;  /* 0x000000089c847810 */ /* 0x040fe20007ffe0ff */
[----:B------:R-:W-:-:S03]  /*3650*/  IMAD.IADD R136, R156, 0x1, R141 ;  /* 0x000000019c887824 */ /* 0x000fc600078e028d */
[----:B------:R-:W-:Y:S02]  /*3660*/  LEA R141, R154, 0x4b0, 0x2 ;  /* 0x000004b09a8d7811 */ /* 0x000fe400078e10ff */
[----:B------:R-:W-:Y:S01]  /*3670*/  LEA R140, R136, 0x4b0, 0x2 ;  /* 0x000004b0888c7811 */ /* 0x000fe200078e10ff */
[----:B--2---:R0:W-:Y:S04]  /*3680*/  STS [R154.X4+0x64b0], R146 ;  /* 0x0064b0929a007388 */ /* 0x0041e80000004800 */
[----:B------:R0:W-:Y:S04]  /*3690*/  STS [R154.X4+0x68b0], R147 ;  /* 0x0068b0939a007388 */ /* 0x0001e80000004800 */
[----:B---3--:R0:W-:Y:S04]  /*36a0*/  STS [R141+0x16000], R148 ;  /* 0x016000948d007388 */ /* 0x0081e80000000800 */
[----:B------:R0:W-:Y:S04]  /*36b0*/  STS [R141+0x16400], R149 ;  /* 0x016400958d007388 */ /* 0x0001e80000000800 */
[----:B----4-:R0:W-:Y:S04]  /*36c0*/  STS [R136.X4+0x64b0], R150 ;  /* 0x0064b09688007388 */ /* 0x0101e80000004800 */
[----:B------:R0:W-:Y:S04]  /*36d0*/  STS [R136.X4+0x68b0], R151 ;  /* 0x0068b09788007388 */ /* 0x0001e80000004800 */
[----:B-----5:R0:W-:Y:S04]  /*36e0*/  STS [R140+0x16000], R152 ;  /* 0x016000988c007388 */ /* 0x0201e80000000800 */
[----:B------:R0:W-:Y:S02]  /*36f0*/  STS [R140+0x16400], R153 ;  /* 0x016400998c007388 */ /* 0x0001e40000000800 */
.L_x_908:
[----:B------:R-:W-:Y:S05]  /*3700*/  BSYNC B1 ;  /* 0x0000000000017941 */ /* 0x000fea0003800000 */
.L_x_907:
[----:B------:R-:W-:-:S13]  /*3710*/  ISETP.LT.U32.OR P0, PT, R132, 0x100, P0 ;  /* 0x000001008400780c */ /* 0x000fda0000701470 */
[----:B------:R-:W-:Y:S05]  /*3720*/  @!P0 BRA `(.L_x_901) ;  /* 0x000001c000008947 */ /* 0x000fea0003800000 */
[----:B------:R-:W-:-:S04]  /*3730*/  LEA R138, R132, 0x80, 0x8 ;  /* 0x00000080848a7811 */ /* 0x000fc800078e40ff */
[----:B0-----:R-:W-:Y:S01]  /*3740*/  LOP3.LUT R136, R138, R137, RZ, 0xfc, !PT ;  /* 0x000000898a887212 */ /* 0x001fe200078efcff */
[----:B------:R-:W-:-:S03]  /*3750*/  IMAD.IADD R138, R137, 0x1, R138 ;  /* 0x00000001898a7824 */ /* 0x000fc600078e028a */
[----:B------:R-:W-:Y:S02]  /*3760*/  ISETP.GE.AND P0, PT, R136, R3, PT ;  /* 0x000000038800720c */ /* 0x000fe40003f06270 */
[----:B------:R-:W-:-:S04]  /*3770*/  IADD3 R136, R138, 0x40, RZ ;  /* 0x000000408a887810 */ /* 0x000fc80007ffe0ff */
[----:B------:R-:W-:-:S07]  /*3780*/  ISETP.GE.AND P1, PT, R136, R3, PT ;  /* 0x000000038800720c */ /* 0x000fce0003f26270 */
[----:B------:R-:W-:-:S05]  /*3790*/  @!P0 IMAD R137, R132, 0x100, R137 ;  /* 0x0000010084898824 */ /* 0x000fca00078e0289 */
[----:B------:R-:W-:Y:S02]  /*37a0*/  @!P0 IADD3 R136, R137, 0x80, RZ ;  /* 0x0000008089888810 */ /* 0x000fe40007ffe0ff */
[C---:B------:R-:W-:Y:S02]  /*37b0*/  @!P1 IADD3 R137, P3, R133.reuse, R138, RZ ;  /* 0x0000008a85899210 */ /* 0x040fe40007f7e0ff */
[----:B------:R-:W-:Y:S02]  /*37c0*/  @!P0 IADD3 R142, P2, R133, R136, RZ ;  /* 0x00000088858e8210 */ /* 0x000fe40007f5e0ff */
[-C--:B------:R-:W-:Y:S02]  /*37d0*/  @!P1 LEA.HI.X.SX32 R140, R138, R135.reuse, 0x1, P3 ;  /* 0x000000878a8c9211 */ /* 0x080fe400018f0eff */
[----:B------:R-:W-:Y:S02]  /*37e0*/  @!P1 LEA R138, P3, R137, c[0x0][0x160], 0x2 ;  /* 0x00005800898a9a11 */ /* 0x000fe400078610ff */
[----:B------:R-:W-:-:S02]  /*37f0*/  @!P0 LEA.HI.X.SX32 R143, R136, R135, 0x1, P2 ;  /* 0x00000087888f8211 */ /* 0x000fc400010f0eff */
[C---:B------:R-:W-:Y:S02]  /*3800*/  @!P0 LEA R136, P2, R142.reuse, c[0x0][0x160], 0x2 ;  /* 0x000058008e888a11 */ /* 0x040fe400078410ff */
[----:B------:R-:W-:Y:S02]  /*3810*/  @!P1 LEA.HI.X R139, R137, c[0x0][0x164], R140, 0x2, P3 ;  /* 0x00005900898b9a11 */ /* 0x000fe400018f148c */
[----:B------:R-:W-:Y:S01]  /*3820*/  CS2R R140, SRZ ;  /* 0x00000000008c7805 */ /* 0x000fe2000001ff00 */
[----:B------:R-:W-:Y:S02]  /*3830*/  @!P0 LEA.HI.X R137, R142, c[0x0][0x164], R143, 0x2, P2 ;  /* 0x000059008e898a11 */ /* 0x000fe400010f148f */
[----:B------:R-:W-:-:S03]  /*3840*/  CS2R R142, SRZ ;  /* 0x00000000008e7805 */ /* 0x000fc6000001ff00 */
[----:B------:R-:W2:Y:S04]  /*3850*/  @!P0 LDG.E.64 R140, [R136.64] ;  /* 0x00000006888c8981 */ /* 0x000ea8000c1e1b00 */
[----:B------:R-:W3:Y:S01]  /*3860*/  @!P1 LDG.E.64 R142, [R138.64+0x100] ;  /* 0x000100068a8e9981 */ /* 0x000ee2000c1e1b00 */
[----:B------:R-:W-:-:S05]  /*3870*/  IMAD.SHL.U32 R144, R2, 0x200, RZ ;  /* 0x0000020002907824 */ /* 0x000fca00078e00ff */
[----:B------:R-:W-:-:S05]  /*3880*/  LOP3.LUT R145, R144, 0x3e00, RZ, 0xc0, !PT ;  /* 0x00003e0090917812 */ /* 0x000fca00078ec0ff */
[----:B------:R-:W-:-:S05]  /*3890*/  IMAD.IADD R132, R145, 0x1, R132 ;  /* 0x0000000191847824 */ /* 0x000fca00078e0284 */
[----:B------:R-:W-:Y:S01]  /*38a0*/  LEA R144, R132, 0x4b0, 0x2 ;  /* 0x000004b084907811 */ /* 0x000fe200078e10ff */
[----:B--2---:R0:W-:Y:S04]  /*38b0*/  STS [R132.X4+0x64b0], R140 ;  /* 0x0064b08c84007388 */ /* 0x0041e80000004800 */
[----:B------:R0:W-:Y:S04]  /*38c0*/  STS [R132.X4+0x68b0], R141 ;  /* 0x0068b08d84007388 */ /* 0x0001e80000004800 */
[----:B---3--:R0:W-:Y:S04]  /*38d0*/  STS [R144+0x16000], R142 ;  /* 0x0160008e90007388 */ /* 0x0081e80000000800 */
[----:B------:R0:W-:Y:S02]  /*38e0*/  STS [R144+0x16400], R143 ;  /* 0x0164008f90007388 */ /* 0x0001e40000000800 */
.L_x_901:
[----:B0-----:R-:W-:Y:S05]  /*38f0*/  BSYNC B0 ;  /* 0x0000000000007941 */ /* 0x001fea0003800000 */
.L_x_900:
[----:B------:R-:W-:Y:S01]  /*3900*/  ISETP.NE.AND P5, PT, R2, RZ, PT ;  /* 0x000000ff0200720c */ /* 0x000fe20003fa5270 */
[----:B------:R-:W0:Y:S01]  /*3910*/  S2R R132, SR_TID.X ;  /* 0x0000000000847919 */ /* 0x000e220000002100 */
[----:B------:R-:W-:Y:S01]  /*3920*/  IMAD.MOV.U32 R145, RZ, RZ, 0x24 ;  /* 0x00000024ff917424 */ /* 0x000fe200078e00ff */
[----:B------:R-:W-:Y:S01]  /*3930*/  IADD3 R134, R134, 0x80, RZ ;  /* 0x0000008086867810 */ /* 0x000fe20007ffe0ff */
[----:B------:R-:W-:Y:S01]  /*3940*/  IMAD.MOV.U32 R144, RZ, RZ, c[0x0][0x1b4] ;  /* 0x00006d00ff907624 */ /* 0x000fe200078e00ff */
[----:B------:R-:W1:Y:S01]  /*3950*/  S2R R149, SR_LANEID ;  /* 0x0000000000957919 */ /* 0x000e620000000000 */
[----:B------:R-:W-:Y:S01]  /*3960*/  CS2R R136, SRZ ;  /* 0x0000000000887805 */ /* 0x000fe2000001ff00 */
[----:B------:R-:W-:Y:S01]  /*3970*/  CS2R R138, SRZ ;  /* 0x00000000008a7805 */ /* 0x000fe2000001ff00 */
[----:B------:R-:W-:Y:S01]  /*3980*/  CS2R R140, SRZ ;  /* 0x00000000008c7805 */ /* 0x000fe2000001ff00 */
[----:B------:R-:W-:Y:S01]  /*3990*/  IADD3 R142, R1, 0x200, RZ ;  /* 0x00000200018e7810 */ /* 0x000fe20007ffe0ff */
[----:B------:R-:W-:Y:S01]  /*39a0*/  FADD.FTZ R144, R144, 0.0099999997764825820923 ;  /* 0x3c23d70a90907421 */ /* 0x000fe20000010000 */
[----:B------:R-:W-:-:S02]  /*39b0*/  UMOV UR5, 0x1d ;  /* 0x0000001d00057882 */ /* 0x000fc40000000000 */
[----:B------:R-:W-:Y:S01]  /*39c0*/  @!P5 STS [RZ], RZ ;  /* 0x000000ffff00d388 */ /* 0x000fe20000000800 */
[----:B0-----:R-:W-:Y:S02]  /*39d0*/  SHF.R.S32.HI R143, RZ, 0x1f, R132 ;  /* 0x0000001fff8f7819 */ /* 0x001fe40000011484 */
[C---:B------:R-:W-:Y:S02]  /*39e0*/  LEA R146, R132.reuse, 0x4b0, 0x2 ;  /* 0x000004b084927811 */ /* 0x040fe400078e10ff */
[-C--:B------:R-:W-:Y:S01]  /*39f0*/  LEA.HI R147, R143, R132.reuse, RZ, 0x5 ;  /* 0x000000848f937211 */ /* 0x080fe200078f28ff */
[C---:B------:R-:W-:Y:S01]  /*3a00*/  IMAD R143, R132.reuse, R145, 0x10 ;  /* 0x00000010848f7424 */ /* 0x040fe200078e0291 */
[----:B------:R-:W-:Y:S02]  /*3a10*/  LEA.HI R145, R132, R132, RZ, 0x1d ;  /* 0x0000008484917211 */ /* 0x000fe400078fe8ff */
[----:B-1----:R-:W-:Y:S02]  /*3a20*/  SHF.R.S32.HI R147, RZ, 0x5, R147 ;  /* 0x00000005ff937819 */ /* 0x002fe40000011493 */
.L_x_922:
        /* <DEDUP_REMOVED lines=15> */
[----:B------:R-:W-:Y:S01]  /*3b20*/  LDS R153, [R132.X4+0x74b0] ;  /* 0x0074b00084997984 */ /* 0x000fe20000004800 */
[----:B------:R-:W-:Y:S01]  /*3b30*/  FSEL R128, RZ, 1, P3 ;  /* 0x3f800000ff807808 */ /* 0x000fe20001800000 */
[----:B------:R-:W-:Y:S01]  /*3b40*/  FFMA.FTZ R130, R151, R130, R129 ;  /* 0x0000008297827223 */ /* 0x000fe20000010081 */
[----:B------:R-:W-:Y:S01]  /*3b50*/  LOP3.LUT P6, RZ, R148, R125, RZ, 0x30, !PT ;  /* 0x0000007d94ff7212 */ /* 0x000fe200078c30ff */
[----:B------:R-:W-:Y:S01]  /*3b60*/  LDS R151, [R132.X4+0x68b0] ;  /* 0x0068b00084977984 */ /* 0x000fe20000004800 */
[----:B------:R-:W-:Y:S01]  /*3b70*/  FSEL R129, RZ, 1, P4 ;  /* 0x3f800000ff817808 */ /* 0x000fe20002000000 */
[----:B------:R-:W-:Y:S01]  /*3b80*/  FFMA.FTZ R131, R128, R131, R130 ;  /* 0x0000008380837223 */ /* 0x000fe20000010082 */
[----:B------:R-:W-:Y:S01]  /*3b90*/  SEL R128, RZ, 0x1, P0 ;  /* 0x00000001ff807807 */ /* 0x000fe20000000000 */
[----:B------:R-:W-:Y:S01]  /*3ba0*/  LDS R155, [R132.X4+0x80b0] ;  /* 0x0080b000849b7984 */ /* 0x000fe20000004800 */
        /* <DEDUP_REMOVED lines=8> */
[----:B------:R-:W-:Y:S01]  /*3c30*/  LDS R167, [R132.X4+0x164b0] ;  /* 0x0164b00084a77984 */ /* 0x000fe20000004800 */
[----:B------:R-:W-:Y:S02]  /*3c40*/  SEL R125, RZ, 0x4, P2 ;  /* 0x00000004ff7d7807 */ /* 0x000fe40001000000 */
        /* <DEDUP_REMOVED lines=463> */
[----:B------:R-:W0:Y:S01]  /*5940*/  LDS R131, [R132.X4+0x64b0] ;  /* 0x0064b00084837984 */ /* 0x000e220000004800 */
        /* <DEDUP_REMOVED lines=13> */
[----:B------:R-:W1:Y:S01]  /*5a20*/  LDS R113, [R132.X4+0x6cb0] ;  /* 0x006cb00084717984 */ /* 0x000e620000004800 */
[----:B------:R-:W-:Y:S02]  /*5a30*/  FSEL R112, RZ, 1, P3 ;  /* 0x3f800000ff707808 */ /* 0x000fe40001800000 */
[C---:B------:R-:W-:Y:S01]  /*5a40*/  LOP3.LUT P4, RZ, R148.reuse, R104, RZ, 0x30, !PT ;  /* 0x0000006894ff7212 */ /* 0x040fe200078830ff */
[----:B------:R-:W-:Y:S01]  /*5a50*/  FFMA.FTZ R114, R129, R114, R111 ;  /* 0x0000007281727223 */ /* 0x000fe2000001006f */
[----:B------:R-:W-:Y:S01]  /*5a60*/  SEL R159, RZ, 0x800000, P6 ;  /* 0x00800000ff9f7807 */ /* 0x000fe20003000000 */
[----:B------:R-:W2:Y:S01]  /*5a70*/  LDS R129, [R132.X4+0x70b0] ;  /* 0x0070b00084817984 */ /* 0x000ea20000004800 */
[----:B------:R-:W-:Y:S01]  /*5a80*/  LOP3.LUT P6, RZ, R148, R105, RZ, 0x30, !PT ;  /* 0x0000006994ff7212 */ /* 0x000fe200078c30ff */
[----:B------:R-:W-:Y:S01]  /*5a90*/  FFMA.FTZ R115, R112, R115, R114 ;  /* 0x0000007370737223 */ /* 0x000fe20000010072 */
[----:B------:R-:W-:-:S02]  /*5aa0*/  FSEL R111, RZ, 1, P4 ;  /* 0x3f800000ff6f7808 */ /* 0x000fc40002000000 */
[----:B------:R-:W-:Y:S02]  /*5ab0*/  SEL R157, RZ, 0x1000000, P0 ;  /* 0x01000000ff9d7807 */ /* 0x000fe40000000000 */
[----:B------:R-:W-:Y:S01]  /*5ac0*/  LOP3.LUT P0, RZ, R148, R106, RZ, 0x30, !PT ;  /* 0x0000006a94ff7212 */ /* 0x000fe200078030ff */
[----:B------:R-:W-:Y:S01]  /*5ad0*/  FFMA.FTZ R104, R111, R104, R115 ;  /* 0x000000686f687223 */ /* 0x000fe20000010073 */
[----:B------:R-:W-:Y:S01]  /*5ae0*/  FSEL R112, RZ, 1, P6 ;  /* 0x3f800000ff707808 */ /* 0x000fe20003000000 */
[----:B------:R-:W3:Y:S01]  /*5af0*/  LDS R115, [R132.X4+0x7cb0] ;  /* 0x007cb00084737984 */ /* 0x000ee20000004800 */
[----:B------:R-:W-:Y:S02]  /*5b00*/  FSEL R111, RZ, 1, P0 ;  /* 0x3f800000ff6f7808 */ /* 0x000fe40000000000 */
[----:B------:R-:W-:Y:S01]  /*5b10*/  SEL R192, RZ, 0x2000000, P1 ;  /* 0x02000000ffc07807 */ /* 0x000fe20000800000 */
[----:B------:R-:W-:Y:S01]  /*5b20*/  FFMA.FTZ R105, R112, R105, R104 ;  /* 0x0000006970697223 */ /* 0x000fe20000010068 */
[----:B------:R-:W-:-:S02]  /*5b30*/  LOP3.LUT P1, RZ, R148, R107, RZ, 0x30, !PT ;  /* 0x0000006b94ff7212 */ /* 0x000fc400078230ff */
[----:B------:R-:W-:Y:S01]  /*5b40*/  SEL R190, RZ, 0x4000000, P2 ;  /* 0x04000000ffbe7807 */ /* 0x000fe20001000000 */
[----:B------:R-:W-:Y:S01]  /*5b50*/  FFMA.FTZ R106, R111, R106, R105 ;  /* 0x0000006a6f6a7223 */ /* 0x000fe20000010069 */
[C---:B0-----:R-:W-:Y:S01]  /*5b60*/  LOP3.LUT P2, RZ, R148.reuse, R131, RZ, 0x30, !PT ;  /* 0x0000008394ff7212 */ /* 0x041fe200078430ff */
[----:B------:R-:W0:Y:S01]  /*5b70*/  LDS R111, [R132.X4+0x78b0] ;  /* 0x0078b000846f7984 */ /* 0x000e220000004800 */
[----:B------:R-:W-:Y:S02]  /*5b80*/  FSEL R104, RZ, 1, P1 ;  /* 0x3f800000ff687808 */ /* 0x000fe40000800000 */
[----:B------:R-:W-:Y:S02]  /*5b90*/  SEL R185, RZ, 0x8000000, P3 ;  /* 0x08000000ffb97807 */ /* 0x000fe40001800000 */
[----:B------:R-:W-:Y:S01]  /*5ba0*/  LOP3.LUT P3, RZ, R148, R151, RZ, 0x30, !PT ;  /* 0x0000009794ff7212 */ /* 0x000fe200078630ff */
[----:B------:R-:W-:Y:S01]  /*5bb0*/  FFMA.FTZ R104, R104, R107, R106 ;  /* 0x0000006b68687223 */ /* 0x000fe2000001006a */
[----:B------:R-:W-:Y:S01]  /*5bc0*/  FSEL R105, RZ, 1, P2 ;  /* 0x3f800000ff697808 */ /* 0x000fe20001000000 */
[----:B------:R-:W4:Y:S01]  /*5bd0*/  LDS R107, [R132.X4+0x84b0] ;  /* 0x0084b000846b7984 */ /* 0x000f220000004800 */
[----:B------:R-:W-:-:S02]  /*5be0*/  FSEL R106, RZ, 1, P3 ;  /* 0x3f800000ff6a7808 */ /* 0x000fc40001800000 */
[----:B------:R-:W-:Y:S01]  /*5bf0*/  SEL R220, RZ, 0x10000000, P4 ;  /* 0x10000000ffdc7807 */ /* 0x000fe20002000000 */
[----:B------:R-:W-:Y:S01]  /*5c00*/  FFMA.FTZ R104, R131, R105, R104 ;  /* 0x0000006983687223 */ /* 0x000fe20000010068 */
[----:B------:R-:W-:Y:S01]  /*5c10*/  SEL R219, RZ, 0x20000000, P6 ;  /* 0x20000000ffdb7807 */ /* 0x000fe20003000000 */
[----:B------:R-:W5:Y:S01]  /*5c20*/  LDS R131, [R132.X4+0x88b0] ;  /* 0x0088b00084837984 */ /* 0x000f620000004800 */
[C---:B-1----:R-:W-:Y:S01]  /*5c30*/  LOP3.LUT P4, RZ, R148.reuse, R113, RZ, 0x30, !PT ;  /* 0x0000007194ff7212 */ /* 0x042fe200078830ff */
[----:B------:R-:W-:Y:S01]  /*5c40*/  FFMA.FTZ R104, R151, R106, R104 ;  /* 0x0000006a97687223 */ /* 0x000fe20000010068 */
[----:B------:R-:W-:Y:S01]  /*5c50*/  SEL R166, RZ, 0x40000000, P0 ;  /* 0x40000000ffa67807 */ /* 0x000fe20000000000 */
[----:B------:R-:W1:Y:S01]  /*5c60*/  LDS R151, [R132.X4+0x8cb0] ;  /* 0x008cb00084977984 */ /* 0x000e620000004800 */
[----:B------:R-:W-:Y:S02]  /*5c70*/  FSEL R105, RZ, 1, P4 ;  /* 0x3f800000ff697808 */ /* 0x000fe40002000000 */
[----:B--2---:R-:W-:-:S02]  /*5c80*/  LOP3.LUT P6, RZ, R148, R129, RZ, 0x30, !PT ;  /* 0x0000008194ff7212 */ /* 0x004fc400078c30ff */
[C---:B------:R-:W-:Y:S01]  /*5c90*/  LOP3.LUT P0, RZ, R148.reuse, R153, RZ, 0x30, !PT ;  /* 0x0000009994ff7212 */ /* 0x040fe200078030ff */
[----:B------:R-:W-:Y:S01]  /*5ca0*/  FFMA.FTZ R104, R113, R105, R104 ;  /* 0x0000006971687223 */ /* 0x000fe20000010068 */
[----:B------:R-:W-:Y:S01]  /*5cb0*/  FSEL R106, RZ, 1, P6 ;  /* 0x3f800000ff6a7808 */ /* 0x000fe20003000000 */
[----:B------:R-:W2:Y:S01]  /*5cc0*/  LDS R113, [R132.X4+0x90b0] ;  /* 0x0090b00084717984 */ /* 0x000ea20000004800 */
[----:B------:R-:W-:Y:S02]  /*5cd0*/  FSEL R105, RZ, 1, P0 ;  /* 0x3f800000ff697808 */ /* 0x000fe40000000000 */
[----:B------:R-:W-:Y:S01]  /*5ce0*/  SEL R163, RZ, 0x80000000, P1 ;  /* 0x80000000ffa37807 */ /* 0x000fe20000800000 */
[----:B------:R-:W-:Y:S01]  /*5cf0*/  FFMA.FTZ R104, R129, R106, R104 ;  /* 0x0000006a81687223 */ /* 0x000fe20000010068 */
[----:B------:R-:W-:Y:S01]  /*5d00*/  SEL R187, RZ, 0x1, P2 ;  /* 0x00000001ffbb7807 */ /* 0x000fe20001000000 */
[----:B------:R-:W2:Y:S01]  /*5d10*/  LDS R129, [R132.X4+0x94b0] ;  /* 0x0094b00084817984 */ /* 0x000ea20000004800 */
[C---:B---3--:R-:W-:Y:S01]  /*5d20*/  LOP3.LUT P2, RZ, R148.reuse, R115, RZ, 0x30, !PT ;  /* 0x0000007394ff7212 */ /* 0x048fe200078430ff */
[----:B------:R-:W-:Y:S01]  /*5d30*/  FFMA.FTZ R104, R153, R105, R104 ;  /* 0x0000006999687223 */ /* 0x000fe20000010068 */
[----:B------:R-:W-:Y:S01]  /*5d40*/  SEL R246, RZ, 0xffffffff, P3 ;  /* 0xfffffffffff67807 */ /* 0x000fe20001800000 */
[----:B------:R-:W3:Y:S01]  /*5d50*/  LDS R153, [R132.X4+0x98b0] ;  /* 0x0098b00084997984 */ /* 0x000ee20000004800 */
[----:B------:R-:W-:-:S02]  /*5d60*/  LOP3.LUT P3, RZ, R148, R155, RZ, 0x30, !PT ;  /* 0x0000009b94ff7212 */ /* 0x000fc400078630ff */
[----:B------:R-:W-:Y:S01]  /*5d70*/  FSEL R106, RZ, 1, P2 ;  /* 0x3f800000ff6a7808 */ /* 0x000fe20001000000 */
[----:B------:R-:W-:Y:S01]  /*5d80*/  IMAD.SHL.U32 R246, R246, 0x2, RZ ;  /* 0x00000002f6f67824 */ /* 0x000fe200078e00ff */
[C---:B0-----:R-:W-:Y:S02]  /*5d90*/  LOP3.LUT P1, RZ, R148.reuse, R111, RZ, 0x30, !PT ;  /* 0x0000006f94ff7212 */ /* 0x041fe400078230ff */
[----:B------:R-:W-:Y:S02]  /*5da0*/  SEL R245, RZ, 0x4, P4 ;  /* 0x00000004fff57807 */ /* 0x000fe40002000000 */
[----:B------:R-:W-:Y:S02]  /*5db0*/  FSEL R105, RZ, 1, P1 ;  /* 0x3f800000ff697808 */ /* 0x000fe40000800000 */
[----:B------:R-:W-:Y:S02]  /*5dc0*/  SEL R244, RZ, 0x8, P6 ;  /* 0x00000008fff47807 */ /* 0x000fe40003000000 */
[C---:B----4-:R-:W-:Y:S01]  /*5dd0*/  LOP3.LUT P4, RZ, R148.reuse, R107, RZ, 0x30, !PT ;  /* 0x0000006b94ff7212 */ /* 0x050fe200078830ff */
[----:B------:R-:W-:Y:S01]  /*5de0*/  FFMA.FTZ R104, R111, R105, R104 ;  /* 0x000000696f687223 */ /* 0x000fe20000010068 */
[----:B------:R-:W-:Y:S01]  /*5df0*/  FSEL R105, RZ, 1, P3 ;  /* 0x3f800000ff697808 */ /* 0x000fe20001800000 */
[----:B------:R-:W0:Y:S01]  /*5e00*/  LDS R111, [R132.X4+0x9cb0] ;  /* 0x009cb000846f7984 */ /* 0x000e220000004800 */
[----:B------:R-:W-:Y:S01]  /*5e10*/  SEL R243, RZ, 0x10, P0 ;  /* 0x00000010fff37807 */ /* 0x000fe20000000000 */
[----:B------:R-:W-:Y:S01]  /*5e20*/  FFMA.FTZ R104, R115, R106, R104 ;  /* 0x0000006a73687223 */ /* 0x000fe20000010068 */
[C---:B-----5:R-:W-:Y:S01]  /*5e30*/  LOP3.LUT P6, RZ, R148.reuse, R131, RZ, 0x30, !PT ;  /* 0x0000008394ff7212 */ /* 0x060fe200078c30ff */
[----:B------:R-:W4:Y:S01]  /*5e40*/  LDS R115, [R132.X4+0xa0b0] ;  /* 0x00a0b00084737984 */ /* 0x000f220000004800 */
[----:B------:R-:W-:Y:S01]  /*5e50*/  SEL R242, RZ, 0x20, P1 ;  /* 0x00000020fff27807 */ /* 0x000fe20000800000 */
[----:B------:R-:W-:Y:S01]  /*5e60*/  FFMA.FTZ R104, R155, R105, R104 ;  /* 0x000000699b687223 */ /* 0x000fe20000010068 */
[----:B------:R-:W-:Y:S01]  /*5e70*/  FSEL R105, RZ, 1, P4 ;  /* 0x3f800000ff697808 */ /* 0x000fe20002000000 */
[----:B------:R-:W5:Y:S01]  /*5e80*/  LDS R155, [R132.X4+0xa4b0] ;  /* 0x00a4b000849b7984 */ /* 0x000f620000004800 */
[----:B-1----:R-:W-:-:S02]  /*5e90*/  LOP3.LUT P0, RZ, R148, R151, RZ, 0x30, !PT ;  /* 0x0000009794ff7212 */ /* 0x002fc400078030ff */
[----:B------:R-:W-:Y:S01]  /*5ea0*/  FSEL R106, RZ, 1, P6 ;  /* 0x3f800000ff6a7808 */ /* 0x000fe20003000000 */
[----:B------:R-:W-:Y:S01]  /*5eb0*/  FFMA.FTZ R104, R107, R105, R104 ;  /* 0x000000696b687223 */ /* 0x000fe20000010068 */
[----:B------:R-:W-:Y:S01]  /*5ec0*/  FSEL R105, RZ, 1, P0 ;  /* 0x3f800000ff697808 */ /* 0x000fe20000000000 */
[----:B------:R-:W1:Y:S01]  /*5ed0*/  LDS R107, [R132.X4+0xa8b0] ;  /* 0x00a8b000846b7984 */ /* 0x000e620000004800 */
[C---:B--2---:R-:W-:Y:S01]  /*5ee0*/  LOP3.LUT P1, RZ, R148.reuse, R113, RZ, 0x30, !PT ;  /* 0x0000007194ff7212 */ /* 0x044fe200078230ff */
[----:B------:R-:W-:Y:S01]  /*5ef0*/  FFMA.FTZ R104, R131, R106, R104 ;  /* 0x0000006a83687223 */ /* 0x000fe20000010068 */
[----:B------:R-:W-:Y:S01]  /*5f00*/  SEL R241, RZ, 0x40, P2 ;  /* 0x00000040fff17807 */ /* 0x000fe20001000000 */
[----:B------:R-:W2:Y:S01]  /*5f10*/  LDS R131, [R132.X4+0xacb0] ;  /* 0x00acb00084837984 */ /* 0x000ea20000004800 */
[----:B------:R-:W-:Y:S01]  /*5f20*/  SEL R240, RZ, 0x80, P3 ;  /* 0x00000080fff07807 */ /* 0x000fe20001800000 */
[----:B------:R-:W-:Y:S01]  /*5f30*/  FFMA.FTZ R104, R151, R105, R104 ;  /* 0x0000006997687223 */ /* 0x000fe20000010068 */
[----:B------:R-:W-:Y:S01]  /*5f40*/  LOP3.LUT P2, RZ, R148, R129, RZ, 0x30, !PT ;  /* 0x0000008194ff7212 */ /* 0x000fe200078430ff */
[----:B------:R-:W2:Y:S01]  /*5f50*/  LDS R151, [R132.X4+0xb0b0] ;  /* 0x00b0b00084977984 */ /* 0x000ea20000004800 */
[----:B------:R-:W-:-:S02]  /*5f60*/  FSEL R105, RZ, 1, P1 ;  /* 0x3f800000ff697808 */ /* 0x000fc40000800000 */
[----:B---3--:R-:W-:Y:S02]  /*5f70*/  LOP3.LUT P3, RZ, R148, R153, RZ, 0x30, !PT ;  /* 0x0000009994ff7212 */ /* 0x008fe400078630ff */
[----:B------:R-:W-:Y:S01]  /*5f80*/  FSEL R106, RZ, 1, P2 ;  /* 0x3f800000ff6a7808 */ /* 0x000fe20001000000 */
[----:B------:R-:W-:Y:S01]  /*5f90*/  FFMA.FTZ R104, R113, R105, R104 ;  /* 0x0000006971687223 */ /* 0x000fe20000010068 */
[----:B------:R-:W-:Y:S01]  /*5fa0*/  FSEL R105, RZ, 1, P3 ;  /* 0x3f800000ff697808 */ /* 0x000fe20001800000 */
[----:B------:R-:W3:Y:S01]  /*5fb0*/  LDS R113, [R132.X4+0xb4b0] ;  /* 0x00b4b00084717984 */ /* 0x000ee20000004800 */
[----:B------:R-:W-:Y:S01]  /*5fc0*/  SEL R239, RZ, 0x100, P4 ;  /* 0x00000100ffef7807 */ /* 0x000fe20002000000 */
[----:B------:R-:W-:Y:S01]  /*5fd0*/  FFMA.FTZ R104, R129, R106, R104 ;  /* 0x0000006a81687223 */ /* 0x000fe20000010068 */
[----:B------:R-:W-:Y:S01]  /*5fe0*/  SEL R238, RZ, 0x200, P6 ;  /* 0x00000200ffee7807 */ /* 0x000fe20003000000 */
[----:B------:R-:W3:Y:S01]  /*5ff0*/  LDS R129, [R132.X4+0xb8b0] ;  /* 0x00b8b00084817984 */ /* 0x000ee20000004800 */
[----:B------:R-:W-:Y:S01]  /*6000*/  SEL R237, RZ, 0x400, P0 ;  /* 0x00000400ffed7807 */ /* 0x000fe20000000000 */
[----:B------:R-:W-:Y:S01]  /*6010*/  FFMA.FTZ R104, R153, R105, R104 ;  /* 0x0000006999687223 */ /* 0x000fe20000010068 */
[----:B------:R-:W-:Y:S01]  /*6020*/  SEL R236, RZ, 0x800, P1 ;  /* 0x00000800ffec7807 */ /* 0x000fe20000800000 */
[----:B------:R-:W3:Y:S01]  /*6030*/  LDS R153, [R132.X4+0xbcb0] ;  /* 0x00bcb00084997984 */ /* 0x000ee20000004800 */
[----:B------:R-:W-:-:S02]  /*6040*/  SEL R235, RZ, 0x1000, P2 ;  /* 0x00001000ffeb7807 */ /* 0x000fc40001000000 */
[C---:B0-----:R-:W-:Y:S02]  /*6050*/  LOP3.LUT P4, RZ, R148.reuse, R111, RZ, 0x30, !PT ;  /* 0x0000006f94ff7212 */ /* 0x041fe400078830ff */
[----:B------:R-:W-:Y:S02]  /*6060*/  SEL R234, RZ, 0x2000, P3 ;  /* 0x00002000ffea7807 */ /* 0x000fe40001800000 */
[C---:B----4-:R-:W-:Y:S02]  /*6070*/  LOP3.LUT P6, RZ, R148.reuse, R115, RZ, 0x30, !PT ;  /* 0x0000007394ff7212 */ /* 0x050fe400078c30ff */
[----:B------:R-:W-:Y:S02]  /*6080*/  FSEL R105, RZ, 1, P4 ;  /* 0x3f800000ff697808 */ /* 0x000fe40002000000 */
[C---:B-----5:R-:W-:Y:S02]  /*6090*/  LOP3.LUT P0, RZ, R148.reuse, R155, RZ, 0x30, !PT ;  /* 0x0000009b94ff7212 */ /* 0x060fe400078030ff */
[----:B------:R-:W-:Y:S01]  /*60a0*/  FSEL R106, RZ, 1, P6 ;  /* 0x3f800000ff6a7808 */ /* 0x000fe20003000000 */
[----:B------:R-:W-:Y:S01]  /*60b0*/  FFMA.FTZ R104, R111, R105, R104 ;  /* 0x000000696f687223 */ /* 0x000fe20000010068 */
[----:B------:R-:W-:Y:S01]  /*60c0*/  FSEL R105, RZ, 1, P0 ;  /* 0x3f800000ff697808 */ /* 0x000fe20000000000 */
[----:B------:R-:W0:Y:S01]  /*60d0*/  LDS R111, [R132.X4+0xc0b0] ;  /* 0x00c0b000846f7984 */ /* 0x000e220000004800 */
[C---:B-1----:R-:W-:Y:S01]  /*60e0*/  LOP3.LUT P1, RZ, R148.reuse, R107, RZ, 0x30, !PT ;  /* 0x0000006b94ff7212 */ /* 0x042fe200078230ff */
[----:B------:R-:W-:Y:S01]  /*60f0*/  FFMA.FTZ R104, R115, R106, R104 ;  /* 0x0000006a73687223 */ /* 0x000fe20000010068 */
[----:B------:R-:W-:Y:S01]  /*6100*/  SEL R233, RZ, 0x4000, P4 ;  /* 0x00004000ffe97807 */ /* 0x000fe20002000000 */
[----:B------:R-:W1:Y:S01]  /*6110*/  LDS R115, [R132.X4+0xc4b0] ;  /* 0x00c4b00084737984 */ /* 0x000e620000004800 */
[C---:B--2---:R-:W-:Y:S01]  /*6120*/  LOP3.LUT P2, RZ, R148.reuse, R131, RZ, 0x30, !PT ;  /* 0x0000008394ff7212 */ /* 0x044fe200078430ff */
[----:B------:R-:W-:Y:S01]  /*6130*/  FFMA.FTZ R104, R155, R105, R104 ;  /* 0x000000699b687223 */ /* 0x000fe20000010068 */
[----:B------:R-:W-:Y:S01]  /*6140*/  FSEL R105, RZ, 1, P1 ;  /* 0x3f800000ff697808 */ /* 0x000fe20000800000 */
[----:B------:R-:W2:Y:S01]  /*6150*/  LDS R155, [R132.X4+0xc8b0] ;  /* 0x00c8b000849b7984 */ /* 0x000ea20000004800 */
[----:B------:R-:W-:-:S02]  /*6160*/  LOP3.LUT P3, RZ, R148, R151, RZ, 0x30, !PT ;  /* 0x0000009794ff7212 */ /* 0x000fc400078630ff */
[----:B------:R-:W-:Y:S01]  /*6170*/  FSEL R106, RZ, 1, P2 ;  /* 0x3f800000ff6a7808 */ /* 0x000fe20001000000 */
[----:B------:R-:W-:Y:S01]  /*6180*/  FFMA.FTZ R104, R107, R105, R104 ;  /* 0x000000696b687223 */ /* 0x000fe20000010068 */
[----:B------:R-:W-:Y:S01]  /*6190*/  FSEL R105, RZ, 1, P3 ;  /* 0x3f800000ff697808 */ /* 0x000fe20001800000 */
[----:B------:R-:W4:Y:S01]  /*61a0*/  LDS R107, [R132.X4+0xccb0] ;  /* 0x00ccb000846b7984 */ /* 0x000f220000004800 */
[----:B------:R-:W-:Y:S01]  /*61b0*/  SEL R232, RZ, 0x8000, P6 ;  /* 0x00008000ffe87807 */ /* 0x000fe20003000000 */
[----:B------:R-:W-:Y:S01]  /*61c0*/  FFMA.FTZ R104, R131, R106, R104 ;  /* 0x0000006a83687223 */ /* 0x000fe20000010068 */
[C---:B---3--:R-:W-:Y:S01]  /*61d0*/  LOP3.LUT P4, RZ, R148.reuse, R113, RZ, 0x30, !PT ;  /* 0x0000007194ff7212 */ /* 0x048fe200078830ff */
[----:B------:R-:W3:Y:S01]  /*61e0*/  LDS R131, [R132.X4+0xd0b0] ;  /* 0x00d0b00084837984 */ /* 0x000ee20000004800 */
[----:B------:R-:W-:Y:S01]  /*61f0*/  SEL R231, RZ, 0x10000, P0 ;  /* 0x00010000ffe77807 */ /* 0x000fe20000000000 */
[----:B------:R-:W-:Y:S01]  /*6200*/  FFMA.FTZ R104, R151, R105, R104 ;  /* 0x0000006997687223 */ /* 0x000fe20000010068 */
[----:B------:R-:W-:Y:S01]  /*6210*/  LOP3.LUT P6, RZ, R148, R129, RZ, 0x30, !PT ;  /* 0x0000008194ff7212 */ /* 0x000fe200078c30ff */
[----:B------:R-:W5:Y:S01]  /*6220*/  LDS R151, [R132.X4+0xd4b0] ;  /* 0x00d4b00084977984 */ /* 0x000f620000004800 */
[----:B------:R-:W-:-:S02]  /*6230*/  FSEL R105, RZ, 1, P4 ;  /* 0x3f800000ff697808 */ /* 0x000fc40002000000 */
[----:B------:R-:W-:Y:S02]  /*6240*/  LOP3.LUT P0, RZ, R148, R153, RZ, 0x30, !PT ;  /* 0x0000009994ff7212 */ /* 0x000fe400078030ff */
[----:B------:R-:W-:Y:S01]  /*6250*/  FSEL R106, RZ, 1, P6 ;  /* 0x3f800000ff6a7808 */ /* 0x000fe20003000000 */
[----:B------:R-:W-:Y:S01]  /*6260*/  FFMA.FTZ R104, R113, R105, R104 ;  /* 0x0000006971687223 */ /* 0x000fe20000010068 */
[----:B------:R-:W-:Y:S01]  /*6270*/  FSEL R105, RZ, 1, P0 ;  /* 0x3f800000ff697808 */ /* 0x000fe20000000000 */
[----:B------:R-:W5:Y:S01]  /*6280*/  LDS R113, [R132.X4+0xd8b0] ;  /* 0x00d8b00084717984 */ /* 0x000f620000004800 */
[----:B------:R-:W-:Y:S01]  /*6290*/  SEL R230, RZ, 0x20000, P1 ;  /* 0x00020000ffe67807 */ /* 0x000fe20000800000 */
[----:B------:R-:W-:Y:S01]  /*62a0*/  FFMA.FTZ R104, R129, R106, R104 ;  /* 0x0000006a81687223 */ /* 0x000fe20000010068 */
[----:B------:R-:W-:Y:S01]  /*62b0*/  SEL R229, RZ, 0x40000, P2 ;  /* 0x00040000ffe57807 */ /* 0x000fe20001000000 */
[----:B------:R-:W5:Y:S01]  /*62c0*/  LDS R129, [R132.X4+0xdcb0] ;  /* 0x00dcb00084817984 */ /* 0x000f620000004800 */
[----:B------:R-:W-:Y:S01]  /*62d0*/  SEL R228, RZ, 0x80000, P3 ;  /* 0x00080000ffe47807 */ /* 0x000fe20001800000 */
[----:B------:R-:W-:Y:S01]  /*62e0*/  FFMA.FTZ R104, R153, R105, R104 ;  /* 0x0000006999687223 */ /* 0x000fe20000010068 */
[----:B------:R-:W-:Y:S01]  /*62f0*/  SEL R225, RZ, 0x100000, P4 ;  /* 0x00100000ffe17807 */ /* 0x000fe20002000000 */
[----:B------:R-:W5:Y:S01]  /*6300*/  LDS R153, [R132.X4+0xe0b0] ;  /* 0x00e0b00084997984 */ /* 0x000f620000004800 */
        /* <DEDUP_REMOVED lines=9> */
[----:B------:R-:W0:Y:S01]  /*63a0*/  LDS R111, [R132.X4+0xe4b0] ;  /* 0x00e4b000846f7984 */ /* 0x000e220000004800 */
[C---:B----4-:R-:W-:Y:S01]  /*63b0*/  LOP3.LUT P4, RZ, R148.reuse, R107, RZ, 0x30, !PT ;  /* 0x0000006b94ff7212 */ /* 0x050fe200078830ff */
[----:B------:R-:W-:Y:S01]  /*63c0*/  FFMA.FTZ R104, R115, R106, R104 ;  /* 0x0000006a73687223 */ /* 0x000fe20000010068 */
[----:B------:R-:W-:Y:S01]  /*63d0*/  SEL R217, RZ, 0x800000, P1 ;  /* 0x00800000ffd97807 */ /* 0x000fe20000800000 */
[----:B------:R-:W1:Y:S01]  /*63e0*/  LDS R115, [R132.X4+0xe8b0] ;  /* 0x00e8b00084737984 */ /* 0x000e620000004800 */
[C---:B---3--:R-:W-:Y:S01]  /*63f0*/  LOP3.LUT P6, RZ, R148.reuse, R131, RZ, 0x30, !PT ;  /* 0x0000008394ff7212 */ /* 0x048fe200078c30ff */
[----:B------:R-:W-:Y:S01]  /*6400*/  FFMA.FTZ R104, R155, R105, R104 ;  /* 0x000000699b687223 */ /* 0x000fe20000010068 */
[----:B------:R-:W-:Y:S01]  /*6410*/  FSEL R105, RZ, 1, P4 ;  /* 0x3f800000ff697808 */ /* 0x000fe20002000000 */
[----:B------:R-:W2:Y:S01]  /*6420*/  LDS R155, [R132.X4+0xecb0] ;  /* 0x00ecb000849b7984 */ /* 0x000ea20000004800 */
[----:B-----5:R-:W-:-:S02]  /*6430*/  LOP3.LUT P0, RZ, R148, R151, RZ, 0x30, !PT ;  /* 0x0000009794ff7212 */ /* 0x020fc400078030ff */
[----:B------:R-:W-:Y:S01]  /*6440*/  FSEL R106, RZ, 1, P6 ;  /* 0x3f800000ff6a7808 */ /* 0x000fe20003000000 */
[----:B------:R-:W-:Y:S01]  /*6450*/  FFMA.FTZ R104, R107, R105, R104 ;  /* 0x000000696b687223 */ /* 0x000fe20000010068 */
[----:B------:R-:W-:Y:S01]  /*6460*/  FSEL R105, RZ, 1, P0 ;  /* 0x3f800000ff697808 */ /* 0x000fe20000000000 */
[----:B------:R-:W3:Y:S01]  /*6470*/  LDS R107, [R132.X4+0xf0b0] ;  /* 0x00f0b000846b7984 */ /* 0x000ee20000004800 */
[----:B------:R-:W-:Y:S01]  /*6480*/  SEL R212, RZ, 0x1000000, P2 ;  /* 0x01000000ffd47807 */ /* 0x000fe20001000000 */
[----:B------:R-:W-:Y:S01]  /*6490*/  FFMA.FTZ R104, R131, R106, R104 ;  /* 0x0000006a83687223 */ /* 0x000fe20000010068 */
[C---:B------:R-:W-:Y:S02]  /*64a0*/  LOP3.LUT P1, RZ, R148.reuse, R113, RZ, 0x30, !PT ;  /* 0x0000007194ff7212 */ /* 0x040fe400078230ff */
[----:B------:R-:W-:Y:S01]  /*64b0*/  SEL R211, RZ, 0x2000000, P3 ;  /* 0x02000000ffd37807 */ /* 0x000fe20001800000 */
[----:B------:R-:W-:Y:S01]  /*64c0*/  FFMA.FTZ R104, R151, R105, R104 ;  /* 0x0000006997687223 */ /* 0x000fe20000010068 */
[----:B------:R-:W-:Y:S01]  /*64d0*/  LOP3.LUT P2, RZ, R148, R129, RZ, 0x30, !PT ;  /* 0x0000008194ff7212 */ /* 0x000fe200078430ff */
[----:B------:R-:W4:Y:S01]  /*64e0*/  LDS R151, [R132.X4+0xf4b0] ;  /* 0x00f4b00084977984 */ /* 0x000f220000004800 */
        /* <DEDUP_REMOVED lines=24> */
[C---:B---3--:R-:W-:Y:S01]  /*6670*/  LOP3.LUT P1, RZ, R148.reuse, R107, RZ, 0x30, !PT ;  /* 0x0000006b94ff7212 */ /* 0x048fe200078230ff */
[----:B------:R-:W-:Y:S01]  /*6680*/  FFMA.FTZ R104, R115, R106, R104 ;  /* 0x0000006a73687223 */ /* 0x000fe20000010068 */
[C---:B------:R-:W-:Y:S01]  /*6690*/  LOP3.LUT P3, RZ, R148.reuse, R161, RZ, 0x30, !PT ;  /* 0x000000a194ff7212 */ /* 0x040fe200078630ff */
[----:B------:R-:W1:Y:S01]  /*66a0*/  LDS R115, [R132.X4+0x10cb0] ;  /* 0x010cb00084737984 */ /* 0x000e620000004800 */
[----:B------:R-:W-:Y:S01]  /*66b0*/  SEL R189, RZ, 0x1, P4 ;  /* 0x00000001ffbd7807 */ /* 0x000fe20002000000 */
[----:B------:R-:W-:Y:S01]  /*66c0*/  FFMA.FTZ R104, R155, R105, R104 ;  /* 0x000000699b687223 */ /* 0x000fe20000010068 */
[----:B------:R-:W-:Y:S01]  /*66d0*/  FSEL R105, RZ, 1, P1 ;  /* 0x3f800000ff697808 */ /* 0x000fe20000800000 */
[----:B------:R-:W2:Y:S01]  /*66e0*/  LDS R155, [R132.X4+0x110b0] ;  /* 0x0110b000849b7984 */ /* 0x000ea20000004800 */
[----:B----4-:R-:W-:-:S02]  /*66f0*/  LOP3.LUT P2, RZ, R148, R151, RZ, 0x30, !PT ;  /* 0x0000009794ff7212 */ /* 0x010fc400078430ff */
[----:B------:R-:W-:Y:S01]  /*6700*/  SEL R221, RZ, 0xffffffff, P6 ;  /* 0xffffffffffdd7807 */ /* 0x000fe20003000000 */
[----:B------:R-:W-:Y:S01]  /*6710*/  FFMA.FTZ R104, R107, R105, R104 ;  /* 0x000000696b687223 */ /* 0x000fe20000010068 */
[----:B------:R-:W-:Y:S01]  /*6720*/  FSEL R106, RZ, 1, P2 ;  /* 0x3f800000ff6a7808 */ /* 0x000fe20001000000 */
[----:B------:R-:W3:Y:S01]  /*6730*/  LDS R107, [R132.X4+0x114b0] ;  /* 0x0114b000846b7984 */ /* 0x000ee20000004800 */
[----:B------:R-:W-:Y:S02]  /*6740*/  FSEL R105, RZ, 1, P3 ;  /* 0x3f800000ff697808 */ /* 0x000fe40001800000 */
[C---:B-----5:R-:W-:Y:S01]  /*6750*/  LOP3.LUT P4, RZ, R148.reuse, R113, RZ, 0x30, !PT ;  /* 0x0000007194ff7212 */ /* 0x060fe200078830ff */
[----:B------:R-:W-:Y:S01]  /*6760*/  FFMA.FTZ R104, R151, R106, R104 ;  /* 0x0000006a97687223 */ /* 0x000fe20000010068 */
[----:B------:R-:W-:Y:S01]  /*6770*/  SEL R227, RZ, 0x4, P0 ;  /* 0x00000004ffe37807 */ /* 0x000fe20000000000 */
[----:B------:R-:W4:Y:S01]  /*6780*/  LDS R151, [R132.X4+0x118b0] ;  /* 0x0118b00084977984 */ /* 0x000f220000004800 */
[C---:B------:R-:W-:Y:S01]  /*6790*/  LOP3.LUT P6, RZ, R148.reuse, R129, RZ, 0x30, !PT ;  /* 0x0000008194ff7212 */ /* 0x040fe200078c30ff */
[----:B------:R-:W-:Y:S01]  /*67a0*/  FFMA.FTZ R104, R161, R105, R104 ;  /* 0x00000069a1687223 */ /* 0x000fe20000010068 */
[----:B------:R-:W-:Y:S01]  /*67b0*/  FSEL R105, RZ, 1, P4 ;  /* 0x3f800000ff697808 */ /* 0x000fe20002000000 */
[----:B------:R-:W5:Y:S01]  /*67c0*/  LDS R161, [R132.X4+0x11cb0] ;  /* 0x011cb00084a17984 */ /* 0x000f620000004800 */
[----:B------:R-:W-:-:S02]  /*67d0*/  LOP3.LUT P0, RZ, R148, R153, RZ, 0x30, !PT ;  /* 0x0000009994ff7212 */ /* 0x000fc400078030ff */
        /* <DEDUP_REMOVED lines=24> */
[----:B------:R-:W-:Y:S01]  /*6960*/  SEL R209, RZ, 0x200, P1 ;  /* 0x00000200ffd17807 */ /* 0x000fe20000800000 */
[----:B------:R-:W1:Y:S01]  /*6970*/  LDS R115, [R132.X4+0x130b0] ;  /* 0x0130b00084737984 */ /* 0x000e620000004800 */
[----:B------:R-:W-:Y:S01]  /*6980*/  SEL R203, RZ, 0x400, P2 ;  /* 0x00000400ffcb7807 */ /* 0x000fe20001000000 */
[----:B------:R-:W-:Y:S01]  /*6990*/  FFMA.FTZ R104, R155, R105, R104 ;  /* 0x000000699b687223 */ /* 0x000fe20000010068 */
[----:B----4-:R-:W-:Y:S01]  /*69a0*/  LOP3.LUT P6, RZ, R148, R151, RZ, 0x30, !PT ;  /* 0x0000009794ff7212 */ /* 0x010fe200078c30ff */
[----:B------:R-:W2:Y:S01]  /*69b0*/  LDS R155, [R132.X4+0x134b0] ;  /* 0x0134b000849b7984 */ /* 0x000ea20000004800 */
[----:B------:R-:W-:-:S02]  /*69c0*/  FSEL R105, RZ, 1, P4 ;  /* 0x3f800000ff697808 */ /* 0x000fc40002000000 */
[C---:B-----5:R-:W-:Y:S02]  /*69d0*/  LOP3.LUT P0, RZ, R148.reuse, R161, RZ, 0x30, !PT ;  /* 0x000000a194ff7212 */ /* 0x060fe400078030ff */
[----:B------:R-:W-:Y:S01]  /*69e0*/  FSEL R106, RZ, 1, P6 ;  /* 0x3f800000ff6a7808 */ /* 0x000fe20003000000 */
[----:B------:R-:W-:Y:S01]  /*69f0*/  FFMA.FTZ R104, R107, R105, R104 ;  /* 0x000000696b687223 */ /* 0x000fe20000010068 */
[----:B------:R-:W-:Y:S01]  /*6a00*/  FSEL R105, RZ, 1, P0 ;  /* 0x3f800000ff697808 */ /* 0x000fe20000000000 */
[----:B------:R-:W3:Y:S01]  /*6a10*/  LDS R107, [R132.X4+0x138b0] ;  /* 0x0138b000846b7984 */ /* 0x000ee20000004800 */
[C---:B------:R-:W-:Y:S01]  /*6a20*/  LOP3.LUT P1, RZ, R148.reuse, R113, RZ, 0x30, !PT ;  /* 0x0000007194ff7212 */ /* 0x040fe200078230ff */
        /* <DEDUP_REMOVED lines=30> */
[----:B------:R-:W-:Y:S01]  /*6c10*/  SEL R178, RZ, 0x40000, P4 ;  /* 0x00040000ffb27807 */ /* 0x000fe20002000000 */
[----:B------:R-:W-:Y:S01]  /*6c20*/  FFMA.FTZ R104, R115, R106, R104 ;  /* 0x0000006a73687223 */ /* 0x000fe20000010068 */
[C---:B---3--:R-:W-:Y:S01]  /*6c30*/  LOP3.LUT P1, RZ, R148.reuse, R107, RZ, 0x30, !PT ;  /* 0x0000006b94ff7212 */ /* 0x048fe200078230ff */
        /* <DEDUP_REMOVED lines=13> */
[----:B------:R-:W-:Y:S02]  /*6d10*/  SEL R174, RZ, 0x100000, P0 ;  /* 0x00100000ffae7807 */ /* 0x000fe40000000000 */
[C---:B------:R-:W-:Y:S01]  /*6d20*/  LOP3.LUT P6, RZ, R148.reuse, R129, RZ, 0x30, !PT ;  /* 0x0000008194ff7212 */ /* 0x040fe200078c30ff */
[----:B------:R-:W-:Y:S01]  /*6d30*/  FFMA.FTZ R104, R161, R105, R104 ;  /* 0x00000069a1687223 */ /* 0x000fe20000010068 */
[----:B------:R-:W-:Y:S01]  /*6d40*/  FSEL R105, RZ, 1, P4 ;  /* 0x3f800000ff697808 */ /* 0x000fe20002000000 */
[----:B------:R-:W4:Y:S01]  /*6d50*/  LDS R161, [R132.X4+0x160b0] ;  /* 0x0160b00084a17984 */ /* 0x000f220000004800 */
[----:B------:R-:W-:-:S02]  /*6d60*/  LOP3.LUT P0, RZ, R148, R153, RZ, 0x30, !PT ;  /* 0x0000009994ff7212 */ /* 0x000fc400078030ff */
[----:B------:R-:W-:Y:S01]  /*6d70*/  FSEL R106, RZ, 1, P6 ;  /* 0x3f800000ff6a7808 */ /* 0x000fe20003000000 */
[----:B------:R-:W-:Y:S01]  /*6d80*/  FFMA.FTZ R104, R113, R105, R104 ;  /* 0x0000006971687223 */ /* 0x000fe20000010068 */
[----:B------:R-:W-:Y:S02]  /*6d90*/  FSEL R105, RZ, 1, P0 ;  /* 0x3f800000ff697808 */ /* 0x000fe40000000000 */
        /* <DEDUP_REMOVED lines=28> */
[----:B------:R-:W0:Y:S01]  /*6f60*/  LDS R107, [R132.X4+0x18cb0] ;  /* 0x018cb000846b7984 */ /* 0x000e220000004800 */
[----:B------:R-:W-:Y:S02]  /*6f70*/  FSEL R106, RZ, 1, P0 ;  /* 0x3f800000ff6a7808 */ /* 0x000fe40000000000 */
[----:B------:R-:W-:Y:S01]  /*6f80*/  SEL R115, RZ, 0x20000000, P3 ;  /* 0x20000000ff737807 */ /* 0x000fe20001800000 */
[----:B------:R-:W-:Y:S01]  /*6f90*/  FFMA.FTZ R104, R161, R105, R104 ;  /* 0x00000069a1687223 */ /* 0x000fe20000010068 */
[----:B------:R-:W-:Y:S01]  /*6fa0*/  FSEL R105, RZ, 1, P1 ;  /* 0x3f800000ff697808 */ /* 0x000fe20000800000 */
[----:B------:R-:W-:Y:S01]  /*6fb0*/  LDS R161, [R132.X4+0x1a0b0] ;  /* 0x01a0b00084a17984 */ /* 0x000fe20000004800 */
[C---:B-----5:R-:W-:Y:S01]  /*6fc0*/  LOP3.LUT P2, RZ, R148.reuse, R129, RZ, 0x30, !PT ;  /* 0x0000008194ff7212 */ /* 0x060fe200078430ff */
[----:B------:R-:W-:Y:S01]  /*6fd0*/  FFMA.FTZ R104, R167, R106, R104 ;  /* 0x0000006aa7687223 */ /* 0x000fe20000010068 */
[C---:B------:R-:W-:Y:S01]  /*6fe0*/  LOP3.LUT P3, RZ, R148.reuse, R153, RZ, 0x30, !PT ;  /* 0x0000009994ff7212 */ /* 0x040fe200078630ff */
[----:B------:R-:W-:Y:S01]  /*6ff0*/  LDS R167, [R132.X4+0x1a4b0] ;  /* 0x01a4b00084a77984 */ /* 0x000fe20000004800 */
[----:B------:R-:W-:Y:S01]  /*7000*/  FSEL R106, RZ, 1, P2 ;  /* 0x3f800000ff6a7808 */ /* 0x000fe20001000000 */
[----:B------:R-:W-:Y:S01]  /*7010*/  FFMA.FTZ R104, R169, R105, R104 ;  /* 0x00000069a9687223 */ /* 0x000fe20000010068 */
[----:B------:R-:W-:Y:S01]  /*7020*/  FSEL R111, RZ, 1, P3 ;  /* 0x3f800000ff6f7808 */ /* 0x000fe20001800000 */
[----:B------:R-:W1:Y:S01]  /*7030*/  LDS R105, [R132.X4+0x190b0] ;  /* 0x0190b00084697984 */ /* 0x000e620000004800 */
[----:B------:R-:W-:Y:S01]  /*7040*/  SEL R113, RZ, 0x40000000, P4 ;  /* 0x40000000ff717807 */ /* 0x000fe20002000000 */
[----:B------:R-:W-:Y:S01]  /*7050*/  FFMA.FTZ R104, R129, R106, R104 ;  /* 0x0000006a81687223 */ /* 0x000fe20000010068 */
[C---:B------:R-:W-:Y:S01]  /*7060*/  LOP3.LUT P4, RZ, R148.reuse, R175, RZ, 0x30, !PT ;  /* 0x000000af94ff7212 */ /* 0x040fe200078830ff */
[----:B------:R-:W-:Y:S01]  /*7070*/  LDS R129, [R132.X4+0x198b0] ;  /* 0x0198b00084817984 */ /* 0x000fe20000004800 */
[----:B------:R-:W-:Y:S01]  /*7080*/  SEL R112, RZ, 0x80000000, P6 ;  /* 0x80000000ff707807 */ /* 0x000fe20003000000 */
[----:B------:R-:W-:Y:S01]  /*7090*/  FFMA.FTZ R104, R153, R111, R104 ;  /* 0x0000006f99687223 */ /* 0x000fe20000010068 */
[----:B------:R-:W-:Y:S01]  /*70a0*/  FSEL R106, RZ, 1, P4 ;  /* 0x3f800000ff6a7808 */ /* 0x000fe20002000000 */
[----:B------:R-:W2:Y:S01]  /*70b0*/  LDS R111, [R132.X4+0x194b0] ;  /* 0x0194b000846f7984 */ /* 0x000ea20000004800 */
[----:B------:R-:W-:-:S02]  /*70c0*/  LOP3.LUT P6, RZ, R148, R177, RZ, 0x30, !PT ;  /* 0x000000b194ff7212 */ /* 0x000fc400078c30ff */
[----:B------:R-:W-:Y:S01]  /*70d0*/  SEL R206, RZ, 0x1, P0 ;  /* 0x00000001ffce7807 */ /* 0x000fe20000000000 */
[----:B------:R-:W-:Y:S01]  /*70e0*/  FFMA.FTZ R104, R175, R106, R104 ;  /* 0x0000006aaf687223 */ /* 0x000fe20000010068 */
[C---:B------:R-:W-:Y:S01]  /*70f0*/  LOP3.LUT P0, RZ, R148.reuse, R183, RZ, 0x30, !PT ;  /* 0x000000b794ff7212 */ /* 0x040fe200078030ff */
[----:B------:R-:W3:Y:S01]  /*7100*/  LDS R153, [R132.X4+0x19cb0] ;  /* 0x019cb00084997984 */ /* 0x000ee20000004800 */
[----:B------:R-:W-:Y:S02]  /*7110*/  FSEL R106, RZ, 1, P6 ;  /* 0x3f800000ff6a7808 */ /* 0x000fe40003000000 */
[----:B------:R-:W-:Y:S01]  /*7120*/  SEL R193, RZ, 0xffffffff, P1 ;  /* 0xffffffffffc17807 */ /* 0x000fe20000800000 */
[----:B------:R-:W4:Y:S01]  /*7130*/  LDS R169, [R132.X4+0x1a8b0] ;  /* 0x01a8b00084a97984 */ /* 0x000f220000004800 */
[----:B------:R-:W-:Y:S01]  /*7140*/  FSEL R114, RZ, 1, P0 ;  /* 0x3f800000ff727808 */ /* 0x000fe20000000000 */
[----:B------:R-:W-:Y:S01]  /*7150*/  FFMA.FTZ R104, R177, R106, R104 ;  /* 0x0000006ab1687223 */ /* 0x000fe20000010068 */
[C---:B------:R-:W-:Y:S01]  /*7160*/  LOP3.LUT P1, RZ, R148.reuse, R191, RZ, 0x30, !PT ;  /* 0x000000bf94ff7212 */ /* 0x040fe200078230ff */
[----:B------:R-:W5:Y:S01]  /*7170*/  LDS R175, [R132.X4+0x1acb0] ;  /* 0x01acb00084af7984 */ /* 0x000f620000004800 */
        /* <DEDUP_REMOVED lines=9> */
[----:B------:R-:W-:Y:S01]  /*7210*/  LDS R191, [R132.X4+0x1d4b0] ;  /* 0x01d4b00084bf7984 */ /* 0x000fe20000004800 */
        /* <DEDUP_REMOVED lines=12> */
[----:B------:R-:W0:Y:S01]  /*72e0*/  LDS R107, [R132.X4+0x1b4b0] ;  /* 0x01b4b000846b7984 */ /* 0x000e220000004800 */
[----:B------:R-:W-:Y:S01]  /*72f0*/  SEL R200, RZ, 0x80, P1 ;  /* 0x00000080ffc87807 */ /* 0x000fe20000800000 */
[----:B------:R-:W-:Y:S01]  /*7300*/  FFMA.FTZ R104, R105, R106, R104 ;  /* 0x0000006a69687223 */ /* 0x000fe20000010068 */
[----:B------:R-:W-:Y:S01]  /*7310*/  FSEL R106, RZ, 1, P0 ;  /* 0x3f800000ff6a7808 */ /* 0x000fe20000000000 */
[----:B------:R-:W1:Y:S01]  /*7320*/  LDS R105, [R132.X4+0x1b0b0] ;  /* 0x01b0b00084697984 */ /* 0x000e620000004800 */
[----:B------:R-:W-:-:S02]  /*7330*/  LOP3.LUT P1, RZ, R148, R129, RZ, 0x30, !PT ;  /* 0x0000008194ff7212 */ /* 0x000fc400078230ff */
[----:B------:R-:W-:Y:S01]  /*7340*/  SEL R195, RZ, 0x100, P2 ;  /* 0x00000100ffc37807 */ /* 0x000fe20001000000 */
[----:B------:R-:W-:Y:S01]  /*7350*/  FFMA.FTZ R104, R111, R106, R104 ;  /* 0x0000006a6f687223 */ /* 0x000fe20000010068 */
[----:B------:R-:W-:Y:S01]  /*7360*/  FSEL R106, RZ, 1, P1 ;  /* 0x3f800000ff6a7808 */ /* 0x000fe20000800000 */
[----:B------:R-:W2:Y:S01]  /*7370*/  LDS R111, [R132.X4+0x1b8b0] ;  /* 0x01b8b000846f7984 */ /* 0x000ea20000004800 */
[C---:B---3--:R-:W-:Y:S02]  /*7380*/  LOP3.LUT P2, RZ, R148.reuse, R153, RZ, 0x30, !PT ;  /* 0x0000009994ff7212 */ /* 0x048fe400078430ff */
[----:B------:R-:W-:Y:S01]  /*7390*/  SEL R194, RZ, 0x200, P3 ;  /* 0x00000200ffc27807 */ /* 0x000fe20001800000 */
[----:B------:R-:W-:Y:S01]  /*73a0*/  FFMA.FTZ R104, R129, R106, R104 ;  /* 0x0000006a81687223 */ /* 0x000fe20000010068 */
[----:B------:R-:W-:Y:S01]  /*73b0*/  FSEL R106, RZ, 1, P2 ;  /* 0x3f800000ff6a7808 */ /* 0x000fe20001000000 */
[----:B------:R-:W3:Y:S01]  /*73c0*/  LDS R129, [R132.X4+0x1bcb0] ;  /* 0x01bcb00084817984 */ /* 0x000ee20000004800 */
[----:B------:R-:W-:-:S02]  /*73d0*/  LOP3.LUT P3, RZ, R148, R161, RZ, 0x30, !PT ;  /* 0x000000a194ff7212 */ /* 0x000fc400078630ff */
[----:B------:R-:W-:Y:S01]  /*73e0*/  SEL R188, RZ, 0x400, P4 ;  /* 0x00000400ffbc7807 */ /* 0x000fe20002000000 */
[----:B------:R-:W-:Y:S01]  /*73f0*/  FFMA.FTZ R104, R153, R106, R104 ;  /* 0x0000006a99687223 */ /* 0x000fe20000010068 */
[----:B------:R-:W-:Y:S01]  /*7400*/  FSEL R106, RZ, 1, P3 ;  /* 0x3f800000ff6a7808 */ /* 0x000fe20001800000 */
[----:B------:R-:W3:Y:S01]  /*7410*/  LDS R153, [R132.X4+0x1c0b0] ;  /* 0x01c0b00084997984 */ /* 0x000ee20000004800 */
        /* <DEDUP_REMOVED lines=26> */
[----:B------:R-:W0:Y:S01]  /*75c0*/  LDS R107, [R132.X4+0x1c4b0] ;  /* 0x01c4b000846b7984 */ /* 0x000e220000004800 */
[----:B------:R-:W-:Y:S02]  /*75d0*/  LOP3.LUT P6, RZ, R148, R153, RZ, 0x30, !PT ;  /* 0x0000009994ff7212 */ /* 0x000fe400078c30ff */
[----:B------:R-:W-:Y:S01]  /*75e0*/  SEL R172, RZ, 0x40000, P0 ;  /* 0x00040000ffac7807 */ /* 0x000fe20000000000 */
[----:B------:R-:W-:Y:S01]  /*75f0*/  FFMA.FTZ R104, R111, R105, R104 ;  /* 0x000000696f687223 */ /* 0x000fe20000010068 */
[----:B------:R-:W-:Y:S01]  /*7600*/  FSEL R105, RZ, 1, P4 ;  /* 0x3f800000ff697808 */ /* 0x000fe20002000000 */
[----:B------:R-:W1:Y:S01]  /*7610*/  LDS R111, [R132.X4+0x1c8b0] ;  /* 0x01c8b000846f7984 */ /* 0x000e620000004800 */
[----:B------:R-:W-:-:S02]  /*7620*/  SEL R167, RZ, 0x80000, P1 ;  /* 0x00080000ffa77807 */ /* 0x000fc40000800000 */
[----:B------:R-:W-:Y:S01]  /*7630*/  SEL R161, RZ, 0x100000, P2 ;  /* 0x00100000ffa17807 */ /* 0x000fe20001000000 */
[----:B------:R-:W-:Y:S01]  /*7640*/  FFMA.FTZ R104, R129, R105, R104 ;  /* 0x0000006981687223 */ /* 0x000fe20000010068 */
[----:B------:R-:W-:Y:S01]  /*7650*/  FSEL R105, RZ, 1, P6 ;  /* 0x3f800000ff697808 */ /* 0x000fe20003000000 */
[----:B------:R-:W2:Y:S01]  /*7660*/  LDS R129, [R132.X4+0x1ccb0] ;  /* 0x01ccb00084817984 */ /* 0x000ea20000004800 */
[----:B------:R-:W-:Y:S02]  /*7670*/  SEL R168, RZ, 0x200000, P3 ;  /* 0x00200000ffa87807 */ /* 0x000fe40001800000 */
[----:B------:R-:W-:Y:S01]  /*7680*/  SEL R160, RZ, 0x400000, P4 ;  /* 0x00400000ffa07807 */ /* 0x000fe20002000000 */
[----:B------:R-:W-:Y:S01]  /*7690*/  FFMA.FTZ R104, R153, R105, R104 ;  /* 0x0000006999687223 */ /* 0x000fe20000010068 */
[----:B------:R-:W-:Y:S01]  /*76a0*/  LOP3.LUT P4, RZ, R148, R191, RZ, 0x30, !PT ;  /* 0x000000bf94ff7212 */ /* 0x000fe200078830ff */
[----:B------:R-:W3:Y:S01]  /*76b0*/  LDS R153, [R132.X4+0x1d0b0] ;  /* 0x01d0b00084997984 */ /* 0x000ee20000004800 */
[----:B------:R-:W-:-:S02]  /*76c0*/  LOP3.LUT R103, R36, 0x2, R103, 0xe2, !PT ;  /* 0x0000000224677812 */ /* 0x000fc400078ee267 */
[----:B------:R-:W-:Y:S02]  /*76d0*/  LOP3.LUT R89, R24, 0x2, R89, 0xe2, !PT ;  /* 0x0000000218597812 */ /* 0x000fe400078ee259 */
[----:B------:R-:W-:Y:S02]  /*76e0*/  LOP3.LUT R38, R38, R37, R103, 0xfe, !PT ;  /* 0x0000002526267212 */ /* 0x000fe400078efe67 */
[----:B------:R-:W-:Y:S02]  /*76f0*/  LOP3.LUT R26, R26, R25, R89, 0xfe, !PT ;  /* 0x000000191a1a7212 */ /* 0x000fe400078efe59 */
[----:B------:R-:W-:Y:S02]  /*7700*/  LOP3.LUT R38, R12, R39, R38, 0xfe, !PT ;  /* 0x000000270c267212 */ /* 0x000fe400078efe26 */
[----:B------:R-:W-:Y:S02]  /*7710*/  LOP3.LUT R4, R4, R27, R26, 0xfe, !PT ;  /* 0x0000001b04047212 */ /* 0x000fe400078efe1a */
[----:B------:R-:W-:-:S02]  /*7720*/  LOP3.LUT R38, R14, R13, R38, 0xfe, !PT ;  /* 0x0000000d0e267212 */ /* 0x000fc400078efe26 */
[----:B------:R-:W-:Y:S02]  /*7730*/  LOP3.LUT R5, R6, R5, R4, 0xfe, !PT ;  /* 0x0000000506057212 */ /* 0x000fe400078efe04 */
[----:B------:R-:W-:Y:S02]  /*7740*/  LOP3.LUT R20, R20, R15, R38, 0xfe, !PT ;  /* 0x0000000f14147212 */ /* 0x000fe400078efe26 */
[----:B------:R-:W-:Y:S02]  /*7750*/  LOP3.LUT R187, R246, 0x2, R187, 0xe2, !PT ;  /* 0x00000002f6bb7812 */ /* 0x000fe400078ee2bb */
[----:B------:R-:W-:Y:S02]  /*7760*/  LOP3.LUT R20, R22, R21, R20, 0xfe, !PT ;  /* 0x0000001516147212 */ /* 0x000fe400078efe14 */
[----:B0-----:R-:W-:Y:S02]  /*7770*/  LOP3.LUT P0, RZ, R148, R107, RZ, 0x30, !PT ;  /* 0x0000006b94ff7212 */ /* 0x001fe400078030ff */
[----:B------:R-:W-:-:S02]  /*7780*/  LOP3.LUT R206, R193, 0x2, R206, 0xe2, !PT ;  /* 0x00000002c1ce7812 */ /* 0x000fc400078ee2ce */
[----:B------:R-:W-:Y:S02]  /*7790*/  FSEL R105, RZ, 1, P0 ;  /* 0x3f800000ff697808 */ /* 0x000fe40000000000 */
[C---:B-1----:R-:W-:Y:S02]  /*77a0*/  LOP3.LUT P1, RZ, R148.reuse, R111, RZ, 0x30, !PT ;  /* 0x0000006f94ff7212 */ /* 0x042fe400078230ff */
[----:B------:R-:W-:Y:S01]  /*77b0*/  SEL R154, RZ, 0x1000000, P0 ;  /* 0x01000000ff9a7807 */ /* 0x000fe20000000000 */
[----:B------:R-:W-:Y:S01]  /*77c0*/  FFMA.FTZ R104, R107, R105, R104 ;  /* 0x000000696b687223 */ /* 0x000fe20000010068 */
[----:B------:R-:W-:Y:S01]  /*77d0*/  FSEL R105, RZ, 1, P1 ;  /* 0x3f800000ff697808 */ /* 0x000fe20000800000 */
[----:B------:R-:W0:Y:S01]  /*77e0*/  LDS R107, [R132.X4+0x1e0b0] ;  /* 0x01e0b000846b7984 */ /* 0x000e220000004800 */
[----:B--2---:R-:W-:Y:S02]  /*77f0*/  LOP3.LUT P2, RZ, R148, R129, RZ, 0x30, !PT ;  /* 0x0000008194ff7212 */ /* 0x004fe400078430ff */
[----:B------:R-:W-:Y:S01]  /*7800*/  LOP3.LUT R187, R244, R245, R187, 0xfe, !PT ;  /* 0x000000f5f4bb7212 */ /* 0x000fe200078efebb */
[----:B------:R-:W-:Y:S01]  /*7810*/  FFMA.FTZ R104, R111, R105, R104 ;  /* 0x000000696f687223 */ /* 0x000fe20000010068 */
[----:B------:R-:W-:Y:S01]  /*7820*/  FSEL R105, RZ, 1, P2 ;  /* 0x3f800000ff697808 */ /* 0x000fe20001000000 */
[----:B------:R-:W1:Y:S01]  /*7830*/  LDS R111, [R132.X4+0x1d8b0] ;  /* 0x01d8b000846f7984 */ /* 0x000e620000004800 */
[----:B---3--:R-:W-:-:S02]  /*7840*/  LOP3.LUT P3, RZ, R148, R153, RZ, 0x30, !PT ;  /* 0x0000009994ff7212 */ /* 0x008fc400078630ff */
[----:B------:R-:W-:Y:S01]  /*7850*/  LOP3.LUT R206, R213, R214, R206, 0xfe, !PT ;  /* 0x000000d6d5ce7212 */ /* 0x000fe200078efece */
[----:B------:R-:W-:Y:S01]  /*7860*/  FFMA.FTZ R104, R129, R105, R104 ;  /* 0x0000006981687223 */ /* 0x000fe20000010068 */
[----:B------:R-:W-:Y:S01]  /*7870*/  FSEL R106, RZ, 1, P3 ;  /* 0x3f800000ff6a7808 */ /* 0x000fe20001800000 */
[----:B------:R-:W2:Y:S01]  /*7880*/  LDS R105, [R132.X4+0x1dcb0] ;  /* 0x01dcb00084697984 */ /* 0x000ea20000004800 */
        /* <DEDUP_REMOVED lines=8> */
[----:B------:R-:W3:Y:S01]  /*7910*/  LDS R191, [R132.X4+0x1e4b0] ;  /* 0x01e4b00084bf7984 */ /* 0x000ee20000004800 */
        /* <DEDUP_REMOVED lines=11> */
[----:B-1----:R-:W-:Y:S02]  /*79d0*/  LOP3.LUT P6, RZ, R148, R111, RZ, 0x30, !PT ;  /* 0x0000006f94ff7212 */ /* 0x002fe400078c30ff */
        /* <DEDUP_REMOVED lines=10> */
[----:B------:R-:W0:Y:S01]  /*7a80*/  LDS R105, [R132.X4+0x1ecb0] ;  /* 0x01ecb00084697984 */ /* 0x000e220000004800 */
        /* <DEDUP_REMOVED lines=8> */
[----:B------:R-:W1:Y:S01]  /*7b10*/  LDS R191, [R132.X4+0x1f4b0] ;  /* 0x01f4b00084bf7984 */ /* 0x000e620000004800 */
[----:B------:R-:W-:Y:S02]  /*7b20*/  LOP3.LUT R175, R175, R180, R177, 0xfe, !PT ;  /* 0x000000b4afaf7212 */ /* 0x000fe400078efeb1 */
[----:B------:R-:W-:Y:S01]  /*7b30*/  LOP3.LUT R20, R68, R59, R20, 0xfe, !PT ;  /* 0x0000003b44147212 */ /* 0x000fe200078efe14 */
[----:B------:R-:W-:Y:S01]  /*7b40*/  FFMA.FTZ R106, R247, R106, R104 ;  /* 0x0000006af76a7223 */ /* 0x000fe20000010068 */
[----:B------:R-:W-:Y:S01]  /*7b50*/  SEL R104, RZ, 0x10000000, P4 ;  /* 0x10000000ff687807 */ /* 0x000fe20002000000 */
[----:B------:R-:W2:Y:S01]  /*7b60*/  LDS R247, [R132.X4+0x1f8b0] ;  /* 0x01f8b00084f77984 */ /* 0x000ea20000004800 */
        /* <DEDUP_REMOVED lines=13> */
[----:B------:R-:W-:Y:S02]  /*7c40*/  FSEL R107, RZ, 1, P4 ;  /* 0x3f800000ff6b7808 */ /* 0x000fe40002000000 */
[----:B------:R-:W-:Y:S02]  /*7c50*/  LOP3.LUT R5, R159, R164, R5, 0xfe, !PT ;  /* 0x000000a49f057212 */ /* 0x000fe400078efe05 */
[----:B------:R-:W-:Y:S01]  /*7c60*/  LOP3.LUT R187, R217, R218, R187, 0xfe, !PT ;  /* 0x000000dad9bb7212 */ /* 0x000fe200078efebb */
[----:B------:R-:W-:Y:S01]  /*7c70*/  FFMA.FTZ R106, R105, R107, R106 ;  /* 0x0000006b696a7223 */ /* 0x000fe2000001006a */
[----:B------:R-:W-:Y:S02]  /*7c80*/  SEL R107, RZ, 0x20000000, P6 ;  /* 0x20000000ff6b7807 */ /* 0x000fe40003000000 */
[----:B------:R-:W-:Y:S02]  /*7c90*/  LOP3.LUT P6, RZ, R148, R249, RZ, 0x30, !PT ;  /* 0x000000f994ff7212 */ /* 0x000fe400078c30ff */
[----:B------:R-:W-:-:S02]  /*7ca0*/  LOP3.LUT R153, R153, R160, R161, 0xfe, !PT ;  /* 0x000000a099997212 */ /* 0x000fc400078efea1 */
[----:B------:R-:W-:Y:S02]  /*7cb0*/  FSEL R105, RZ, 1, P6 ;  /* 0x3f800000ff697808 */ /* 0x000fe40003000000 */
[----:B------:R-:W-:Y:S02]  /*7cc0*/  LOP3.LUT R20, R60, R87, R20, 0xfe, !PT ;  /* 0x000000573c147212 */ /* 0x000fe400078efe14 */
[----:B------:R-:W-:Y:S01]  /*7cd0*/  LOP3.LUT R5, R192, R157, R5, 0xfe, !PT ;  /* 0x0000009dc0057212 */ /* 0x000fe200078efe05 */
[----:B------:R-:W-:Y:S01]  /*7ce0*/  FFMA.FTZ R248, R249, R105, R106 ;  /* 0x00000069f9f87223 */ /* 0x000fe2000001006a */
[----:B------:R-:W-:Y:S01]  /*7cf0*/  SEL R106, RZ, 0x40000000, P0 ;  /* 0x40000000ff6a7807 */ /* 0x000fe20000000000 */
[----:B------:R-:W-:Y:S01]  /*7d00*/  IMAD.SHL.U32 R249, R124, 0x2, RZ ;  /* 0x000000027cf97824 */ /* 0x000fe200078e00ff */
[----:B-1----:R-:W-:Y:S02]  /*7d10*/  LOP3.LUT P0, RZ, R148, R191, RZ, 0x30, !PT ;  /* 0x000000bf94ff7212 */ /* 0x002fe400078030ff */
[----:B------:R-:W-:-:S02]  /*7d20*/  SEL R124, RZ, 0xffffffff, P3 ;  /* 0xffffffffff7c7807 */ /* 0x000fc40001800000 */
[----:B------:R-:W-:Y:S02]  /*7d30*/  FSEL R105, RZ, 1, P0 ;  /* 0x3f800000ff697808 */ /* 0x000fe40000000000 */
[----:B------:R-:W-:Y:S01]  /*7d40*/  LOP3.LUT R128, R249, 0x2, R128, 0xe2, !PT ;  /* 0x00000002f9807812 */ /* 0x000fe200078ee280 */
[----:B------:R-:W-:Y:S01]  /*7d50*/  IMAD.SHL.U32 R124, R124, 0x2, RZ ;  /* 0x000000027c7c7824 */ /* 0x000fe200078e00ff */
[----:B------:R-:W-:Y:S01]  /*7d60*/  SEL R36, RZ, 0x10, P0 ;  /* 0x00000010ff247807 */ /* 0x000fe20000000000 */
[----:B------:R-:W-:Y:S01]  /*7d70*/  FFMA.FTZ R248, R191, R105, R248 ;  /* 0x00000069bff87223 */ /* 0x000fe200000100f8 */
[----:B------:R-:W-:Y:S02]  /*7d80*/  SEL R105, RZ, 0x80000000, P1 ;  /* 0x80000000ff697807 */ /* 0x000fe40000800000 */
[----:B--2---:R-:W-:Y:S02]  /*7d90*/  LOP3.LUT P1, RZ, R148, R247, RZ, 0x30, !PT ;  /* 0x000000f794ff7212 */ /* 0x004fe400078230ff */
[----:B------:R-:W-:-:S02]  /*7da0*/  LOP3.LUT R125, R126, R125, R128, 0xfe, !PT ;  /* 0x0000007d7e7d7212 */ /* 0x000fc400078efe80 */
[----:B------:R-:W-:Y:S02]  /*7db0*/  FSEL R191, RZ, 1, P1 ;  /* 0x3f800000ffbf7808 */ /* 0x000fe40000800000 */
[----:B------:R-:W-:Y:S02]  /*7dc0*/  SEL R103, RZ, 0x20, P1 ;  /* 0x00000020ff677807 */ /* 0x000fe40000800000 */
[----:B------:R-:W-:Y:S01]  /*7dd0*/  LOP3.LUT R125, R120, R127, R125, 0xfe, !PT ;  /* 0x0000007f787d7212 */ /* 0x000fe200078efe7d */
[----:B------:R-:W-:Y:S01]  /*7de0*/  FFMA.FTZ R248, R247, R191, R248 ;  /* 0x000000bff7f87223 */ /* 0x000fe200000100f8 */
[----:B------:R-:W-:Y:S02]  /*7df0*/  SEL R191, RZ, 0x1, P2 ;  /* 0x00000001ffbf7807 */ /* 0x000fe40001000000 */
[----:B------:R-:W-:Y:S02]  /*7e00*/  LOP3.LUT P2, RZ, R148, R251, RZ, 0x30, !PT ;  /* 0x000000fb94ff7212 */ /* 0x000fe400078430ff */
[----:B------:R-:W-:-:S02]  /*7e10*/  LOP3.LUT R122, R122, R121, R125, 0xfe, !PT ;  /* 0x000000797a7a7212 */ /* 0x000fc400078efe7d */
[----:B------:R-:W-:Y:S02]  /*7e20*/  FSEL R247, RZ, 1, P2 ;  /* 0x3f800000fff77808 */ /* 0x000fe40001000000 */
[----:B------:R-:W-:Y:S02]  /*7e30*/  LOP3.LUT R191, R124, 0x2, R191, 0xe2, !PT ;  /* 0x000000027cbf7812 */ /* 0x000fe400078ee2bf */
[----:B------:R-:W-:Y:S01]  /*7e40*/  LOP3.LUT R116, R116, R123, R122, 0xfe, !PT ;  /* 0x0000007b74747212 */ /* 0x000fe200078efe7a */
[----:B------:R-:W-:Y:S01]  /*7e50*/  FFMA.FTZ R247, R251, R247, R248 ;  /* 0x000000f7fbf77223 */ /* 0x000fe200000100f8 */
[----:B------:R-:W-:Y:S01]  /*7e60*/  LOP3.LUT R187, R211, R212, R187, 0xfe, !PT ;  /* 0x000000d4d3bb7212 */ /* 0x000fe200078efebb */
[----:B------:R-:W0:Y:S01]  /*7e70*/  LDS R248, [R132.X4+0x200b0] ;  /* 0x0200b00084f87984 */ /* 0x000e220000004800 */
[----:B------:R-:W-:Y:S02]  /*7e80*/  LOP3.LUT R116, R118, R117, R116, 0xfe, !PT ;  /* 0x0000007576747212 */ /* 0x000fe400078efe74 */
[----:B------:R-:W-:Y:S01]  /*7e90*/  LOP3.LUT R129, R129, R154, R153, 0xfe, !PT ;  /* 0x0000009a81817212 */ /* 0x000fe200078efe99 */
[----:B------:R-:W1:Y:S01]  /*7ea0*/  LDS R251, [R132.X4+0x204b0] ;  /* 0x0204b00084fb7984 */ /* 0x000e620000004800 */
        /* <DEDUP_REMOVED lines=17> */
[----:B0-----:R-:W-:-:S04]  /*7fc0*/  LOP3.LUT P3, RZ, R148, R248, RZ, 0x30, !PT ;  /* 0x000000f894ff7212 */ /* 0x001fc800078630ff */
[----:B------:R-:W-:-:S05]  /*7fd0*/  FSEL R249, RZ, 1, P3 ;  /* 0x3f800000fff97808 */ /* 0x000fca0001800000 */
[----:B------:R-:W-:Y:S01]  /*7fe0*/  FFMA.FTZ R248, R248, R249, R247 ;  /* 0x000000f9f8f87223 */ /* 0x000fe200000100f7 */
[----:B------:R-:W-:Y:S01]  /*7ff0*/  SEL R247, RZ, 0x4, P4 ;  /* 0x00000004fff77807 */ /* 0x000fe20002000000 */
[----:B------:R-:W0:Y:S01]  /*8000*/  LDS R249, [R132.X4+0x208b0] ;  /* 0x0208b00084f97984 */ /* 0x000e220000004800 */
[----:B-1----:R-:W-:-:S04]  /*8010*/  LOP3.LUT P4, RZ, R148, R251, RZ, 0x30, !PT ;  /* 0x000000fb94ff7212 */ /* 0x002fc800078830ff */
[----:B------:R-:W-:-:S05]  /*8020*/  FSEL R126, RZ, 1, P4 ;  /* 0x3f800000ff7e7808 */ /* 0x000fca0002000000 */
[----:B------:R-:W-:Y:S01]  /*8030*/  FFMA.FTZ R248, R251, R126, R248 ;  /* 0x0000007efbf87223 */ /* 0x000fe200000100f8 */
[----:B------:R-:W-:Y:S01]  /*8040*/  SEL R126, RZ, 0x8, P6 ;  /* 0x00000008ff7e7807 */ /* 0x000fe20003000000 */
[----:B------:R-:W1:Y:S03]  /*8050*/  LDS R251, [R132.X4+0x210b0] ;  /* 0x0210b00084fb7984 */ /* 0x000e660000004800 */
[----:B------:R-:W-:-:S04]  /*8060*/  LOP3.LUT R126, R126, R247, R191, 0xfe, !PT ;  /* 0x000000f77e7e7212 */ /* 0x000fc800078efebf */
[----:B------:R-:W-:Y:S02]  /*8070*/  LOP3.LUT R36, R103, R36, R126, 0xfe, !PT ;  /* 0x0000002467247212 */ /* 0x000fe400078efe7e */
[----:B0-----:R-:W-:-:S04]  /*8080*/  LOP3.LUT P6, RZ, R148, R249, RZ, 0x30, !PT ;  /* 0x000000f994ff7212 */ /* 0x001fc800078c30ff */
[----:B------:R-:W-:-:S05]  /*8090*/  FSEL R128, RZ, 1, P6 ;  /* 0x3f800000ff807808 */ /* 0x000fca0003000000 */
[----:B------:R-:W-:Y:S02]  /*80a0*/  FFMA.FTZ R128, R249, R128, R248 ;  /* 0x00000080f9807223 */ /* 0x000fe400000100f8 */
[----:B------:R-:W0:Y:S01]  /*80b0*/  LDS R249, [R132.X4+0x20cb0] ;  /* 0x020cb00084f97984 */ /* 0x000e220000004800 */
[----:B-1----:R-:W-:-:S04]  /*80c0*/  LOP3.LUT P1, RZ, R148, R251, RZ, 0x30, !PT ;  /* 0x000000fb94ff7212 */ /* 0x002fc800078230ff */
[----:B------:R-:W-:Y:S02]  /*80d0*/  FSEL R37, RZ, 1, P1 ;  /* 0x3f800000ff257808 */ /* 0x000fe40000800000 */
[----:B------:R-:W-:Y:S02]  /*80e0*/  SEL R89, RZ, 0x800, P1 ;  /* 0x00000800ff597807 */ /* 0x000fe40000800000 */
[----:B0-----:R-:W-:-:S04]  /*80f0*/  LOP3.LUT P0, RZ, R148, R249, RZ, 0x30, !PT ;  /* 0x000000f994ff7212 */ /* 0x001fc800078030ff */
[----:B------:R-:W-:Y:S02]  /*8100*/  FSEL R248, RZ, 1, P0 ;  /* 0x3f800000fff87808 */ /* 0x000fe40000000000 */
[----:B------:R-:W-:-:S03]  /*8110*/  SEL R24, RZ, 0x400, P0 ;  /* 0x00000400ff187807 */ /* 0x000fc60000000000 */
[----:B------:R-:W-:Y:S02]  /*8120*/  FFMA.FTZ R128, R249, R248, R128 ;  /* 0x000000f8f9807223 */ /* 0x000fe40000010080 */
[----:B------:R-:W0:Y:S02]  /*8130*/  LDS R249, [R132.X4+0x214b0] ;  /* 0x0214b00084f97984 */ /* 0x000e240000004800 */
[----:B------:R-:W-:Y:S01]  /*8140*/  FFMA.FTZ R128, R251, R37, R128 ;  /* 0x00000025fb807223 */ /* 0x000fe20000010080 */
[----:B------:R-:W-:Y:S01]  /*8150*/  SEL R37, RZ, 0x40, P2 ;  /* 0x00000040ff257807 */ /* 0x000fe20001000000 */
[----:B------:R-:W-:Y:S01]  /*8160*/  IMAD.SHL.U32 R251, R32, 0x2, RZ ;  /* 0x0000000220fb7824 */ /* 0x000fe200078e00ff */
[----:B------:R-:W-:-:S04]  /*8170*/  SEL R32, RZ, 0x80, P3 ;  /* 0x00000080ff207807 */ /* 0x000fc80001800000 */
[----:B------:R-:W-:Y:S02]  /*8180*/  LOP3.LUT R94, R251, 0x2, R94, 0xe2, !PT ;  /* 0x00000002fb5e7812 */ /* 0x000fe400078ee25e */
[----:B------:R-:W1:Y:S01]  /*8190*/  LDS R251, [R132.X4+0x21cb0] ;  /* 0x021cb00084fb7984 */ /* 0x000e620000004800 */
[----:B------:R-:W-:Y:S02]  /*81a0*/  LOP3.LUT R32, R32, R37, R36, 0xfe, !PT ;  /* 0x0000002520207212 */ /* 0x000fe400078efe24 */
[----:B------:R-:W-:Y:S02]  /*81b0*/  LOP3.LUT R94, R34, R33, R94, 0xfe, !PT ;  /* 0x00000021225e7212 */ /* 0x000fe400078efe5e */
[----:B------:R-:W-:Y:S02]  /*81c0*/  SEL R34, RZ, 0x100, P4 ;  /* 0x00000100ff227807 */ /* 0x000fe40002000000 */
[----:B------:R-:W-:-:S04]  /*81d0*/  LOP3.LUT R94, R8, R35, R94, 0xfe, !PT ;  /* 0x00000023085e7212 */ /* 0x000fc800078efe5e */
[----:B------:R-:W-:-:S04]  /*81e0*/  LOP3.LUT R94, R10, R9, R94, 0xfe, !PT ;  /* 0x000000090a5e7212 */ /* 0x000fc800078efe5e */
[----:B------:R-:W-:-:S04]  /*81f0*/  LOP3.LUT R11, R16, R11, R94, 0xfe, !PT ;  /* 0x0000000b100b7212 */ /* 0x000fc800078efe5e */
[----:B------:R-:W-:Y:S02]  /*8200*/  LOP3.LUT R11, R18, R17, R11, 0xfe, !PT ;  /* 0x00000011120b7212 */ /* 0x000fe400078efe0b */
[----:B------:R2:W3:Y:S02]  /*8210*/  POPC R17, R5 ;  /* 0x0000000500117309 */ /* 0x0004e40000000000 */
[----:B------:R-:W-:-:S04]  /*8220*/  LOP3.LUT R11, R64, R19, R11, 0xfe, !PT ;  /* 0x00000013400b7212 */ /* 0x000fc800078efe0b */
[----:B------:R-:W-:Y:S02]  /*8230*/  LOP3.LUT R11, R66, R65, R11, 0xfe, !PT ;  /* 0x00000041420b7212 */ /* 0x000fe400078efe0b */
[----:B0-----:R-:W-:Y:S01]  /*8240*/  LOP3.LUT P2, RZ, R148, R249, RZ, 0x30, !PT ;  /* 0x000000f994ff7212 */ /* 0x001fe200078430ff */
[----:B------:R2:W0:Y:S01]  /*8250*/  POPC R19, R7 ;  /* 0x0000000700137309 */ /* 0x0004220000000000 */
[----:B------:R-:W-:Y:S02]  /*8260*/  LOP3.LUT R11, R48, R67, R11, 0xfe, !PT ;  /* 0x00000043300b7212 */ /* 0x000fe400078efe0b */
[----:B------:R-:W-:Y:S02]  /*8270*/  FSEL R248, RZ, 1, P2 ;  /* 0x3f800000fff87808 */ /* 0x000fe40001000000 */
[----:B------:R-:W-:-:S03]  /*8280*/  LOP3.LUT R11, R50, R49, R11, 0xfe, !PT ;  /* 0x00000031320b7212 */ /* 0x000fc600078efe0b */
[----:B------:R-:W-:Y:S01]  /*8290*/  FFMA.FTZ R128, R249, R248, R128 ;  /* 0x000000f8f9807223 */ /* 0x000fe20000010080 */
[----:B------:R-:W-:Y:S01]  /*82a0*/  LOP3.LUT R11, R80, R51, R11, 0xfe, !PT ;  /* 0x00000033500b7212 */ /* 0x000fe200078efe0b */
[----:B------:R-:W4:Y:S01]  /*82b0*/  LDS R249, [R132.X4+0x218b0] ;  /* 0x0218b00084f97984 */ /* 0x000f220000004800 */
[----:B-1----:R-:W-:Y:S02]  /*82c0*/  LOP3.LUT P4, RZ, R148, R251, RZ, 0x30, !PT ;  /* 0x000000fb94ff7212 */ /* 0x002fe400078830ff */
[----:B------:R-:W-:Y:S02]  /*82d0*/  LOP3.LUT R11, R82, R81, R11, 0xfe, !PT ;  /* 0x00000051520b7212 */ /* 0x000fe400078efe0b */
[----:B------:R-:W-:Y:S02]  /*82e0*/  FSEL R33, RZ, 1, P4 ;  /* 0x3f800000ff217808 */ /* 0x000fe40002000000 */
[----:B------:R-:W-:-:S04]  /*82f0*/  LOP3.LUT R11, R72, R83, R11, 0xfe, !PT ;  /* 0x00000053480b7212 */ /* 0x000fc800078efe0b */
[----:B------:R-:W-:-:S04]  /*8300*/  LOP3.LUT R11, R74, R73, R11, 0xfe, !PT ;  /* 0x000000494a0b7212 */ /* 0x000fc800078efe0b */
[----:B------:R-:W-:-:S04]  /*8310*/  LOP3.LUT R6, R150, R95, R11, 0xfe, !PT ;  /* 0x0000005f96067212 */ /* 0x000fc800078efe0b */
[----:B------:R-:W-:-:S04]  /*8320*/  LOP3.LUT R6, R88, R75, R6, 0xfe, !PT ;  /* 0x0000004b58067212 */ /* 0x000fc800078efe06 */
[----:B------:R2:W1:Y:S01]  /*8330*/  POPC R18, R6 ;  /* 0x0000000600127309 */ /* 0x0004620000000000 */
[----:B----4-:R-:W-:-:S04]  /*8340*/  LOP3.LUT P3, RZ, R148, R249, RZ, 0x30, !PT ;  /* 0x000000f994ff7212 */ /* 0x010fc800078630ff */
[----:B------:R-:W-:-:S05]  /*8350*/  FSEL R248, RZ, 1, P3 ;  /* 0x3f800000fff87808 */ /* 0x000fca0001800000 */
[----:B------:R-:W-:Y:S02]  /*8360*/  FFMA.FTZ R128, R249, R248, R128 ;  /* 0x000000f8f9807223 */ /* 0x000fe40000010080 */
[----:B------:R-:W4:Y:S02]  /*8370*/  LDS R249, [R132.X4+0x220b0] ;  /* 0x0220b00084f97984 */ /* 0x000f240000004800 */
[----:B------:R-:W-:Y:S01]  /*8380*/  FFMA.FTZ R128, R251, R33, R128 ;  /* 0x00000021fb807223 */ /* 0x000fe20000010080 */
[----:B------:R-:W-:Y:S01]  /*8390*/  SEL R33, RZ, 0x200, P6 ;  /* 0x00000200ff217807 */ /* 0x000fe20003000000 */
[----:B------:R-:W5:Y:S03]  /*83a0*/  LDS R251, [R132.X4+0x228b0] ;  /* 0x0228b00084fb7984 */ /* 0x000f660000004800 */
[----:B------:R-:W-:-:S04]  /*83b0*/  LOP3.LUT R32, R33, R34, R32, 0xfe, !PT ;  /* 0x0000002221207212 */ /* 0x000fc800078efe20 */
[----:B------:R-:W-:Y:S02]  /*83c0*/  LOP3.LUT R24, R89, R24, R32, 0xfe, !PT ;  /* 0x0000001859187212 */ /* 0x000fe400078efe20 */
[----:B----4-:R-:W-:-:S04]  /*83d0*/  LOP3.LUT P6, RZ, R148, R249, RZ, 0x30, !PT ;  /* 0x000000f994ff7212 */ /* 0x010fc800078c30ff */
[----:B------:R-:W-:Y:S02]  /*83e0*/  FSEL R248, RZ, 1, P6 ;  /* 0x3f800000fff87808 */ /* 0x000fe40003000000 */
[C---:B-----5:R-:W-:Y:S02]  /*83f0*/  LOP3.LUT P1, RZ, R148.reuse, R251, RZ, 0x30, !PT ;  /* 0x000000fb94ff7212 */ /* 0x060fe400078230ff */
[----:B------:R-:W-:Y:S01]  /*8400*/  SEL R39, RZ, 0x8000, P6 ;  /* 0x00008000ff277807 */ /* 0x000fe20003000000 */
[----:B------:R-:W-:Y:S01]  /*8410*/  FFMA.FTZ R128, R249, R248, R128 ;  /* 0x000000f8f9807223 */ /* 0x000fe20000010080 */
[----:B------:R-:W-:Y:S01]  /*8420*/  FSEL R25, RZ, 1, P1 ;  /* 0x3f800000ff197808 */ /* 0x000fe20000800000 */
[----:B------:R-:W4:Y:S01]  /*8430*/  LDS R249, [R132.X4+0x224b0] ;  /* 0x0224b00084f97984 */ /* 0x000f220000004800 */
[----:B------:R-:W-:Y:S02]  /*8440*/  SEL R35, RZ, 0x20000, P1 ;  /* 0x00020000ff237807 */ /* 0x000fe40000800000 */
[----:B----4-:R-:W-:-:S04]  /*8450*/  LOP3.LUT P0, RZ, R148, R249, RZ, 0x30, !PT ;  /* 0x000000f994ff7212 */ /* 0x010fc800078030ff */
[----:B------:R-:W-:-:S05]  /*8460*/  FSEL R248, RZ, 1, P0 ;  /* 0x3f800000fff87808 */ /* 0x000fca0000000000 */
[----:B------:R-:W-:Y:S02]  /*8470*/  FFMA.FTZ R128, R249, R248, R128 ;  /* 0x000000f8f9807223 */ /* 0x000fe40000010080 */
[----:B------:R-:W4:Y:S02]  /*8480*/  LDS R249, [R132.X4+0x22cb0] ;  /* 0x022cb00084f97984 */ /* 0x000f240000004800 */
[----:B------:R-:W-:Y:S01]  /*8490*/  FFMA.FTZ R128, R251, R25, R128 ;  /* 0x00000019fb807223 */ /* 0x000fe20000010080 */
[----:B------:R-:W-:Y:S01]  /*84a0*/  SEL R25, RZ, 0x1000, P2 ;  /* 0x00001000ff197807 */ /* 0x000fe20001000000 */
[----:B------:R-:W5:Y:S01]  /*84b0*/  LDS R251, [R132.X4+0x230b0] ;  /* 0x0230b00084fb7984 */ /* 0x000f620000004800 */
[----:B----4-:R-:W-:-:S04]  /*84c0*/  LOP3.LUT P2, RZ, R148, R249, RZ, 0x30, !PT ;  /* 0x000000f994ff7212 */ /* 0x010fc800078430ff */
[----:B------:R-:W-:-:S05]  /*84d0*/  FSEL R248, RZ, 1, P2 ;  /* 0x3f800000fff87808 */ /* 0x000fca0001000000 */
[----:B------:R-:W-:Y:S01]  /*84e0*/  FFMA.FTZ R248, R249, R248, R128 ;  /* 0x000000f8f9f87223 */ /* 0x000fe20000010080 */
[----:B------:R-:W-:Y:S01]  /*84f0*/  SEL R128, RZ, 0x2000, P3 ;  /* 0x00002000ff807807 */ /* 0x000fe20001800000 */
[----:B------:R-:W4:Y:S01]  /*8500*/  LDS R249, [R132.X4+0x234b0] ;  /* 0x0234b00084f97984 */ /* 0x000f220000004800 */
[----:B-----5:R-:W-:Y:S02]  /*8510*/  LOP3.LUT P3, RZ, R148, R251, RZ, 0x30, !PT ;  /* 0x000000fb94ff7212 */ /* 0x020fe400078630ff */
[----:B------:R-:W-:Y:S02]  /*8520*/  LOP3.LUT R24, R128, R25, R24, 0xfe, !PT ;  /* 0x0000001980187212 */ /* 0x000fe400078efe18 */
[----:B------:R-:W-:Y:S02]  /*8530*/  FSEL R120, RZ, 1, P3 ;  /* 0x3f800000ff787808 */ /* 0x000fe40001800000 */
[----:B------:R-:W-:-:S03]  /*8540*/  SEL R27, RZ, 0x80000, P3 ;  /* 0x00080000ff1b7807 */ /* 0x000fc60001800000 */
[----:B------:R-:W-:Y:S01]  /*8550*/  FFMA.FTZ R248, R251, R120, R248 ;  /* 0x00000078fbf87223 */ /* 0x000fe200000100f8 */
[----:B------:R-:W-:-:S04]  /*8560*/  SEL R120, RZ, 0x4000, P4 ;  /* 0x00004000ff787807 */ /* 0x000fc80002000000 */
[----:B------:R-:W-:Y:S02]  /*8570*/  LOP3.LUT R24, R39, R120, R24, 0xfe, !PT ;  /* 0x0000007827187212 */ /* 0x000fe400078efe18 */
[----:B----4-:R-:W-:-:S04]  /*8580*/  LOP3.LUT P4, RZ, R148, R249, RZ, 0x30, !PT ;  /* 0x000000f994ff7212 */ /* 0x010fc800078830ff */
[----:B------:R-:W-:-:S05]  /*8590*/  FSEL R127, RZ, 1, P4 ;  /* 0x3f800000ff7f7808 */ /* 0x000fca0002000000 */
[----:B------:R-:W-:Y:S02]  /*85a0*/  FFMA.FTZ R248, R249, R127, R248 ;  /* 0x0000007ff9f87223 */ /* 0x000fe400000100f8 */
[----:B------:R-:W4:Y:S04]  /*85b0*/  LDS R249, [R132.X4+0x238b0] ;  /* 0x0238b00084f97984 */ /* 0x000f280000004800 */
[----:B------:R-:W5:Y:S01]  /*85c0*/  LDS R127, [R132.X4+0x23cb0] ;  /* 0x023cb000847f7984 */ /* 0x000f620000004800 */
[----:B----4-:R-:W-:-:S04]  /*85d0*/  LOP3.LUT P6, RZ, R148, R249, RZ, 0x30, !PT ;  /* 0x000000f994ff7212 */ /* 0x010fc800078c30ff */
[----:B------:R-:W-:Y:S02]  /*85e0*/  FSEL R12, RZ, 1, P6 ;  /* 0x3f800000ff0c7808 */ /* 0x000fe40003000000 */
[----:B------:R-:W-:-:S03]  /*85f0*/  SEL R125, RZ, 0x200000, P6 ;  /* 0x00200000ff7d7807 */ /* 0x000fc60003000000 */
[----:B------:R-:W-:Y:S01]  /*8600*/  FFMA.FTZ R248, R249, R12, R248 ;  /* 0x0000000cf9f87223 */ /* 0x000fe200000100f8 */
[----:B------:R-:W-:Y:S02]  /*8610*/  SEL R12, RZ, 0x10000, P0 ;  /* 0x00010000ff0c7807 */ /* 0x000fe40000000000 */
[----:B-----5:R-:W-:Y:S02]  /*8620*/  LOP3.LUT P0, RZ, R148, R127, RZ, 0x30, !PT ;  /* 0x0000007f94ff7212 */ /* 0x020fe400078030ff */
[----:B------:R-:W-:Y:S02]  /*8630*/  LOP3.LUT R12, R35, R12, R24, 0xfe, !PT ;  /* 0x0000000c230c7212 */ /* 0x000fe400078efe18 */
        /* <DEDUP_REMOVED lines=22> */
[----:B------:R-:W-:Y:S02]  /*87a0*/  FSEL R249, RZ, 1, P4 ;  /* 0x3f800000fff97808 */ /* 0x000fe40002000000 */
[----:B------:R-:W-:Y:S02]  /*87b0*/  SEL R15, RZ, 0x4000000, P4 ;  /* 0x04000000ff0f7807 */ /* 0x000fe40002000000 */
[----:B------:R-:W-:Y:S01]  /*87c0*/  LOP3.LUT R8, R131, R156, R187, 0xfe, !PT ;  /* 0x0000009c83087212 */ /* 0x000fe200078efebb */
[----:B------:R-:W-:-:S02]  /*87d0*/  FFMA.FTZ R248, R127, R249, R248 ;  /* 0x000000f97ff87223 */ /* 0x000fc400000100f8 */
[----:B------:R-:W4:Y:S01]  /*87e0*/  LDS R249, [R132.X4+0x250b0] ;  /* 0x0250b00084f97984 */ /* 0x000f220000004800 */
[----:B------:R2:W0:Y:S03]  /*87f0*/  POPC R20, R8 ;  /* 0x0000000800147309 */ /* 0x0004260000000000 */
[----:B------:R-:W5:Y:S01]  /*8800*/  LDS R127, [R132.X4+0x254b0] ;  /* 0x0254b000847f7984 */ /* 0x000f620000004800 */
[----:B----4-:R-:W-:-:S04]  /*8810*/  LOP3.LUT P6, RZ, R148, R249, RZ, 0x30, !PT ;  /* 0x000000f994ff7212 */ /* 0x010fc800078c30ff */
[----:B------:R-:W-:Y:S02]  /*8820*/  FSEL R121, RZ, 1, P6 ;  /* 0x3f800000ff797808 */ /* 0x000fe40003000000 */
[----:B------:R-:W-:Y:S02]  /*8830*/  SEL R11, RZ, 0x8000000, P6 ;  /* 0x08000000ff0b7807 */ /* 0x000fe40003000000 */
[----:B------:R-:W-:Y:S01]  /*8840*/  ISETP.NE.AND P6, PT, R149, RZ, PT ;  /* 0x000000ff9500720c */ /* 0x000fe20003fc5270 */
[----:B------:R-:W-:Y:S01]  /*8850*/  FFMA.FTZ R248, R249, R121, R248 ;  /* 0x00000079f9f87223 */ /* 0x000fe200000100f8 */
[----:B------:R-:W-:Y:S02]  /*8860*/  SEL R121, RZ, 0x400000, P0 ;  /* 0x00400000ff797807 */ /* 0x000fe40000000000 */
[----:B-----5:R-:W-:Y:S02]  /*8870*/  LOP3.LUT P0, RZ, R148, R127, RZ, 0x30, !PT ;  /* 0x0000007f94ff7212 */ /* 0x020fe400078030ff */
[----:B------:R-:W-:-:S02]  /*8880*/  LOP3.LUT R14, R14, R121, R26, 0xfe, !PT ;  /* 0x000000790e0e7212 */ /* 0x000fc400078efe1a */
[----:B------:R-:W-:Y:S02]  /*8890*/  FSEL R249, RZ, 1, P0 ;  /* 0x3f800000fff97808 */ /* 0x000fe40000000000 */
[----:B------:R-:W-:-:S03]  /*88a0*/  SEL R12, RZ, 0x10000000, P0 ;  /* 0x10000000ff0c7807 */ /* 0x000fc60000000000 */
[----:B------:R-:W-:Y:S02]  /*88b0*/  FFMA.FTZ R248, R127, R249, R248 ;  /* 0x000000f97ff87223 */ /* 0x000fe400000100f8 */
[----:B------:R-:W4:Y:S04]  /*88c0*/  LDS R249, [R132.X4+0x258b0] ;  /* 0x0258b00084f97984 */ /* 0x000f280000004800 */
[----:B------:R-:W5:Y:S01]  /*88d0*/  LDS R127, [R132.X4+0x25cb0] ;  /* 0x025cb000847f7984 */ /* 0x000f620000004800 */
[----:B----4-:R-:W-:-:S04]  /*88e0*/  LOP3.LUT P1, RZ, R148, R249, RZ, 0x30, !PT ;  /* 0x000000f994ff7212 */ /* 0x010fc800078230ff */
[----:B------:R-:W-:-:S05]  /*88f0*/  FSEL R13, RZ, 1, P1 ;  /* 0x3f800000ff0d7808 */ /* 0x000fca0000800000 */
[----:B------:R-:W-:Y:S01]  /*8900*/  FFMA.FTZ R248, R249, R13, R248 ;  /* 0x0000000df9f87223 */ /* 0x000fe200000100f8 */
[----:B------:R-:W-:Y:S02]  /*8910*/  SEL R13, RZ, 0x1000000, P2 ;  /* 0x01000000ff0d7807 */ /* 0x000fe40001000000 */
[----:B-----5:R-:W-:Y:S02]  /*8920*/  LOP3.LUT P2, RZ, R148, R127, RZ, 0x30, !PT ;  /* 0x0000007f94ff7212 */ /* 0x020fe400078430ff */
[----:B------:R-:W-:Y:S02]  /*8930*/  LOP3.LUT R14, R10, R13, R14, 0xfe, !PT ;  /* 0x0000000d0a0e7212 */ /* 0x000fe400078efe0e */
[----:B------:R-:W-:Y:S02]  /*8940*/  FSEL R249, RZ, 1, P2 ;  /* 0x3f800000fff97808 */ /* 0x000fe40001000000 */
[----:B------:R-:W-:Y:S02]  /*8950*/  LOP3.LUT R10, R107, R104, R111, 0xfe, !PT ;  /* 0x000000686b0a7212 */ /* 0x000fe400078efe6f */
[----:B------:R-:W-:Y:S01]  /*8960*/  LOP3.LUT R11, R11, R15, R14, 0xfe, !PT ;  /* 0x0000000f0b0b7212 */ /* 0x000fe200078efe0e */
[----:B------:R-:W-:Y:S01]  /*8970*/  FFMA.FTZ R248, R127, R249, R248 ;  /* 0x000000f97ff87223 */ /* 0x000fe200000100f8 */
[----:B------:R-:W-:Y:S01]  /*8980*/  LOP3.LUT R10, R105, R106, R10, 0xfe, !PT ;  /* 0x0000006a690a7212 */ /* 0x000fe200078efe0a */
[----:B------:R-:W4:Y:S01]  /*8990*/  LDS R127, [R132.X4+0x260b0] ;  /* 0x0260b000847f7984 */ /* 0x000f220000004800 */
[----:B------:R-:W-:-:S02]  /*89a0*/  SEL R13, RZ, 0x20000000, P1 ;  /* 0x20000000ff0d7807 */ /* 0x000fc40000800000 */
[----:B------:R2:W0:Y:S02]  /*89b0*/  POPC R14, R10 ;  /* 0x0000000a000e7309 */ /* 0x0004240000000000 */
[----:B------:R-:W-:Y:S02]  /*89c0*/  LOP3.LUT R11, R13, R12, R11, 0xfe, !PT ;  /* 0x0000000c0d0b7212 */ /* 0x000fe400078efe0b */
[----:B------:R-:W-:Y:S02]  /*89d0*/  SEL R12, RZ, 0x40000000, P2 ;  /* 0x40000000ff0c7807 */ /* 0x000fe40001000000 */
[----:B----4-:R-:W-:-:S04]  /*89e0*/  LOP3.LUT P3, RZ, R148, R127, RZ, 0x30, !PT ;  /* 0x0000007f94ff7212 */ /* 0x010fc800078630ff */
[----:B------:R-:W-:Y:S02]  /*89f0*/  FSEL R9, RZ, 1, P3 ;  /* 0x3f800000ff097808 */ /* 0x000fe40001800000 */
[----:B------:R-:W-:-:S03]  /*8a00*/  SEL R13, RZ, 0x80000000, P3 ;  /* 0x80000000ff0d7807 */ /* 0x000fc60001800000 */
[----:B------:R-:W-:Y:S01]  /*8a10*/  FFMA.FTZ R9, R127, R9, R248 ;  /* 0x000000097f097223 */ /* 0x000fe200000100f8 */
[----:B------:R-:W-:-:S04]  /*8a20*/  LOP3.LUT R11, R13, R12, R11, 0xfe, !PT ;  /* 0x0000000c0d0b7212 */ /* 0x000fc800078efe0b */
[----:B------:R-:W4:Y:S02]  /*8a30*/  SHFL.DOWN P4, R4, R9, 0x1, 0x1f ;  /* 0x08201f0009047f89 */ /* 0x000f240000080000 */
[----:B----4-:R-:W-:-:S05]  /*8a40*/  @P4 FADD R4, R9, R4 ;  /* 0x0000000409044221 */ /* 0x010fca0000000000 */
[----:B------:R-:W4:Y:S02]  /*8a50*/  SHFL.DOWN P4, R9, R4, 0x2, 0x1f ;  /* 0x08401f0004097f89 */ /* 0x000f240000080000 */
[----:B----4-:R-:W-:Y:S02]  /*8a60*/  @P4 FADD R9, R4, R9 ;  /* 0x0000000904094221 */ /* 0x010fe40000000000 */
[----:B------:R-:W-:-:S03]  /*8a70*/  IMAD.SHL.U32 R4, R221, 0x2, RZ ;  /* 0x00000002dd047824 */ /* 0x000fc600078e00ff */
[----:B------:R-:W4:Y:S02]  /*8a80*/  SHFL.DOWN P4, R22, R9, 0x4, 0x1f ;  /* 0x08801f0009167f89 */ /* 0x000f240000080000 */
[----:B------:R-:W-:Y:S02]  /*8a90*/  LOP3.LUT R189, R4, 0x2, R189, 0xe2, !PT ;  /* 0x0000000204bd7812 */ /* 0x000fe400078ee2bd */
[----:B------:R-:W-:Y:S02]  /*8aa0*/  LOP3.LUT R4, R100, R99, R40, 0xfe, !PT ;  /* 0x0000006364047212 */ /* 0x000fe400078efe28 */
[----:B------:R-:W-:Y:S02]  /*8ab0*/  LOP3.LUT R189, R226, R227, R189, 0xfe, !PT ;  /* 0x000000e3e2bd7212 */ /* 0x000fe400078efebd */
[----:B------:R-:W-:Y:S02]  /*8ac0*/  LOP3.LUT R4, R102, R101, R4, 0xfe, !PT ;  /* 0x0000006566047212 */ /* 0x000fe400078efe04 */
[----:B------:R-:W-:-:S02]  /*8ad0*/  LOP3.LUT R189, R222, R223, R189, 0xfe, !PT ;  /* 0x000000dfdebd7212 */ /* 0x000fc400078efebd */
[----:B------:R2:W0:Y:S02]  /*8ae0*/  POPC R16, R4 ;  /* 0x0000000400107309 */ /* 0x0004240000000000 */
[----:B------:R-:W-:-:S04]  /*8af0*/  LOP3.LUT R189, R215, R216, R189, 0xfe, !PT ;  /* 0x000000d8d7bd7212 */ /* 0x000fc800078efebd */
[----:B------:R-:W-:-:S04]  /*8b00*/  LOP3.LUT R189, R209, R210, R189, 0xfe, !PT ;  /* 0x000000d2d1bd7212 */ /* 0x000fc800078efebd */
[----:B------:R-:W-:Y:S01]  /*8b10*/  LOP3.LUT R189, R202, R203, R189, 0xfe, !PT ;  /* 0x000000cbcabd7212 */ /* 0x000fe200078efebd */
[----:B----4-:R-:W-:-:S03]  /*8b20*/  @P4 FADD R22, R9, R22 ;  /* 0x0000001609164221 */ /* 0x010fc60000000000 */
[----:B------:R-:W-:Y:S02]  /*8b30*/  LOP3.LUT R189, R196, R197, R189, 0xfe, !PT ;  /* 0x000000c5c4bd7212 */ /* 0x000fe400078efebd */
[----:B------:R-:W4:Y:S02]  /*8b40*/  SHFL.DOWN P4, R23, R22, 0x8, 0x1f ;  /* 0x09001f0016177f89 */ /* 0x000f240000080000 */
[----:B------:R-:W-:-:S04]  /*8b50*/  LOP3.LUT R181, R181, R186, R189, 0xfe, !PT ;  /* 0x000000bab5b57212 */ /* 0x000fc800078efebd */
[----:B------:R-:W-:-:S04]  /*8b60*/  LOP3.LUT R179, R179, R182, R181, 0xfe, !PT ;  /* 0x000000b6b3b37212 */ /* 0x000fc800078efeb5 */
[----:B------:R-:W-:-:S04]  /*8b70*/  LOP3.LUT R173, R173, R178, R179, 0xfe, !PT ;  /* 0x000000b2adad7212 */ /* 0x000fc800078efeb3 */
        /* <DEDUP_REMOVED lines=8> */
[----:B------:R2:W0:Y:S01]  /*8c00*/  POPC R21, R9 ;  /* 0x0000000900157309 */ /* 0x0004220000000000 */
[----:B----4-:R-:W-:-:S05]  /*8c10*/  @P4 FADD R22, R23, R22 ;  /* 0x0000001617164221 */ /* 0x010fca0000000000 */
[----:B------:R2:W-:Y:S04]  /*8c20*/  @!P6 STS [R147.X4+0x18], R22 ;  /* 0x000018169300e388 */ /* 0x0005e80000004800 */
        /* <DEDUP_REMOVED lines=13> */
.L_x_910:
[----:B0123--:R-:W-:Y:S05]  /*8d00*/  BSYNC B0 ;  /* 0x0000000000007941 */ /* 0x00ffea0003800000 */
.L_x_909:
        /* <DEDUP_REMOVED lines=32> */
.L_x_926:
        /* <DEDUP_REMOVED lines=14> */
.L_x_927:
        /* <DEDUP_REMOVED lines=25> */
.L_x_912:
[----:B-1----:R-:W-:Y:S05]  /*9180*/  BSYNC B0 ;  /* 0x0000000000007941 */ /* 0x002fea0003800000 */
.L_x_911:
        /* <DEDUP_REMOVED lines=16> */
.L_x_915:
[----:B01----:R-:W-:-:S05]  /*9290*/  IMAD.MOV.U32 R7, RZ, RZ, RZ ;  /* 0x000000ffff077224 */ /* 0x003fca00078e00ff */
.L_x_917:
        /* <DEDUP_REMOVED lines=87> */
.L_x_918:
[----:B------:R-:W-:-:S04]  /*9810*/  IADD3 R6, R7, 0x80, RZ ;  /* 0x0000008007067810 */ /* 0x000fc80007ffe0ff */
[----:B------:R-:W-:-:S05]  /*9820*/  SHF.R.U32.HI R9, RZ, 0x5, R6 ;  /* 0x00000005ff097819 */ /* 0x000fca0000011606 */
[----:B------:R-:W-:-:S05]  /*9830*/  IMAD R9, R9, 0x4, R142 ;  /* 0x0000000409097824 */ /* 0x000fca00078e028e */
[----:B------:R-:W3:Y:S01]  /*9840*/  LDL R13, [R9] ;  /* 0x00000000090d7983 */ /* 0x000ee20000100800 */
[----:B------:R-:W-:Y:S01]  /*9850*/  IMAD.MOV.U32 R19, RZ, RZ, 0x1 ;  /* 0x00000001ff137424 */ /* 0x000fe200078e00ff */
[C---:B------:R-:W-:Y:S01]  /*9860*/  LOP3.LUT R6, R7.reuse, 0x18, RZ, 0xc0, !PT ;  /* 0x0000001807067812 */ /* 0x040fe200078ec0ff */
[C---:B------:R-:W-:Y:S01]  /*9870*/  IMAD R14, R7.reuse, 0x400, R146 ;  /* 0x00000400070e7824 */ /* 0x040fe200078e0292 */
[----:B------:R-:W-:Y:S02]  /*9880*/  IADD3 R11, R7, 0x1, RZ ;  /* 0x00000001070b7810 */ /* 0x000fe40007ffe0ff */
[----:B------:R-:W-:Y:S02]  /*9890*/  SHF.L.U32 R6, R19, R6, RZ ;  /* 0x0000000613067219 */ /* 0x000fe400000006ff */
[C---:B------:R-:W-:Y:S02]  /*98a0*/  IADD3 R15, R7.reuse, 0x2, RZ ;  /* 0x00000002070f7810 */ /* 0x040fe40007ffe0ff */
[----:B------:R-:W-:-:S02]  /*98b0*/  IADD3 R17, R7, 0x3, RZ ;  /* 0x0000000307117810 */ /* 0x000fc40007ffe0ff */
[----:B---3--:R-:W-:Y:S02]  /*98c0*/  LOP3.LUT P0, RZ, R13, R6, RZ, 0xc0, !PT ;  /* 0x000000060dff7212 */ /* 0x008fe4000780c0ff */
[----:B------:R-:W-:Y:S02]  /*98d0*/  LOP3.LUT R6, R11, 0x19, RZ, 0xc0, !PT ;  /* 0x000000190b067812 */ /* 0x000fe400078ec0ff */
[----:B------:R-:W-:Y:S02]  /*98e0*/  ISETP.GT.U32.OR P0, PT, R4, 0xbff, !P0 ;  /* 0x00000bff0400780c */ /* 0x000fe40004704470 */
[----:B------:R-:W-:-:S04]  /*98f0*/  SHF.L.U32 R6, R19, R6, RZ ;  /* 0x0000000613067219 */ /* 0x000fc800000006ff */
[----:B------:R-:W-:Y:S02]  /*9900*/  LOP3.LUT P1, RZ, R13, R6, RZ, 0xc0, !PT ;  /* 0x000000060dff7212 */ /* 0x000fe4000782c0ff */
[----:B------:R-:W-:-:S04]  /*9910*/  LOP3.LUT R6, R15, 0x1a, RZ, 0xc0, !PT ;  /* 0x0000001a0f067812 */ /* 0x000fc800078ec0ff */
[----:B------:R-:W-:Y:S01]  /*9920*/  SHF.L.U32 R6, R19, R6, RZ ;  /* 0x0000000613067219 */ /* 0x000fe200000006ff */
[----:B------:R-:W0:Y:S01]  /*9930*/  @!P0 LDS R8, [R14+0x6000] ;  /* 0x006000000e088984 */ /* 0x000e220000000800 */
[----:B------:R-:W-:Y:S02]  /*9940*/  @!P0 IMAD.IADD R9, R134, 0x1, R7 ;  /* 0x0000000186098824 */ /* 0x000fe400078e0207 */
[----:B------:R-:W-:Y:S02]  /*9950*/  LOP3.LUT P2, RZ, R13, R6, RZ, 0xc0, !PT ;  /* 0x000000060dff7212 */ /* 0x000fe4000784c0ff */
[----:B------:R-:W-:-:S04]  /*9960*/  LOP3.LUT R6, R17, 0x1b, RZ, 0xc0, !PT ;  /* 0x0000001b11067812 */ /* 0x000fc800078ec0ff */
[----:B------:R-:W-:Y:S01]  /*9970*/  SHF.L.U32 R6, R19, R6, RZ ;  /* 0x0000000613067219 */ /* 0x000fe200000006ff */
        /* <DEDUP_REMOVED lines=64> */
.L_x_916:
        /* <DEDUP_REMOVED lines=17> */
.L_x_920:
[----:B------:R0:W-:Y:S01]  /*9e90*/  @!P5 STS [RZ], R141 ;  /* 0x0000008dff00d388 */ /* 0x0001e20000000800 */
[--C-:B------:R-:W-:Y:S02]  /*9ea0*/  IMAD.MOV.U32 R139, RZ, RZ, R148.reuse ;  /* 0x000000ffff8b7224 */ /* 0x100fe400078e0094 */
[--C-:B------:R-:W-:Y:S02]  /*9eb0*/  IMAD.MOV.U32 R138, RZ, RZ, R148.reuse ;  /* 0x000000ffff8a7224 */ /* 0x100fe400078e0094 */
[--C-:B------:R-:W-:Y:S02]  /*9ec0*/  @!P5 IMAD.MOV.U32 R139, RZ, RZ, R148.reuse ;  /* 0x000000ffff8bd224 */ /* 0x100fe400078e0094 */
[----:B------:R-:W-:Y:S02]  /*9ed0*/  @!P5 IMAD.MOV.U32 R138, RZ, RZ, R148 ;  /* 0x000000ffff8ad224 */ /* 0x000fe400078e0094 */
[----:B------:R-:W-:-:S02]  /*9ee0*/  @!P5 IMAD.MOV.U32 R136, RZ, RZ, R141 ;  /* 0x000000ffff88d224 */ /* 0x000fc400078e008d */
[----:B------:R-:W-:Y:S02]  /*9ef0*/  @!P5 IMAD.MOV.U32 R137, RZ, RZ, R140 ;  /* 0x000000ffff89d224 */ /* 0x000fe400078e008c */
.L_x_921:
        /* <DEDUP_REMOVED lines=34> */
.L_x_919:
        /* <DEDUP_REMOVED lines=23> */
.L_x_924:
[----:B------:R-:W-:Y:S05]  /*a290*/  BSYNC B0 ;  /* 0x0000000000007941 */ /* 0x000fea0003800000 */
.L_x_923:
[----:B------:R-:W-:Y:S05]  /*a2a0*/  @P0 EXIT ;  /* 0x000000000000094d */ /* 0x000fea0003800000 */
.L_x_925:
        /* <DEDUP_REMOVED lines=15> */
.L_x_899:
        /* <DEDUP_REMOVED lines=9> */
.L_x_913:
[----:B------:R-:W-:Y:S01]  /*a430*/  IMAD.MOV.U32 R13, RZ, RZ, R11 ;  /* 0x000000ffff0d7224 */ /* 0x000fe200078e000b */
[----:B------:R-:W-:Y:S01]  /*a440*/  MOV R4, 0xa490 ;  /* 0x0000a49000047802 */ /* 0x000fe20000000f00 */
[----:B------:R-:W-:-:S02]  /*a450*/  IMAD.MOV.U32 R6, RZ, RZ, 0x1 ;  /* 0x00000001ff067424 */ /* 0x000fc400078e00ff */
[----:B------:R-:W-:Y:S02]  /*a460*/  IMAD.MOV.U32 R8, RZ, RZ, RZ ;  /* 0x000000ffff087224 */ /* 0x000fe400078e00ff */
[----:B------:R-:W-:Y:S02]  /*a470*/  IMAD.MOV.U32 R9, RZ, RZ, -0x1 ;  /* 0xffffffffff097424 */ /* 0x000fe400078e00ff */
[----:B0-----:R-:W-:Y:S05]  /*a480*/  CALL.REL.NOINC `($__internal_49_$__cuda_sm70_shflsync_up_p) ;  /* 0x0000035000007944 */ /* 0x001fea0003c00000 */
[----:B------:R-:W-:Y:S01]  /*a490*/  ISETP.EQ.U32.AND P1, PT, R7, 0x1, PT ;  /* 0x000000010700780c */ /* 0x000fe20003f22070 */
[----:B------:R-:W-:Y:S01]  /*a4a0*/  IMAD.MOV.U32 R4, RZ, RZ, R6 ;  /* 0x000000ffff047224 */ /* 0x000fe200078e0006 */
[----:B------:R-:W-:Y:S07]  /*a4b0*/  BRA `(.L_x_926) ;  /* 0xffffea5000007947 */ /* 0x000fee000383ffff */
.L_x_914:
[----:B------:R-:W-:Y:S01]  /*a4c0*/  IMAD.MOV.U32 R6, RZ, RZ, 0x2 ;  /* 0x00000002ff067424 */ /* 0x000fe200078e00ff */
[----:B------:R-:W-:Y:S01]  /*a4d0*/  MOV R4, 0xa510 ;  /* 0x0000a51000047802 */ /* 0x000fe20000000f00 */
[----:B------:R-:W-:Y:S02]  /*a4e0*/  IMAD.MOV.U32 R8, RZ, RZ, RZ ;  /* 0x000000ffff087224 */ /* 0x000fe400078e00ff */
[----:B------:R-:W-:Y:S02]  /*a4f0*/  IMAD.MOV.U32 R9, RZ, RZ, -0x1 ;  /* 0xffffffffff097424 */ /* 0x000fe400078e00ff */
[----:B01----:R-:W-:Y:S05]  /*a500*/  CALL.REL.NOINC `($__internal_49_$__cuda_sm70_shflsync_up_p) ;  /* 0x000002d000007944 */ /* 0x003fea0003c00000 */
[----:B------:R-:W-:Y:S01]  /*a510*/  IMAD.IADD R5, R13, 0x1, R6 ;  /* 0x000000010d057824 */ /* 0x000fe200078e0206 */
[----:B------:R-:W-:Y:S01]  /*a520*/  ISETP.NE.U32.AND P1, PT, R7, 0x1, PT ;  /* 0x000000010700780c */ /* 0x000fe20003f25070 */
[----:B------:R-:W-:Y:S01]  /*a530*/  IMAD.MOV.U32 R8, RZ, RZ, RZ ;  /* 0x000000ffff087224 */ /* 0x000fe200078e00ff */
[----:B------:R-:W-:Y:S01]  /*a540*/  MOV R4, 0xa590 ;  /* 0x0000a59000047802 */ /* 0x000fe20000000f00 */
[----:B------:R-:W-:Y:S01]  /*a550*/  IMAD.MOV.U32 R9, RZ, RZ, -0x1 ;  /* 0xffffffffff097424 */ /* 0x000fe200078e00ff */
[----:B------:R-:W-:Y:S01]  /*a560*/  SEL R13, R5, R6, !P1 ;  /* 0x00000006050d7207 */ /* 0x000fe20004800000 */
[----:B------:R-:W-:-:S03]  /*a570*/  IMAD.MOV.U32 R6, RZ, RZ, 0x4 ;  /* 0x00000004ff067424 */ /* 0x000fc600078e00ff */
[----:B------:R-:W-:Y:S05]  /*a580*/  CALL.REL.NOINC `($__internal_49_$__cuda_sm70_shflsync_up_p) ;  /* 0x0000025000007944 */ /* 0x000fea0003c00000 */
        /* <DEDUP_REMOVED lines=18> */
[----:B------:R-:W-:Y:S01]  /*a6b0*/  IMAD.MOV.U32 R8, RZ, RZ, 0x1f ;  /* 0x0000001fff087424 */ /* 0x000fe200078e00ff */
[----:B------:R-:W-:Y:S01]  /*a6c0*/  MOV R4, 0xa710 ;  /* 0x0000a71000047802 */ /* 0x000fe20000000f00 */
[----:B------:R-:W-:Y:S01]  /*a6d0*/  IMAD.MOV.U32 R7, RZ, RZ, 0x1f ;  /* 0x0000001fff077424 */ /* 0x000fe200078e00ff */
[----:B------:R-:W-:Y:S01]  /*a6e0*/  SEL R6, R5, R6, !P1 ;  /* 0x0000000605067207 */ /* 0x000fe20004800000 */
[----:B------:R-:W-:-:S03]  /*a6f0*/  IMAD.MOV.U32 R13, RZ, RZ, -0x1 ;  /* 0xffffffffff0d7424 */ /* 0x000fc600078e00ff */
[----:B------:R-:W-:Y:S05]  /*a700*/  CALL.REL.NOINC `($__internal_48_$__cuda_sm70_shflsync_idx_p) ;  /* 0x0000009000007944 */ /* 0x000fea0003c00000 */
[----:B------:R-:W-:Y:S01]  /*a710*/  IMAD.IADD R11, R6, 0x1, -R11 ;  /* 0x00000001060b7824 */ /* 0x000fe200078e0a0b */
[----:B------:R-:W-:Y:S01]  /*a720*/  MOV R4, 0xa790 ;  /* 0x0000a79000047802 */ /* 0x000fe20000000f00 */
[----:B-1----:R-:W-:-:S02]  /*a730*/  IMAD.MOV.U32 R9, RZ, RZ, R8 ;  /* 0x000000ffff097224 */ /* 0x002fc400078e0008 */
[----:B0-----:R-:W-:Y:S02]  /*a740*/  IMAD.MOV.U32 R6, RZ, RZ, R136 ;  /* 0x000000ffff067224 */ /* 0x001fe400078e0088 */
[----:B------:R-:W-:Y:S02]  /*a750*/  IMAD.MOV.U32 R7, RZ, RZ, RZ ;  /* 0x000000ffff077224 */ /* 0x000fe400078e00ff */
[----:B------:R-:W-:Y:S02]  /*a760*/  IMAD.MOV.U32 R8, RZ, RZ, 0x1f ;  /* 0x0000001fff087424 */ /* 0x000fe400078e00ff */
[----:B------:R-:W-:Y:S02]  /*a770*/  IMAD.MOV.U32 R13, RZ, RZ, -0x1 ;  /* 0xffffffffff0d7424 */ /* 0x000fe400078e00ff */
[----:B------:R-:W-:Y:S05]  /*a780*/  CALL.REL.NOINC `($__internal_48_$__cuda_sm70_shflsync_idx_p) ;  /* 0x0000001000007944 */ /* 0x000fea0003c00000 */
[----:B01----:R-:W-:Y:S05]  /*a790*/  BRA `(.L_x_927) ;  /* 0xffffe85000007947 */ /* 0x003fea000383ffff */
        .weak           $__internal_48_$__cuda_sm70_shflsync_idx_p
        .type           $__internal_48_$__cuda_sm70_shflsync_idx_p,@function
        .size           $__internal_48_$__cuda_sm70_shflsync_idx_p,($__internal_49_$__cuda_sm70_shflsync_up_p - $__internal_48_$__cuda_sm70_shflsync_idx_p)
$__internal_48_$__cuda_sm70_shflsync_idx_p:
[----:B------:R-:W-:Y:S01]  /*a7a0*/  IMAD.MOV.U32 R5, RZ, RZ, 0x0 ;  /* 0x00000000ff057424 */ /* 0x000fe200078e00ff */
[----:B------:R-:W-:Y:S04]  /*a7b0*/  WARPSYNC R13 ;  /* 0x0000000d00007348 */ /* 0x000fe80003800000 */
[----:B------:R0:W1:Y:S01]  /*a7c0*/  SHFL.IDX PT, R8, R6, R7, R8 ;  /* 0x0000000706087389 */ /* 0x00006200000e0008 */
[----:B------:R-:W-:Y:S05]  /*a7d0*/  RET.REL.NODEC R4 `(_ZN17fastertransformer19segmented_topp_impl27segmented_top_p_single_passINS0_28Segmented_topk_kernel_paramsIfiLi256ELi2EEELi256EEEvNS0_20TopKPerSegmentParamsE) ;  /* 0xffff582004007950 */ /* 0x000fea0003c3ffff */
        .weak           $__internal_49_$__cuda_sm70_shflsync_up_p
        .type           $__internal_49_$__cuda_sm70_shflsync_up_p,@function
        .size           $__internal_49_$__cuda_sm70_shflsync_up_p,(.L_x_1860 - $__internal_49_$__cuda_sm70_shflsync_up_p)
$__internal_49_$__cuda_sm70_shflsync_up_p:
[----:B------:R-:W-:Y:S04]  /*a7e0*/  WARPSYNC R9 ;  /* 0x0000000900007348 */ /* 0x000fe80003800000 */
[----:B------:R-:W0:Y:S01]  /*a7f0*/  SHFL.UP P1, R6, R13, R6, R8 ;  /* 0x040000060d067389 */ /* 0x000e220000020008 */
[----:B------:R-:W-:Y:S01]  /*a800*/  IMAD.MOV.U32 R5, RZ, RZ, 0x0 ;  /* 0x00000000ff057424 */ /* 0x000fe200078e00ff */
[----:B0-----:R-:W-:-:S03]  /*a810*/  SEL R7, RZ, 0x1, !P1 ;  /* 0x00000001ff077807 */ /* 0x001fc60004800000 */
[----:B------:R-:W-:Y:S05]  /*a820*/  RET.REL.NODEC R4 `(_ZN17fastertransformer19segmented_topp_impl27segmented_top_p_single_passINS0_28Segmented_topk_kernel_paramsIfiLi256ELi2EEELi256EEEvNS0_20TopKPerSegmentParamsE) ;  /* 0xffff57d004007950 */ /* 0x000fea0003c3ffff */
.L_x_928:
        /* <DEDUP_REMOVED lines=13> */
.L_x_1860:


//--------------------- .text._ZN17fastertransformer19segmented_topp_impl27segmented_top_p_single_passINS0_28Segmented_topk_kernel_paramsIfiLi256ELi2EEELi224EEEvNS0_20TopKPerSegmentParamsE --------------------------
	.section	.text._ZN17fastertransformer19segmented_topp_impl27segmented_top_p_single_passINS0_28Segmented_topk_kernel_paramsIfiLi256ELi2EEELi224EEEvNS0_20TopKPerSegmentParamsE,"ax",@progbits
	.sectioninfo	@"SHI_REGISTERS=255"
	.align	128
        .global         _ZN17fastertransformer19segmented_topp_impl27segmented_top_p_single_passINS0_28Segmented_topk_kernel_paramsIfiLi256ELi2EEELi224EEEvNS0_20TopKPerSegmentParamsE
        .type           _ZN17fastertransformer19segmented_topp_impl27segmented_top_p_single_passINS0_28Segmented_topk_kernel_paramsIfiLi256ELi2EEELi224EEEvNS0_20TopKPerSegmentParamsE,@function
        .size           _ZN17fastertransformer19segmented_topp_impl27segmented_top_p_single_passINS0_28Segmented_topk_kernel_paramsIfiLi256ELi2EEELi224EEEvNS0_20TopKPerSegmentParamsE,(.L_x_1862 - _ZN17fastertransformer19segmented_topp_impl27segmented_top_p_single_passINS0_28Segmented_topk_kernel_paramsIfiLi256ELi2EEELi224EEEvNS0_20TopKPerSegmentParamsE)
        .other          _ZN17fastertransformer19segmented_topp_impl27segmented_top_p_single_passINS0_28Segmented_topk_kernel_paramsIfiLi256ELi2EEELi224EEEvNS0_20TopKPerSegmentParamsE,@"STO_CUDA_ENTRY STV_DEFAULT"
_ZN17fastertransformer19segmented_topp_impl27segmented_top_p_single_passINS0_28Segmented_topk_kernel_paramsIfiLi256ELi2EEELi224EEEvNS0_20TopKPerSegmentParamsE:
.text._ZN17fastertransformer19segmented_topp_impl27segmented_top_p_single_passINS0_28Segmented_topk_kernel_paramsIfiLi256ELi2EEELi224EEEvNS0_20TopKPerSegmentParamsE:
        /* <DEDUP_REMOVED lines=498> */
[C---:B0-----:R-:W-:Y:S01]  /*1f20*/  IMAD.SHL.U32 R2, R0.reuse, 0x2, RZ ;  /* 0x0000000200027824 */ /* 0x041fe200078e00ff */
[----:B------:R-:W-:Y:S01]  /*1f30*/  SHF.R.U32.HI R6, RZ, 0x5, R0 ;  /* 0x00000005ff067819 */ /* 0x000fe20000011600 */
[----:B------:R-:W-:-:S03]  /*1f40*/  IMAD.SHL.U32 R3, R0, 0x200, RZ ;  /* 0x0000020000037824 */ /* 0x000fc600078e00ff */
[----:B------:R-:W-:Y:S02]  /*1f50*/  LOP3.LUT R10, R2, 0x3e, RZ, 0xc0, !PT ;  /* 0x0000003e020a7812 */ /* 0x000fe400078ec0ff */
[----:B------:R-:W-:Y:S02]  /*1f60*/  LOP3.LUT R13, R3, 0x3e00, RZ, 0xc0, !PT ;  /* 0x00003e00030d7812 */ /* 0x000fe400078ec0ff */
[C---:B------:R-:W-:Y:S02]  /*1f70*/  IADD3 R2, -R10.reuse, 0x6f, RZ ;  /* 0x0000006f0a027810 */ /* 0x040fe40007ffe1ff */
[C---:B------:R-:W-:Y:S02]  /*1f80*/  LOP3.LUT R16, R10.reuse, 0x40, RZ, 0xfc, !PT ;  /* 0x000000400a107812 */ /* 0x040fe400078efcff */
[----:B------:R-:W-:Y:S02]  /*1f90*/  LOP3.LUT R17, R10, 0x80, RZ, 0xfc, !PT ;  /* 0x000000800a117812 */ /* 0x000fe400078efcff */
[----:B------:R-:W-:-:S02]  /*1fa0*/  SHF.R.U32.HI R12, RZ, 0x6, R2 ;  /* 0x00000006ff0c7819 */ /* 0x000fc40000011602 */
.L_x_938:
[----:B0-----:R-:W-:-:S04]  /*1fb0*/  IMAD.MOV.U32 R3, RZ, RZ, 0xe0 ;  /* 0x000000e0ff037424 */ /* 0x001fc800078e00ff */
[----:B------:R-:W-:-:S04]  /*1fc0*/  IMAD R19, R6, R3, 0x70 ;  /* 0x0000007006137424 */ /* 0x000fc800078e0203 */
[----:B------:R-:W-:-:S05]  /*1fd0*/  IMAD.IADD R2, R10, 0x1, R19 ;  /* 0x000000010a027824 */ /* 0x000fca00078e0213 */
[----:B------:R-:W-:Y:S02]  /*1fe0*/  IADD3 R3, P1, R9, R2, RZ ;  /* 0x0000000209037210 */ /* 0x000fe40007f3e0ff */
[C---:B------:R-:W-:Y:S02]  /*1ff0*/  ISETP.GE.AND P0, PT, R2.reuse, R8, PT ;  /* 0x000000080200720c */ /* 0x040fe40003f06270 */
[----:B--2---:R-:W-:Y:S02]  /*2000*/  LEA.HI.X.SX32 R4, R2, R11, 0x1, P1 ;  /* 0x0000000b02047211 */ /* 0x004fe400008f0eff */
[----:B------:R-:W-:-:S04]  /*2010*/  LEA R2, P1, R3, c[0x0][0x160], 0x2 ;  /* 0x0000580003027a11 */ /* 0x000fc800078210ff */
[----:B------:R-:W-:Y:S02]  /*2020*/  LEA.HI.X R3, R3, c[0x0][0x164], R4, 0x2, P1 ;  /* 0x0000590003037a11 */ /* 0x000fe400008f1404 */
[----:B------:R-:W-:-:S06]  /*2030*/  CS2R R4, SRZ ;  /* 0x0000000000047805 */ /* 0x000fcc000001ff00 */
[----:B------:R-:W2:Y:S01]  /*2040*/  @!P0 LDG.E.64 R4, [R2.64] ;  /* 0x0000000602048981 */ /* 0x000ea2000c1e1b00 */
[----:B------:R-:W-:Y:S01]  /*2050*/  IMAD.IADD R7, R13, 0x1, R6 ;  /* 0x000000010d077824 */ /* 0x000fe200078e0206 */
[----:B------:R-:W-:Y:S01]  /*2060*/  ISETP.NE.AND P0, PT, R12, RZ, PT ;  /* 0x000000ff0c00720c */ /* 0x000fe20003f05270 */
[----:B------:R-:W-:Y:S03]  /*2070*/  BSSY B0, `(.L_x_932) ;  /* 0x0000019000007945 */ /* 0x000fe60003800000 */
[----:B------:R-:W-:Y:S01]  /*2080*/  LEA R21, R7, 0x4b0, 0x2 ;  /* 0x000004b007157811 */ /* 0x000fe200078e10ff */
[----:B--2---:R0:W-:Y:S04]  /*2090*/  STS [R7.X4+0x64b0], R4 ;  /* 0x0064b00407007388 */ /* 0x0041e80000004800 */
[----:B------:R0:W-:Y:S04]  /*20a0*/  STS [R7.X4+0x68b0], R5 ;  /* 0x0068b00507007388 */ /* 0x0001e80000004800 */
[----:B------:R-:W-:Y:S05]  /*20b0*/  @!P0 BRA `(.L_x_933) ;  /* 0x0000014000008947 */ /* 0x000fea0003800000 */
[----:B0-----:R-:W-:Y:S01]  /*20c0*/  IMAD.IADD R5, R16, 0x1, R19 ;  /* 0x0000000110057824 */ /* 0x001fe200078e0213 */
[----:B------:R-:W-:Y:S04]  /*20d0*/  BSSY B2, `(.L_x_934) ;  /* 0x0000005000027945 */ /* 0x000fe80003800000 */
[----:B------:R-:W-:-:S02]  /*20e0*/  ISETP.GE.AND P0, PT, R5, R8, PT ;  /* 0x000000080500720c */ /* 0x000fc40003f06270 */
[----:B------:R-:W-:-:S11]  /*20f0*/  CS2R R4, SRZ ;  /* 0x0000000000047805 */ /* 0x000fd6000001ff00 */
[----:B------:R-:W-:Y:S05]  /*2100*/  @P0 BRA `(.L_x_935) ;  /* 0x0000001000000947 */ /* 0x000fea0003800000 */
[----:B------:R0:W5:Y:S02]  /*2110*/  LDG.E.64 R4, [R2.64+0x100] ;  /* 0x0001000602047981 */ /* 0x000164000c1e1b00 */
.L_x_935:
[----:B------:R-:W-:Y:S05]  /*2120*/  BSYNC B2 ;  /* 0x0000000000027941 */ /* 0x000fea0003800000 */
.L_x_934:
[----:B-----5:R1:W-:Y:S01]  /*2130*/  STS [R21+0x16000], R4 ;  /* 0x0160000415007388 */ /* 0x0203e20000000800 */
[----:B------:R-:W-:-:S03]  /*2140*/  ISETP.NE.AND P0, PT, R12, RZ, PT ;  /* 0x000000ff0c00720c */ /* 0x000fc60003f05270 */
[----:B------:R1:W-:Y:S10]  /*2150*/  STS [R21+0x16400], R5 ;  /* 0x0164000515007388 */ /* 0x0003f40000000800 */
[----:B------:R-:W-:Y:S05]  /*2160*/  @P0 BRA `(.L_x_933) ;  /* 0x0000009000000947 */ /* 0x000fea0003800000 */
[----:B-1----:R-:W-:Y:S01]  /*2170*/  IMAD.IADD R5, R17, 0x1, R19 ;  /* 0x0000000111057824 */ /* 0x002fe200078e0213 */
[----:B------:R-:W-:Y:S04]  /*2180*/  BSSY B2, `(.L_x_936) ;  /* 0x0000005000027945 */ /* 0x000fe80003800000 */
[----:B------:R-:W-:-:S02]  /*2190*/  ISETP.GE.AND P0, PT, R5, R8, PT ;  /* 0x000000080500720c */ /* 0x000fc40003f06270 */
[----:B------:R-:W-:-:S11]  /*21a0*/  CS2R R4, SRZ ;  /* 0x0000000000047805 */ /* 0x000fd6000001ff00 */
[----:B------:R-:W-:Y:S05]  /*21b0*/  @P0 BRA `(.L_x_937) ;  /* 0x0000001000000947 */ /* 0x000fea0003800000 */
[----:B------:R1:W5:Y:S02]  /*21c0*/  LDG.E.64 R4, [R2.64+0x200] ;  /* 0x0002000602047981 */ /* 0x000364000c1e1b00 */
.L_x_937:
[----:B------:R-:W-:Y:S05]  /*21d0*/  BSYNC B2 ;  /* 0x0000000000027941 */ /* 0x000fea0003800000 */
.L_x_936:
[----:B-----5:R2:W-:Y:S04]  /*21e0*/  STS [R21+0x26000], R4 ;  /* 0x0260000415007388 */ /* 0x0205e80000000800 */
[----:B------:R2:W-:Y:S02]  /*21f0*/  STS [R21+0x26400], R5 ;  /* 0x0264000515007388 */ /* 0x0005e40000000800 */
.L_x_933:
[----:B-1----:R-:W-:Y:S05]  /*2200*/  BSYNC B0 ;  /* 0x0000000000007941 */ /* 0x002fea0003800000 */
.L_x_932:
[----:B------:R-:W-:-:S04]  /*2210*/  IADD3 R6, R6, 0x8, RZ ;  /* 0x0000000806067810 */ /* 0x000fc80007ffe0ff */
[----:B------:R-:W-:-:S13]  /*2220*/  ISETP.GE.U32.AND P0, PT, R6, 0x100, PT ;  /* 0x000001000600780c */ /* 0x000fda0003f06070 */
[----:B------:R-:W-:Y:S05]  /*2230*/  @!P0 BRA `(.L_x_938) ;  /* 0xfffffd7000008947 */ /* 0x000fea000383ffff */
.L_x_931:
[----:B0-----:R-:W-:Y:S05]  /*2240*/  BSYNC B1 ;  /* 0x0000000000017941 */ /* 0x001fea0003800000 */
.L_x_930:
        /* <DEDUP_REMOVED lines=11> */
.L_x_951:
        /* <DEDUP_REMOVED lines=12> */
[----:B--2---:R-:W-:Y:S01]  /*23c0*/  FSEL R4, RZ, 1, P0 ;  /* 0x3f800000ff047808 */ /* 0x004fe20000000000 */
        /* <DEDUP_REMOVED lines=1194> */
.L_x_940:
[----:B-1234-:R-:W-:Y:S05]  /*6e70*/  BSYNC B0 ;  /* 0x0000000000007941 */ /* 0x01efea0003800000 */
.L_x_939:
        /* <DEDUP_REMOVED lines=39> */
.L_x_955:
        /* <DEDUP_REMOVED lines=14> */
.L_x_956:
        /* <DEDUP_REMOVED lines=25> */
.L_x_942:
[----:B-1----:R-:W-:Y:S05]  /*7360*/  BSYNC B0 ;  /* 0x0000000000007941 */ /* 0x002fea0003800000 */
.L_x_941:
        /* <DEDUP_REMOVED lines=17> */
.L_x_945:
        /* <DEDUP_REMOVED lines=682> */
.L_x_947:
        /* <DEDUP_REMOVED lines=96> */
.L_x_946:
        /* <DEDUP_REMOVED lines=19> */
.L_x_949:
        /* <DEDUP_REMOVED lines=10> */
.L_x_950:
[----:B------:R-:W-:Y:S01]  /*a6f0*/  UIADD3 UR5, UR5, -0x1, URZ ;  /* 0xffffffff05057890 */ /* 0x000fe2000fffe03f */
[----:B0-----:R-:W-:Y:S05]  /*a700*/  BRA `(.L_x_951) ;  /* 0xffff7bf000007947 */ /* 0x001fea000383ffff */
.L_x_948:
        /* <DEDUP_REMOVED lines=23> */
.L_x_953:
[----:B------:R-:W-:Y:S05]  /*a880*/  BSYNC B0 ;  /* 0x0000000000007941 */ /* 0x000fea0003800000 */
.L_x_952:
[----:B------:R-:W-:Y:S05]  /*a890*/  @P0 EXIT ;  /* 0x000000000000094d */ /* 0x000fea0003800000 */
.L_x_954:
        /* <DEDUP_REMOVED lines=15> */
.L_x_929:
        /* <DEDUP_REMOVED lines=9> */
.L_x_943:
[----:B------:R-:W-:Y:S01]  /*aa20*/  IMAD.MOV.U32 R25, RZ, RZ, R16 ;  /* 0x000000ffff197224 */ /* 0x000fe200078e0010 */
[----:B------:R-:W-:Y:S01]  /*aa30*/  MOV R2, 0xaa80 ;  /* 0x0000aa8000027802 */ /* 0x000fe20000000f00 */
[----:B------:R-:W-:-:S02]  /*aa40*/  IMAD.MOV.U32 R116, RZ, RZ, 0x1 ;  /* 0x00000001ff747424 */ /* 0x000fc400078e00ff */
[----:B------:R-:W-:Y:S02]  /*aa50*/  IMAD.MOV.U32 R19, RZ, RZ, RZ ;  /* 0x000000ffff137224 */ /* 0x000fe400078e00ff */
[----:B------:R-:W-:Y:S02]  /*aa60*/  IMAD.MOV.U32 R118, RZ, RZ, -0x1 ;  /* 0xffffffffff767424 */ /* 0x000fe400078e00ff */
[----:B0-----:R-:W-:Y:S05]  /*aa70*/  CALL.REL.NOINC `($__internal_51_$__cuda_sm70_shflsync_up_p) ;  /* 0x0000035000007944 */ /* 0x001fea0003c00000 */
[----:B------:R-:W-:Y:S01]  /*aa80*/  ISETP.EQ.U32.AND P1, PT, R21, 0x1, PT ;  /* 0x000000011500780c */ /* 0x000fe20003f22070 */
[----:B------:R-:W-:Y:S01]  /*aa90*/  IMAD.MOV.U32 R2, RZ, RZ, R19 ;  /* 0x000000ffff027224 */ /* 0x000fe200078e0013 */
[----:B------:R-:W-:Y:S07]  /*aaa0*/  BRA `(.L_x_955) ;  /* 0xffffc64000007947 */ /* 0x000fee000383ffff */
.L_x_944:
[----:B------:R-:W-:Y:S01]  /*aab0*/  IMAD.MOV.U32 R116, RZ, RZ, 0x2 ;  /* 0x00000002ff747424 */ /* 0x000fe200078e00ff */
[----:B------:R-:W-:Y:S01]  /*aac0*/  MOV R2, 0xab00 ;  /* 0x0000ab0000027802 */ /* 0x000fe20000000f00 */
[----:B------:R-:W-:Y:S02]  /*aad0*/  IMAD.MOV.U32 R19, RZ, RZ, RZ ;  /* 0x000000ffff137224 */ /* 0x000fe400078e00ff */
[----:B------:R-:W-:Y:S02]  /*aae0*/  IMAD.MOV.U32 R118, RZ, RZ, -0x1 ;  /* 0xffffffffff767424 */ /* 0x000fe400078e00ff */
[----:B01----:R-:W-:Y:S05]  /*aaf0*/  CALL.REL.NOINC `($__internal_51_$__cuda_sm70_shflsync_up_p) ;  /* 0x000002d000007944 */ /* 0x003fea0003c00000 */
[----:B------:R-:W-:Y:S01]  /*ab00*/  IMAD.IADD R2, R25, 0x1, R19 ;  /* 0x0000000119027824 */ /* 0x000fe200078e0213 */
[----:B------:R-:W-:Y:S01]  /*ab10*/  ISETP.NE.U32.AND P1, PT, R21, 0x1, PT ;  /* 0x000000011500780c */ /* 0x000fe20003f25070 */
[----:B------:R-:W-:-:S02]  /*ab20*/  IMAD.MOV.U32 R116, RZ, RZ, 0x4 ;  /* 0x00000004ff747424 */ /* 0x000fc400078e00ff */
[----:B------:R-:W-:Y:S01]  /*ab30*/  IMAD.MOV.U32 R118, RZ, RZ, -0x1 ;  /* 0xffffffffff767424 */ /* 0x000fe200078e00ff */
[----:B------:R-:W-:Y:S01]  /*ab40*/  SEL R25, R2, R19, !P1 ;  /* 0x0000001302197207 */ /* 0x000fe20004800000 */
[----:B------:R-:W-:Y:S01]  /*ab50*/  IMAD.MOV.U32 R19, RZ, RZ, RZ ;  /* 0x000000ffff137224 */ /* 0x000fe200078e00ff */
[----:B------:R-:W-:Y:S02]  /*ab60*/  MOV R2, 0xab80 ;  /* 0x0000ab8000027802 */ /* 0x000fe40000000f00 */
[----:B------:R-:W-:Y:S05]  /*ab70*/  CALL.REL.NOINC `($__internal_51_$__cuda_sm70_shflsync_up_p) ;  /* 0x0000025000007944 */ /* 0x000fea0003c00000 */
[----:B------:R-:W-:Y:S01]  /*ab80*/  IMAD.IADD R2, R25, 0x1, R19 ;  /* 0x0000000119027824 */ /* 0x000fe200078e0213 */
[----:B------:R-:W-:Y:S01]  /*ab90*/  ISETP.NE.U32.AND P1, PT, R21, 0x1, PT ;  /* 0x000000011500780c */ /* 0x000fe20003f25070 */
[----:B------:R-:W-:Y:S02]  /*aba0*/  IMAD.MOV.U32 R116, RZ, RZ, 0x8 ;  /* 0x00000008ff747424 */ /* 0x000fe400078e00ff */
[----:B------:R-:W-:Y:S01]  /*abb0*/  IMAD.MOV.U32 R118, RZ, RZ, -0x1 ;  /* 0xffffffffff767424 */ /* 0x000fe200078e00ff */
[----:B------:R-:W-:Y:S01]  /*abc0*/  SEL R25, R2, R19, !P1 ;  /* 0x0000001302197207 */ /* 0x000fe20004800000 */
[----:B------:R-:W-:Y:S01]  /*abd0*/  IMAD.MOV.U32 R19, RZ, RZ, RZ ;  /* 0x000000ffff137224 */ /* 0x000fe200078e00ff */
[----:B------:R-:W-:-:S02]  /*abe0*/  MOV R2, 0xac00 ;  /* 0x0000ac0000027802 */ /* 0x000fc40000000f00 */
[----:B------:R-:W-:Y:S05]  /*abf0*/  CALL.REL.NOINC `($__internal_51_$__cuda_sm70_shflsync_up_p) ;  /* 0x000001d000007944 */ /* 0x000fea0003c00000 */
        /* <DEDUP_REMOVED lines=11> */
[----:B------:R-:W-:Y:S01]  /*acb0*/  IMAD.MOV.U32 R116, RZ, RZ, 0x1f ;  /* 0x0000001fff747424 */ /* 0x000fe200078e00ff */
[----:B------:R-:W-:Y:S01]  /*acc0*/  SEL R19, R2, R19, !P1 ;  /* 0x0000001302137207 */ /* 0x000fe20004800000 */
[----:B------:R-:W-:Y:S01]  /*acd0*/  IMAD.MOV.U32 R118, RZ, RZ, -0x1 ;  /* 0xffffffffff767424 */ /* 0x000fe200078e00ff */
[----:B------:R-:W-:-:S02]  /*ace0*/  MOV R2, 0xad00 ;  /* 0x0000ad0000027802 */ /* 0x000fc40000000f00 */
[----:B------:R-:W-:Y:S05]  /*acf0*/  CALL.REL.NOINC `($__internal_50_$__cuda_sm70_shflsync_idx_p) ;  /* 0x0000009000007944 */ /* 0x000fea0003c00000 */
[----:B------:R-:W-:Y:S01]  /*ad00*/  IMAD.IADD R16, R19, 0x1, -R16 ;  /* 0x0000000113107824 */ /* 0x000fe200078e0a10 */
[----:B------:R-:W-:Y:S01]  /*ad10*/  MOV R2, 0xad80 ;  /* 0x0000ad8000027802 */ /* 0x000fe20000000f00 */
[----:B-1----:R-:W-:-:S02]  /*ad20*/  IMAD.MOV.U32 R21, RZ, RZ, R23 ;  /* 0x000000ffff157224 */ /* 0x002fc400078e0017 */
[----:B0-----:R-:W-:Y:S02]  /*ad30*/  IMAD.MOV.U32 R19, RZ, RZ, R12 ;  /* 0x000000ffff137224 */ /* 0x001fe400078e000c */
[----:B------:R-:W-:Y:S02]  /*ad40*/  IMAD.MOV.U32 R116, RZ, RZ, RZ ;  /* 0x000000ffff747224 */ /* 0x000fe400078e00ff */
[----:B------:R-:W-:Y:S02]  /*ad50*/  IMAD.MOV.U32 R23, RZ, RZ, 0x1f ;  /* 0x0000001fff177424 */ /* 0x000fe400078e00ff */
[----:B------:R-:W-:Y:S02]  /*ad60*/  IMAD.MOV.U32 R118, RZ, RZ, -0x1 ;  /* 0xffffffffff767424 */ /* 0x000fe400078e00ff */
[----:B------:R-:W-:Y:S05]  /*ad70*/  CALL.REL.NOINC `($__internal_50_$__cuda_sm70_shflsync_idx_p) ;  /* 0x0000001000007944 */ /* 0x000fea0003c00000 */
[----:B01----:R-:W-:Y:S05]  /*ad80*/  BRA `(.L_x_956) ;  /* 0xffffc44000007947 */ /* 0x003fea000383ffff */
        .weak           $__internal_50_$__cuda_sm70_shflsync_idx_p
        .type           $__internal_50_$__cuda_sm70_shflsync_idx_p,@function
        .size           $__internal_50_$__cuda_sm70_shflsync_idx_p,($__internal_51_$__cuda_sm70_shflsync_up_p - $__internal_50_$__cuda_sm70_shflsync_idx_p)
$__internal_50_$__cuda_sm70_shflsync_idx_p:
[----:B------:R-:W-:Y:S01]  /*ad90*/  IMAD.MOV.U32 R3, RZ, RZ, 0x0 ;  /* 0x00000000ff037424 */ /* 0x000fe200078e00ff */
[----:B------:R-:W-:Y:S04]  /*ada0*/  WARPSYNC R118 ;  /* 0x0000007600007348 */ /* 0x000fe80003800000 */
[----:B------:R0:W1:Y:S01]  /*adb0*/  SHFL.IDX PT, R23, R19, R116, R23 ;  /* 0x0000007413177389 */ /* 0x00006200000e0017 */
[----:B------:R-:W-:Y:S05]  /*adc0*/  RET.REL.NODEC R2 `(_ZN17fastertransformer19segmented_topp_impl27segmented_top_p_single_passINS0_28Segmented_topk_kernel_paramsIfiLi256ELi2EEELi224EEEvNS0_20TopKPerSegmentParamsE) ;  /* 0xffff523002007950 */ /* 0x000fea0003c3ffff */
        .weak           $__internal_51_$__cuda_sm70_shflsync_up_p
        .type           $__internal_51_$__cuda_sm70_shflsync_up_p,@function
        .size           $__internal_51_$__cuda_sm70_shflsync_up_p,(.L_x_1862 - $__internal_51_$__cuda_sm70_shflsync_up_p)
$__internal_51_$__cuda_sm70_shflsync_up_p:
[----:B------:R-:W-:Y:S04]  /*add0*/  WARPSYNC R118 ;  /* 0x0000007600007348 */ /* 0x000fe80003800000 */
[----:B------:R-:W0:Y:S01]  /*ade0*/  SHFL.UP P1, R19, R25, R116, R19 ;  /* 0x0400007419137389 */ /* 0x000e220000020013 */
[----:B------:R-:W-:Y:S01]  /*adf0*/  IMAD.MOV.U32 R3, RZ, RZ, 0x0 ;  /* 0x00000000ff037424 */ /* 0x000fe200078e00ff */
[----:B0-----:R-:W-:-:S03]  /*ae00*/  SEL R21, RZ, 0x1, !P1 ;  /* 0x00000001ff157807 */ /* 0x001fc60004800000 */
[----:B------:R-:W-:Y:S05]  /*ae10*/  RET.REL.NODEC R2 `(_ZN17fastertransformer19segmented_topp_impl27segmented_top_p_single_passINS0_28Segmented_topk_kernel_paramsIfiLi256ELi2EEELi224EEEvNS0_20TopKPerSegmentParamsE) ;  /* 0xffff51e002007950 */ /* 0x000fea0003c3ffff */
.L_x_957:
        /* <DEDUP_REMOVED lines=14> */
.L_x_1862:


//--------------------- .text._ZN17fastertransformer19segmented_topp_impl27segmented_top_p_single_passINS0_28Segmented_topk_kernel_paramsIfiLi256ELi2EEELi192EEEvNS0_20TopKPerSegmentParamsE --------------------------
	.section	.text._ZN17fastertransformer19segmented_topp_impl27segmented_top_p_single_passINS0_28Segmented_topk_kernel_paramsIfiLi256ELi2EEELi192EEEvNS0_20TopKPerSegmentParamsE,"ax",@progbits
	.sectioninfo	@"SHI_REGISTERS=255"
	.align	128
        .global         _ZN17fastertransformer19segmented_topp_impl27segmented_top_p_single_passINS0_28Segmented_topk_kernel_paramsIfiLi256ELi2EEELi192EEEvNS0_20TopKPerSegmentParamsE
        .type           _ZN17fastertransformer19segmented_topp_impl27segmented_top_p_single_passINS0_28Segmented_topk_kernel_paramsIfiLi256ELi2EEELi192EEEvNS0_20TopKPerSegmentParamsE,@function
        .size           _ZN17fastertransformer19segmented_topp_impl27segmented_top_p_single_passINS0_28Segmented_topk_kernel_paramsIfiLi256ELi2EEELi192EEEvNS0_20TopKPerSegmentParamsE,(.L_x_1864 - _ZN17fastertransformer19segmented_topp_impl27segmented_top_p_single_passINS0_28Segmented_topk_kernel_paramsIfiLi256ELi2EEELi192EEEvNS0_20TopKPerSegmentParamsE)
        .other          _ZN17fastertransformer19segmented_topp_impl27segmented_top_p_single_passINS0_28Segmented_topk_kernel_paramsIfiLi256ELi2EEELi192EEEvNS0_20TopKPerSegmentParamsE,@"STO_CUDA_ENTRY STV_DEFAULT"
_ZN17fastertransformer19segmented_topp_impl27segmented_top_p_single_passINS0_28Segmented_topk_kernel_paramsIfiLi256ELi2EEELi192EEEvNS0_20TopKPerSegmentParamsE:
.text._ZN17fastertransformer19segmented_topp_impl27segmented_top_p_single_passINS0_28Segmented_topk_kernel_paramsIfiLi256ELi2EEELi192EEEvNS0_20TopKPerSegmentParamsE:
        /* <DEDUP_REMOVED lines=31> */
[----:B------:R-:W-:Y:S01]  /*01f0*/  IADD3 R7, R29, 0x5f, RZ ;  /* 0x0000005f1d077810 */ /* 0x000fe20007ffe0ff */
        /* <DEDUP_REMOVED lines=10> */
[----:B------:R-:W-:Y:S02]  /*02a0*/  SHF.R.S32.HI R4, RZ, 0x1f, R29 ;  /* 0x0000001fff047819 */ /* 0x000fe4000001141d */
[----:B------:R-:W-:-:S09]  /*02b0*/  IADD3 R3, R29, 0x1, RZ ;  /* 0x000000011d037810 */ /* 0x000fd20007ffe0ff */
[----:B------:R-:W-:-:S05]  /*02c0*/  @P0 IADD3 R2, R2, 0x1, RZ ;  /* 0x0000000102020810 */ /* 0x000fca0007ffe0ff */
[----:B------:R-:W-:Y:S01]  /*02d0*/  @!P2 IMAD.MOV R2, RZ, RZ, -R2 ;  /* 0x000000ffff02a224 */ /* 0x000fe200078e0a02 */
[----:B------:R-:W-:-:S04]  /*02e0*/  @!P1 LOP3.LUT R2, RZ, c[0x0][0x1ac], RZ, 0x33, !PT ;  /* 0x00006b00ff029a12 */ /* 0x000fc800078e33ff */
[-C--:B------:R-:W-:Y:S01]  /*02f0*/  ISETP.GE.AND P3, PT, R7, R2.reuse, PT ;  /* 0x000000020700720c */ /* 0x080fe20003f66270 */
[-C--:B------:R-:W-:Y:S01]  /*0300*/  IMAD R9, R9, R2.reuse, RZ ;  /* 0x0000000209097224 */ /* 0x080fe200078e02ff */
[-C--:B------:R-:W-:Y:S02]  /*0310*/  ISETP.GE.AND P5, PT, R5, R2.reuse, PT ;  /* 0x000000020500720c */ /* 0x080fe40003fa6270 */
[----:B------:R-:W-:Y:S02]  /*0320*/  IADD3 R5, R29, 0x4, RZ ;  /* 0x000000041d057810 */ /* 0x000fe40007ffe0ff */
[----:B------:R-:W-:Y:S01]  /*0330*/  SHF.R.S32.HI R8, RZ, 0x1f, R9 ;  /* 0x0000001fff087819 */ /* 0x000fe20000011409 */
[----:B------:R0:W-:Y:S01]  /*0340*/  STL [R1+0xd0], R9 ;  /* 0x0000d00901007387 */ /* 0x0001e20000100800 */
[----:B------:R-:W-:Y:S02]  /*0350*/  IADD3 R6, P0, R9, R29, RZ ;  /* 0x0000001d09067210 */ /* 0x000fe40007f1e0ff */
[-C--:B------:R-:W-:Y:S01]  /*0360*/  ISETP.GE.AND P6, PT, R3, R2.reuse, PT ;  /* 0x000000020300720c */ /* 0x080fe20003fc6270 */
[----:B------:R-:W-:Y:S01]  /*0370*/  IMAD.MOV.U32 R30, RZ, RZ, RZ ;  /* 0x000000ffff1e7224 */ /* 0x000fe200078e00ff */
[C---:B------:R-:W-:Y:S01]  /*0380*/  IADD3 R3, R29.reuse, 0x3, RZ ;  /* 0x000000031d037810 */ /* 0x040fe20007ffe0ff */
[----:B------:R-:W-:Y:S01]  /*0390*/  IMAD.MOV.U32 R34, RZ, RZ, RZ ;  /* 0x000000ffff227224 */ /* 0x000fe200078e00ff */
[-C--:B------:R-:W-:Y:S01]  /*03a0*/  ISETP.GE.AND P2, PT, R29, R2.reuse, PT ;  /* 0x000000021d00720c */ /* 0x080fe20003f46270 */
[----:B------:R-:W-:Y:S01]  /*03b0*/  IMAD.MOV.U32 R36, RZ, RZ, RZ ;  /* 0x000000ffff247224 */ /* 0x000fe200078e00ff */
[-C--:B------:R-:W-:Y:S01]  /*03c0*/  ISETP.GE.AND P1, PT, R3, R2.reuse, PT ;  /* 0x000000020300720c */ /* 0x080fe20003f26270 */
[----:B0-----:R-:W-:Y:S01]  /*03d0*/  IMAD.X R9, R8, 0x1, R4, P0 ;  /* 0x0000000108097824 */ /* 0x001fe200000e0604 */
[C---:B------:R-:W-:Y:S01]  /*03e0*/  LEA R4, P4, R6.reuse, c[0x0][0x160], 0x2 ;  /* 0x0000580006047a11 */ /* 0x040fe200078810ff */
[----:B------:R-:W-:Y:S01]  /*03f0*/  IMAD.MOV.U32 R32, RZ, RZ, RZ ;  /* 0x000000ffff207224 */ /* 0x000fe200078e00ff */
[-C--:B------:R-:W-:Y:S01]  /*0400*/  ISETP.GE.AND P0, PT, R5, R2.reuse, PT ;  /* 0x000000020500720c */ /* 0x080fe20003f06270 */
[----:B------:R-:W-:Y:S01]  /*0410*/  IMAD.MOV.U32 R40, RZ, RZ, RZ ;  /* 0x000000ffff287224 */ /* 0x000fe200078e00ff */
[----:B------:R-:W-:Y:S01]  /*0420*/  LEA.HI.X R5, R6, c[0x0][0x164], R9, 0x2, P4 ;  /* 0x0000590006057a11 */ /* 0x000fe200020f1409 */
        /* <DEDUP_REMOVED lines=8> */
[-C--:B------:R-:W-:Y:S02]  /*04b0*/  ISETP.GE.AND P4, PT, R7, R2.reuse, PT ;  /* 0x000000020700720c */ /* 0x080fe40003f86270 */
[-C--:B------:R-:W-:Y:S01]  /*04c0*/  ISETP.GE.AND P6, PT, R3, R2.reuse, PT ;  /* 0x000000020300720c */ /* 0x080fe20003fc6270 */
[----:B------:R0:W5:Y:S01]  /*04d0*/  @!P1 LDG.E R34, [R4.64+0xc] ;  /* 0x00000c0604229981 */ /* 0x000162000c1e1900 */
[C---:B------:R-:W-:Y:S02]  /*04e0*/  IADD3 R3, R29.reuse, 0xa, RZ ;  /* 0x0000000a1d037810 */ /* 0x040fe40007ffe0ff */
[----:B------:R-:W-:Y:S01]  /*04f0*/  IADD3 R7, R29, 0x7, RZ ;  /* 0x000000071d077810 */ /* 0x000fe20007ffe0ff */
[----:B------:R0:W5:Y:S01]  /*0500*/  @!P2 LDG.E R28, [R4.64] ;  /* 0x00000006041ca981 */ /* 0x000162000c1e1900 */
[----:B------:R-:W-:-:S02]  /*0510*/  ISETP.GE.AND P1, PT, R3, R2, PT ;  /* 0x000000020300720c */ /* 0x000fc40003f26270 */
[-C--:B------:R-:W-:Y:S01]  /*0520*/  ISETP.GE.AND P2, PT, R7, R2.reuse, PT ;  /* 0x000000020700720c */ /* 0x080fe20003f46270 */
[----:B------:R0:W5:Y:S01]  /*0530*/  @!P0 LDG.E R36, [R4.64+0x10] ;  /* 0x0000100604248981 */ /* 0x000162000c1e1900 */
[C---:B------:R-:W-:Y:S02]  /*0540*/  IADD3 R3, R29.reuse, 0xb, RZ ;  /* 0x0000000b1d037810 */ /* 0x040fe40007ffe0ff */
[----:B------:R-:W-:Y:S01]  /*0550*/  IADD3 R7, R29, 0x9, RZ ;  /* 0x000000091d077810 */ /* 0x000fe20007ffe0ff */
[----:B------:R0:W5:Y:S01]  /*0560*/  @!P5 LDG.E R32, [R4.64+0x8] ;  /* 0x000008060420d981 */ /* 0x000162000c1e1900 */
[-C--:B------:R-:W-:Y:S02]  /*0570*/  ISETP.GE.AND P0, PT, R3, R2.reuse, PT ;  /* 0x000000020300720c */ /* 0x080fe40003f06270 */
[-C--:B------:R-:W-:Y:S01]  /*0580*/  ISETP.GE.AND P5, PT, R7, R2.reuse, PT ;  /* 0x000000020700720c */ /* 0x080fe20003fa6270 */
[----:B------:R0:W5:Y:S01]  /*0590*/  @!P3 LDG.E R40, [R4.64+0x18] ;  /* 0x000018060428b981 */ /* 0x000162000c1e1900 */
        /* <DEDUP_REMOVED lines=9> */
[----:B------:R-:W-:Y:S01]  /*0630*/  IMAD.MOV.U32 R48, RZ, RZ, RZ ;  /* 0x000000ffff307224 */ /* 0x000fe200078e00ff */
[----:B------:R-:W-:Y:S01]  /*0640*/  IADD3 R3, R29, 0x10, RZ ;  /* 0x000000101d037810 */ /* 0x000fe20007ffe0ff */
[----:B------:R-:W-:Y:S01]  /*0650*/  IMAD.MOV.U32 R44, RZ, RZ, RZ ;  /* 0x000000ffff2c7224 */ /* 0x000fe200078e00ff */
[----:B------:R0:W5:Y:S02]  /*0660*/  @!P5 LDG.E R46, [R4.64+0x24] ;  /* 0x00002406042ed981 */ /* 0x000164000c1e1900 */
        /* <DEDUP_REMOVED lines=316> */
[----:B------:R-:W-:Y:S01]  /*1a30*/  IMAD.MOV.U32 R208, RZ, RZ, RZ ;  /* 0x000000ffffd07224 */ /* 0x000fe200078e00ff */
[----:B------:R0:W-:Y:S01]  /*1a40*/  STL [R1+0xd4], R8 ;  /* 0x0000d40801007387 */ /* 0x0001e20000100800 */
        /* <DEDUP_REMOVED lines=24> */
.L_x_967:
[----:B0-2---:R-:W2:Y:S04]  /*1bd0*/  LDL R5, [R1+0xd0] ;  /* 0x0000d00001057983 */ /* 0x005ea80000100800 */
[----:B------:R-:W3:Y:S01]  /*1be0*/  LDL R4, [R1+0xd4] ;  /* 0x0000d40001047983 */ /* 0x000ee20000100800 */
[----:B------:R-:W-:-:S04]  /*1bf0*/  IMAD.MOV.U32 R3, RZ, RZ, 0xc0 ;  /* 0x000000c0ff037424 */ /* 0x000fc800078e00ff */
[----:B------:R-:W-:-:S04]  /*1c00*/  IMAD R14, R6, R3, 0x60 ;  /* 0x00000060060e7424 */ /* 0x000fc800078e0203 */
[----:B------:R-:W-:-:S05]  /*1c10*/  IMAD.IADD R3, R7, 0x1, R14 ;  /* 0x0000000107037824 */ /* 0x000fca00078e020e */
[----:B------:R-:W-:Y:S02]  /*1c20*/  ISETP.GE.AND P0, PT, R3, R2, PT ;  /* 0x000000020300720c */ /* 0x000fe40003f06270 */
[----:B--2---:R-:W-:-:S04]  /*1c30*/  IADD3 R5, P1, R5, R3, RZ ;  /* 0x0000000305057210 */ /* 0x004fc80007f3e0ff */
[----:B---3--:R-:W-:Y:S02]  /*1c40*/  LEA.HI.X.SX32 R8, R3, R4, 0x1, P1 ;  /* 0x0000000403087211 */ /* 0x008fe400008f0eff */
        /* <DEDUP_REMOVED lines=12> */
[----:B------:R-:W-:Y:S01]  /*1d10*/  BSSY B2, `(.L_x_963) ;  /* 0x0000005000027945 */ /* 0x000fe20003800000 */
[----:B------:R-:W-:-:S03]  /*1d20*/  CS2R R8, SRZ ;  /* 0x0000000000087805 */ /* 0x000fc6000001ff00 */
[----:B------:R-:W-:-:S13]  /*1d30*/  ISETP.GE.AND P0, PT, R3, R2, PT ;  /* 0x000000020300720c */ /* 0x000fda0003f06270 */
[----:B------:R-:W-:Y:S05]  /*1d40*/  @P0 BRA `(.L_x_964) ;  /* 0x0000001000000947 */ /* 0x000fea0003800000 */
[----:B------:R0:W5:Y:S02]  /*1d50*/  LDG.E.64 R8, [R4.64+0x100] ;  /* 0x0001000604087981 */ /* 0x000164000c1e1b00 */
.L_x_964:
[----:B------:R-:W-:Y:S05]  /*1d60*/  BSYNC B2 ;  /* 0x0000000000027941 */ /* 0x000fea0003800000 */
.L_x_963:
[----:B-----5:R1:W-:Y:S01]  /*1d70*/  STS [R15+0x16000], R8 ;  /* 0x016000080f007388 */ /* 0x0203e20000000800 */
[----:B------:R-:W-:-:S03]  /*1d80*/  ISETP.NE.AND P0, PT, R10, RZ, PT ;  /* 0x000000ff0a00720c */ /* 0x000fc60003f05270 */
[----:B------:R1:W-:Y:S10]  /*1d90*/  STS [R15+0x16400], R9 ;  /* 0x016400090f007388 */ /* 0x0003f40000000800 */
[----:B------:R-:W-:Y:S05]  /*1da0*/  @P0 BRA `(.L_x_962) ;  /* 0x0000009000000947 */ /* 0x000fea0003800000 */
[----:B-1----:R-:W-:Y:S01]  /*1db0*/  IMAD.IADD R3, R13, 0x1, R14 ;  /* 0x000000010d037824 */ /* 0x002fe200078e020e */
[----:B------:R-:W-:Y:S01]  /*1dc0*/  BSSY B2, `(.L_x_965) ;  /* 0x0000005000027945 */ /* 0x000fe20003800000 */
[----:B------:R-:W-:-:S03]  /*1dd0*/  CS2R R8, SRZ ;  /* 0x0000000000087805 */ /* 0x000fc6000001ff00 */
[----:B------:R-:W-:-:S13]  /*1de0*/  ISETP.GE.AND P0, PT, R3, R2, PT ;  /* 0x000000020300720c */ /* 0x000fda0003f06270 */
[----:B------:R-:W-:Y:S05]  /*1df0*/  @P0 BRA `(.L_x_966) ;  /* 0x0000001000000947 */ /* 0x000fea0003800000 */
[----:B------:R1:W5:Y:S02]  /*1e00*/  LDG.E.64 R8, [R4.64+0x200] ;  /* 0x0002000604087981 */ /* 0x000364000c1e1b00 */
.L_x_966:
[----:B------:R-:W-:Y:S05]  /*1e10*/  BSYNC B2 ;  /* 0x0000000000027941 */ /* 0x000fea0003800000 */
.L_x_965:
[----:B-----5:R2:W-:Y:S04]  /*1e20*/  STS [R15+0x26000], R8 ;  /* 0x026000080f007388 */ /* 0x0205e80000000800 */
[----:B------:R2:W-:Y:S02]  /*1e30*/  STS [R15+0x26400], R9 ;  /* 0x026400090f007388 */ /* 0x0005e40000000800 */
.L_x_962:
[----:B-1----:R-:W-:Y:S05]  /*1e40*/  BSYNC B0 ;  /* 0x0000000000007941 */ /* 0x002fea0003800000 */
.L_x_961:
[----:B------:R-:W-:-:S04]  /*1e50*/  IADD3 R6, R6, 0x8, RZ ;  /* 0x0000000806067810 */ /* 0x000fc80007ffe0ff */
[----:B------:R-:W-:-:S13]  /*1e60*/  ISETP.GE.U32.AND P0, PT, R6, 0x100, PT ;  /* 0x000001000600780c */ /* 0x000fda0003f06070 */
[----:B------:R-:W-:Y:S05]  /*1e70*/  @!P0 BRA `(.L_x_967) ;  /* 0xfffffd5000008947 */ /* 0x000fea000383ffff */
.L_x_960:
[----:B0-----:R-:W-:Y:S05]  /*1e80*/  BSYNC B1 ;  /* 0x0000000000017941 */ /* 0x001fea0003800000 */
.L_x_959:
        /* <DEDUP_REMOVED lines=8> */
[----:B--2---:R-:W-:Y:S02]  /*1f10*/  SHF.R.S32.HI R8, RZ, 0x5, R7 ;  /* 0x00000005ff087819 */ /* 0x004fe40000011407 */
[----:B------:R-:W-:-:S03]  /*1f20*/  CS2R R6, SRZ ;  /* 0x0000000000067805 */ /* 0x000fc6000001ff00 */
[----:B------:R-:W-:Y:S02]  /*1f30*/  IMAD.SHL.U32 R8, R8, 0x4, RZ ;  /* 0x0000000408087824 */ /* 0x000fe400078e00ff */
[----:B------:R-:W-:Y:S04]  /*1f40*/  @!P6 STS [RZ], RZ ;  /* 0x000000ffff00e388 */ /* 0x000fe80000000800 */
[----:B------:R0:W-:Y:S02]  /*1f50*/  STL [R1+0xf0], R8 ;  /* 0x0000f00801007387 */ /* 0x0001e40000100800 */
.L_x_979:
        /* <DEDUP_REMOVED lines=13> */
[----:B------:R-:W-:-:S02]  /*2030*/  LOP3.LUT P1, RZ, R9, R32, RZ, 0x30, !PT ;  /* 0x0000002009ff7212 */ /* 0x000fc400078230ff */
[----:B0-----:R-:W-:Y:S01]  /*2040*/  FSEL R8, RZ, 1, P0 ;  /* 0x3f800000ff087808 */ /* 0x001fe20000000000 */
[----:B------:R-:W-:Y:S01]  /*2050*/  FFMA.FTZ R11, R28, R11, RZ ;  /* 0x0000000b1c0b7223 */ /* 0x000fe200000100ff */
[C---:B------:R-:W-:Y:S02]  /*2060*/  LOP3.LUT P0, RZ, R9.reuse, R34, RZ, 0x30, !PT ;  /* 0x0000002209ff7212 */ /* 0x040fe400078030ff */
        /* <DEDUP_REMOVED lines=29> */
[C---:B------:R-:W-:Y:S02]  /*2240*/  LOP3.LUT P0, RZ, R9.reuse, R46, RZ, 0x30, !PT ;  /* 0x0000002e09ff7212 */ /* 0x040fe400078030ff */
[----:B------:R-:W-:Y:S01]  /*2250*/  LOP3.LUT R20, R20, 0xfffffffe, RZ, 0xc0, !PT ;  /* 0xfffffffe14147812 */ /* 0x000fe200078ec0ff */
[----:B------:R-:W-:Y:S01]  /*2260*/  FFMA.FTZ R11, R44, R10, R11 ;  /* 0x0000000a2c0b7223 */ /* 0x000fe2000001000b */
[----:B------:R-:W-:Y:S01]  /*2270*/  FSEL R13, RZ, 1, P0 ;  /* 0x3f800000ff0d7808 */ /* 0x000fe20000000000 */
[----:B------:R-:W3:Y:S01]  /*2280*/  LDS R27, [R3+0xf000] ;  /* 0x00f00000031b7984 */ /* 0x000ee20000000800 */
        /* <DEDUP_REMOVED lines=274> */
[----:B------:R-:W4:Y:S02]  /*33b0*/  LDS R16, [R3+0x7c00] ;  /* 0x007c000003107984 */ /* 0x000f240000000800 */
        /* <DEDUP_REMOVED lines=8> */
[----:B------:R-:W1:Y:S02]  /*3440*/  LDS R15, [R3+0x8000] ;  /* 0x00800000030f7984 */ /* 0x000e640000000800 */
        /* <DEDUP_REMOVED lines=10> */
[----:B------:R-:W-:Y:S02]  /*34f0*/  LOP3.LUT R14, R14, 0xffffffef, RZ, 0xc0, !PT ;  /* 0xffffffef0e0e7812 */ /* 0x000fe400078ec0ff */
[----:B------:R-:W-:Y:S01]  /*3500*/  FSEL R11, RZ, 1, P0 ;  /* 0x3f800000ff0b7808 */ /* 0x000fe20000000000 */
[----:B------:R0:W-:Y:S01]  /*3510*/  STL [R1+0xb0], R0 ;  /* 0x0000b00001007387 */ /* 0x0001e20000100800 */
[----:B---3--:R-:W-:-:S03]  /*3520*/  LOP3.LUT R22, RZ, R27, RZ, 0x33, !PT ;  /* 0x0000001bff167212 */ /* 0x008fc600078e33ff */
[----:B------:R-:W-:Y:S02]  /*3530*/  FFMA.FTZ R8, R19, R11, R8 ;  /* 0x0000000b13087223 */ /* 0x000fe40000010008 */
[----:B------:R-:W3:Y:S02]  /*3540*/  LDS R19, [R3+0x8c00] ;  /* 0x008c000003137984 */ /* 0x000ee40000000800 */
[----:B------:R-:W-:Y:S02]  /*3550*/  @P0 LOP3.LUT R14, R14, 0x10, RZ, 0xfc, !PT ;  /* 0x000000100e0e0812 */ /* 0x000fe400078efcff */
[----:B0-----:R-:W-:Y:S02]  /*3560*/  LOP3.LUT P0, R0, R9, RZ, R10, 0xa0, !PT ;  /* 0x000000ff09007212 */ /* 0x001fe4000780a00a */
[----:B------:R-:W-:Y:S02]  /*3570*/  LOP3.LUT R14, R14, 0xfffffff7, RZ, 0xc0, !PT ;  /* 0xfffffff70e0e7812 */ /* 0x000fe400078ec0ff */
[----:B------:R-:W-:Y:S01]  /*3580*/  FSEL R10, RZ, 1, P0 ;  /* 0x3f800000ff0a7808 */ /* 0x000fe20000000000 */
[----:B------:R-:W-:Y:S04]  /*3590*/  STL [R1+0xb4], R0 ;  /* 0x0000b40001007387 */ /* 0x000fe80000100800 */
[----:B------:R-:W-:-:S02]  /*35a0*/  FFMA.FTZ R8, R21, R10, R8 ;  /* 0x0000000a15087223 */ /* 0x000fc40000010008 */
[----:B------:R-:W-:Y:S02]  /*35b0*/  LDS R21, [R3+0xa000] ;  /* 0x00a0000003157984 */ /* 0x000fe40000000800 */
[----:B------:R-:W-:Y:S02]  /*35c0*/  @P0 LOP3.LUT R14, R14, 0x8, RZ, 0xfc, !PT ;  /* 0x000000080e0e0812 */ /* 0x000fe400078efcff */
[----:B-1----:R-:W-:Y:S02]  /*35d0*/  LOP3.LUT P0, RZ, R9, R13, RZ, 0x30, !PT ;  /* 0x0000000d09ff7212 */ /* 0x002fe400078030ff */
        /* <DEDUP_REMOVED lines=15> */
[----:B------:R-:W4:Y:S02]  /*36d0*/  LDS R15, [R3+0x9800] ;  /* 0x00980000030f7984 */ /* 0x000f240000000800 */
[----:B------:R-:W-:Y:S02]  /*36e0*/  @P0 LOP3.LUT R14, R14, 0x1, RZ, 0xfc, !PT ;  /* 0x000000010e0e0812 */ /* 0x000fe400078efcff */
[----:B------:R-:W-:-:S04]  /*36f0*/  LOP3.LUT P0, RZ, R9, R18, RZ, 0x30, !PT ;  /* 0x0000001209ff7212 */ /* 0x000fc800078030ff */
        /* <DEDUP_REMOVED lines=133> */
[----:B------:R-:W-:Y:S01]  /*3f50*/  FFMA.FTZ R8, R17, R10, R8 ;  /* 0x0000000a11087223 */ /* 0x000fe20000010008 */
[----:B0-----:R-:W-:Y:S01]  /*3f60*/  LOP3.LUT R10, RZ, R13, RZ, 0x33, !PT ;  /* 0x0000000dff0a7212 */ /* 0x001fe200078e33ff */
[----:B------:R-:W-:Y:S02]  /*3f70*/  LDS R17, [R3+0x10000] ;  /* 0x0100000003117984 */ /* 0x000fe40000000800 */
[----:B------:R-:W-:Y:S02]  /*3f80*/  @P0 LOP3.LUT R25, R25, 0x200, RZ, 0xfc, !PT ;  /* 0x0000020019190812 */ /* 0x000fe400078efcff */
[----:B------:R-:W-:Y:S02]  /*3f90*/  LOP3.LUT P0, R0, R9, RZ, R16, 0xa0, !PT ;  /* 0x000000ff09007212 */ /* 0x000fe4000780a010 */
        /* <DEDUP_REMOVED lines=17> */
[----:B------:R-:W-:Y:S01]  /*40b0*/  LDS R18, [R3+0x10400] ;  /* 0x0104000003127984 */ /* 0x000fe20000000800 */
        /* <DEDUP_REMOVED lines=10> */
[----:B--2---:R-:W-:Y:S01]  /*4160*/  LOP3.LUT R10, RZ, R21, RZ, 0x33, !PT ;  /* 0x00000015ff0a7212 */ /* 0x004fe200078e33ff */
[----:B------:R-:W-:Y:S02]  /*4170*/  LDS R15, [R3+0x10800] ;  /* 0x01080000030f7984 */ /* 0x000fe40000000800 */
[----:B------:R-:W-:Y:S02]  /*4180*/  @P0 LOP3.LUT R25, R25, 0x20, RZ, 0xfc, !PT ;  /* 0x0000002019190812 */ /* 0x000fe400078efcff */
[----:B---3--:R-:W-:-:S02]  /*4190*/  LOP3.LUT P0, R0, R9, RZ, R22, 0xa0, !PT ;  /* 0x000000ff09007212 */ /* 0x008fc4000780a016 */
[----:B------:R-:W-:Y:S02]  /*41a0*/  LOP3.LUT R25, R25, 0xffffffef, RZ, 0xc0, !PT ;  /* 0xffffffef19197812 */ /* 0x000fe400078ec0ff */
[----:B------:R-:W-:Y:S01]  /*41b0*/  FSEL R11, RZ, 1, P0 ;  /* 0x3f800000ff0b7808 */ /* 0x000fe20000000000 */
[----:B------:R2:W-:Y:S04]  /*41c0*/  STL [R1+0xc8], R0 ;  /* 0x0000c80001007387 */ /* 0x0005e80000100800 */
[----:B------:R-:W-:Y:S02]  /*41d0*/  FFMA.FTZ R8, R27, R11, R8 ;  /* 0x0000000b1b087223 */ /* 0x000fe40000010008 */
[----:B------:R-:W3:Y:S02]  /*41e0*/  LDS R27, [R3+0x17000] ;  /* 0x01700000031b7984 */ /* 0x000ee40000000800 */
[----:B------:R-:W-:-:S02]  /*41f0*/  @P0 LOP3.LUT R25, R25, 0x10, RZ, 0xfc, !PT ;  /* 0x0000001019190812 */ /* 0x000fc400078efcff */
[----:B--2---:R-:W-:Y:S02]  /*4200*/  LOP3.LUT P0, R0, R9, RZ, R10, 0xa0, !PT ;  /* 0x000000ff09007212 */ /* 0x004fe4000780a00a */
[----:B------:R-:W-:Y:S02]  /*4210*/  LOP3.LUT R25, R25, 0xfffffff7, RZ, 0xc0, !PT ;  /* 0xfffffff719197812 */ /* 0x000fe400078ec0ff */
[----:B------:R-:W-:Y:S01]  /*4220*/  FSEL R10, RZ, 1, P0 ;  /* 0x3f800000ff0a7808 */ /* 0x000fe20000000000 */
[----:B------:R-:W-:Y:S04]  /*4230*/  STL [R1+0xcc], R0 ;  /* 0x0000cc0001007387 */ /* 0x000fe80000100800 */
[----:B------:R-:W-:Y:S02]  /*4240*/  FFMA.FTZ R8, R21, R10, R8 ;  /* 0x0000000a15087223 */ /* 0x000fe40000010008 */
[----:B------:R-:W-:Y:S02]  /*4250*/  LDS R21, [R3+0x12000] ;  /* 0x0120000003157984 */ /* 0x000fe40000000800 */
[----:B------:R-:W-:-:S02]  /*4260*/  @P0 LOP3.LUT R25, R25, 0x8, RZ, 0xfc, !PT ;  /* 0x0000000819190812 */ /* 0x000fc400078efcff */
        /* <DEDUP_REMOVED lines=8> */
[----:B------:R-:W-:-:S02]  /*42f0*/  FSEL R10, RZ, 1, P0 ;  /* 0x3f800000ff0a7808 */ /* 0x000fc40000000000 */
[----:B---3--:R-:W-:-:S03]  /*4300*/  LOP3.LUT R22, RZ, R27, RZ, 0x33, !PT ;  /* 0x0000001bff167212 */ /* 0x008fc600078e33ff */
[----:B------:R-:W-:Y:S02]  /*4310*/  FFMA.FTZ R8, R13, R10, R8 ;  /* 0x0000000a0d087223 */ /* 0x000fe40000010008 */
[----:B------:R-:W1:Y:S02]  /*4320*/  LDS R13, [R3+0x11400] ;  /* 0x01140000030d7984 */ /* 0x000e640000000800 */
[----:B------:R-:W-:Y:S02]  /*4330*/  @P0 LOP3.LUT R25, R25, 0x2, RZ, 0xfc, !PT ;  /* 0x0000000219190812 */ /* 0x000fe400078efcff */
[----:B------:R-:W-:Y:S02]  /*4340*/  LOP3.LUT P0, RZ, R9, R17, RZ, 0x30, !PT ;  /* 0x0000001109ff7212 */ /* 0x000fe400078030ff */
[----:B------:R-:W-:Y:S02]  /*4350*/  LOP3.LUT R25, R25, 0xfffffffe, RZ, 0xc0, !PT ;  /* 0xfffffffe19197812 */ /* 0x000fe400078ec0ff */
[----:B------:R-:W-:-:S05]  /*4360*/  FSEL R10, RZ, 1, P0 ;  /* 0x3f800000ff0a7808 */ /* 0x000fca0000000000 */
[----:B------:R-:W-:Y:S02]  /*4370*/  FFMA.FTZ R8, R17, R10, R8 ;  /* 0x0000000a11087223 */ /* 0x000fe40000010008 */
[----:B------:R-:W2:Y:S02]  /*4380*/  LDS R17, [R3+0x11800] ;  /* 0x0118000003117984 */ /* 0x000ea40000000800 */
[----:B------:R-:W-:Y:S02]  /*4390*/  @P0 LOP3.LUT R25, R25, 0x1, RZ, 0xfc, !PT ;  /* 0x0000000119190812 */ /* 0x000fe400078efcff */
[----:B------:R-:W-:-:S04]  /*43a0*/  LOP3.LUT P0, RZ, R9, R18, RZ, 0x30, !PT ;  /* 0x0000001209ff7212 */ /* 0x000fc800078030ff */
        /* <DEDUP_REMOVED lines=109> */
[----:B------:R-:W-:-:S04]  /*4a80*/  FFMA.FTZ R8, R16, R11, R8 ;  /* 0x0000000b10087223 */ /* 0x000fc80000010008 */
[----:B------:R-:W-:Y:S02]  /*4a90*/  @P0 LOP3.LUT R33, R33, 0x80, RZ, 0xfc, !PT ;  /* 0x0000008021210812 */ /* 0x000fe400078efcff */
[----:B-1----:R-:W-:Y:S02]  /*4aa0*/  LOP3.LUT P0, RZ, R9, R17, RZ, 0x30, !PT ;  /* 0x0000001109ff7212 */ /* 0x002fe400078030ff */
[----:B------:R-:W-:Y:S02]  /*4ab0*/  LOP3.LUT R33, R33, 0xffffffbf, RZ, 0xc0, !PT ;  /* 0xffffffbf21217812 */ /* 0x000fe400078ec0ff */
[----:B------:R-:W-:Y:S02]  /*4ac0*/  FSEL R10, RZ, 1, P0 ;  /* 0x3f800000ff0a7808 */ /* 0x000fe40000000000 */
[----:B--2---:R-:W-:-:S03]  /*4ad0*/  LOP3.LUT R16, RZ, R19, RZ, 0x33, !PT ;  /* 0x00000013ff107212 */ /* 0x004fc600078e33ff */
        /* <DEDUP_REMOVED lines=20> */
[----:B------:R-:W0:Y:S02]  /*4c20*/  LDS R15, [R3+0x17800] ;  /* 0x01780000030f7984 */ /* 0x000e240000000800 */
        /* <DEDUP_REMOVED lines=14> */
[----:B-1----:R-:W-:Y:S01]  /*4d10*/  LOP3.LUT R10, RZ, R17, RZ, 0x33, !PT ;  /* 0x00000011ff0a7212 */ /* 0x002fe200078e33ff */
[----:B------:R-:W1:Y:S02]  /*4d20*/  LDS R13, [R3+0x17c00] ;  /* 0x017c0000030d7984 */ /* 0x000e640000000800 */
        /* <DEDUP_REMOVED lines=13> */
[----:B--2---:R-:W-:Y:S01]  /*4e00*/  LOP3.LUT R10, RZ, R21, RZ, 0x33, !PT ;  /* 0x00000015ff0a7212 */ /* 0x004fe200078e33ff */
[----:B------:R-:W2:Y:S02]  /*4e10*/  LDS R17, [R3+0x18800] ;  /* 0x0188000003117984 */ /* 0x000ea40000000800 */
[----:B------:R-:W-:-:S02]  /*4e20*/  @P0 LOP3.LUT R35, R35, 0x80000000, RZ, 0xfc, !PT ;  /* 0x8000000023230812 */ /* 0x000fc400078efcff */
[----:B----4-:R-:W-:Y:S02]  /*4e30*/  LOP3.LUT P0, R0, R9, RZ, R22, 0xa0, !PT ;  /* 0x000000ff09007212 */ /* 0x010fe4000780a016 */
[----:B------:R-:W-:Y:S01]  /*4e40*/  LOP3.LUT R35, R35, 0xbfffffff, RZ, 0xc0, !PT ;  /* 0xbfffffff23237812 */ /* 0x000fe200078ec0ff */
[----:B------:R-:W-:Y:S01]  /*4e50*/  LDS R22, [R3+0x1b400] ;  /* 0x01b4000003167984 */ /* 0x000fe20000000800 */
[----:B------:R-:W-:-:S03]  /*4e60*/  FSEL R11, RZ, 1, P0 ;  /* 0x3f800000ff0b7808 */ /* 0x000fc60000000000 */
[----:B------:R4:W-:Y:S02]  /*4e70*/  STL [R1+0xe8], R0 ;  /* 0x0000e80001007387 */ /* 0x0009e40000100800 */
[----:B------:R-:W-:-:S04]  /*4e80*/  FFMA.FTZ R8, R27, R11, R8 ;  /* 0x0000000b1b087223 */ /* 0x000fc80000010008 */
[----:B------:R-:W-:Y:S02]  /*4e90*/  @P0 LOP3.LUT R35, R35, 0x40000000, RZ, 0xfc, !PT ;  /* 0x4000000023230812 */ /* 0x000fe400078efcff */
[----:B----4-:R-:W-:Y:S02]  /*4ea0*/  LOP3.LUT P0, R0, R9, RZ, R10, 0xa0, !PT ;  /* 0x000000ff09007212 */ /* 0x010fe4000780a00a */
[----:B------:R-:W-:Y:S02]  /*4eb0*/  LOP3.LUT R35, R35, 0xdfffffff, RZ, 0xc0, !PT ;  /* 0xdfffffff23237812 */ /* 0x000fe400078ec0ff */
[----:B------:R-:W-:Y:S01]  /*4ec0*/  FSEL R10, RZ, 1, P0 ;  /* 0x3f800000ff0a7808 */ /* 0x000fe20000000000 */
[----:B------:R-:W-:Y:S04]  /*4ed0*/  STL [R1+0xec], R0 ;  /* 0x0000ec0001007387 */ /* 0x000fe80000100800 */
[----:B------:R-:W-:-:S02]  /*4ee0*/  FFMA.FTZ R8, R21, R10, R8 ;  /* 0x0000000a15087223 */ /* 0x000fc40000010008 */
[----:B------:R-:W4:Y:S02]  /*4ef0*/  LDS R21, [R3+0x19000] ;  /* 0x0190000003157984 */ /* 0x000f240000000800 */
        /* <DEDUP_REMOVED lines=37> */
[----:B----4-:R-:W-:Y:S02]  /*5150*/  LOP3.LUT P0, RZ, R9, R21, RZ, 0x30, !PT ;  /* 0x0000001509ff7212 */ /* 0x010fe400078030ff */
[----:B------:R-:W-:Y:S02]  /*5160*/  LOP3.LUT R35, R35, 0xffbfffff, RZ, 0xc0, !PT ;  /* 0xffbfffff23237812 */ /* 0x000fe400078ec0ff */
[----:B------:R-:W-:-:S05]  /*5170*/  FSEL R11, RZ, 1, P0 ;  /* 0x3f800000ff0b7808 */ /* 0x000fca0000000000 */
[----:B------:R-:W-:Y:S02]  /*5180*/  FFMA.FTZ R8, R21, R11, R8 ;  /* 0x0000000b15087223 */ /* 0x000fe40000010008 */
        /* <DEDUP_REMOVED lines=51> */
[----:B------:R-:W-:-:S02]  /*54c0*/  FSEL R11, RZ, 1, P0 ;  /* 0x3f800000ff0b7808 */ /* 0x000fc40000000000 */
[----:B-1----:R-:W-:-:S03]  /*54d0*/  LOP3.LUT P6, RZ, R9, R19, RZ, 0x30, !PT ;  /* 0x0000001309ff7212 */ /* 0x002fc600078c30ff */
[----:B------:R-:W-:Y:S02]  /*54e0*/  FFMA.FTZ R8, R22, R11, R8 ;  /* 0x0000000b16087223 */ /* 0x000fe40000010008 */
[----:B------:R-:W1:Y:S02]  /*54f0*/  LDS R22, [R3+0x1d000] ;  /* 0x01d0000003167984 */ /* 0x000e640000000800 */
[----:B------:R-:W-:Y:S02]  /*5500*/  @P0 LOP3.LUT R35, R35, 0x2000, RZ, 0xfc, !PT ;  /* 0x0000200023230812 */ /* 0x000fe400078efcff */
[----:B------:R-:W-:Y:S02]  /*5510*/  LOP3.LUT P0, RZ, R9, R16, RZ, 0x30, !PT ;  /* 0x0000001009ff7212 */ /* 0x000fe400078030ff */
[----:B------:R-:W-:Y:S02]  /*5520*/  LOP3.LUT R35, R35, 0xffffefff, RZ, 0xc0, !PT ;  /* 0xffffefff23237812 */ /* 0x000fe400078ec0ff */
[----:B------:R-:W-:-:S02]  /*5530*/  FSEL R13, RZ, 1, P0 ;  /* 0x3f800000ff0d7808 */ /* 0x000fc40000000000 */
[----:B--2---:R-:W-:Y:S02]  /*5540*/  LOP3.LUT P5, RZ, R9, R21, RZ, 0x30, !PT ;  /* 0x0000001509ff7212 */ /* 0x004fe400078a30ff */
[----:B------:R-:W-:Y:S01]  /*5550*/  @P6 LOP3.LUT R33, R33, 0x10000000, RZ, 0xfc, !PT ;  /* 0x1000000021216812 */ /* 0x000fe200078efcff */
[----:B------:R-:W-:Y:S02]  /*5560*/  FFMA.FTZ R8, R16, R13, R8 ;  /* 0x0000000d10087223 */ /* 0x000fe40000010008 */
[----:B------:R-:W2:Y:S01]  /*5570*/  LDS R13, [R3+0x1d400] ;  /* 0x01d40000030d7984 */ /* 0x000ea20000000800 */
[----:B------:R-:W-:Y:S02]  /*5580*/  LOP3.LUT R33, R33, 0xdfffffff, RZ, 0xc0, !PT ;  /* 0xdfffffff21217812 */ /* 0x000fe400078ec0ff */
[----:B------:R-:W-:Y:S01]  /*5590*/  @P0 LOP3.LUT R35, R35, 0x1000, RZ, 0xfc, !PT ;  /* 0x0000100023230812 */ /* 0x000fe200078efcff */
[----:B------:R-:W3:Y:S01]  /*55a0*/  LDS R16, [R3+0x1d800] ;  /* 0x01d8000003107984 */ /* 0x000ee20000000800 */
[----:B------:R-:W-:-:S02]  /*55b0*/  LOP3.LUT P0, RZ, R9, R18, RZ, 0x30, !PT ;  /* 0x0000001209ff7212 */ /* 0x000fc400078030ff */
[----:B------:R-:W-:Y:S02]  /*55c0*/  LOP3.LUT R35, R35, 0xfffff7ff, RZ, 0xc0, !PT ;  /* 0xfffff7ff23237812 */ /* 0x000fe400078ec0ff */
[----:B------:R-:W-:Y:S02]  /*55d0*/  FSEL R11, RZ, 1, P0 ;  /* 0x3f800000ff0b7808 */ /* 0x000fe40000000000 */
[----:B0-----:R-:W-:Y:S02]  /*55e0*/  LOP3.LUT P4, RZ, R9, R15, RZ, 0x30, !PT ;  /* 0x0000000f09ff7212 */ /* 0x001fe400078830ff */
[----:B------:R-:W-:Y:S01]  /*55f0*/  @P5 LOP3.LUT R33, R33, 0x20000000, RZ, 0xfc, !PT ;  /* 0x2000000021215812 */ /* 0x000fe200078efcff */
[----:B------:R-:W-:Y:S01]  /*5600*/  FFMA.FTZ R8, R18, R11, R8 ;  /* 0x0000000b12087223 */ /* 0x000fe20000010008 */
[----:B------:R-:W-:Y:S02]  /*5610*/  FSEL R11, RZ, 1, P5 ;  /* 0x3f800000ff0b7808 */ /* 0x000fe40002800000 */
[----:B------:R-:W-:-:S02]  /*5620*/  LOP3.LUT P5, RZ, R9, R28, RZ, 0x30, !PT ;  /* 0x0000001c09ff7212 */ /* 0x000fc400078a30ff */
[----:B------:R-:W-:Y:S02]  /*5630*/  @P0 LOP3.LUT R35, R35, 0x800, RZ, 0xfc, !PT ;  /* 0x0000080023230812 */ /* 0x000fe400078efcff */
[----:B------:R-:W-:Y:S02]  /*5640*/  LOP3.LUT P0, RZ, R9, R17, RZ, 0x30, !PT ;  /* 0x0000001109ff7212 */ /* 0x000fe400078030ff */
[----:B------:R-:W-:Y:S02]  /*5650*/  LOP3.LUT R35, R35, 0xfffffbff, RZ, 0xc0, !PT ;  /* 0xfffffbff23237812 */ /* 0x000fe400078ec0ff */
[----:B------:R-:W-:Y:S02]  /*5660*/  FSEL R10, RZ, 1, P0 ;  /* 0x3f800000ff0a7808 */ /* 0x000fe40000000000 */
[----:B-1----:R-:W-:Y:S02]  /*5670*/  LOP3.LUT P3, RZ, R9, R22, RZ, 0x30, !PT ;  /* 0x0000001609ff7212 */ /* 0x002fe400078630ff */
[----:B------:R-:W-:Y:S01]  /*5680*/  LOP3.LUT R33, R33, 0xbfffffff, RZ, 0xc0, !PT ;  /* 0xbfffffff21217812 */ /* 0x000fe200078ec0ff */
[----:B------:R-:W-:Y:S01]  /*5690*/  FFMA.FTZ R8, R17, R10, R8 ;  /* 0x0000000a11087223 */ /* 0x000fe20000010008 */
[----:B------:R-:W-:Y:S01]  /*56a0*/  FSEL R10, RZ, 1, P6 ;  /* 0x3f800000ff0a7808 */ /* 0x000fe20003000000 */
[----:B------:R-:W0:Y:S01]  /*56b0*/  LDS R17, [R3+0x1dc00] ;  /* 0x01dc000003117984 */ /* 0x000e220000000800 */
[----:B------:R-:W-:-:S02]  /*56c0*/  SEL R246, RZ, 0x1, P5 ;  /* 0x00000001fff67807 */ /* 0x000fc40002800000 */
[----:B------:R-:W-:Y:S01]  /*56d0*/  @P0 LOP3.LUT R35, R35, 0x400, RZ, 0xfc, !PT ;  /* 0x0000040023230812 */ /* 0x000fe200078efcff */
[----:B------:R-:W-:Y:S01]  /*56e0*/  FFMA.FTZ R8, R19, R10, R8 ;  /* 0x0000000a13087223 */ /* 0x000fe20000010008 */
[----:B------:R-:W-:Y:S02]  /*56f0*/  FSEL R10, RZ, 1, P4 ;  /* 0x3f800000ff0a7808 */ /* 0x000fe40002000000 */
[----:B------:R-:W-:Y:S01]  /*5700*/  LOP3.LUT P5, RZ, R9, R32, RZ, 0x30, !PT ;  /* 0x0000002009ff7212 */ /* 0x000fe200078a30ff */
[----:B------:R-:W-:Y:S01]  /*5710*/  FFMA.FTZ R8, R21, R11, R8 ;  /* 0x0000000b15087223 */ /* 0x000fe20000010008 */
[----:B------:R-:W-:Y:S02]  /*5720*/  FSEL R11, RZ, 1, P3 ;  /* 0x3f800000ff0b7808 */ /* 0x000fe40001800000 */
[----:B--2---:R-:W-:Y:S01]  /*5730*/  LOP3.LUT P2, RZ, R9, R13, RZ, 0x30, !PT ;  /* 0x0000000d09ff7212 */ /* 0x004fe200078430ff */
[----:B------:R-:W-:Y:S01]  /*5740*/  FFMA.FTZ R8, R15, R10, R8 ;  /* 0x0000000a0f087223 */ /* 0x000fe20000010008 */
[----:B---3--:R-:W-:-:S02]  /*5750*/  LOP3.LUT P1, RZ, R9, R16, RZ, 0x30, !PT ;  /* 0x0000001009ff7212 */ /* 0x008fc400078230ff */
[----:B------:R-:W-:Y:S01]  /*5760*/  FSEL R10, RZ, 1, P2 ;  /* 0x3f800000ff0a7808 */ /* 0x000fe20001000000 */
[----:B------:R-:W-:Y:S01]  /*5770*/  FFMA.FTZ R8, R22, R11, R8 ;  /* 0x0000000b16087223 */ /* 0x000fe20000010008 */
[----:B------:R-:W-:Y:S02]  /*5780*/  FSEL R11, RZ, 1, P1 ;  /* 0x3f800000ff0b7808 */ /* 0x000fe40000800000 */
[----:B------:R-:W-:Y:S01]  /*5790*/  @P4 LOP3.LUT R33, R33, 0x40000000, RZ, 0xfc, !PT ;  /* 0x4000000021214812 */ /* 0x000fe200078efcff */
[----:B------:R-:W-:Y:S01]  /*57a0*/  FFMA.FTZ R8, R13, R10, R8 ;  /* 0x0000000a0d087223 */ /* 0x000fe20000010008 */
[----:B------:R-:W-:Y:S02]  /*57b0*/  SEL R224, RZ, 0x4, P5 ;  /* 0x00000004ffe07807 */ /* 0x000fe40002800000 */
[----:B------:R-:W-:Y:S01]  /*57c0*/  LOP3.LUT P4, RZ, R9, R38, RZ, 0x30, !PT ;  /* 0x0000002609ff7212 */ /* 0x000fe200078830ff */
[----:B------:R-:W-:Y:S01]  /*57d0*/  FFMA.FTZ R8, R16, R11, R8 ;  /* 0x0000000b10087223 */ /* 0x000fe20000010008 */
[----:B------:R-:W-:-:S02]  /*57e0*/  @P2 LOP3.LUT R20, R20, 0x1, RZ, 0xfc, !PT ;  /* 0x0000000114142812 */ /* 0x000fc400078efcff */
[----:B------:R-:W-:Y:S02]  /*57f0*/  LOP3.LUT P5, RZ, R9, R40, RZ, 0x30, !PT ;  /* 0x0000002809ff7212 */ /* 0x000fe400078a30ff */
[----:B------:R-:W-:Y:S02]  /*5800*/  LOP3.LUT R20, R20, 0xfffffffd, RZ, 0xc0, !PT ;  /* 0xfffffffd14147812 */ /* 0x000fe400078ec0ff */
[----:B------:R-:W-:Y:S02]  /*5810*/  SEL R242, RZ, 0x20, P4 ;  /* 0x00000020fff27807 */ /* 0x000fe40002000000 */
[----:B------:R-:W-:Y:S02]  /*5820*/  @P1 LOP3.LUT R20, R20, 0x2, RZ, 0xfc, !PT ;  /* 0x0000000214141812 */ /* 0x000fe400078efcff */
[----:B------:R-:W-:Y:S02]  /*5830*/  SEL R93, RZ, 0x40, P5 ;  /* 0x00000040ff5d7807 */ /* 0x000fe40002800000 */
[----:B------:R-:W-:-:S02]  /*5840*/  LOP3.LUT R20, R20, 0xfffffffb, RZ, 0xc0, !PT ;  /* 0xfffffffb14147812 */ /* 0x000fc400078ec0ff */
[C---:B------:R-:W-:Y:S02]  /*5850*/  LOP3.LUT P4, RZ, R9.reuse, R46, RZ, 0x30, !PT ;  /* 0x0000002e09ff7212 */ /* 0x040fe400078830ff */
[C---:B0-----:R-:W-:Y:S02]  /*5860*/  LOP3.LUT P0, RZ, R9.reuse, R17, RZ, 0x30, !PT ;  /* 0x0000001109ff7212 */ /* 0x041fe400078030ff */
[----:B------:R-:W-:Y:S02]  /*5870*/  LOP3.LUT P5, RZ, R9, R48, RZ, 0x30, !PT ;  /* 0x0000003009ff7212 */ /* 0x000fe400078a30ff */
[----:B------:R-:W-:Y:S02]  /*5880*/  FSEL R10, RZ, 1, P0 ;  /* 0x3f800000ff0a7808 */ /* 0x000fe40000000000 */
[----:B------:R-:W-:Y:S02]  /*5890*/  SEL R47, RZ, 0x200, P4 ;  /* 0x00000200ff2f7807 */ /* 0x000fe40002000000 */
[----:B------:R-:W-:Y:S01]  /*58a0*/  SEL R49, RZ, 0x400, P5 ;  /* 0x00000400ff317807 */ /* 0x000fe20002800000 */
[----:B------:R-:W-:Y:S01]  /*58b0*/  FFMA.FTZ R8, R17, R10, R8 ;  /* 0x0000000a11087223 */ /* 0x000fe20000010008 */
[----:B------:R-:W-:-:S02]  /*58c0*/  LOP3.LUT P4, RZ, R9, R54, RZ, 0x30, !PT ;  /* 0x0000003609ff7212 */ /* 0x000fc400078830ff */
[C---:B------:R-:W-:Y:S02]  /*58d0*/  LOP3.LUT P5, RZ, R9.reuse, R56, RZ, 0x30, !PT ;  /* 0x0000003809ff7212 */ /* 0x040fe400078a30ff */
[----:B------:R-:W0:Y:S01]  /*58e0*/  SHFL.DOWN P6, R11, R8, 0x1, 0x1f ;  /* 0x08201f00080b7f89 */ /* 0x000e2200000c0000 */
[----:B------:R-:W-:Y:S02]  /*58f0*/  @P0 LOP3.LUT R20, R20, 0x4, RZ, 0xfc, !PT ;  /* 0x0000000414140812 */ /* 0x000fe400078efcff */
[----:B------:R-:W-:Y:S02]  /*5900*/  SEL R53, RZ, 0x2000, P4 ;  /* 0x00002000ff357807 */ /* 0x000fe40002000000 */
[----:B------:R-:W-:Y:S02]  /*5910*/  SEL R55, RZ, 0x4000, P5 ;  /* 0x00004000ff377807 */ /* 0x000fe40002800000 */
[C---:B------:R-:W-:Y:S02]  /*5920*/  LOP3.LUT P4, RZ, R9.reuse, R62, RZ, 0x30, !PT ;  /* 0x0000003e09ff7212 */ /* 0x040fe400078830ff */
[----:B------:R-:W-:-:S02]  /*5930*/  LOP3.LUT P5, RZ, R9, R64, RZ, 0x30, !PT ;  /* 0x0000004009ff7212 */ /* 0x000fc400078a30ff */
[----:B------:R-:W-:Y:S02]  /*5940*/  SEL R61, RZ, 0x20000, P4 ;  /* 0x00020000ff3d7807 */ /* 0x000fe40002000000 */
[----:B------:R-:W-:Y:S02]  /*5950*/  SEL R63, RZ, 0x40000, P5 ;  /* 0x00040000ff3f7807 */ /* 0x000fe40002800000 */
[C---:B------:R-:W-:Y:S02]  /*5960*/  LOP3.LUT P4, RZ, R9.reuse, R70, RZ, 0x30, !PT ;  /* 0x0000004609ff7212 */ /* 0x040fe400078830ff */
[----:B------:R-:W-:Y:S02]  /*5970*/  LOP3.LUT P5, RZ, R9, R72, RZ, 0x30, !PT ;  /* 0x0000004809ff7212 */ /* 0x000fe400078a30ff */
[----:B------:R-:W-:Y:S02]  /*5980*/  SEL R69, RZ, 0x200000, P4 ;  /* 0x00200000ff457807 */ /* 0x000fe40002000000 */
[----:B------:R-:W-:-:S02]  /*5990*/  SEL R71, RZ, 0x400000, P5 ;  /* 0x00400000ff477807 */ /* 0x000fc40002800000 */
[C---:B------:R-:W-:Y:S01]  /*59a0*/  LOP3.LUT P4, RZ, R9.reuse, R78, RZ, 0x30, !PT ;  /* 0x0000004e09ff7212 */ /* 0x040fe200078830ff */
[----:B0-----:R-:W-:Y:S01]  /*59b0*/  @P6 FADD R11, R8, R11 ;  /* 0x0000000b080b6221 */ /* 0x001fe20000000000 */
[C---:B------:R-:W-:Y:S02]  /*59c0*/  LOP3.LUT P6, RZ, R9.reuse, R30, RZ, 0x30, !PT ;  /* 0x0000001e09ff7212 */ /* 0x040fe400078c30ff */
[C---:B------:R-:W-:Y:S02]  /*59d0*/  LOP3.LUT P5, RZ, R9.reuse, R80, RZ, 0x30, !PT ;  /* 0x0000005009ff7212 */ /* 0x040fe400078a30ff */
[----:B------:R-:W0:Y:S01]  /*59e0*/  SHFL.DOWN P0, R10, R11, 0x2, 0x1f ;  /* 0x08401f000b0a7f89 */ /* 0x000e220000000000 */
[----:B------:R-:W-:Y:S02]  /*59f0*/  SEL R248, RZ, 0xffffffff, P6 ;  /* 0xfffffffffff87807 */ /* 0x000fe40003000000 */
[----:B------:R-:W-:Y:S02]  /*5a00*/  LOP3.LUT P6, RZ, R9, R34, RZ, 0x30, !PT ;  /* 0x0000002209ff7212 */ /* 0x000fe400078c30ff */
[----:B------:R-:W-:-:S02]  /*5a10*/  SEL R77, RZ, 0x2000000, P4 ;  /* 0x02000000ff4d7807 */ /* 0x000fc40002000000 */
[----:B------:R-:W-:Y:S02]  /*5a20*/  SEL R244, RZ, 0x8, P6 ;  /* 0x00000008fff47807 */ /* 0x000fe40003000000 */
[C---:B------:R-:W-:Y:S02]  /*5a30*/  LOP3.LUT P6, RZ, R9.reuse, R42, RZ, 0x30, !PT ;  /* 0x0000002a09ff7212 */ /* 0x040fe400078c30ff */
[----:B------:R-:W-:Y:S02]  /*5a40*/  SEL R79, RZ, 0x4000000, P5 ;  /* 0x04000000ff4f7807 */ /* 0x000fe40002800000 */
[----:B------:R-:W-:Y:S02]  /*5a50*/  SEL R45, RZ, 0x80, P6 ;  /* 0x00000080ff2d7807 */ /* 0x000fe40003000000 */
[C---:B------:R-:W-:Y:S02]  /*5a60*/  LOP3.LUT P6, RZ, R9.reuse, R50, RZ, 0x30, !PT ;  /* 0x0000003209ff7212 */ /* 0x040fe400078c30ff */
[----:B------:R-:W-:-:S02]  /*5a70*/  LOP3.LUT P4, RZ, R9, R86, RZ, 0x30, !PT ;  /* 0x0000005609ff7212 */ /* 0x000fc400078830ff */
[----:B------:R-:W-:Y:S02]  /*5a80*/  SEL R83, RZ, 0x800, P6 ;  /* 0x00000800ff537807 */ /* 0x000fe40003000000 */
[C---:B------:R-:W-:Y:S02]  /*5a90*/  LOP3.LUT P6, RZ, R9.reuse, R58, RZ, 0x30, !PT ;  /* 0x0000003a09ff7212 */ /* 0x040fe400078c30ff */
[----:B------:R-:W-:Y:S01]  /*5aa0*/  LOP3.LUT P5, RZ, R9, R88, RZ, 0x30, !PT ;  /* 0x0000005809ff7212 */ /* 0x000fe200078a30ff */
[----:B0-----:R-:W-:Y:S01]  /*5ab0*/  @P0 FADD R10, R11, R10 ;  /* 0x0000000a0b0a0221 */ /* 0x001fe20000000000 */
[----:B------:R-:W-:Y:S02]  /*5ac0*/  SEL R57, RZ, 0x8000, P6 ;  /* 0x00008000ff397807 */ /* 0x000fe40003000000 */
[----:B------:R-:W-:Y:S02]  /*5ad0*/  LOP3.LUT P6, RZ, R9, R66, RZ, 0x30, !PT ;  /* 0x0000004209ff7212 */ /* 0x000fe400078c30ff */
[----:B------:R-:W0:Y:S01]  /*5ae0*/  SHFL.DOWN P0, R15, R10, 0x4, 0x1f ;  /* 0x08801f000a0f7f89 */ /* 0x000e220000000000 */
[----:B------:R-:W-:-:S02]  /*5af0*/  SEL R8, RZ, 0x20000000, P4 ;  /* 0x20000000ff087807 */ /* 0x000fc40002000000 */
[----:B------:R-:W-:Y:S02]  /*5b00*/  SEL R65, RZ, 0x80000, P6 ;  /* 0x00080000ff417807 */ /* 0x000fe40003000000 */
[C---:B------:R-:W-:Y:S01]  /*5b10*/  LOP3.LUT P6, RZ, R9.reuse, R74, RZ, 0x30, !PT ;  /* 0x0000004a09ff7212 */ /* 0x040fe200078c30ff */
[----:B------:R-:W-:Y:S01]  /*5b20*/  STL [R1+0x3c], R8 ;  /* 0x00003c0801007387 */ /* 0x000fe20000100800 */
[----:B------:R-:W-:Y:S02]  /*5b30*/  SEL R2, RZ, 0x40000000, P5 ;  /* 0x40000000ff027807 */ /* 0x000fe40002800000 */
[----:B------:R-:W-:Y:S02]  /*5b40*/  SEL R73, RZ, 0x800000, P6 ;  /* 0x00800000ff497807 */ /* 0x000fe40003000000 */
[----:B------:R-:W-:Y:S01]  /*5b50*/  LOP3.LUT P6, RZ, R9, R82, RZ, 0x30, !PT ;  /* 0x0000005209ff7212 */ /* 0x000fe200078c30ff */
[----:B------:R-:W-:Y:S01]  /*5b60*/  STL [R1+0x7c], R2 ;  /* 0x00007c0201007387 */ /* 0x000fe20000100800 */
[----:B------:R-:W-:-:S02]  /*5b70*/  LOP3.LUT R20, R20, 0xdfffffff, RZ, 0xc0, !PT ;  /* 0xdfffffff14147812 */ /* 0x000fc400078ec0ff */
[----:B------:R-:W-:Y:S02]  /*5b80*/  SEL R81, RZ, 0x8000000, P6 ;  /* 0x08000000ff517807 */ /* 0x000fe40003000000 */
[C---:B------:R-:W-:Y:S02]  /*5b90*/  LOP3.LUT P6, RZ, R9.reuse, R90, RZ, 0x30, !PT ;  /* 0x0000005a09ff7212 */ /* 0x040fe400078c30ff */
[----:B------:R-:W-:Y:S02]  /*5ba0*/  LOP3.LUT R12, R12, 0xfffffffe, RZ, 0xc0, !PT ;  /* 0xfffffffe0c0c7812 */ /* 0x000fe400078ec0ff */
[----:B------:R-:W-:Y:S02]  /*5bb0*/  SEL R0, RZ, 0x80000000, P6 ;  /* 0x80000000ff007807 */ /* 0x000fe40003000000 */
[----:B------:R-:W-:Y:S01]  /*5bc0*/  LOP3.LUT P6, RZ, R9, R98, RZ, 0x30, !PT ;  /* 0x0000006209ff7212 */ /* 0x000fe200078c30ff */
[----:B0-----:R-:W-:Y:S01]  /*5bd0*/  @P0 FADD R15, R10, R15 ;  /* 0x0000000f0a0f0221 */ /* 0x001fe20000000000 */
[----:B------:R-:W-:Y:S01]  /*5be0*/  LOP3.LUT R33, R33, 0x7fffffff, RZ, 0xc0, !PT ;  /* 0x7fffffff21217812 */ /* 0x000fe200078ec0ff */
[----:B------:R-:W-:Y:S01]  /*5bf0*/  STL [R1+0x84], R0 ;  /* 0x0000840001007387 */ /* 0x000fe20000100800 */
[----:B------:R-:W-:-:S02]  /*5c00*/  SEL R91, RZ, 0x8, P6 ;  /* 0x00000008ff5b7807 */ /* 0x000fc40003000000 */
[----:B------:R-:W-:Y:S01]  /*5c10*/  LOP3.LUT P6, RZ, R9, R106, RZ, 0x30, !PT ;  /* 0x0000006a09ff7212 */ /* 0x000fe200078c30ff */
[----:B------:R-:W0:Y:S01]  /*5c20*/  SHFL.DOWN P0, R16, R15, 0x8, 0x1f ;  /* 0x09001f000f107f89 */ /* 0x000e220000000000 */
[----:B------:R-:W-:Y:S02]  /*5c30*/  @P3 LOP3.LUT R33, R33, 0x80000000, RZ, 0xfc, !PT ;  /* 0x8000000021213812 */ /* 0x000fe400078efcff */
[----:B------:R-:W-:Y:S01]  /*5c40*/  SEL R107, RZ, 0x80, P6 ;  /* 0x00000080ff6b7807 */ /* 0x000fe20003000000 */
[----:B------:R-:W2:Y:S01]  /*5c50*/  LDL R26, [R1+0xf0] ;  /* 0x0000f000011a7983 */ /* 0x000ea20000100800 */
[C---:B------:R-:W-:Y:S02]  /*5c60*/  LOP3.LUT P6, RZ, R9.reuse, R114, RZ, 0x30, !PT ;  /* 0x0000007209ff7212 */ /* 0x040fe400078c30ff */
[----:B------:R-:W-:Y:S02]  /*5c70*/  LOP3.LUT P3, RZ, R9, R36, RZ, 0x30, !PT ;  /* 0x0000002409ff7212 */ /* 0x000fe400078630ff */
[----:B------:R-:W-:-:S02]  /*5c80*/  SEL R115, RZ, 0x800, P6 ;  /* 0x00000800ff737807 */ /* 0x000fc40003000000 */
[C---:B------:R-:W-:Y:S02]  /*5c90*/  LOP3.LUT P6, RZ, R9.reuse, R122, RZ, 0x30, !PT ;  /* 0x0000007a09ff7212 */ /* 0x040fe400078c30ff */
[----:B------:R-:W-:Y:S02]  /*5ca0*/  SEL R228, RZ, 0x10, P3 ;  /* 0x00000010ffe47807 */ /* 0x000fe40001800000 */
[----:B------:R-:W-:Y:S02]  /*5cb0*/  SEL R123, RZ, 0x8000, P6 ;  /* 0x00008000ff7b7807 */ /* 0x000fe40003000000 */
[C---:B------:R-:W-:Y:S02]  /*5cc0*/  LOP3.LUT P6, RZ, R9.reuse, R130, RZ, 0x30, !PT ;  /* 0x0000008209ff7212 */ /* 0x040fe400078c30ff */
[----:B------:R-:W-:Y:S02]  /*5cd0*/  LOP3.LUT P3, RZ, R9, R44, RZ, 0x30, !PT ;  /* 0x0000002c09ff7212 */ /* 0x000fe400078630ff */
[----:B------:R-:W-:-:S02]  /*5ce0*/  SEL R131, RZ, 0x80000, P6 ;  /* 0x00080000ff837807 */ /* 0x000fc40003000000 */
[----:B------:R-:W-:Y:S01]  /*5cf0*/  LOP3.LUT P6, RZ, R9, R138, RZ, 0x30, !PT ;  /* 0x0000008a09ff7212 */ /* 0x000fe200078c30ff */
[----:B0-----:R-:W-:Y:S01]  /*5d00*/  @P0 FADD R16, R15, R16 ;  /* 0x000000100f100221 */ /* 0x001fe20000000000 */
[----:B------:R-:W-:Y:S02]  /*5d10*/  SEL R31, RZ, 0x100, P3 ;  /* 0x00000100ff1f7807 */ /* 0x000fe40001800000 */
[----:B------:R-:W-:Y:S02]  /*5d20*/  SEL R139, RZ, 0x800000, P6 ;  /* 0x00800000ff8b7807 */ /* 0x000fe40003000000 */
[----:B------:R-:W0:Y:S01]  /*5d30*/  SHFL.DOWN P0, R13, R16, 0x10, 0x1f ;  /* 0x0a001f00100d7f89 */ /* 0x000e220000000000 */
        /* <DEDUP_REMOVED lines=8> */
[----:B------:R-:W-:-:S02]  /*5dc0*/  LOP3.LUT P1, RZ, R14, 0x8, RZ, 0xc0, !PT ;  /* 0x000000080eff7812 */ /* 0x000fc4000782c0ff */
[----:B------:R-:W-:Y:S01]  /*5dd0*/  LOP3.LUT P2, RZ, R14, 0x4, RZ, 0xc0, !PT ;  /* 0x000000040eff7812 */ /* 0x000fe2000784c0ff */
[----:B------:R-:W1:Y:S01]  /*5de0*/  S2R R27, SR_LANEID ;  /* 0x00000000001b7919 */ /* 0x000e620000000000 */
[----:B------:R-:W-:Y:S02]  /*5df0*/  SEL R59, RZ, 0x10000, P3 ;  /* 0x00010000ff3b7807 */ /* 0x000fe40001800000 */
[----:B------:R-:W-:Y:S01]  /*5e00*/  LOP3.LUT P3, RZ, R9, R68, RZ, 0x30, !PT ;  /* 0x0000004409ff7212 */ /* 0x000fe200078630ff */
[----:B0-----:R-:W-:Y:S01]  /*5e10*/  @P0 FADD R13, R16, R13 ;  /* 0x0000000d100d0221 */ /* 0x001fe20000000000 */
[----:B------:R-:W-:Y:S01]  /*5e20*/  LOP3.LUT P0, RZ, R14, 0x10, RZ, 0xc0, !PT ;  /* 0x000000100eff7812 */ /* 0x000fe2000780c0ff */
[----:B------:R0:W-:Y:S01]  /*5e30*/  STL [R1+0x60], R0 ;  /* 0x0000600001007387 */ /* 0x0001e20000100800 */
[----:B------:R-:W-:Y:S02]  /*5e40*/  SEL R67, RZ, 0x100000, P3 ;  /* 0x00100000ff437807 */ /* 0x000fe40001800000 */
[----:B------:R-:W-:-:S02]  /*5e50*/  P2R R21, PR, RZ, 0x1 ;  /* 0x00000001ff157803 */ /* 0x000fc40000000000 */
[C---:B------:R-:W-:Y:S02]  /*5e60*/  LOP3.LUT P0, RZ, R14.reuse, 0x20, RZ, 0xc0, !PT ;  /* 0x000000200eff7812 */ /* 0x040fe4000780c0ff */
[----:B------:R-:W-:Y:S02]  /*5e70*/  LOP3.LUT P3, RZ, R9, R76, RZ, 0x30, !PT ;  /* 0x0000004c09ff7212 */ /* 0x000fe400078630ff */
[----:B------:R-:W-:Y:S02]  /*5e80*/  P2R R19, PR, RZ, 0x1 ;  /* 0x00000001ff137803 */ /* 0x000fe40000000000 */
[----:B------:R-:W-:Y:S02]  /*5e90*/  LOP3.LUT P0, RZ, R14, 0x40, RZ, 0xc0, !PT ;  /* 0x000000400eff7812 */ /* 0x000fe4000780c0ff */
        /* <DEDUP_REMOVED lines=8> */
[C---:B------:R-:W-:Y:S02]  /*5f20*/  LOP3.LUT P0, RZ, R9.reuse, R186, RZ, 0x30, !PT ;  /* 0x000000ba09ff7212 */ /* 0x040fe400078030ff */
[C---:B------:R-:W-:Y:S02]  /*5f30*/  LOP3.LUT P3, RZ, R9.reuse, R92, RZ, 0x30, !PT ;  /* 0x0000005c09ff7212 */ /* 0x040fe400078630ff */
[----:B------:R-:W-:Y:S02]  /*5f40*/  SEL R187, RZ, 0x8000, P0 ;  /* 0x00008000ffbb7807 */ /* 0x000fe40000000000 */
[----:B------:R-:W-:Y:S02]  /*5f50*/  LOP3.LUT P0, RZ, R9, R194, RZ, 0x30, !PT ;  /* 0x000000c209ff7212 */ /* 0x000fe400078030ff */
[----:B------:R-:W-:Y:S02]  /*5f60*/  SEL R18, RZ, 0x1, P3 ;  /* 0x00000001ff127807 */ /* 0x000fe40001800000 */
[----:B------:R-:W-:-:S02]  /*5f70*/  SEL R195, RZ, 0x80000, P0 ;  /* 0x00080000ffc37807 */ /* 0x000fc40000000000 */
[C---:B------:R-:W-:Y:S02]  /*5f80*/  LOP3.LUT P0, RZ, R9.reuse, R202, RZ, 0x30, !PT ;  /* 0x000000ca09ff7212 */ /* 0x040fe400078030ff */
[----:B------:R-:W-:Y:S02]  /*5f90*/  SEL R227, RZ, 0xffffffff, P4 ;  /* 0xffffffffffe37807 */ /* 0x000fe40002000000 */
[----:B------:R-:W-:Y:S02]  /*5fa0*/  SEL R203, RZ, 0x800000, P0 ;  /* 0x00800000ffcb7807 */ /* 0x000fe40000000000 */
[C---:B------:R-:W-:Y:S02]  /*5fb0*/  LOP3.LUT P0, RZ, R9.reuse, R210, RZ, 0x30, !PT ;  /* 0x000000d209ff7212 */ /* 0x040fe400078030ff */
[----:B------:R-:W-:Y:S02]  /*5fc0*/  LOP3.LUT P3, RZ, R9, R100, RZ, 0x30, !PT ;  /* 0x0000006409ff7212 */ /* 0x000fe400078630ff */
[----:B------:R-:W-:-:S02]  /*5fd0*/  SEL R211, RZ, 0x8000000, P0 ;  /* 0x08000000ffd37807 */ /* 0x000fc40000000000 */
[C---:B------:R-:W-:Y:S02]  /*5fe0*/  LOP3.LUT P0, RZ, R9.reuse, R218, RZ, 0x30, !PT ;  /* 0x000000da09ff7212 */ /* 0x040fe400078030ff */
[----:B------:R-:W-:Y:S02]  /*5ff0*/  LOP3.LUT P4, RZ, R9, R102, RZ, 0x30, !PT ;  /* 0x0000006609ff7212 */ /* 0x000fe400078830ff */
[----:B0-----:R-:W-:Y:S02]  /*6000*/  SEL R0, RZ, 0x80000000, P0 ;  /* 0x80000000ff007807 */ /* 0x001fe40000000000 */
[----:B------:R-:W-:Y:S02]  /*6010*/  ISETP.NE.AND P0, PT, R15, RZ, PT ;  /* 0x000000ff0f00720c */ /* 0x000fe40003f05270 */
[----:B------:R-:W-:Y:S02]  /*6020*/  SEL R87, RZ, 0x10, P3 ;  /* 0x00000010ff577807 */ /* 0x000fe40001800000 */
[----:B------:R-:W-:-:S02]  /*6030*/  SEL R155, RZ, 0x1, P0 ;  /* 0x00000001ff9b7807 */ /* 0x000fc40000000000 */
[----:B------:R-:W-:Y:S02]  /*6040*/  ISETP.NE.AND P0, PT, R16, RZ, PT ;  /* 0x000000ff1000720c */ /* 0x000fe40003f05270 */
[----:B------:R-:W-:Y:S02]  /*6050*/  SEL R89, RZ, 0x20, P4 ;  /* 0x00000020ff597807 */ /* 0x000fe40002000000 */
[----:B------:R-:W-:Y:S02]  /*6060*/  SEL R157, RZ, 0xffffffff, P0 ;  /* 0xffffffffff9d7807 */ /* 0x000fe40000000000 */
[----:B------:R-:W-:Y:S02]  /*6070*/  ISETP.NE.AND P0, PT, R17, RZ, PT ;  /* 0x000000ff1100720c */ /* 0x000fe40003f05270 */
[----:B------:R-:W-:Y:S02]  /*6080*/  LOP3.LUT P3, RZ, R9, R108, RZ, 0x30, !PT ;  /* 0x0000006c09ff7212 */ /* 0x000fe400078630ff */
[----:B------:R-:W-:-:S02]  /*6090*/  SEL R159, RZ, 0x4, P0 ;  /* 0x00000004ff9f7807 */ /* 0x000fc40000000000 */
[----:B------:R-:W-:Y:S02]  /*60a0*/  ISETP.NE.AND P0, PT, R19, RZ, PT ;  /* 0x000000ff1300720c */ /* 0x000fe40003f05270 */
[----:B------:R-:W-:Y:S02]  /*60b0*/  LOP3.LUT P4, RZ, R9, R110, RZ, 0x30, !PT ;  /* 0x0000006e09ff7212 */ /* 0x000fe400078830ff */
[----:B------:R-:W-:Y:S02]  /*60c0*/  SEL R161, RZ, 0x8, P0 ;  /* 0x00000008ffa17807 */ /* 0x000fe40000000000 */
[----:B------:R-:W-:Y:S02]  /*60d0*/  ISETP.NE.AND P0, PT, R21, RZ, PT ;  /* 0x000000ff1500720c */ /* 0x000fe40003f05270 */
[----:B------:R-:W-:Y:S02]  /*60e0*/  SEL R109, RZ, 0x100, P3 ;  /* 0x00000100ff6d7807 */ /* 0x000fe40001800000 */
[----:B------:R-:W-:-:S02]  /*60f0*/  SEL R163, RZ, 0x10, P0 ;  /* 0x00000010ffa37807 */ /* 0x000fc40000000000 */
[----:B------:R-:W-:Y:S02]  /*6100*/  LOP3.LUT P0, RZ, R25, 0x20, RZ, 0xc0, !PT ;  /* 0x0000002019ff7812 */ /* 0x000fe4000780c0ff */
[----:B------:R-:W-:Y:S02]  /*6110*/  SEL R111, RZ, 0x200, P4 ;  /* 0x00000200ff6f7807 */ /* 0x000fe40002000000 */
[C---:B------:R-:W-:Y:S02]  /*6120*/  LOP3.LUT P3, RZ, R9.reuse, R116, RZ, 0x30, !PT ;  /* 0x0000007409ff7212 */ /* 0x040fe400078630ff */
[----:B------:R-:W-:Y:S02]  /*6130*/  LOP3.LUT P4, RZ, R9, R118, RZ, 0x30, !PT ;  /* 0x0000007609ff7212 */ /* 0x000fe400078830ff */
[----:B------:R-:W-:Y:S02]  /*6140*/  SEL R117, RZ, 0x1000, P3 ;  /* 0x00001000ff757807 */ /* 0x000fe40001800000 */
[----:B------:R-:W-:-:S02]  /*6150*/  SEL R119, RZ, 0x2000, P4 ;  /* 0x00002000ff777807 */ /* 0x000fc40002000000 */
[----:B------:R-:W-:Y:S02]  /*6160*/  LOP3.LUT P3, RZ, R9, R124, RZ, 0x30, !PT ;  /* 0x0000007c09ff7212 */ /* 0x000fe400078630ff */
[----:B------:R-:W-:Y:S02]  /*6170*/  @P0 LOP3.LUT R20, R20, 0x20000000, RZ, 0xfc, !PT ;  /* 0x2000000014140812 */ /* 0x000fe400078efcff */
[----:B------:R-:W-:Y:S02]  /*6180*/  LOP3.LUT P0, RZ, R25, 0x40, RZ, 0xc0, !PT ;  /* 0x0000004019ff7812 */ /* 0x000fe4000780c0ff */
[----:B------:R-:W-:Y:S02]  /*6190*/  LOP3.LUT R20, R20, 0xbfffffff, RZ, 0xc0, !PT ;  /* 0xbfffffff14147812 */ /* 0x000fe400078ec0ff */
[----:B------:R-:W-:Y:S02]  /*61a0*/  LOP3.LUT P4, RZ, R9, R126, RZ, 0x30, !PT ;  /* 0x0000007e09ff7212 */ /* 0x000fe400078830ff */
[----:B------:R-:W-:-:S02]  /*61b0*/  SEL R125, RZ, 0x10000, P3 ;  /* 0x00010000ff7d7807 */ /* 0x000fc40001800000 */
[----:B------:R-:W-:Y:S02]  /*61c0*/  SEL R127, RZ, 0x20000, P4 ;  /* 0x00020000ff7f7807 */ /* 0x000fe40002000000 */
[C---:B------:R-:W-:Y:S02]  /*61d0*/  LOP3.LUT P3, RZ, R9.reuse, R132, RZ, 0x30, !PT ;  /* 0x0000008409ff7212 */ /* 0x040fe400078630ff */
[----:B------:R-:W-:Y:S02]  /*61e0*/  LOP3.LUT P4, RZ, R9, R134, RZ, 0x30, !PT ;  /* 0x0000008609ff7212 */ /* 0x000fe400078830ff */
[----:B------:R-:W-:Y:S02]  /*61f0*/  @P0 LOP3.LUT R20, R20, 0x40000000, RZ, 0xfc, !PT ;  /* 0x4000000014140812 */ /* 0x000fe400078efcff */
[----:B------:R-:W-:Y:S02]  /*6200*/  LOP3.LUT P0, RZ, R25, 0x80, RZ, 0xc0, !PT ;  /* 0x0000008019ff7812 */ /* 0x000fe4000780c0ff */
[----:B------:R-:W-:-:S02]  /*6210*/  LOP3.LUT R20, R20, 0x7fffffff, RZ, 0xc0, !PT ;  /* 0x7fffffff14147812 */ /* 0x000fc400078ec0ff */
[----:B------:R-:W-:Y:S02]  /*6220*/  SEL R133, RZ, 0x100000, P3 ;  /* 0x00100000ff857807 */ /* 0x000fe40001800000 */
[----:B------:R-:W-:Y:S02]  /*6230*/  SEL R135, RZ, 0x200000, P4 ;  /* 0x00200000ff877807 */ /* 0x000fe40002000000 */
[C---:B------:R-:W-:Y:S02]  /*6240*/  LOP3.LUT P3, RZ, R9.reuse, R140, RZ, 0x30, !PT ;  /* 0x0000008c09ff7212 */ /* 0x040fe400078630ff */
[----:B------:R-:W-:Y:S02]  /*6250*/  LOP3.LUT P4, RZ, R9, R142, RZ, 0x30, !PT ;  /* 0x0000008e09ff7212 */ /* 0x000fe400078830ff */
[----:B------:R-:W-:Y:S02]  /*6260*/  SEL R141, RZ, 0x1000000, P3 ;  /* 0x01000000ff8d7807 */ /* 0x000fe40001800000 */
[----:B------:R-:W-:-:S02]  /*6270*/  @P0 LOP3.LUT R20, R20, 0x80000000, RZ, 0xfc, !PT ;  /* 0x8000000014140812 */ /* 0x000fc400078efcff */
[----:B------:R-:W-:Y:S02]  /*6280*/  LOP3.LUT P0, RZ, R25, 0x100, RZ, 0xc0, !PT ;  /* 0x0000010019ff7812 */ /* 0x000fe4000780c0ff */
[----:B------:R-:W-:Y:S02]  /*6290*/  SEL R143, RZ, 0x2000000, P4 ;  /* 0x02000000ff8f7807 */ /* 0x000fe40002000000 */
[C---:B------:R-:W-:Y:S02]  /*62a0*/  LOP3.LUT P3, RZ, R9.reuse, R148, RZ, 0x30, !PT ;  /* 0x0000009409ff7212 */ /* 0x040fe400078630ff */
[C---:B------:R-:W-:Y:S02]  /*62b0*/  LOP3.LUT P4, RZ, R9.reuse, R150, RZ, 0x30, !PT ;  /* 0x0000009609ff7212 */ /* 0x040fe400078830ff */
[----:B------:R-:W-:Y:S02]  /*62c0*/  SEL R149, RZ, 0x10000000, P3 ;  /* 0x10000000ff957807 */ /* 0x000fe40001800000 */
[----:B------:R-:W-:Y:S01]  /*62d0*/  SEL R151, RZ, 0x20000000, P4 ;  /* 0x20000000ff977807 */ /* 0x000fe20002000000 */
[----:B------:R-:W-:Y:S01]  /*62e0*/  IMAD.SHL.U32 R248, R248, 0x2, RZ ;  /* 0x00000002f8f87824 */ /* 0x000fe200078e00ff */
[----:B------:R-:W-:-:S02]  /*62f0*/  LOP3.LUT P5, RZ, R9, R96, RZ, 0x30, !PT ;  /* 0x0000006009ff7212 */ /* 0x000fc400078a30ff */
[----:B------:R-:W-:Y:S02]  /*6300*/  @P0 LOP3.LUT R12, R12, 0x1, RZ, 0xfc, !PT ;  /* 0x000000010c0c0812 */ /* 0x000fe400078efcff */
[----:B------:R-:W-:Y:S02]  /*6310*/  LOP3.LUT P0, RZ, R25, 0x200, RZ, 0xc0, !PT ;  /* 0x0000020019ff7812 */ /* 0x000fe4000780c0ff */
[----:B------:R-:W-:Y:S02]  /*6320*/  LOP3.LUT R12, R12, 0xfffffffd, RZ, 0xc0, !PT ;  /* 0xfffffffd0c0c7812 */ /* 0x000fe400078ec0ff */
[C---:B------:R-:W-:Y:S02]  /*6330*/  LOP3.LUT P3, RZ, R9.reuse, R156, RZ, 0x30, !PT ;  /* 0x0000009c09ff7212 */ /* 0x040fe400078630ff */
[----:B------:R-:W-:Y:S02]  /*6340*/  LOP3.LUT P4, RZ, R9, R158, RZ, 0x30, !PT ;  /* 0x0000009e09ff7212 */ /* 0x000fe400078830ff */
[----:B------:R-:W-:-:S02]  /*6350*/  LOP3.LUT R246, R248, 0x2, R246, 0xe2, !PT ;  /* 0x00000002f8f67812 */ /* 0x000fc400078ee2f6 */
[----:B------:R-:W-:-:S03]  /*6360*/  SEL R85, RZ, 0x4, P5 ;  /* 0x00000004ff557807 */ /* 0x000fc60002800000 */
[----:B------:R-:W-:Y:S02]  /*6370*/  @P0 LOP3.LUT R12, R12, 0x2, RZ, 0xfc, !PT ;  /* 0x000000020c0c0812 */ /* 0x000fe400078efcff */
[----:B------:R-:W-:Y:S02]  /*6380*/  LOP3.LUT P0, RZ, R25, 0x400, RZ, 0xc0, !PT ;  /* 0x0000040019ff7812 */ /* 0x000fe4000780c0ff */
[----:B------:R-:W-:Y:S02]  /*6390*/  LOP3.LUT R12, R12, 0xfffffffb, RZ, 0xc0, !PT ;  /* 0xfffffffb0c0c7812 */ /* 0x000fe400078ec0ff */
[----:B------:R-:W-:Y:S02]  /*63a0*/  SEL R95, RZ, 0x1, P3 ;  /* 0x00000001ff5f7807 */ /* 0x000fe40001800000 */
[----:B------:R-:W-:Y:S02]  /*63b0*/  SEL R97, RZ, 0xffffffff, P4 ;  /* 0xffffffffff617807 */ /* 0x000fe40002000000 */
[----:B------:R-:W-:-:S02]  /*63c0*/  LOP3.LUT R224, R244, R224, R246, 0xfe, !PT ;  /* 0x000000e0f4e07212 */ /* 0x000fc400078efef6 */
[----:B------:R-:W-:-:S03]  /*63d0*/  LOP3.LUT P5, RZ, R9, R104, RZ, 0x30, !PT ;  /* 0x0000006809ff7212 */ /* 0x000fc600078a30ff */
[----:B------:R-:W-:Y:S02]  /*63e0*/  @P0 LOP3.LUT R12, R12, 0x4, RZ, 0xfc, !PT ;  /* 0x000000040c0c0812 */ /* 0x000fe400078efcff */
[----:B------:R-:W-:Y:S02]  /*63f0*/  LOP3.LUT P0, RZ, R25, 0x800, RZ, 0xc0, !PT ;  /* 0x0000080019ff7812 */ /* 0x000fe4000780c0ff */
[----:B------:R-:W-:Y:S02]  /*6400*/  LOP3.LUT R12, R12, 0xfffffff7, RZ, 0xc0, !PT ;  /* 0xfffffff70c0c7812 */ /* 0x000fe400078ec0ff */
[C---:B------:R-:W-:Y:S02]  /*6410*/  LOP3.LUT P3, RZ, R9.reuse, R164, RZ, 0x30, !PT ;  /* 0x000000a409ff7212 */ /* 0x040fe400078630ff */
[----:B------:R-:W-:Y:S02]  /*6420*/  LOP3.LUT P4, RZ, R9, R166, RZ, 0x30, !PT ;  /* 0x000000a609ff7212 */ /* 0x000fe400078830ff */
[----:B------:R-:W-:-:S02]  /*6430*/  LOP3.LUT R224, R242, R228, R224, 0xfe, !PT ;  /* 0x000000e4f2e07212 */ /* 0x000fc400078efee0 */
[----:B------:R-:W-:-:S03]  /*6440*/  SEL R105, RZ, 0x40, P5 ;  /* 0x00000040ff697807 */ /* 0x000fc60002800000 */
[----:B------:R-:W-:Y:S02]  /*6450*/  @P0 LOP3.LUT R12, R12, 0x8, RZ, 0xfc, !PT ;  /* 0x000000080c0c0812 */ /* 0x000fe400078efcff */
[----:B------:R-:W-:Y:S02]  /*6460*/  LOP3.LUT P0, RZ, R25, 0x1000, RZ, 0xc0, !PT ;  /* 0x0000100019ff7812 */ /* 0x000fe4000780c0ff */
[----:B------:R-:W-:Y:S02]  /*6470*/  LOP3.LUT R12, R12, 0xffffffef, RZ, 0xc0, !PT ;  /* 0xffffffef0c0c7812 */ /* 0x000fe400078ec0ff */
[----:B------:R-:W-:Y:S02]  /*6480*/  SEL R103, RZ, 0x10, P3 ;  /* 0x00000010ff677807 */ /* 0x000fe40001800000 */
[----:B------:R-:W-:Y:S02]  /*6490*/  SEL R153, RZ, 0x20, P4 ;  /* 0x00000020ff997807 */ /* 0x000fe40002000000 */
[----:B------:R-:W-:-:S05]  /*64a0*/  LOP3.LUT P5, RZ, R9, R112, RZ, 0x30, !PT ;  /* 0x0000007009ff7212 */ /* 0x000fca00078a30ff */
[----:B------:R-:W-:Y:S02]  /*64b0*/  @P0 LOP3.LUT R12, R12, 0x10, RZ, 0xfc, !PT ;  /* 0x000000100c0c0812 */ /* 0x000fe400078efcff */
[----:B------:R-:W-:Y:S02]  /*64c0*/  LOP3.LUT P0, RZ, R25, 0x2000, RZ, 0xc0, !PT ;  /* 0x0000200019ff7812 */ /* 0x000fe4000780c0ff */
[----:B------:R-:W-:Y:S02]  /*64d0*/  LOP3.LUT R12, R12, 0xffffffdf, RZ, 0xc0, !PT ;  /* 0xffffffdf0c0c7812 */ /* 0x000fe400078ec0ff */
[C---:B------:R-:W-:Y:S02]  /*64e0*/  LOP3.LUT P3, RZ, R9.reuse, R172, RZ, 0x30, !PT ;  /* 0x000000ac09ff7212 */ /* 0x040fe400078630ff */
[----:B------:R-:W-:Y:S02]  /*64f0*/  LOP3.LUT P4, RZ, R9, R174, RZ, 0x30, !PT ;  /* 0x000000ae09ff7212 */ /* 0x000fe400078830ff */
[----:B------:R-:W-:-:S05]  /*6500*/  SEL R113, RZ, 0x400, P5 ;  /* 0x00000400ff717807 */ /* 0x000fca0002800000 */
        /* <DEDUP_REMOVED lines=9> */
[C---:B------:R-:W-:Y:S02]  /*65a0*/  LOP3.LUT P3, RZ, R14.reuse, 0x2, RZ, 0xc0, !PT ;  /* 0x000000020eff7812 */ /* 0x040fe4000786c0ff */
[----:B------:R-:W-:Y:S02]  /*65b0*/  LOP3.LUT P4, RZ, R14, 0x1, RZ, 0xc0, !PT ;  /* 0x000000010eff7812 */ /* 0x000fe4000788c0ff */
[----:B------:R-:W-:-:S02]  /*65c0*/  P2R R10, PR, RZ, 0x4 ;  /* 0x00000004ff0a7803 */ /* 0x000fc40000000000 */
[----:B------:R-:W-:-:S03]  /*65d0*/  SEL R121, RZ, 0x4000, P5 ;  /* 0x00004000ff797807 */ /* 0x000fc60002800000 */
[----:B------:R-:W-:Y:S02]  /*65e0*/  @P0 LOP3.LUT R12, R12, 0x80, RZ, 0xfc, !PT ;  /* 0x000000800c0c0812 */ /* 0x000fe400078efcff */
[----:B------:R-:W-:Y:S02]  /*65f0*/  LOP3.LUT P0, RZ, R25, 0x10000, RZ, 0xc0, !PT ;  /* 0x0001000019ff7812 */ /* 0x000fe4000780c0ff */
[----:B------:R-:W-:Y:S02]  /*6600*/  LOP3.LUT R12, R12, 0xfffffeff, RZ, 0xc0, !PT ;  /* 0xfffffeff0c0c7812 */ /* 0x000fe400078ec0ff */
[C---:B------:R-:W-:Y:S02]  /*6610*/  LOP3.LUT P2, RZ, R9.reuse, R182, RZ, 0x30, !PT ;  /* 0x000000b609ff7212 */ /* 0x040fe400078430ff */
[----:B------:R-:W-:-:S07]  /*6620*/  LOP3.LUT P5, RZ, R9, R128, RZ, 0x30, !PT ;  /* 0x0000008009ff7212 */ /* 0x000fce00078a30ff */
[----:B------:R-:W-:Y:S02]  /*6630*/  @P0 LOP3.LUT R12, R12, 0x100, RZ, 0xfc, !PT ;  /* 0x000001000c0c0812 */ /* 0x000fe400078efcff */
[----:B------:R-:W-:Y:S02]  /*6640*/  LOP3.LUT P0, RZ, R25, 0x20000, RZ, 0xc0, !PT ;  /* 0x0002000019ff7812 */ /* 0x000fe4000780c0ff */
[----:B------:R-:W-:Y:S02]  /*6650*/  LOP3.LUT R12, R12, 0xfffffdff, RZ, 0xc0, !PT ;  /* 0xfffffdff0c0c7812 */ /* 0x000fe400078ec0ff */
[----:B------:R-:W-:Y:S02]  /*6660*/  P2R R8, PR, RZ, 0x8 ;  /* 0x00000008ff087803 */ /* 0x000fe40000000000 */
[----:B------:R-:W-:Y:S02]  /*6670*/  SEL R183, RZ, 0x2000, P2 ;  /* 0x00002000ffb77807 */ /* 0x000fe40001000000 */
[----:B------:R-:W-:-:S05]  /*6680*/  SEL R129, RZ, 0x40000, P5 ;  /* 0x00040000ff817807 */ /* 0x000fca0002800000 */
[----:B------:R-:W-:Y:S02]  /*6690*/  @P0 LOP3.LUT R12, R12, 0x200, RZ, 0xfc, !PT ;  /* 0x000002000c0c0812 */ /* 0x000fe400078efcff */
[----:B------:R-:W-:Y:S02]  /*66a0*/  LOP3.LUT P0, RZ, R25, 0x40000, RZ, 0xc0, !PT ;  /* 0x0004000019ff7812 */ /* 0x000fe4000780c0ff */
[----:B------:R-:W-:Y:S02]  /*66b0*/  LOP3.LUT P3, RZ, R9, R180, RZ, 0x30, !PT ;  /* 0x000000b409ff7212 */ /* 0x000fe400078630ff */
[----:B------:R-:W-:Y:S02]  /*66c0*/  P2R R14, PR, RZ, 0x1 ;  /* 0x00000001ff0e7803 */ /* 0x000fe40000000000 */
[----:B------:R-:W-:Y:S02]  /*66d0*/  LOP3.LUT P0, RZ, R25, 0x80000, RZ, 0xc0, !PT ;  /* 0x0008000019ff7812 */ /* 0x000fe4000780c0ff */
[----:B------:R-:W-:-:S02]  /*66e0*/  LOP3.LUT P2, RZ, R9, R190, RZ, 0x30, !PT ;  /* 0x000000be09ff7212 */ /* 0x000fc400078430ff */
        /* <DEDUP_REMOVED lines=13> */
[C---:B------:R-:W-:Y:S02]  /*67c0*/  LOP3.LUT P0, RZ, R25.reuse, 0x1000000, RZ, 0xc0, !PT ;  /* 0x0100000019ff7812 */ /* 0x040fe4000780c0ff */
[----:B------:R-:W-:Y:S02]  /*67d0*/  SEL R137, RZ, 0x400000, P5 ;  /* 0x00400000ff897807 */ /* 0x000fe40002800000 */
        /* <DEDUP_REMOVED lines=17> */
[----:B------:R-:W-:Y:S02]  /*68f0*/  P2R R11, PR, RZ, 0x2 ;  /* 0x00000002ff0b7803 */ /* 0x000fe40000000000 */
[----:B------:R-:W-:Y:S02]  /*6900*/  SEL R233, RZ, 0x10000, P0 ;  /* 0x00010000ffe97807 */ /* 0x000fe40000000000 */
[----:B------:R-:W-:Y:S02]  /*6910*/  ISETP.NE.AND P0, PT, R21, RZ, PT ;  /* 0x000000ff1500720c */ /* 0x000fe40003f05270 */
[----:B------:R-:W-:-:S02]  /*6920*/  SEL R189, RZ, 0x10000, P3 ;  /* 0x00010000ffbd7807 */ /* 0x000fc40001800000 */
        /* <DEDUP_REMOVED lines=31> */
[C---:B------:R-:W-:Y:S02]  /*6b20*/  LOP3.LUT P0, RZ, R12.reuse, 0x10, RZ, 0xc0, !PT ;  /* 0x000000100cff7812 */ /* 0x040fe4000780c0ff */
[----:B------:R-:W-:Y:S02]  /*6b30*/  SEL R207, RZ, 0x2000000, P2 ;  /* 0x02000000ffcf7807 */ /* 0x000fe40001000000 */
[----:B------:R-:W-:Y:S02]  /*6b40*/  SEL R15, RZ, 0x10000000, P0 ;  /* 0x10000000ff0f7807 */ /* 0x000fe40000000000 */
[----:B------:R-:W-:Y:S02]  /*6b50*/  LOP3.LUT P0, RZ, R12, 0x8, RZ, 0xc0, !PT ;  /* 0x000000080cff7812 */ /* 0x000fe4000780c0ff */
[----:B------:R-:W-:-:S02]  /*6b60*/  SEL R2, RZ, 0x40000000, P5 ;  /* 0x40000000ff027807 */ /* 0x000fc40002800000 */
        /* <DEDUP_REMOVED lines=121> */
[----:B------:R-:W-:-:S09]  /*7300*/  LOP3.LUT P1, RZ, R9, R192, RZ, 0x30, !PT ;  /* 0x000000c009ff7212 */ /* 0x000fd200078230ff */
[----:B------:R-:W-:Y:S02]  /*7310*/  @P0 LOP3.LUT R20, R20, 0x200, RZ, 0xfc, !PT ;  /* 0x0000020014140812 */ /* 0x000fe400078efcff */
[----:B------:R-:W-:Y:S02]  /*7320*/  LOP3.LUT P0, RZ, R35, 0x800000, RZ, 0xc0, !PT ;  /* 0x0080000023ff7812 */ /* 0x000fe4000780c0ff */
[C---:B------:R-:W-:Y:S02]  /*7330*/  LOP3.LUT P3, RZ, R9.reuse, R204, RZ, 0x30, !PT ;  /* 0x000000cc09ff7212 */ /* 0x040fe400078630ff */
[----:B------:R-:W-:Y:S02]  /*7340*/  LOP3.LUT P2, RZ, R9, R214, RZ, 0x30, !PT ;  /* 0x000000d609ff7212 */ /* 0x000fe400078430ff */
[----:B------:R-:W-:Y:S02]  /*7350*/  SEL R179, RZ, 0x800, P6 ;  /* 0x00000800ffb37807 */ /* 0x000fe40003000000 */
[----:B------:R-:W-:-:S02]  /*7360*/  LOP3.LUT R20, R20, 0xfffffbff, RZ, 0xc0, !PT ;  /* 0xfffffbff14147812 */ /* 0x000fc400078ec0ff */
[----:B------:R-:W-:Y:S02]  /*7370*/  LOP3.LUT P5, RZ, R9, R160, RZ, 0x30, !PT ;  /* 0x000000a009ff7212 */ /* 0x000fe400078a30ff */
[----:B------:R-:W-:Y:S02]  /*7380*/  LOP3.LUT P6, RZ, R25, 0x40000000, RZ, 0xc0, !PT ;  /* 0x4000000019ff7812 */ /* 0x000fe400078cc0ff */
[----:B------:R-:W-:Y:S02]  /*7390*/  SEL R193, RZ, 0x40000, P1 ;  /* 0x00040000ffc17807 */ /* 0x000fe40000800000 */
[----:B------:R-:W-:Y:S02]  /*73a0*/  SEL R205, RZ, 0x1000000, P3 ;  /* 0x01000000ffcd7807 */ /* 0x000fe40001800000 */
[----:B------:R-:W-:Y:S02]  /*73b0*/  SEL R215, RZ, 0x20000000, P2 ;  /* 0x20000000ffd77807 */ /* 0x000fe40001000000 */
[----:B------:R-:W-:-:S02]  /*73c0*/  LOP3.LUT P1, RZ, R9, R200, RZ, 0x30, !PT ;  /* 0x000000c809ff7212 */ /* 0x000fc400078230ff */
[----:B------:R-:W-:Y:S02]  /*73d0*/  LOP3.LUT P3, RZ, R9, R212, RZ, 0x30, !PT ;  /* 0x000000d409ff7212 */ /* 0x000fe400078630ff */
[----:B------:R-:W-:Y:S02]  /*73e0*/  ISETP.NE.AND P2, PT, R10, RZ, PT ;  /* 0x000000ff0a00720c */ /* 0x000fe40003f45270 */
[----:B------:R-:W-:Y:S02]  /*73f0*/  @P0 LOP3.LUT R20, R20, 0x400, RZ, 0xfc, !PT ;  /* 0x0000040014140812 */ /* 0x000fe400078efcff */
[----:B------:R-:W-:Y:S02]  /*7400*/  SEL R99, RZ, 0x4, P5 ;  /* 0x00000004ff637807 */ /* 0x000fe40002800000 */
[----:B------:R-:W-:Y:S02]  /*7410*/  SEL R10, RZ, 0x400, P6 ;  /* 0x00000400ff0a7807 */ /* 0x000fe40003000000 */
[----:B------:R-:W-:-:S02]  /*7420*/  LOP3.LUT P0, RZ, R35, 0x1000000, RZ, 0xc0, !PT ;  /* 0x0100000023ff7812 */ /* 0x000fc4000780c0ff */
[----:B------:R-:W-:Y:S02]  /*7430*/  LOP3.LUT P5, RZ, R9, R168, RZ, 0x30, !PT ;  /* 0x000000a809ff7212 */ /* 0x000fe400078a30ff */
[----:B------:R-:W-:Y:S02]  /*7440*/  LOP3.LUT P6, RZ, R25, 0x10000000, RZ, 0xc0, !PT ;  /* 0x1000000019ff7812 */ /* 0x000fe400078cc0ff */
[----:B------:R-:W-:Y:S02]  /*7450*/  SEL R201, RZ, 0x400000, P1 ;  /* 0x00400000ffc97807 */ /* 0x000fe40000800000 */
[----:B------:R-:W-:Y:S02]  /*7460*/  SEL R213, RZ, 0x10000000, P3 ;  /* 0x10000000ffd57807 */ /* 0x000fe40001800000 */
[----:B------:R-:W-:Y:S02]  /*7470*/  LOP3.LUT P1, RZ, R9, R208, RZ, 0x30, !PT ;  /* 0x000000d009ff7212 */ /* 0x000fe400078230ff */
[----:B------:R-:W-:-:S02]  /*7480*/  ISETP.NE.AND P3, PT, R8, RZ, PT ;  /* 0x000000ff0800720c */ /* 0x000fc40003f65270 */
[----:B------:R-:W-:Y:S02]  /*7490*/  SEL R169, RZ, 0x40, P5 ;  /* 0x00000040ffa97807 */ /* 0x000fe40002800000 */
[----:B------:R-:W-:Y:S02]  /*74a0*/  P2R R8, PR, RZ, 0x40 ;  /* 0x00000040ff087803 */ /* 0x000fe40000000000 */
[----:B------:R-:W-:Y:S02]  /*74b0*/  LOP3.LUT P5, RZ, R9, R176, RZ, 0x30, !PT ;  /* 0x000000b009ff7212 */ /* 0x000fe400078a30ff */
[----:B------:R-:W-:Y:S02]  /*74c0*/  LOP3.LUT P6, RZ, R25, 0x20000000, RZ, 0xc0, !PT ;  /* 0x2000000019ff7812 */ /* 0x000fe400078cc0ff */
[----:B------:R-:W-:Y:S02]  /*74d0*/  SEL R209, RZ, 0x4000000, P1 ;  /* 0x04000000ffd17807 */ /* 0x000fe40000800000 */
[----:B------:R-:W-:-:S02]  /*74e0*/  LOP3.LUT P1, RZ, R9, R216, RZ, 0x30, !PT ;  /* 0x000000d809ff7212 */ /* 0x000fc400078230ff */
[----:B------:R-:W-:Y:S02]  /*74f0*/  LOP3.LUT R20, R20, 0xfffff7ff, RZ, 0xc0, !PT ;  /* 0xfffff7ff14147812 */ /* 0x000fe400078ec0ff */
[----:B------:R-:W-:Y:S02]  /*7500*/  SEL R177, RZ, 0x400, P5 ;  /* 0x00000400ffb17807 */ /* 0x000fe40002800000 */
[----:B------:R-:W-:Y:S02]  /*7510*/  SEL R9, RZ, 0x800, P6 ;  /* 0x00000800ff097807 */ /* 0x000fe40003000000 */
[----:B------:R-:W-:Y:S02]  /*7520*/  LOP3.LUT P5, RZ, R25, 0x80000000, RZ, 0xc0, !PT ;  /* 0x8000000019ff7812 */ /* 0x000fe400078ac0ff */
[----:B------:R-:W-:Y:S02]  /*7530*/  ISETP.NE.AND P6, PT, R8, RZ, PT ;  /* 0x000000ff0800720c */ /* 0x000fe40003fc5270 */
[----:B------:R-:W-:-:S02]  /*7540*/  SEL R217, RZ, 0x40000000, P1 ;  /* 0x40000000ffd97807 */ /* 0x000fc40000800000 */
[----:B------:R-:W-:Y:S02]  /*7550*/  @P0 LOP3.LUT R20, R20, 0x800, RZ, 0xfc, !PT ;  /* 0x0000080014140812 */ /* 0x000fe400078efcff */
[----:B------:R-:W-:Y:S02]  /*7560*/  ISETP.NE.AND P1, PT, R11, RZ, PT ;  /* 0x000000ff0b00720c */ /* 0x000fe40003f25270 */
[----:B------:R-:W-:Y:S01]  /*7570*/  LOP3.LUT P0, RZ, R35, 0x2000000, RZ, 0xc0, !PT ;  /* 0x0200000023ff7812 */ /* 0x000fe2000780c0ff */
[----:B------:R-:W-:Y:S01]  /*7580*/  IMAD.SHL.U32 R227, R227, 0x2, RZ ;  /* 0x00000002e3e37824 */ /* 0x000fe200078e00ff */
[----:B------:R-:W-:Y:S02]  /*7590*/  SEL R225, RZ, 0x100, P4 ;  /* 0x00000100ffe17807 */ /* 0x000fe40002000000 */
[----:B------:R-:W-:Y:S02]  /*75a0*/  SEL R11, RZ, 0x200, P5 ;  /* 0x00000200ff0b7807 */ /* 0x000fe40002800000 */
[----:B------:R-:W-:-:S02]  /*75b0*/  SEL R8, RZ, 0x1000, P6 ;  /* 0x00001000ff087807 */ /* 0x000fc40003000000 */
[C---:B------:R-:W-:Y:S02]  /*75c0*/  LOP3.LUT P4, RZ, R25.reuse, 0x2, RZ, 0xc0, !PT ;  /* 0x0000000219ff7812 */ /* 0x040fe4000788c0ff */
[----:B------:R-:W-:Y:S02]  /*75d0*/  LOP3.LUT P5, RZ, R25, 0x1, RZ, 0xc0, !PT ;  /* 0x0000000119ff7812 */ /* 0x000fe400078ac0ff */
[----:B------:R-:W-:Y:S01]  /*75e0*/  LOP3.LUT P6, RZ, R33, 0x2000000, RZ, 0xc0, !PT ;  /* 0x0200000021ff7812 */ /* 0x000fe200078cc0ff */
[----:B------:R-:W-:Y:S01]  /*75f0*/  IMAD.SHL.U32 R97, R97, 0x2, RZ ;  /* 0x0000000261617824 */ /* 0x000fe200078e00ff */
[----:B------:R-:W-:Y:S02]  /*7600*/  SEL R226, RZ, 0x80, P3 ;  /* 0x00000080ffe27807 */ /* 0x000fe40001800000 */
[----:B------:R-:W-:Y:S02]  /*7610*/  SEL R43, RZ, 0x80, P4 ;  /* 0x00000080ff2b7807 */ /* 0x000fe40002000000 */
[----:B------:R-:W-:-:S02]  /*7620*/  SEL R41, RZ, 0x100, P5 ;  /* 0x00000100ff297807 */ /* 0x000fc40002800000 */
[----:B------:R-:W-:Y:S02]  /*7630*/  SEL R39, RZ, 0x200, P6 ;  /* 0x00000200ff277807 */ /* 0x000fe40003000000 */
[----:B------:R-:W-:Y:S02]  /*7640*/  LOP3.LUT P3, RZ, R25, 0x4, RZ, 0xc0, !PT ;  /* 0x0000000419ff7812 */ /* 0x000fe4000786c0ff */
[C---:B------:R-:W-:Y:S02]  /*7650*/  LOP3.LUT P4, RZ, R33.reuse, 0x800000, RZ, 0xc0, !PT ;  /* 0x0080000021ff7812 */ /* 0x040fe4000788c0ff */
[C---:B------:R-:W-:Y:S02]  /*7660*/  LOP3.LUT P5, RZ, R33.reuse, 0x400000, RZ, 0xc0, !PT ;  /* 0x0040000021ff7812 */ /* 0x040fe400078ac0ff */
[----:B------:R-:W-:Y:S02]  /*7670*/  LOP3.LUT P6, RZ, R33, 0x200000, RZ, 0xc0, !PT ;  /* 0x0020000021ff7812 */ /* 0x000fe400078cc0ff */
[----:B------:R-:W-:-:S02]  /*7680*/  LOP3.LUT R227, R227, 0x2, R18, 0xe2, !PT ;  /* 0x00000002e3e37812 */ /* 0x000fc400078ee212 */
[----:B------:R-:W-:Y:S02]  /*7690*/  SEL R165, RZ, 0x20, P1 ;  /* 0x00000020ffa57807 */ /* 0x000fe40000800000 */
[----:B------:R-:W-:Y:S02]  /*76a0*/  SEL R230, RZ, 0x40, P2 ;  /* 0x00000040ffe67807 */ /* 0x000fe40001000000 */
[----:B------:R-:W-:Y:S02]  /*76b0*/  LOP3.LUT R20, R20, 0xffffefff, RZ, 0xc0, !PT ;  /* 0xffffefff14147812 */ /* 0x000fe400078ec0ff */
[----:B------:R-:W-:Y:S02]  /*76c0*/  LOP3.LUT R97, R97, 0x2, R95, 0xe2, !PT ;  /* 0x0000000261617812 */ /* 0x000fe400078ee25f */
[C---:B------:R-:W-:Y:S02]  /*76d0*/  LOP3.LUT P1, RZ, R25.reuse, 0x10, RZ, 0xc0, !PT ;  /* 0x0000001019ff7812 */ /* 0x040fe4000782c0ff */
[----:B------:R-:W-:-:S02]  /*76e0*/  LOP3.LUT P2, RZ, R25, 0x8, RZ, 0xc0, !PT ;  /* 0x0000000819ff7812 */ /* 0x000fc4000784c0ff */
[----:B------:R-:W-:Y:S02]  /*76f0*/  SEL R19, RZ, 0x40, P3 ;  /* 0x00000040ff137807 */ /* 0x000fe40001800000 */
[----:B------:R-:W-:Y:S02]  /*7700*/  SEL R27, RZ, 0x800, P4 ;  /* 0x00000800ff1b7807 */ /* 0x000fe40002000000 */
[----:B------:R-:W-:Y:S02]  /*7710*/  SEL R26, RZ, 0x1000, P5 ;  /* 0x00001000ff1a7807 */ /* 0x000fe40002800000 */
[----:B------:R-:W-:Y:S02]  /*7720*/  SEL R25, RZ, 0x2000, P6 ;  /* 0x00002000ff197807 */ /* 0x000fe40003000000 */
[----:B------:R-:W-:Y:S02]  /*7730*/  LOP3.LUT R227, R91, R85, R227, 0xfe, !PT ;  /* 0x000000555be37212 */ /* 0x000fe400078efee3 */
[----:B------:R-:W-:-:S02]  /*7740*/  LOP3.LUT P3, RZ, R33, 0x1000000, RZ, 0xc0, !PT ;  /* 0x0100000021ff7812 */ /* 0x000fc4000786c0ff */
[----:B------:R-:W-:Y:S02]  /*7750*/  LOP3.LUT P4, RZ, R33, 0x1, RZ, 0xc0, !PT ;  /* 0x0000000121ff7812 */ /* 0x000fe4000788c0ff */
[C---:B------:R-:W-:Y:S02]  /*7760*/  LOP3.LUT P5, RZ, R35.reuse, 0x80000000, RZ, 0xc0, !PT ;  /* 0x8000000023ff7812 */ /* 0x040fe400078ac0ff */
[----:B------:R-:W-:Y:S02]  /*7770*/  LOP3.LUT P6, RZ, R35, 0x40000000, RZ, 0xc0, !PT ;  /* 0x4000000023ff7812 */ /* 0x000fe400078cc0ff */
[----:B------:R-:W-:Y:S02]  /*7780*/  @P0 LOP3.LUT R20, R20, 0x1000, RZ, 0xfc, !PT ;  /* 0x0000100014140812 */ /* 0x000fe400078efcff */
[----:B------:R-:W-:Y:S02]  /*7790*/  LOP3.LUT R99, R101, R99, R97, 0xfe, !PT ;  /* 0x0000006365637212 */ /* 0x000fe400078efe61 */
[----:B------:R-:W-:-:S02]  /*77a0*/  LOP3.LUT P0, RZ, R35, 0x4000000, RZ, 0xc0, !PT ;  /* 0x0400000023ff7812 */ /* 0x000fc4000780c0ff */
[----:B------:R-:W-:Y:S02]  /*77b0*/  SEL R222, RZ, 0x10, P1 ;  /* 0x00000010ffde7807 */ /* 0x000fe40000800000 */
[----:B------:R-:W-:Y:S02]  /*77c0*/  LOP3.LUT R227, R89, R87, R227, 0xfe, !PT ;  /* 0x0000005759e37212 */ /* 0x000fe400078efee3 */
[----:B------:R-:W-:Y:S02]  /*77d0*/  SEL R223, RZ, 0x20, P2 ;  /* 0x00000020ffdf7807 */ /* 0x000fe40001000000 */
[----:B------:R-:W-:Y:S02]  /*77e0*/  LOP3.LUT P1, RZ, R33, 0x8, RZ, 0xc0, !PT ;  /* 0x0000000821ff7812 */ /* 0x000fe4000782c0ff */
[----:B------:R-:W-:Y:S02]  /*77f0*/  SEL R37, RZ, 0x400, P3 ;  /* 0x00000400ff257807 */ /* 0x000fe40001800000 */
[----:B------:R-:W-:-:S02]  /*7800*/  SEL R85, RZ, 0x4, P4 ;  /* 0x00000004ff557807 */ /* 0x000fc40002000000 */
[----:B------:R-:W-:Y:S02]  /*7810*/  SEL R87, RZ, 0x8, P5 ;  /* 0x00000008ff577807 */ /* 0x000fe40002800000 */
[----:B------:R-:W-:Y:S02]  /*7820*/  SEL R89, RZ, 0x10, P6 ;  /* 0x00000010ff597807 */ /* 0x000fe40003000000 */
[C---:B------:R-:W-:Y:S02]  /*7830*/  LOP3.LUT P2, RZ, R33.reuse, 0x4, RZ, 0xc0, !PT ;  /* 0x0000000421ff7812 */ /* 0x040fe4000784c0ff */
[----:B------:R-:W-:Y:S02]  /*7840*/  LOP3.LUT P3, RZ, R33, 0x2, RZ, 0xc0, !PT ;  /* 0x0000000221ff7812 */ /* 0x000fe4000786c0ff */
[C---:B------:R-:W-:Y:S02]  /*7850*/  LOP3.LUT P4, RZ, R35.reuse, 0x20000000, RZ, 0xc0, !PT ;  /* 0x2000000023ff7812 */ /* 0x040fe4000788c0ff */
[----:B------:R-:W-:-:S02]  /*7860*/  LOP3.LUT P5, RZ, R35, 0x10000000, RZ, 0xc0, !PT ;  /* 0x1000000023ff7812 */ /* 0x000fc400078ac0ff */
[----:B------:R-:W-:Y:S02]  /*7870*/  LOP3.LUT P6, RZ, R35, 0x8000000, RZ, 0xc0, !PT ;  /* 0x0800000023ff7812 */ /* 0x000fe400078cc0ff */
[----:B------:R-:W-:Y:S02]  /*7880*/  LOP3.LUT R153, R153, R103, R99, 0xfe, !PT ;  /* 0x0000006799997212 */ /* 0x000fe400078efe63 */
[----:B------:R-:W-:Y:S02]  /*7890*/  SEL R99, RZ, 0x100, P0 ;  /* 0x00000100ff637807 */ /* 0x000fe40000000000 */
[----:B------:R-:W-:Y:S02]  /*78a0*/  LOP3.LUT P0, RZ, R20, 0x1000, RZ, 0xc0, !PT ;  /* 0x0000100014ff7812 */ /* 0x000fe4000780c0ff */
[----:B------:R-:W-:Y:S01]  /*78b0*/  SEL R228, RZ, 0x80000000, P1 ;  /* 0x80000000ffe47807 */ /* 0x000fe20000800000 */
[----:B------:R-:W-:Y:S01]  /*78c0*/  STL [R1+0x20], R248 ;  /* 0x000020f801007387 */ /* 0x000fe20000100800 */
[----:B------:R-:W-:-:S02]  /*78d0*/  SEL R18, RZ, 0x1, P2 ;  /* 0x00000001ff127807 */ /* 0x000fc40001000000 */
[----:B------:R-:W-:Y:S02]  /*78e0*/  SEL R91, RZ, 0xffffffff, P3 ;  /* 0xffffffffff5b7807 */ /* 0x000fe40001800000 */
[----:B------:R-:W-:Y:S02]  /*78f0*/  SEL R95, RZ, 0x20, P4 ;  /* 0x00000020ff5f7807 */ /* 0x000fe40002000000 */
[----:B------:R-:W-:Y:S02]  /*7900*/  SEL R97, RZ, 0x40, P5 ;  /* 0x00000040ff617807 */ /* 0x000fe40002800000 */
[----:B------:R-:W-:Y:S01]  /*7910*/  SEL R101, RZ, 0x80, P6 ;  /* 0x00000080ff657807 */ /* 0x000fe20003000000 */
[----:B------:R-:W-:Y:S01]  /*7920*/  STL [R1+0x70], R244 ;  /* 0x000070f401007387 */ /* 0x000fe20000100800 */
[C---:B------:R-:W-:Y:S02]  /*7930*/  LOP3.LUT P1, RZ, R35.reuse, 0x8000, RZ, 0xc0, !PT ;  /* 0x0000800023ff7812 */ /* 0x040fe4000782c0ff */
[----:B------:R-:W-:-:S02]  /*7940*/  LOP3.LUT P2, RZ, R35, 0x4000, RZ, 0xc0, !PT ;  /* 0x0000400023ff7812 */ /* 0x000fc4000784c0ff */
[C---:B------:R-:W-:Y:S02]  /*7950*/  LOP3.LUT P3, RZ, R35.reuse, 0x2000, RZ, 0xc0, !PT ;  /* 0x0000200023ff7812 */ /* 0x040fe4000786c0ff */
[C---:B------:R-:W-:Y:S02]  /*7960*/  LOP3.LUT P4, RZ, R35.reuse, 0x1000, RZ, 0xc0, !PT ;  /* 0x0000100023ff7812 */ /* 0x040fe4000788c0ff */
[C---:B------:R-:W-:Y:S02]  /*7970*/  LOP3.LUT P5, RZ, R35.reuse, 0x800, RZ, 0xc0, !PT ;  /* 0x0000080023ff7812 */ /* 0x040fe400078ac0ff */
[----:B------:R-:W-:Y:S01]  /*7980*/  LOP3.LUT P6, RZ, R35, 0x400, RZ, 0xc0, !PT ;  /* 0x0000040023ff7812 */ /* 0x000fe200078cc0ff */
[----:B------:R-:W-:Y:S01]  /*7990*/  STL [R1+0x6c], R242 ;  /* 0x00006cf201007387 */ /* 0x000fe20000100800 */
[----:B------:R-:W-:Y:S02]  /*79a0*/  SEL R35, RZ, 0x200, P0 ;  /* 0x00000200ff237807 */ /* 0x000fe40000000000 */
[----:B------:R-:W-:Y:S01]  /*79b0*/  LOP3.LUT P0, RZ, R20, 0x800, RZ, 0xc0, !PT ;  /* 0x0000080014ff7812 */ /* 0x000fe2000780c0ff */
[----:B------:R-:W-:Y:S04]  /*79c0*/  STL [R1+0x80], R228 ;  /* 0x000080e401007387 */ /* 0x000fe80000100800 */
[----:B------:R-:W-:Y:S01]  /*79d0*/  STL [R1+0x28], R101 ;  /* 0x0000286501007387 */ /* 0x000fe20000100800 */
[----:B------:R-:W-:-:S03]  /*79e0*/  IMAD.SHL.U32 R157, R157, 0x2, RZ ;  /* 0x000000029d9d7824 */ /* 0x000fc600078e00ff */
[----:B------:R-:W-:Y:S04]  /*79f0*/  STL [R1+0x2c], R99 ;  /* 0x00002c6301007387 */ /* 0x000fe80000100800 */
[----:B------:R0:W-:Y:S01]  /*7a00*/  STL [R1+0x30], R35 ;  /* 0x0000302301007387 */ /* 0x0001e20000100800 */
[----:B------:R-:W-:Y:S02]  /*7a10*/  LOP3.LUT R155, R157, 0x2, R155, 0xe2, !PT ;  /* 0x000000029d9b7812 */ /* 0x000fe400078ee29b */
[----:B0-----:R-:W-:Y:S02]  /*7a20*/  SEL R35, RZ, 0x400, P0 ;  /* 0x00000400ff237807 */ /* 0x001fe40000000000 */
[----:B------:R-:W-:-:S04]  /*7a30*/  LOP3.LUT P0, RZ, R20, 0x400, RZ, 0xc0, !PT ;  /* 0x0000040014ff7812 */ /* 0x000fc8000780c0ff */
[----:B------:R-:W-:Y:S02]  /*7a40*/  SEL R228, RZ, 0x800, P0 ;  /* 0x00000800ffe47807 */ /* 0x000fe40000000000 */
[----:B------:R-:W-:Y:S01]  /*7a50*/  LOP3.LUT P0, RZ, R20, 0x200, RZ, 0xc0, !PT ;  /* 0x0000020014ff7812 */ /* 0x000fe2000780c0ff */
[----:B------:R0:W-:Y:S01]  /*7a60*/  STL [R1+0x34], R35 ;  /* 0x0000342301007387 */ /* 0x0001e20000100800 */
[----:B------:R-:W-:-:S04]  /*7a70*/  LOP3.LUT R155, R161, R159, R155, 0xfe, !PT ;  /* 0x0000009fa19b7212 */ /* 0x000fc800078efe9b */
[----:B------:R-:W-:Y:S02]  /*7a80*/  LOP3.LUT R155, R165, R163, R155, 0xfe, !PT ;  /* 0x000000a3a59b7212 */ /* 0x000fe400078efe9b */
[----:B0-----:R-:W-:Y:S02]  /*7a90*/  SEL R35, RZ, 0x1000, P0 ;  /* 0x00001000ff237807 */ /* 0x001fe40000000000 */
[----:B------:R-:W-:-:S04]  /*7aa0*/  LOP3.LUT P0, RZ, R20, 0x100, RZ, 0xc0, !PT ;  /* 0x0000010014ff7812 */ /* 0x000fc8000780c0ff */
[----:B------:R-:W-:Y:S02]  /*7ab0*/  SEL R165, RZ, 0x2000, P0 ;  /* 0x00002000ffa57807 */ /* 0x000fe40000000000 */
[----:B------:R-:W-:Y:S01]  /*7ac0*/  LOP3.LUT P0, RZ, R20, 0x80, RZ, 0xc0, !PT ;  /* 0x0000008014ff7812 */ /* 0x000fe2000780c0ff */
[----:B------:R-:W-:-:S03]  /*7ad0*/  IMAD.SHL.U32 R219, R219, 0x2, RZ ;  /* 0x00000002dbdb7824 */ /* 0x000fc600078e00ff */
[----:B------:R-:W-:Y:S02]  /*7ae0*/  SEL R248, RZ, 0x4000, P0 ;  /* 0x00004000fff87807 */ /* 0x000fe40000000000 */
[C---:B------:R-:W-:Y:S02]  /*7af0*/  LOP3.LUT P0, RZ, R20.reuse, 0x40, RZ, 0xc0, !PT ;  /* 0x0000004014ff7812 */ /* 0x040fe4000780c0ff */
[----:B------:R-:W-:Y:S02]  /*7b00*/  LOP3.LUT R167, R219, 0x2, R167, 0xe2, !PT ;  /* 0x00000002dba77812 */ /* 0x000fe400078ee2a7 */
[----:B------:R-:W-:Y:S02]  /*7b10*/  SEL R163, RZ, 0x8000, P0 ;  /* 0x00008000ffa37807 */ /* 0x000fe40000000000 */
[----:B------:R-:W-:Y:S02]  /*7b20*/  LOP3.LUT P0, RZ, R20, 0x20, RZ, 0xc0, !PT ;  /* 0x0000002014ff7812 */ /* 0x000fe4000780c0ff */
[----:B------:R-:W-:-:S02]  /*7b30*/  LOP3.LUT R167, R221, R220, R167, 0xfe, !PT ;  /* 0x000000dcdda77212 */ /* 0x000fc400078efea7 */
[----:B------:R-:W-:Y:S02]  /*7b40*/  SEL R157, RZ, 0x10000, P0 ;  /* 0x00010000ff9d7807 */ /* 0x000fe40000000000 */
[----:B------:R-:W-:Y:S02]  /*7b50*/  LOP3.LUT R169, R169, R153, RZ, 0xfc, !PT ;  /* 0x00000099a9a97212 */ /* 0x000fe400078efcff */
[----:B------:R-:W-:Y:S02]  /*7b60*/  LOP3.LUT P0, RZ, R20, 0x10, RZ, 0xc0, !PT ;  /* 0x0000001014ff7812 */ /* 0x000fe4000780c0ff */
[----:B------:R-:W-:Y:S02]  /*7b70*/  LOP3.LUT R222, R223, R222, R167, 0xfe, !PT ;  /* 0x000000dedfde7212 */ /* 0x000fe400078efea7 */
[----:B------:R-:W-:Y:S02]  /*7b80*/  LOP3.LUT R105, R105, R227, RZ, 0xfc, !PT ;  /* 0x000000e369697212 */ /* 0x000fe400078efcff */
[----:B------:R-:W-:Y:S01]  /*7b90*/  LOP3.LUT R171, R171, R169, RZ, 0xfc, !PT ;  /* 0x000000a9abab7212 */ /* 0x000fe200078efcff */
[----:B------:R-:W-:Y:S01]  /*7ba0*/  IMAD.SHL.U32 R91, R91, 0x2, RZ ;  /* 0x000000025b5b7824 */ /* 0x000fe200078e00ff */
[----:B------:R-:W-:-:S02]  /*7bb0*/  SEL R161, RZ, 0x20000, P0 ;  /* 0x00020000ffa17807 */ /* 0x000fc40000000000 */
[----:B------:R-:W-:Y:S02]  /*7bc0*/  LOP3.LUT P0, RZ, R20, 0x8, RZ, 0xc0, !PT ;  /* 0x0000000814ff7812 */ /* 0x000fe4000780c0ff */
[----:B------:R-:W-:Y:S02]  /*7bd0*/  LOP3.LUT R242, R19, R222, RZ, 0xfc, !PT ;  /* 0x000000de13f27212 */ /* 0x000fe400078efcff */
[----:B------:R-:W-:Y:S02]  /*7be0*/  SEL R19, RZ, 0x1000000, P6 ;  /* 0x01000000ff137807 */ /* 0x000fe40003000000 */
[----:B------:R-:W-:Y:S01]  /*7bf0*/  LOP3.LUT R107, R107, R105, RZ, 0xfc, !PT ;  /* 0x000000696b6b7212 */ /* 0x000fe200078efcff */
[----:B------:R0:W-:Y:S01]  /*7c00*/  STL [R1+0x24], R35 ;  /* 0x0000242301007387 */ /* 0x0001e20000100800 */
[----:B------:R-:W-:Y:S02]  /*7c10*/  LOP3.LUT P6, RZ, R33, 0x10000000, RZ, 0xc0, !PT ;  /* 0x1000000021ff7812 */ /* 0x000fe400078cc0ff */
[----:B------:R-:W-:-:S02]  /*7c20*/  LOP3.LUT R173, R173, R171, RZ, 0xfc, !PT ;  /* 0x000000abadad7212 */ /* 0x000fc400078efcff */
[----:B------:R-:W-:Y:S02]  /*7c30*/  SEL R103, RZ, 0x40000, P0 ;  /* 0x00040000ff677807 */ /* 0x000fe40000000000 */
[----:B------:R-:W-:Y:S02]  /*7c40*/  SEL R159, RZ, 0x80000, P1 ;  /* 0x00080000ff9f7807 */ /* 0x000fe40000800000 */
[----:B------:R-:W-:Y:S02]  /*7c50*/  SEL R101, RZ, 0x100000, P2 ;  /* 0x00100000ff657807 */ /* 0x000fe40001000000 */
[----:B0-----:R-:W-:Y:S02]  /*7c60*/  LOP3.LUT R35, R93, R224, RZ, 0xfc, !PT ;  /* 0x000000e05d237212 */ /* 0x001fe400078efcff */
[C---:B------:R-:W-:Y:S02]  /*7c70*/  LOP3.LUT P0, RZ, R20.reuse, 0x4, RZ, 0xc0, !PT ;  /* 0x0000000414ff7812 */ /* 0x040fe4000780c0ff */
[----:B------:R-:W-:-:S02]  /*7c80*/  LOP3.LUT P1, RZ, R20, 0x2, RZ, 0xc0, !PT ;  /* 0x0000000214ff7812 */ /* 0x000fc4000782c0ff */
[----:B------:R-:W-:Y:S02]  /*7c90*/  LOP3.LUT P2, RZ, R20, 0x1, RZ, 0xc0, !PT ;  /* 0x0000000114ff7812 */ /* 0x000fe4000784c0ff */
[----:B------:R-:W-:Y:S02]  /*7ca0*/  LOP3.LUT R91, R91, 0x2, R18, 0xe2, !PT ;  /* 0x000000025b5b7812 */ /* 0x000fe400078ee212 */
[----:B------:R-:W-:Y:S02]  /*7cb0*/  LOP3.LUT R109, R109, R107, RZ, 0xfc, !PT ;  /* 0x0000006b6d6d7212 */ /* 0x000fe400078efcff */
[----:B------:R-:W-:Y:S02]  /*7cc0*/  SEL R99, RZ, 0x200000, P3 ;  /* 0x00200000ff637807 */ /* 0x000fe40001800000 */
[----:B------:R-:W-:Y:S02]  /*7cd0*/  SEL R93, RZ, 0x400000, P4 ;  /* 0x00400000ff5d7807 */ /* 0x000fe40002000000 */
[----:B------:R-:W-:-:S02]  /*7ce0*/  SEL R20, RZ, 0x800000, P5 ;  /* 0x00800000ff147807 */ /* 0x000fc40002800000 */
[----:B------:R-:W-:Y:S02]  /*7cf0*/  SEL R18, RZ, 0x2000000, P6 ;  /* 0x02000000ff127807 */ /* 0x000fe40003000000 */
[----:B------:R-:W-:Y:S02]  /*7d00*/  LOP3.LUT R175, R175, R173, RZ, 0xfc, !PT ;  /* 0x000000adafaf7212 */ /* 0x000fe400078efcff */
[C---:B------:R-:W-:Y:S02]  /*7d10*/  LOP3.LUT P3, RZ, R33.reuse, 0x80000000, RZ, 0xc0, !PT ;  /* 0x8000000021ff7812 */ /* 0x040fe4000786c0ff */
[C---:B------:R-:W-:Y:S02]  /*7d20*/  LOP3.LUT P4, RZ, R33.reuse, 0x40000000, RZ, 0xc0, !PT ;  /* 0x4000000021ff7812 */ /* 0x040fe4000788c0ff */
[C---:B------:R-:W-:Y:S02]  /*7d30*/  LOP3.LUT P5, RZ, R33.reuse, 0x20000000, RZ, 0xc0, !PT ;  /* 0x2000000021ff7812 */ /* 0x040fe400078ac0ff */
[----:B------:R-:W-:-:S02]  /*7d40*/  LOP3.LUT P6, RZ, R33, 0x8000000, RZ, 0xc0, !PT ;  /* 0x0800000021ff7812 */ /* 0x000fc400078cc0ff */
        /* <DEDUP_REMOVED lines=55> */
[----:B------:R-:W-:Y:S02]  /*80c0*/  LOP3.LUT R85, R87, R85, R91, 0xfe, !PT ;  /* 0x0000005557557212 */ /* 0x000fe400078efe5b */
        /* <DEDUP_REMOVED lines=13> */
[----:B------:R-:W-:Y:S01]  /*81a0*/  STL [R1+0x88], R242 ;  /* 0x000088f201007387 */ /* 0x000fe20000100800 */
[----:B------:R-:W-:Y:S02]  /*81b0*/  LOP3.LUT R209, R209, R207, RZ, 0xfc, !PT ;  /* 0x000000cfd1d17212 */ /* 0x000fe400078efcff */
[----:B------:R-:W-:Y:S01]  /*81c0*/  LOP3.LUT R16, R16, R17, RZ, 0xfc, !PT ;  /* 0x0000001110107212 */ /* 0x000fe200078efcff */
[----:B------:R-:W-:Y:S01]  /*81d0*/  STL [R1+0x94], R97 ;  /* 0x0000946101007387 */ /* 0x000fe20000100800 */
[----:B------:R-:W-:-:S02]  /*81e0*/  LOP3.LUT R75, R75, R73, RZ, 0xfc, !PT ;  /* 0x000000494b4b7212 */ /* 0x000fc400078efcff */
[----:B------:R-:W-:Y:S01]  /*81f0*/  LOP3.LUT R145, R145, R143, RZ, 0xfc, !PT ;  /* 0x0000008f91917212 */ /* 0x000fe200078efcff */
[----:B------:R0:W-:Y:S01]  /*8200*/  STL [R1+0x74], R43 ;  /* 0x0000742b01007387 */ /* 0x0001e20000100800 */
[----:B------:R-:W-:Y:S02]  /*8210*/  LOP3.LUT R211, R211, R209, RZ, 0xfc, !PT ;  /* 0x000000d1d3d37212 */ /* 0x000fe400078efcff */
[----:B------:R-:W-:Y:S01]  /*8220*/  LOP3.LUT R15, R15, R16, RZ, 0xfc, !PT ;  /* 0x000000100f0f7212 */ /* 0x000fe200078efcff */
[----:B------:R1:W-:Y:S01]  /*8230*/  STL [R1+0x68], R41 ;  /* 0x0000682901007387 */ /* 0x0003e20000100800 */
[----:B------:R-:W-:-:S03]  /*8240*/  LOP3.LUT R77, R77, R75, RZ, 0xfc, !PT ;  /* 0x0000004b4d4d7212 */ /* 0x000fc600078efcff */
        /* <DEDUP_REMOVED lines=13> */
[----:B0-----:R-:W-:-:S03]  /*8320*/  LOP3.LUT R43, R12, R14, RZ, 0xfc, !PT ;  /* 0x0000000e0c2b7212 */ /* 0x001fc600078efcff */
[----:B------:R1:W-:Y:S01]  /*8330*/  STL [R1+0x44], R22 ;  /* 0x0000441601007387 */ /* 0x0003e20000100800 */
[----:B------:R-:W-:-:S03]  /*8340*/  LOP3.LUT R81, R81, R79, RZ, 0xfc, !PT ;  /* 0x0000004f51517212 */ /* 0x000fc600078efcff */
[----:B------:R1:W-:Y:S01]  /*8350*/  STL [R1+0x40], R21 ;  /* 0x0000401501007387 */ /* 0x0003e20000100800 */
[----:B------:R-:W-:-:S03]  /*8360*/  LOP3.LUT R151, R151, R149, RZ, 0xfc, !PT ;  /* 0x0000009597977212 */ /* 0x000fc600078efcff */
[----:B------:R1:W-:Y:S01]  /*8370*/  STL [R1], R17 ;  /* 0x0000001101007387 */ /* 0x0003e20000100800 */
[----:B------:R-:W-:-:S03]  /*8380*/  LOP3.LUT R217, R217, R215, RZ, 0xfc, !PT ;  /* 0x000000d7d9d97212 */ /* 0x000fc600078efcff */
[----:B------:R1:W-:Y:S01]  /*8390*/  STL [R1+0x4], R16 ;  /* 0x0000041001007387 */ /* 0x0003e20000100800 */
[----:B------:R-:W-:-:S03]  /*83a0*/  LOP3.LUT R85, R4, R81, RZ, 0xfc, !PT ;  /* 0x0000005104557212 */ /* 0x000fc600078efcff */
[----:B------:R1:W-:Y:S01]  /*83b0*/  STL [R1+0xc], R15 ;  /* 0x00000c0f01007387 */ /* 0x0003e20000100800 */
[----:B------:R-:W-:-:S03]  /*83c0*/  LOP3.LUT R153, R2, R151, RZ, 0xfc, !PT ;  /* 0x0000009702997212 */ /* 0x000fc600078efcff */
[----:B------:R1:W-:Y:S01]  /*83d0*/  STL [R1+0x14], R14 ;  /* 0x0000140e01007387 */ /* 0x0003e20000100800 */
[----:B------:R-:W-:-:S03]  /*83e0*/  LOP3.LUT R219, R0, R217, RZ, 0xfc, !PT ;  /* 0x000000d900db7212 */ /* 0x000fc600078efcff */
[----:B------:R1:W-:Y:S04]  /*83f0*/  STL [R1+0x1c], R43 ;  /* 0x00001c2b01007387 */ /* 0x0003e80000100800 */
[----:B------:R1:W5:Y:S04]  /*8400*/  LDL.LU R4, [R1+0xfc] ;  /* 0x0000fc0001047983 */ /* 0x0003680000300800 */
[----:B------:R1:W5:Y:S04]  /*8410*/  LDL.LU R2, [R1+0xf8] ;  /* 0x0000f80001027983 */ /* 0x0003680000300800 */
[----:B------:R1:W5:Y:S01]  /*8420*/  LDL.LU R0, [R1+0xf4] ;  /* 0x0000f40001007983 */ /* 0x0003620000300800 */
        /* <DEDUP_REMOVED lines=19> */
[----:B------:R-:W-:Y:S01]  /*8560*/  LOP3.LUT R243, R243, R241, RZ, 0xfc, !PT ;  /* 0x000000f1f3f37212 */ /* 0x000fe200078efcff */
[----:B------:R-:W-:Y:S03]  /*8570*/  BSSY B0, `(.L_x_968) ;  /* 0x0000010000007945 */ /* 0x000fe60003800000 */
[----:B------:R-:W-:-:S04]  /*8580*/  LOP3.LUT R245, R245, R243, RZ, 0xfc, !PT ;  /* 0x000000f3f5f57212 */ /* 0x000fc800078efcff */
[----:B------:R-:W-:Y:S01]  /*8590*/  LOP3.LUT R247, R247, R245, RZ, 0xfc, !PT ;  /* 0x000000f5f7f77212 */ /* 0x000fe200078efcff */
[----:B------:R-:W-:Y:S06]  /*85a0*/  BAR.SYNC.DEFER_BLOCKING 0x0 ;  /* 0x0000000000007b1d */ /* 0x000fec0000010000 */
[----:B------:R-:W-:Y:S05]  /*85b0*/  @P6 BRA `(.L_x_969) ;  /* 0x000000b000006947 */ /* 0x000fea0003800000 */
[----:B-1----:R-:W0:Y:S02]  /*85c0*/  LDS R16, [0x1c] ;  /* 0x00001c00ff107984 */ /* 0x002e240000000800 */
        /* <DEDUP_REMOVED lines=10> */
.L_x_969:
[----:B-1----:R-:W-:Y:S05]  /*8670*/  BSYNC B0 ;  /* 0x0000000000007941 */ /* 0x002fea0003800000 */
.L_x_968:
[----:B------:R-:W2:Y:S04]  /*8680*/  LDL.LU R89, [R1+0x38] ;  /* 0x0000380001597983 */ /* 0x000ea80000300800 */
[----:B------:R-:W3:Y:S04]  /*8690*/  LDL.LU R87, [R1+0x3c] ;  /* 0x00003c0001577983 */ /* 0x000ee80000300800 */
        /* <DEDUP_REMOVED lines=18> */
[----:B------:R-:W-:Y:S01]  /*87c0*/  BSSY B0, `(.L_x_970) ;  /* 0x0000083000007945 */ /* 0x000fe20003800000 */
[----:B-----5:R-:W-:-:S02]  /*87d0*/  LEA.HI R227, R0, R0, RZ, 0x1d ;  /* 0x0000000000e37211 */ /* 0x020fc400078fe8ff */
[----:B------:R-:W-:Y:S04]  /*87e0*/  @!P6 STS [0x4], R5 ;  /* 0x00000405ff00e388 */ /* 0x000fe80000000800 */
[----:B------:R-:W-:Y:S01]  /*87f0*/  BAR.SYNC.DEFER_BLOCKING 0x0 ;  /* 0x0000000000007b1d */ /* 0x000fe20000010000 */
[----:B--2---:R-:W-:Y:S02]  /*8800*/  LOP3.LUT R242, R89, R247, RZ, 0xfc, !PT ;  /* 0x000000f759f27212 */ /* 0x004fe400078efcff */
[----:B---3--:R-:W-:Y:S02]  /*8810*/  LOP3.LUT R87, R87, R85, RZ, 0xfc, !PT ;  /* 0x0000005557577212 */ /* 0x008fe400078efcff */
[----:B----4-:R-:W-:Y:S02]  /*8820*/  LOP3.LUT R155, R45, R153, RZ, 0xfc, !PT ;  /* 0x000000992d9b7212 */ /* 0x010fe400078efcff */
[----:B------:R-:W-:-:S02]  /*8830*/  LOP3.LUT R26, R26, R43, RZ, 0xfc, !PT ;  /* 0x0000002b1a1a7212 */ /* 0x000fc400078efcff */
        /* <DEDUP_REMOVED lines=84> */
.L_x_983:
        /* <DEDUP_REMOVED lines=14> */
.L_x_984:
        /* <DEDUP_REMOVED lines=25> */
.L_x_971:
[----:B0-----:R-:W-:Y:S05]  /*8ff0*/  BSYNC B0 ;  /* 0x0000000000007941 */ /* 0x001fea0003800000 */
.L_x_970:
        /* <DEDUP_REMOVED lines=17> */
.L_x_974:
        /* <DEDUP_REMOVED lines=598> */
[----:B-----5:R-:W-:Y:S02]  /*b670*/  ISETP.NE.AND P4, PT, R37, RZ, PT ;  /* 0x000000ff2500720c */ /* 0x020fe40003f85270 */
[----:B------:R-:W2:Y:S02]  /*b680*/  LDL.LU R37, [R1+0xb8] ;  /* 0x0000b80001257983 */ /* 0x000ea40000300800 */
        /* <DEDUP_REMOVED lines=13> */
[----:B------:R-:W-:Y:S02]  /*b760*/  ISETP.NE.AND P4, PT, R33, RZ, PT ;  /* 0x000000ff2100720c */ /* 0x000fe40003f85270 */
[----:B------:R-:W3:Y:S02]  /*b770*/  LDL.LU R33, [R1+0xbc] ;  /* 0x0000bc0001217983 */ /* 0x000ee40000300800 */
[----:B------:R-:W-:-:S02]  /*b780*/  ISETP.GT.U32.OR P4, PT, R227, 0xbff, P4 ;  /* 0x00000bffe300780c */ /* 0x000fc40002784470 */
[----:B------:R-:W4:Y:S11]  /*b790*/  LDL.LU R35, [R1+0xc0] ;  /* 0x0000c00001237983 */ /* 0x000f360000300800 */
[----:B------:R-:W0:Y:S01]  /*b7a0*/  @!P4 LDS R222, [R3+0x7000] ;  /* 0x0070000003dec984 */ /* 0x000e220000000800 */
[----:B------:R-:W-:-:S05]  /*b7b0*/  @!P4 IADD3 R223, R29, 0x64, RZ ;  /* 0x000000641ddfc810 */ /* 0x000fca0007ffe0ff */
[----:B0-----:R0:W-:Y:S04]  /*b7c0*/  @!P4 STS.64 [R227.X8+0x4b0], R222 ;  /* 0x0004b0dee300c388 */ /* 0x0011e80000008a00 */
[----:B------:R-:W-:Y:S01]  /*b7d0*/  @!P4 STS [R3+0x7000], RZ ;  /* 0x007000ff0300c388 */ /* 0x000fe20000000800 */
[----:B0-----:R-:W-:Y:S02]  /*b7e0*/  @!P4 IADD3 R227, R227, 0x1, RZ ;  /* 0x00000001e3e3c810 */ /* 0x001fe40007ffe0ff */
[----:B------:R-:W-:Y:S02]  /*b7f0*/  ISETP.NE.AND P4, PT, R31, RZ, PT ;  /* 0x000000ff1f00720c */ /* 0x000fe40003f85270 */
[----:B------:R-:W5:Y:S02]  /*b800*/  LDL.LU R31, [R1+0xc4] ;  /* 0x0000c400011f7983 */ /* 0x000f640000300800 */
        /* <DEDUP_REMOVED lines=47> */
[----:B0-----:R-:W-:-:S03]  /*bb00*/  @!P4 IADD3 R227, R227, 0x1, RZ ;  /* 0x00000001e3e3c810 */ /* 0x001fc60007ffe0ff */
[----:B------:R-:W2:Y:S01]  /*bb10*/  LDL.LU R11, [R1+0xc8] ;  /* 0x0000c800010b7983 */ /* 0x000ea20000300800 */
        /* <DEDUP_REMOVED lines=148> */
[----:B---3--:R-:W-:Y:S02]  /*c460*/  ISETP.NE.AND P4, PT, R33, RZ, PT ;  /* 0x000000ff2100720c */ /* 0x008fe40003f85270 */
[----:B------:R-:W2:Y:S02]  /*c470*/  LDL.LU R33, [R1+0xcc] ;  /* 0x0000cc0001217983 */ /* 0x000ea40000300800 */
[----:B------:R-:W-:-:S02]  /*c480*/  ISETP.GT.U32.OR P4, PT, R227, 0xbff, P4 ;  /* 0x00000bffe300780c */ /* 0x000fc40002784470 */
[----:B------:R-:W3:Y:S11]  /*c490*/  LDL.LU R10, [R1+0x88] ;  /* 0x00008800010a7983 */ /* 0x000ef60000300800 */
        /* <DEDUP_REMOVED lines=13> */
[----:B------:R-:W4:Y:S02]  /*c570*/  LDL.LU R31, [R1+0x74] ;  /* 0x00007400011f7983 */ /* 0x000f240000300800 */
[----:B------:R-:W-:-:S13]  /*c580*/  ISETP.GT.U32.OR P4, PT, R227, 0xbff, P4 ;  /* 0x00000bffe300780c */ /* 0x000fda0002784470 */
        /* <DEDUP_REMOVED lines=37> */
[----:B-----5:R-:W-:Y:S02]  /*c7e0*/  LOP3.LUT P4, RZ, R11, 0x100, RZ, 0xc0, !PT ;  /* 0x000001000bff7812 */ /* 0x020fe4000788c0ff */
[----:B------:R-:W5:Y:S02]  /*c7f0*/  LDL.LU R11, [R1+0x54] ;  /* 0x00005400010b7983 */ /* 0x000f640000300800 */
[----:B------:R-:W-:-:S02]  /*c800*/  ISETP.GT.U32.OR P4, PT, R227, 0xbff, !P4 ;  /* 0x00000bffe300780c */ /* 0x000fc40006784470 */
[----:B------:R-:W5:Y:S11]  /*c810*/  LDL.LU R35, [R1+0x50] ;  /* 0x0000500001237983 */ /* 0x000f760000300800 */
        /* <DEDUP_REMOVED lines=48> */
[----:B------:R-:W-:Y:S02]  /*cb20*/  @!P4 IADD3 R9, R29, 0x8e, RZ ;  /* 0x0000008e1d09c810 */ /* 0x000fe40007ffe0ff */
[----:B---3--:R-:W-:-:S03]  /*cb30*/  PRMT R10, R10, 0x9910, RZ ;  /* 0x000099100a0a7816 */ /* 0x008fc600000000ff */
[----:B0-----:R0:W-:Y:S04]  /*cb40*/  @!P4 STS.64 [R227.X8+0x4b0], R8 ;  /* 0x0004b008e300c388 */ /* 0x0011e80000008a00 */
[----:B------:R-:W-:Y:S01]  /*cb50*/  @!P4 STS [R3+0x11800], RZ ;  /* 0x011800ff0300c388 */ /* 0x000fe20000000800 */
[----:B0-----:R-:W-:Y:S02]  /*cb60*/  @!P4 IADD3 R227, R227, 0x1, RZ ;  /* 0x00000001e3e3c810 */ /* 0x001fe40007ffe0ff */
[----:B------:R-:W-:Y:S02]  /*cb70*/  ISETP.GT.AND P4, PT, R10, -0x1, PT ;  /* 0xffffffff0a00780c */ /* 0x000fe40003f84270 */
        /* <DEDUP_REMOVED lines=18> */
[----:B------:R-:W2:Y:S11]  /*cca0*/  LDL.LU R35, [R1+0x1c] ;  /* 0x00001c0001237983 */ /* 0x000eb60000300800 */
        /* <DEDUP_REMOVED lines=79> */
[----:B---3--:R-:W-:Y:S02]  /*d1a0*/  LOP3.LUT P4, RZ, R10, 0x10000000, RZ, 0xc0, !PT ;  /* 0x100000000aff7812 */ /* 0x008fe4000788c0ff */
[----:B------:R-:W2:Y:S02]  /*d1b0*/  LDL.LU R10, [R1+0xd8] ;  /* 0x0000d800010a7983 */ /* 0x000ea40000300800 */
[----:B------:R-:W-:-:S02]  /*d1c0*/  ISETP.GT.U32.OR P4, PT, R227, 0xbff, !P4 ;  /* 0x00000bffe300780c */ /* 0x000fc40006784470 */
[----:B------:R-:W3:Y:S11]  /*d1d0*/  LDL.LU R33, [R1+0xdc] ;  /* 0x0000dc0001217983 */ /* 0x000ef60000300800 */
        /* <DEDUP_REMOVED lines=115> */
[----:B----4-:R-:W-:-:S04]  /*d910*/  LOP3.LUT P4, RZ, R31, 0x800, RZ, 0xc0, !PT ;  /* 0x000008001fff7812 */ /* 0x010fc8000788c0ff */
        /* <DEDUP_REMOVED lines=151> */
.L_x_975:
        /* <DEDUP_REMOVED lines=23> */
.L_x_977:
        /* <DEDUP_REMOVED lines=10> */
.L_x_978:
[----:B------:R-:W-:Y:S01]  /*e4a0*/  UIADD3 UR5, UR5, -0x1, URZ ;  /* 0xffffffff05057890 */ /* 0x000fe2000fffe03f */
[----:B0-----:R-:W-:Y:S05]  /*e4b0*/  BRA `(.L_x_979) ;  /* 0xffff3aa000007947 */ /* 0x001fea000383ffff */
.L_x_976:
        /* <DEDUP_REMOVED lines=23> */
.L_x_981:
[----:B------:R-:W-:Y:S05]  /*e630*/  BSYNC B0 ;  /* 0x0000000000007941 */ /* 0x000fea0003800000 */
.L_x_980:
[----:B------:R-:W-:Y:S05]  /*e640*/  @P0 EXIT ;  /* 0x000000000000094d */ /* 0x000fea0003800000 */
.L_x_982:
[----:B0-----:R-:W2:Y:S04]  /*e650*/  LDL R3, [R1+0xd0] ;  /* 0x0000d00001037983 */ /* 0x001ea80000100800 */
[----:B------:R-:W3:Y:S04]  /*e660*/  LDL R2, [R1+0xd4] ;  /* 0x0000d40001027983 */ /* 0x000ee80000100800 */
[----:B------:R0:W1:Y:S01]  /*e670*/  LDS.64 R6, [R0.X8+0x4b0] ;  /* 0x0004b00000067984 */ /* 0x0000620000008a00 */
[----:B--2---:R-:W-:-:S04]  /*e680*/  IADD3 R5, P0, R3, R0, RZ ;  /* 0x0000000003057210 */ /* 0x004fc80007f1e0ff */
[C---:B---3--:R-:W-:Y:S01]  /*e690*/  LEA.HI.X.SX32 R2, R0.reuse, R2, 0x1, P0 ;  /* 0x0000000200027211 */ /* 0x048fe200000f0eff */
        /* <DEDUP_REMOVED lines=12> */
.L_x_958:
        /* <DEDUP_REMOVED lines=9> */
.L_x_972:
[----:B------:R-:W-:Y:S01]  /*e7f0*/  IMAD.MOV.U32 R43, RZ, RZ, R39 ;  /* 0x000000ffff2b7224 */ /* 0x000fe200078e0027 */
[----:B------:R-:W-:Y:S01]  /*e800*/  MOV R222, 0xe850 ;  /* 0x0000e85000de7802 */ /* 0x000fe20000000f00 */
[----:B------:R-:W-:-:S02]  /*e810*/  IMAD.MOV.U32 R41, RZ, RZ, 0x1 ;  /* 0x00000001ff297424 */ /* 0x000fc400078e00ff */
[----:B------:R-:W-:Y:S02]  /*e820*/  IMAD.MOV.U32 R95, RZ, RZ, RZ ;  /* 0x000000ffff5f7224 */ /* 0x000fe400078e00ff */
[----:B------:R-:W-:Y:S02]  /*e830*/  IMAD.MOV.U32 R93, RZ, RZ, -0x1 ;  /* 0xffffffffff5d7424 */ /* 0x000fe400078e00ff */
[----:B------:R-:W-:Y:S05]  /*e840*/  CALL.REL.NOINC `($__internal_53_$__cuda_sm70_shflsync_up_p) ;  /* 0x0000039000007944 */ /* 0x000fea0003c00000 */
[----:B------:R-:W-:Y:S01]  /*e850*/  ISETP.EQ.U32.AND P1, PT, R43, 0x1, PT ;  /* 0x000000012b00780c */ /* 0x000fe20003f22070 */
[----:B------:R-:W-:Y:S08]  /*e860*/  BRA `(.L_x_983) ;  /* 0xffffa51000007947 */ /* 0x000ff0000383ffff */
.L_x_973:
[----:B------:R-:W-:Y:S01]  /*e870*/  IMAD.MOV.U32 R43, RZ, RZ, R45 ;  /* 0x000000ffff2b7224 */ /* 0x000fe200078e002d */
[----:B------:R-:W-:Y:S01]  /*e880*/  MOV R222, 0xe8d0 ;  /* 0x0000e8d000de7802 */ /* 0x000fe20000000f00 */
[----:B------:R-:W-:Y:S02]  /*e890*/  IMAD.MOV.U32 R41, RZ, RZ, 0x2 ;  /* 0x00000002ff297424 */ /* 0x000fe400078e00ff */
[----:B------:R-:W-:Y:S02]  /*e8a0*/  IMAD.MOV.U32 R95, RZ, RZ, RZ ;  /* 0x000000ffff5f7224 */ /* 0x000fe400078e00ff */
[----:B------:R-:W-:Y:S02]  /*e8b0*/  IMAD.MOV.U32 R93, RZ, RZ, -0x1 ;  /* 0xffffffffff5d7424 */ /* 0x000fe400078e00ff */
[----:B0-----:R-:W-:Y:S05]  /*e8c0*/  CALL.REL.NOINC `($__internal_53_$__cuda_sm70_shflsync_up_p) ;  /* 0x0000031000007944 */ /* 0x001fea0003c00000 */
        /* <DEDUP_REMOVED lines=8> */
[----:B------:R-:W-:Y:S05]  /*e950*/  CALL.REL.NOINC `($__internal_53_$__cuda_sm70_shflsync_up_p) ;  /* 0x0000028000007944 */ /* 0x000fea0003c00000 */
        /* <DEDUP_REMOVED lines=26> */
[----:B------:R-:W-:Y:S05]  /*eb00*/  CALL.REL.NOINC `($__internal_52_$__cuda_sm70_shflsync_idx_p) ;  /* 0x0000009000007944 */ /* 0x000fea0003c00000 */
[----:B------:R-:W-:Y:S01]  /*eb10*/  IMAD.IADD R39, R43, 0x1, -R39 ;  /* 0x000000012b277824 */ /* 0x000fe200078e0a27 */
[----:B------:R-:W-:Y:S01]  /*eb20*/  MOV R222, 0xeb90 ;  /* 0x0000eb9000de7802 */ /* 0x000fe20000000f00 */
[----:B-1----:R-:W-:Y:S02]  /*eb30*/  IMAD.MOV.U32 R43, RZ, RZ, R41 ;  /* 0x000000ffff2b7224 */ /* 0x002fe400078e0029 */
[----:B0-----:R-:W-:Y:S02]  /*eb40*/  IMAD.MOV.U32 R45, RZ, RZ, R4 ;  /* 0x000000ffff2d7224 */ /* 0x001fe400078e0004 */
[----:B------:R-:W-:Y:S02]  /*eb50*/  IMAD.MOV.U32 R41, RZ, RZ, RZ ;  /* 0x000000ffff297224 */ /* 0x000fe400078e00ff */
[----:B------:R-:W-:Y:S02]  /*eb60*/  IMAD.MOV.U32 R95, RZ, RZ, 0x1f ;  /* 0x0000001fff5f7424 */ /* 0x000fe400078e00ff */
[----:B------:R-:W-:-:S02]  /*eb70*/  IMAD.MOV.U32 R93, RZ, RZ, -0x1 ;  /* 0xffffffffff5d7424 */ /* 0x000fc400078e00ff */
[----:B------:R-:W-:Y:S05]  /*eb80*/  CALL.REL.NOINC `($__internal_52_$__cuda_sm70_shflsync_idx_p) ;  /* 0x0000001000007944 */ /* 0x000fea0003c00000 */
[----:B01----:R-:W-:Y:S05]  /*eb90*/  BRA `(.L_x_984) ;  /* 0xffffa2c000007947 */ /* 0x003fea000383ffff */
        .weak           $__internal_52_$__cuda_sm70_shflsync_idx_p
        .type           $__internal_52_$__cuda_sm70_shflsync_idx_p,@function
        .size           $__internal_52_$__cuda_sm70_shflsync_idx_p,($__internal_53_$__cuda_sm70_shflsync_up_p - $__internal_52_$__cuda_sm70_shflsync_idx_p)
$__internal_52_$__cuda_sm70_shflsync_idx_p:
[----:B------:R-:W-:Y:S01]  /*eba0*/  IMAD.MOV.U32 R223, RZ, RZ, 0x0 ;  /* 0x00000000ffdf7424 */ /* 0x000fe200078e00ff */
[----:B------:R-:W-:Y:S04]  /*ebb0*/  WARPSYNC R93 ;  /* 0x0000005d00007348 */ /* 0x000fe80003800000 */
[----:B------:R0:W1:Y:S01]  /*ebc0*/  SHFL.IDX PT, R41, R45, R41, R95 ;  /* 0x000000292d297389 */ /* 0x00006200000e005f */
[----:B------:R-:W-:Y:S05]  /*ebd0*/  RET.REL.NODEC R222 `(_ZN17fastertransformer19segmented_topp_impl27segmented_top_p_single_passINS0_28Segmented_topk_kernel_paramsIfiLi256ELi2EEELi192EEEvNS0_20TopKPerSegmentParamsE) ;  /* 0xffff1420de007950 */ /* 0x000fea0003c3ffff */
        .weak           $__internal_53_$__cuda_sm70_shflsync_up_p
        .type           $__internal_53_$__cuda_sm70_shflsync_up_p,@function
        .size           $__internal_53_$__cuda_sm70_shflsync_up_p,(.L_x_1864 - $__internal_53_$__cuda_sm70_shflsync_up_p)
$__internal_53_$__cuda_sm70_shflsync_up_p:
[----:B------:R-:W-:Y:S04]  /*ebe0*/  WARPSYNC R93 ;  /* 0x0000005d00007348 */ /* 0x000fe80003800000 */
[----:B------:R-:W0:Y:S01]  /*ebf0*/  SHFL.UP P1, R41, R43, R41, R95 ;  /* 0x040000292b297389 */ /* 0x000e22000002005f */
[----:B------:R-:W-:Y:S01]  /*ec00*/  IMAD.MOV.U32 R223, RZ, RZ, 0x0 ;  /* 0x00000000ffdf7424 */ /* 0x000fe200078e00ff */
[----:B0-----:R-:W-:-:S03]  /*ec10*/  SEL R43, RZ, 0x1, !P1 ;  /* 0x00000001ff2b7807 */ /* 0x001fc60004800000 */
[----:B------:R-:W-:Y:S05]  /*ec20*/  RET.REL.NODEC R222 `(_ZN17fastertransformer19segmented_topp_impl27segmented_top_p_single_passINS0_28Segmented_topk_kernel_paramsIfiLi256ELi2EEELi192EEEvNS0_20TopKPerSegmentParamsE) ;  /* 0xffff13d0de007950 */ /* 0x000fea0003c3ffff */
.L_x_985:
        /* <DEDUP_REMOVED lines=13> */
.L_x_1864:


//--------------------- .text._ZN17fastertransformer19segmented_topp_impl27segmented_top_p_single_passINS0_28Segmented_topk_kernel_paramsIfiLi256ELi2EEELi160EEEvNS0_20TopKPerSegmentParamsE --------------------------
	.section	.text._ZN17fastertransformer19segmented_topp_impl27segmented_top_p_single_passINS0_28Segmented_topk_kernel_paramsIfiLi256ELi2EEELi160EEEvNS0_20TopKPerSegmentParamsE,"ax",@progbits
	.sectioninfo	@"SHI_REGISTERS=255"
	.align	128
        .global         _ZN17fastertransformer19segmented_topp_impl27segmented_top_p_single_passINS0_28Segmented_topk_kernel_paramsIfiLi256ELi2EEELi160EEEvNS0_20TopKPerSegmentParamsE
        .type           _ZN17fastertransformer19segmented_topp_impl27segmented_top_p_single_passINS0_28Segmented_topk_kernel_paramsIfiLi256ELi2EEELi160EEEvNS0_20TopKPerSegmentParamsE,@function
        .size           _ZN17fastertransformer19segmented_topp_impl27segmented_top_p_single_passINS0_28Segmented_topk_kernel_paramsIfiLi256ELi2EEELi160EEEvNS0_20TopKPerSegmentParamsE,(.L_x_1866 - _ZN17fastertransformer19segmented_topp_impl27segmented_top_p_single_passINS0_28Segmented_topk_kernel_paramsIfiLi256ELi2EEELi160EEEvNS0_20TopKPerSegmentParamsE)
        .other          _ZN17fastertransformer19segmented_topp_impl27segmented_top_p_single_passINS0_28Segmented_topk_kernel_paramsIfiLi256ELi2EEELi160EEEvNS0_20TopKPerSegmentParamsE,@"STO_CUDA_ENTRY STV_DEFAULT"
_ZN17fastertransformer19segmented_topp_impl27segmented_top_p_single_passINS0_28Segmented_topk_kernel_paramsIfiLi256ELi2EEELi160EEEvNS0_20TopKPerSegmentParamsE:
.text._ZN17fastertransformer19segmented_topp_impl27segmented_top_p_single_passINS0_28Segmented_topk_kernel_paramsIfiLi256ELi2EEELi160EEEvNS0_20TopKPerSegmentParamsE:
        /* <DEDUP_REMOVED lines=31> */
[----:B------:R-:W-:Y:S01]  /*01f0*/  IMAD.MOV.U32 R5, RZ, RZ, R6 ;  /* 0x000000ffff057224 */ /* 0x000fe200078e0006 */
[----:B------:R-:W-:-:S03]  /*0200*/  IADD3 R7, R45, 0x3, RZ ;  /* 0x000000032d077810 */ /* 0x000fc60007ffe0ff */
        /* <DEDUP_REMOVED lines=16> */
[-C--:B------:R-:W-:Y:S02]  /*0310*/  ISETP.GE.AND P6, PT, R45, R2.reuse, PT ;  /* 0x000000022d00720c */ /* 0x080fe40003fc6270 */
        /* <DEDUP_REMOVED lines=9> */
[----:B------:R-:W-:Y:S01]  /*03b0*/  IADD3 R3, R45, 0x6, RZ ;  /* 0x000000062d037810 */ /* 0x000fe20007ffe0ff */
[----:B------:R-:W-:Y:S01]  /*03c0*/  IMAD.MOV.U32 R44, RZ, RZ, RZ ;  /* 0x000000ffff2c7224 */ /* 0x000fe200078e00ff */
[----:B------:R0:W5:Y:S01]  /*03d0*/  @!P0 LDG.E R208, [R4.64+0x13c] ;  /* 0x00013c0604d08981 */ /* 0x000162000c1e1900 */
[----:B------:R-:W-:-:S02]  /*03e0*/  ISETP.GE.AND P3, PT, R7, R2, PT ;  /* 0x000000020700720c */ /* 0x000fc40003f66270 */
[-C--:B------:R-:W-:Y:S02]  /*03f0*/  ISETP.GE.AND P0, PT, R3, R2.reuse, PT ;  /* 0x000000020300720c */ /* 0x080fe40003f06270 */
[C---:B------:R-:W-:Y:S01]  /*0400*/  IADD3 R3, R45.reuse, 0x7, RZ ;  /* 0x000000072d037810 */ /* 0x040fe20007ffe0ff */
[----:B------:R-:W-:Y:S01]  /*0410*/  IMAD.MOV.U32 R50, RZ, RZ, RZ ;  /* 0x000000ffff327224 */ /* 0x000fe200078e00ff */
[----:B------:R-:W-:Y:S01]  /*0420*/  IADD3 R7, R45, 0x5, RZ ;  /* 0x000000052d077810 */ /* 0x000fe20007ffe0ff */
[----:B------:R0:W5:Y:S01]  /*0430*/  @!P6 LDG.E R44, [R4.64] ;  /* 0x00000006042ce981 */ /* 0x000162000c1e1900 */
        /* <DEDUP_REMOVED lines=311> */
.L_x_995:
        /* <DEDUP_REMOVED lines=23> */
.L_x_992:
[----:B------:R-:W-:Y:S05]  /*1920*/  BSYNC B2 ;  /* 0x0000000000027941 */ /* 0x000fea0003800000 */
.L_x_991:
        /* <DEDUP_REMOVED lines=10> */
.L_x_994:
[----:B------:R-:W-:Y:S05]  /*19d0*/  BSYNC B2 ;  /* 0x0000000000027941 */ /* 0x000fea0003800000 */
.L_x_993:
[----:B-----5:R2:W-:Y:S04]  /*19e0*/  STS [R15+0x26000], R8 ;  /* 0x026000080f007388 */ /* 0x0205e80000000800 */
[----:B------:R2:W-:Y:S02]  /*19f0*/  STS [R15+0x26400], R9 ;  /* 0x026400090f007388 */ /* 0x0005e40000000800 */
.L_x_990:
[----:B-1----:R-:W-:Y:S05]  /*1a00*/  BSYNC B0 ;  /* 0x0000000000007941 */ /* 0x002fea0003800000 */
.L_x_989:
[----:B------:R-:W-:-:S04]  /*1a10*/  IADD3 R6, R6, 0x8, RZ ;  /* 0x0000000806067810 */ /* 0x000fc80007ffe0ff */
[----:B------:R-:W-:-:S13]  /*1a20*/  ISETP.GE.U32.AND P0, PT, R6, 0x100, PT ;  /* 0x000001000600780c */ /* 0x000fda0003f06070 */
[----:B------:R-:W-:Y:S05]  /*1a30*/  @!P0 BRA `(.L_x_995) ;  /* 0xfffffd7000008947 */ /* 0x000fea000383ffff */
.L_x_988:
[----:B0-----:R-:W-:Y:S05]  /*1a40*/  BSYNC B1 ;  /* 0x0000000000017941 */ /* 0x001fea0003800000 */
.L_x_987:
[----:B------:R-:W-:Y:S01]  /*1a50*/  SHF.R.S32.HI R5, RZ, 0x1f, R0 ;  /* 0x0000001fff057819 */ /* 0x000fe20000011400 */
[----:B--2---:R-:W-:Y:S01]  /*1a60*/  CS2R R8, SRZ ;  /* 0x0000000000087805 */ /* 0x004fe2000001ff00 */
        /* <DEDUP_REMOVED lines=10> */
.L_x_1007:
        /* <DEDUP_REMOVED lines=22> */
[----:B------:R-:W2:Y:S01]  /*1c70*/  LDS R34, [R3+0x6800] ;  /* 0x0068000003227984 */ /* 0x000ea20000000800 */
        /* <DEDUP_REMOVED lines=325> */
[C---:B--2---:R-:W-:Y:S01]  /*30d0*/  LOP3.LUT P2, RZ, R109.reuse, R34, RZ, 0x30, !PT ;  /* 0x000000226dff7212 */ /* 0x044fe200078430ff */
[----:B------:R-:W0:Y:S01]  /*30e0*/  LDS R30, [R3+0x8000] ;  /* 0x00800000031e7984 */ /* 0x000e220000000800 */
[----:B------:R-:W-:Y:S01]  /*30f0*/  SEL R205, RZ, 0x2000, P6 ;  /* 0x00002000ffcd7807 */ /* 0x000fe20003000000 */
[----:B------:R-:W-:Y:S01]  /*3100*/  FFMA.FTZ R11, R32, R12, R11 ;  /* 0x0000000c200b7223 */ /* 0x000fe2000001000b */
[----:B---3--:R-:W-:Y:S01]  /*3110*/  LOP3.LUT P6, RZ, R109, R36, RZ, 0x30, !PT ;  /* 0x000000246dff7212 */ /* 0x008fe200078c30ff */
[----:B------:R-:W1:Y:S01]  /*3120*/  LDS R32, [R3+0x8400] ;  /* 0x0084000003207984 */ /* 0x000e620000000800 */
[----:B------:R-:W-:-:S02]  /*3130*/  FSEL R12, RZ, 1, P2 ;  /* 0x3f800000ff0c7808 */ /* 0x000fc40001000000 */
[----:B------:R-:W-:Y:S02]  /*3140*/  SEL R207, RZ, 0x4000, P4 ;  /* 0x00004000ffcf7807 */ /* 0x000fe40002000000 */
[C---:B----4-:R-:W-:Y:S01]  /*3150*/  LOP3.LUT P4, RZ, R109.reuse, R38, RZ, 0x30, !PT ;  /* 0x000000266dff7212 */ /* 0x050fe200078830ff */
[----:B------:R-:W-:Y:S01]  /*3160*/  FFMA.FTZ R11, R34, R12, R11 ;  /* 0x0000000c220b7223 */ /* 0x000fe2000001000b */
[----:B------:R-:W-:Y:S01]  /*3170*/  FSEL R28, RZ, 1, P6 ;  /* 0x3f800000ff1c7808 */ /* 0x000fe20003000000 */
[----:B------:R-:W2:Y:S01]  /*3180*/  LDS R34, [R3+0x8c00] ;  /* 0x008c000003227984 */ /* 0x000ea20000000800 */
[----:B------:R-:W-:Y:S02]  /*3190*/  FSEL R12, RZ, 1, P4 ;  /* 0x3f800000ff0c7808 */ /* 0x000fe40002000000 */
[----:B------:R-:W-:Y:S01]  /*31a0*/  SEL R209, RZ, 0x8000, P0 ;  /* 0x00008000ffd17807 */ /* 0x000fe20000000000 */
[----:B------:R-:W-:Y:S01]  /*31b0*/  FFMA.FTZ R11, R36, R28, R11 ;  /* 0x0000001c240b7223 */ /* 0x000fe2000001000b */
[C---:B------:R-:W-:Y:S01]  /*31c0*/  LOP3.LUT P0, RZ, R109.reuse, R40, RZ, 0x30, !PT ;  /* 0x000000286dff7212 */ /* 0x040fe200078030ff */
[----:B------:R-:W3:Y:S01]  /*31d0*/  LDS R36, [R3+0x9000] ;  /* 0x0090000003247984 */ /* 0x000ee20000000800 */
[----:B------:R-:W-:Y:S01]  /*31e0*/  SEL R241, RZ, 0x10000, P3 ;  /* 0x00010000fff17807 */ /* 0x000fe20001800000 */
[----:B------:R-:W-:Y:S01]  /*31f0*/  FFMA.FTZ R11, R38, R12, R11 ;  /* 0x0000000c260b7223 */ /* 0x000fe2000001000b */
[----:B------:R-:W-:Y:S01]  /*3200*/  LOP3.LUT P3, RZ, R109, R42, RZ, 0x30, !PT ;  /* 0x0000002a6dff7212 */ /* 0x000fe200078630ff */
[----:B------:R-:W4:Y:S01]  /*3210*/  LDS R38, [R3+0x9400] ;  /* 0x0094000003267984 */ /* 0x000f220000000800 */
[----:B------:R-:W-:-:S02]  /*3220*/  FSEL R12, RZ, 1, P0 ;  /* 0x3f800000ff0c7808 */ /* 0x000fc40000000000 */
[----:B------:R-:W-:Y:S02]  /*3230*/  SEL R239, RZ, 0x20000, P1 ;  /* 0x00020000ffef7807 */ /* 0x000fe40000800000 */
[C---:B------:R-:W-:Y:S01]  /*3240*/  LOP3.LUT P1, RZ, R109.reuse, R46, RZ, 0x30, !PT ;  /* 0x0000002e6dff7212 */ /* 0x040fe200078230ff */
[----:B------:R-:W-:Y:S01]  /*3250*/  FFMA.FTZ R11, R40, R12, R11 ;  /* 0x0000000c280b7223 */ /* 0x000fe2000001000b */
[----:B------:R-:W-:Y:S01]  /*3260*/  FSEL R28, RZ, 1, P3 ;  /* 0x3f800000ff1c7808 */ /* 0x000fe20001800000 */
[----:B------:R-:W4:Y:S01]  /*3270*/  LDS R40, [R3+0x9800] ;  /* 0x0098000003287984 */ /* 0x000f220000000800 */
[----:B------:R-:W-:Y:S02]  /*3280*/  FSEL R12, RZ, 1, P1 ;  /* 0x3f800000ff0c7808 */ /* 0x000fe40000800000 */
[----:B------:R-:W-:Y:S01]  /*3290*/  SEL R237, RZ, 0x40000, P2 ;  /* 0x00040000ffed7807 */ /* 0x000fe20001000000 */
[----:B------:R-:W-:Y:S01]  /*32a0*/  FFMA.FTZ R11, R42, R28, R11 ;  /* 0x0000001c2a0b7223 */ /* 0x000fe2000001000b */
[----:B------:R-:W-:Y:S01]  /*32b0*/  SEL R235, RZ, 0x80000, P6 ;  /* 0x00080000ffeb7807 */ /* 0x000fe20003000000 */
[----:B------:R-:W4:Y:S01]  /*32c0*/  LDS R42, [R3+0x9c00] ;  /* 0x009c0000032a7984 */ /* 0x000f220000000800 */
[----:B------:R-:W-:Y:S01]  /*32d0*/  SEL R233, RZ, 0x100000, P4 ;  /* 0x00100000ffe97807 */ /* 0x000fe20002000000 */
[----:B------:R-:W-:Y:S01]  /*32e0*/  FFMA.FTZ R11, R46, R12, R11 ;  /* 0x0000000c2e0b7223 */ /* 0x000fe2000001000b */
[C---:B------:R-:W-:Y:S01]  /*32f0*/  LOP3.LUT P4, RZ, R109.reuse, R84, RZ, 0x30, !PT ;  /* 0x000000546dff7212 */ /* 0x040fe200078830ff */
[----:B------:R-:W4:Y:S01]  /*3300*/  LDS R46, [R3+0xa000] ;  /* 0x00a00000032e7984 */ /* 0x000f220000000800 */
        /* <DEDUP_REMOVED lines=12> */
[----:B------:R-:W0:Y:S01]  /*33d0*/  LDS R32, [R3+0xac00] ;  /* 0x00ac000003207984 */ /* 0x000e220000000800 */
[C---:B---3--:R-:W-:Y:S01]  /*33e0*/  LOP3.LUT P3, RZ, R109.reuse, R36, RZ, 0x30, !PT ;  /* 0x000000246dff7212 */ /* 0x048fe200078630ff */
[----:B------:R-:W-:Y:S01]  /*33f0*/  FFMA.FTZ R11, R84, R12, R11 ;  /* 0x0000000c540b7223 */ /* 0x000fe2000001000b */
[----:B------:R-:W-:Y:S01]  /*3400*/  FSEL R12, RZ, 1, P0 ;  /* 0x3f800000ff0c7808 */ /* 0x000fe20000000000 */
[----:B------:R-:W-:Y:S01]  /*3410*/  LDS R84, [R3+0xd000] ;  /* 0x00d0000003547984 */ /* 0x000fe20000000800 */
[----:B----4-:R-:W-:-:S02]  /*3420*/  LOP3.LUT P1, RZ, R109, R38, RZ, 0x30, !PT ;  /* 0x000000266dff7212 */ /* 0x010fc400078230ff */
[----:B------:R-:W-:Y:S01]  /*3430*/  FSEL R28, RZ, 1, P3 ;  /* 0x3f800000ff1c7808 */ /* 0x000fe20001800000 */
[----:B------:R-:W-:Y:S01]  /*3440*/  FFMA.FTZ R11, R34, R12, R11 ;  /* 0x0000000c220b7223 */ /* 0x000fe2000001000b */
[----:B------:R-:W-:Y:S01]  /*3450*/  FSEL R12, RZ, 1, P1 ;  /* 0x3f800000ff0c7808 */ /* 0x000fe20000800000 */
[----:B------:R-:W-:Y:S01]  /*3460*/  LDS R34, [R3+0xb000] ;  /* 0x00b0000003227984 */ /* 0x000fe20000000800 */
[----:B------:R-:W-:Y:S01]  /*3470*/  SEL R225, RZ, 0x1000000, P2 ;  /* 0x01000000ffe17807 */ /* 0x000fe20001000000 */
[----:B------:R-:W-:Y:S01]  /*3480*/  FFMA.FTZ R11, R36, R28, R11 ;  /* 0x0000001c240b7223 */ /* 0x000fe2000001000b */
[C---:B------:R-:W-:Y:S01]  /*3490*/  LOP3.LUT P2, RZ, R109.reuse, R40, RZ, 0x30, !PT ;  /* 0x000000286dff7212 */ /* 0x040fe200078430ff */
        /* <DEDUP_REMOVED lines=14> */
[C---:B------:R-:W-:Y:S01]  /*3580*/  LOP3.LUT P0, R244, R109.reuse, RZ, R244, 0xa0, !PT ;  /* 0x000000ff6df47212 */ /* 0x040fe2000780a0f4 */
        /* <DEDUP_REMOVED lines=10> */
[----:B------:R-:W-:Y:S01]  /*3630*/  LOP3.LUT R12, RZ, R30, RZ, 0x33, !PT ;  /* 0x0000001eff0c7212 */ /* 0x000fe200078e33ff */
[----:B------:R-:W-:Y:S01]  /*3640*/  LDS R86, [R3+0xe400] ;  /* 0x00e4000003567984 */ /* 0x000fe20000000800 */
[----:B------:R-:W-:-:S02]  /*3650*/  LOP3.LUT P1, R246, R109, RZ, R246, 0xa0, !PT ;  /* 0x000000ff6df67212 */ /* 0x000fc4000782a0f6 */
        /* <DEDUP_REMOVED lines=27> */
[----:B------:R-:W4:Y:S01]  /*3810*/  LDS R38, [R3+0xdc00] ;  /* 0x00dc000003267984 */ /* 0x000f220000000800 */
[----:B------:R-:W-:Y:S01]  /*3820*/  FSEL R28, RZ, 1, P0 ;  /* 0x3f800000ff1c7808 */ /* 0x000fe20000000000 */
[----:B------:R-:W-:Y:S01]  /*3830*/  IMAD.SHL.U32 R111, R111, 0x2, RZ ;  /* 0x000000026f6f7824 */ /* 0x000fe200078e00ff */
[----:B------:R-:W-:-:S02]  /*3840*/  SEL R107, RZ, 0x8, P1 ;  /* 0x00000008ff6b7807 */ /* 0x000fc40000800000 */
[C---:B0-----:R-:W-:Y:S01]  /*3850*/  LOP3.LUT P1, RZ, R109.reuse, R46, RZ, 0x30, !PT ;  /* 0x0000002e6dff7212 */ /* 0x041fe200078230ff */
[----:B------:R-:W-:Y:S01]  /*3860*/  FFMA.FTZ R11, R40, R28, R11 ;  /* 0x0000001c280b7223 */ /* 0x000fe2000001000b */
[----:B------:R-:W-:Y:S02]  /*3870*/  FSEL R29, RZ, 1, P3 ;  /* 0x3f800000ff1d7808 */ /* 0x000fe40001800000 */
[----:B------:R-:W-:Y:S02]  /*3880*/  FSEL R28, RZ, 1, P1 ;  /* 0x3f800000ff1c7808 */ /* 0x000fe40000800000 */
[----:B------:R-:W-:Y:S01]  /*3890*/  SEL R40, RZ, 0x10, P2 ;  /* 0x00000010ff287807 */ /* 0x000fe20001000000 */
[----:B------:R-:W-:Y:S01]  /*38a0*/  FFMA.FTZ R11, R42, R29, R11 ;  /* 0x0000001d2a0b7223 */ /* 0x000fe2000001000b */
[----:B------:R-:W-:Y:S02]  /*38b0*/  SEL R51, RZ, 0x20, P6 ;  /* 0x00000020ff337807 */ /* 0x000fe40003000000 */
[----:B------:R-:W-:Y:S01]  /*38c0*/  SEL R43, RZ, 0x40, P4 ;  /* 0x00000040ff2b7807 */ /* 0x000fe20002000000 */
[----:B------:R-:W-:Y:S01]  /*38d0*/  FFMA.FTZ R11, R46, R28, R11 ;  /* 0x0000001c2e0b7223 */ /* 0x000fe2000001000b */
[C---:B-1----:R-:W-:Y:S01]  /*38e0*/  LOP3.LUT P2, RZ, R109.reuse, R30, RZ, 0x30, !PT ;  /* 0x0000001e6dff7212 */ /* 0x042fe200078430ff */
[----:B------:R-:W0:Y:S01]  /*38f0*/  LDS R46, [R3+0xe000] ;  /* 0x00e00000032e7984 */ /* 0x000e220000000800 */
        /* <DEDUP_REMOVED lines=15> */
[----:B------:R-:W1:Y:S01]  /*39f0*/  LDS R84, [R3+0xec00] ;  /* 0x00ec000003547984 */ /* 0x000e620000000800 */
[----:B------:R-:W-:-:S02]  /*3a00*/  FSEL R28, RZ, 1, P0 ;  /* 0x3f800000ff1c7808 */ /* 0x000fc40000000000 */
[C---:B----4-:R-:W-:Y:S02]  /*3a10*/  LOP3.LUT P1, RZ, R109.reuse, R38, RZ, 0x30, !PT ;  /* 0x000000266dff7212 */ /* 0x050fe400078230ff */
        /* <DEDUP_REMOVED lines=8> */
[C---:B------:R-:W-:Y:S01]  /*3aa0*/  LOP3.LUT P6, RZ, R109.reuse, R86, RZ, 0x30, !PT ;  /* 0x000000566dff7212 */ /* 0x040fe200078c30ff */
[----:B------:R-:W-:Y:S01]  /*3ab0*/  FFMA.FTZ R11, R38, R28, R11 ;  /* 0x0000001c260b7223 */ /* 0x000fe2000001000b */
[----:B------:R-:W-:Y:S01]  /*3ac0*/  SEL R123, RZ, 0x1000, P4 ;  /* 0x00001000ff7b7807 */ /* 0x000fe20002000000 */
[----:B------:R-:W2:Y:S01]  /*3ad0*/  LDS R28, [R3+0x10000] ;  /* 0x01000000031c7984 */ /* 0x000ea20000000800 */
[----:B------:R-:W-:-:S02]  /*3ae0*/  LOP3.LUT P4, RZ, R109, R226, RZ, 0x30, !PT ;  /* 0x000000e26dff7212 */ /* 0x000fc400078830ff */
[----:B------:R-:W-:Y:S01]  /*3af0*/  FSEL R31, RZ, 1, P6 ;  /* 0x3f800000ff1f7808 */ /* 0x000fe20003000000 */
[----:B------:R-:W3:Y:S01]  /*3b00*/  LDS R38, [R3+0x11400] ;  /* 0x0114000003267984 */ /* 0x000ee20000000800 */
[C---:B0-----:R-:W-:Y:S02]  /*3b10*/  LOP3.LUT P2, RZ, R109.reuse, R46, RZ, 0x30, !PT ;  /* 0x0000002e6dff7212 */ /* 0x041fe400078430ff */
[----:B------:R-:W-:Y:S02]  /*3b20*/  SEL R121, RZ, 0x2000, P0 ;  /* 0x00002000ff797807 */ /* 0x000fe40000000000 */
[----:B------:R-:W-:Y:S02]  /*3b30*/  FSEL R29, RZ, 1, P2 ;  /* 0x3f800000ff1d7808 */ /* 0x000fe40001000000 */
[----:B------:R-:W-:Y:S02]  /*3b40*/  SEL R119, RZ, 0x4000, P3 ;  /* 0x00004000ff777807 */ /* 0x000fe40001800000 */
[----:B------:R-:W-:Y:S01]  /*3b50*/  LOP3.LUT P3, RZ, R109, R252, RZ, 0x30, !PT ;  /* 0x000000fc6dff7212 */ /* 0x000fe200078630ff */
[----:B------:R-:W-:Y:S01]  /*3b60*/  FFMA.FTZ R11, R46, R29, R11 ;  /* 0x0000001d2e0b7223 */ /* 0x000fe2000001000b */
[----:B------:R-:W-:-:S02]  /*3b70*/  FSEL R29, RZ, 1, P4 ;  /* 0x3f800000ff1d7808 */ /* 0x000fc40002000000 */
[----:B------:R-:W-:Y:S01]  /*3b80*/  SEL R41, RZ, 0x8000, P1 ;  /* 0x00008000ff297807 */ /* 0x000fe20000800000 */
[----:B------:R-:W-:Y:S01]  /*3b90*/  FFMA.FTZ R11, R86, R31, R11 ;  /* 0x0000001f560b7223 */ /* 0x000fe2000001000b */
[C---:B------:R-:W-:Y:S02]  /*3ba0*/  LOP3.LUT P1, RZ, R109.reuse, R33, RZ, 0x30, !PT ;  /* 0x000000216dff7212 */ /* 0x040fe400078230ff */
[----:B------:R-:W-:Y:S01]  /*3bb0*/  FSEL R31, RZ, 1, P3 ;  /* 0x3f800000ff1f7808 */ /* 0x000fe20001800000 */
[----:B------:R-:W-:Y:S01]  /*3bc0*/  FFMA.FTZ R11, R226, R29, R11 ;  /* 0x0000001de20b7223 */ /* 0x000fe2000001000b */
[----:B------:R-:W-:Y:S02]  /*3bd0*/  FSEL R46, RZ, 1, P1 ;  /* 0x3f800000ff2e7808 */ /* 0x000fe40000800000 */
[----:B-1----:R-:W-:Y:S02]  /*3be0*/  LOP3.LUT P0, RZ, R109, R84, RZ, 0x30, !PT ;  /* 0x000000546dff7212 */ /* 0x002fe400078030ff */
[----:B------:R-:W-:-:S02]  /*3bf0*/  SEL R226, RZ, 0x10000, P2 ;  /* 0x00010000ffe27807 */ /* 0x000fc40001000000 */
[----:B------:R-:W-:Y:S02]  /*3c00*/  FSEL R29, RZ, 1, P0 ;  /* 0x3f800000ff1d7808 */ /* 0x000fe40000000000 */
[C---:B------:R-:W-:Y:S02]  /*3c10*/  LOP3.LUT P2, RZ, R109.reuse, R35, RZ, 0x30, !PT ;  /* 0x000000236dff7212 */ /* 0x040fe400078430ff */
[----:B------:R-:W-:Y:S01]  /*3c20*/  SEL R117, RZ, 0x20000, P6 ;  /* 0x00020000ff757807 */ /* 0x000fe20003000000 */
[----:B------:R-:W-:Y:S01]  /*3c30*/  FFMA.FTZ R11, R84, R29, R11 ;  /* 0x0000001d540b7223 */ /* 0x000fe2000001000b */
[C---:B------:R-:W-:Y:S01]  /*3c40*/  LOP3.LUT P6, RZ, R109.reuse, R37, RZ, 0x30, !PT ;  /* 0x000000256dff7212 */ /* 0x040fe200078c30ff */
[----:B------:R-:W0:Y:S01]  /*3c50*/  LDS R84, [R3+0x11800] ;  /* 0x0118000003547984 */ /* 0x000e220000000800 */
[----:B------:R-:W-:Y:S01]  /*3c60*/  FSEL R86, RZ, 1, P2 ;  /* 0x3f800000ff567808 */ /* 0x000fe20001000000 */
[----:B------:R-:W-:Y:S01]  /*3c70*/  FFMA.FTZ R11, R252, R31, R11 ;  /* 0x0000001ffc0b7223 */ /* 0x000fe2000001000b */
[----:B------:R-:W-:Y:S01]  /*3c80*/  SEL R115, RZ, 0x40000, P4 ;  /* 0x00040000ff737807 */ /* 0x000fe20002000000 */
[----:B------:R-:W-:Y:S01]  /*3c90*/  LDS R29, [R3+0x12000] ;  /* 0x01200000031d7984 */ /* 0x000fe20000000800 */
[----:B--2---:R-:W-:Y:S01]  /*3ca0*/  LOP3.LUT P4, RZ, R109, R28, RZ, 0x30, !PT ;  /* 0x0000001c6dff7212 */ /* 0x004fe200078830ff */
[----:B------:R-:W-:Y:S01]  /*3cb0*/  FFMA.FTZ R11, R33, R46, R11 ;  /* 0x0000002e210b7223 */ /* 0x000fe2000001000b */
[----:B------:R-:W-:Y:S01]  /*3cc0*/  FSEL R252, RZ, 1, P6 ;  /* 0x3f800000fffc7808 */ /* 0x000fe20003000000 */
[----:B------:R-:W1:Y:S01]  /*3cd0*/  LDS R46, [R3+0x11c00] ;  /* 0x011c0000032e7984 */ /* 0x000e620000000800 */
[----:B------:R-:W-:Y:S01]  /*3ce0*/  SEL R87, RZ, 0x80000, P0 ;  /* 0x00080000ff577807 */ /* 0x000fe20000000000 */
[----:B------:R-:W-:Y:S01]  /*3cf0*/  FFMA.FTZ R11, R35, R86, R11 ;  /* 0x00000056230b7223 */ /* 0x000fe2000001000b */
[----:B------:R-:W-:Y:S01]  /*3d00*/  LOP3.LUT P0, RZ, R109, R30, RZ, 0x30, !PT ;  /* 0x0000001e6dff7212 */ /* 0x000fe200078030ff */
[----:B------:R-:W2:Y:S01]  /*3d10*/  LDS R31, [R3+0x12400] ;  /* 0x01240000031f7984 */ /* 0x000ea20000000800 */
        /* <DEDUP_REMOVED lines=18> */
[C---:B---3--:R-:W-:Y:S02]  /*3e40*/  LOP3.LUT P6, RZ, R109.reuse, R38, RZ, 0x30, !PT ;  /* 0x000000266dff7212 */ /* 0x048fe400078c30ff */
[----:B------:R-:W-:Y:S01]  /*3e50*/  SEL R47, RZ, 0x1000000, P4 ;  /* 0x01000000ff2f7807 */ /* 0x000fe20002000000 */
[----:B------:R-:W-:Y:S01]  /*3e60*/  FFMA.FTZ R11, R32, R30, R11 ;  /* 0x0000001e200b7223 */ /* 0x000fe2000001000b */
[----:B0-----:R-:W-:Y:S01]  /*3e70*/  LOP3.LUT P4, RZ, R109, R84, RZ, 0x30, !PT ;  /* 0x000000546dff7212 */ /* 0x001fe200078830ff */
[----:B------:R-:W0:Y:S01]  /*3e80*/  LDS R30, [R3+0x12c00] ;  /* 0x012c0000031e7984 */ /* 0x000e220000000800 */
[----:B------:R-:W-:-:S02]  /*3e90*/  FSEL R32, RZ, 1, P6 ;  /* 0x3f800000ff207808 */ /* 0x000fc40003000000 */
[----:B------:R-:W-:Y:S02]  /*3ea0*/  SEL R35, RZ, 0x2000000, P0 ;  /* 0x02000000ff237807 */ /* 0x000fe40000000000 */
[----:B------:R-:W-:Y:S01]  /*3eb0*/  FSEL R33, RZ, 1, P4 ;  /* 0x3f800000ff217808 */ /* 0x000fe20002000000 */
[----:B------:R-:W-:Y:S01]  /*3ec0*/  FFMA.FTZ R11, R38, R32, R11 ;  /* 0x00000020260b7223 */ /* 0x000fe2000001000b */
[----:B-1----:R-:W-:Y:S02]  /*3ed0*/  LOP3.LUT P0, RZ, R109, R46, RZ, 0x30, !PT ;  /* 0x0000002e6dff7212 */ /* 0x002fe400078030ff */
[----:B------:R-:W-:Y:S01]  /*3ee0*/  LOP3.LUT R34, RZ, R29, RZ, 0x33, !PT ;  /* 0x0000001dff227212 */ /* 0x000fe200078e33ff */
[----:B------:R-:W-:Y:S01]  /*3ef0*/  FFMA.FTZ R33, R84, R33, R11 ;  /* 0x0000002154217223 */ /* 0x000fe2000001000b */
[----:B------:R-:W-:Y:S02]  /*3f00*/  FSEL R32, RZ, 1, P0 ;  /* 0x3f800000ff207808 */ /* 0x000fe40000000000 */
[----:B------:R-:W-:-:S02]  /*3f10*/  SEL R11, RZ, 0x4000000, P3 ;  /* 0x04000000ff0b7807 */ /* 0x000fc40001800000 */
[C---:B------:R-:W-:Y:S01]  /*3f20*/  LOP3.LUT P3, R36, R109.reuse, RZ, R34, 0xa0, !PT ;  /* 0x000000ff6d247212 */ /* 0x040fe2000786a022 */
[----:B------:R-:W-:Y:S01]  /*3f30*/  FFMA.FTZ R32, R46, R32, R33 ;  /* 0x000000202e207223 */ /* 0x000fe20000010021 */
[----:B--2---:R-:W-:Y:S02]  /*3f40*/  LOP3.LUT R34, RZ, R31, RZ, 0x33, !PT ;  /* 0x0000001fff227212 */ /* 0x004fe400078e33ff */
[----:B------:R-:W-:Y:S01]  /*3f50*/  FSEL R33, RZ, 1, P3 ;  /* 0x3f800000ff217808 */ /* 0x000fe20001800000 */
[----:B------:R-:W-:Y:S01]  /*3f60*/  STL [R1+0xc], R36 ;  /* 0x00000c2401007387 */ /* 0x000fe20000100800 */
[----:B------:R-:W-:Y:S02]  /*3f70*/  SEL R39, RZ, 0x8000000, P1 ;  /* 0x08000000ff277807 */ /* 0x000fe40000800000 */
[----:B------:R-:W-:Y:S01]  /*3f80*/  LOP3.LUT P1, R34, R109, RZ, R34, 0xa0, !PT ;  /* 0x000000ff6d227212 */ /* 0x000fe2000782a022 */
[----:B------:R-:W-:Y:S01]  /*3f90*/  FFMA.FTZ R32, R29, R33, R32 ;  /* 0x000000211d207223 */ /* 0x000fe20000010020 */
[----:B------:R-:W-:Y:S01]  /*3fa0*/  SEL R38, RZ, 0x10000000, P2 ;  /* 0x10000000ff267807 */ /* 0x000fe20001000000 */
[----:B------:R-:W1:Y:S01]  /*3fb0*/  LDS R33, [R3+0x13000] ;  /* 0x0130000003217984 */ /* 0x000e620000000800 */
[----:B------:R-:W-:-:S02]  /*3fc0*/  FSEL R29, RZ, 1, P1 ;  /* 0x3f800000ff1d7808 */ /* 0x000fc40000800000 */
[----:B------:R-:W-:Y:S01]  /*3fd0*/  SEL R37, RZ, 0x20000000, P6 ;  /* 0x20000000ff257807 */ /* 0x000fe20003000000 */
[----:B------:R4:W-:Y:S01]  /*3fe0*/  STL [R1+0x8], R34 ;  /* 0x0000082201007387 */ /* 0x0009e20000100800 */
[----:B------:R-:W-:Y:S01]  /*3ff0*/  SEL R46, RZ, 0x1, P3 ;  /* 0x00000001ff2e7807 */ /* 0x000fe20001800000 */
[----:B------:R-:W-:Y:S01]  /*4000*/  FFMA.FTZ R29, R31, R29, R32 ;  /* 0x0000001d1f1d7223 */ /* 0x000fe20000010020 */
[----:B------:R-:W-:Y:S01]  /*4010*/  SEL R84, RZ, 0xffffffff, P1 ;  /* 0xffffffffff547807 */ /* 0x000fe20000800000 */
[----:B------:R-:W2:Y:S01]  /*4020*/  LDS R36, [R3+0x13800] ;  /* 0x0138000003247984 */ /* 0x000ea20000000800 */
[----:B------:R-:W-:Y:S02]  /*4030*/  LOP3.LUT R25, R25, 0x2, R27, 0xe2, !PT ;  /* 0x0000000219197812 */ /* 0x000fe400078ee21b */
[----:B------:R-:W-:Y:S01]  /*4040*/  LOP3.LUT R23, R24, 0x2, R23, 0xe2, !PT ;  /* 0x0000000218177812 */ /* 0x000fe200078ee217 */
[----:B------:R-:W-:Y:S01]  /*4050*/  IMAD.SHL.U32 R84, R84, 0x2, RZ ;  /* 0x0000000254547824 */ /* 0x000fe200078e00ff */
[----:B------:R-:W-:-:S02]  /*4060*/  LOP3.LUT R15, R15, R26, R25, 0xfe, !PT ;  /* 0x0000001a0f0f7212 */ /* 0x000fc400078efe19 */
[----:B----4-:R-:W-:Y:S02]  /*4070*/  LOP3.LUT R34, RZ, R28, RZ, 0x33, !PT ;  /* 0x0000001cff227212 */ /* 0x010fe400078e33ff */
[----:B------:R-:W-:Y:S02]  /*4080*/  LOP3.LUT R113, R22, R113, R23, 0xfe, !PT ;  /* 0x0000007116717212 */ /* 0x000fe400078efe17 */
[----:B------:R-:W-:Y:S02]  /*4090*/  LOP3.LUT P2, R32, R109, RZ, R34, 0xa0, !PT ;  /* 0x000000ff6d207212 */ /* 0x000fe4000784a022 */
[----:B------:R-:W3:Y:S01]  /*40a0*/  LDS R34, [R3+0x13c00] ;  /* 0x013c000003227984 */ /* 0x000ee20000000800 */
[----:B------:R-:W-:Y:S02]  /*40b0*/  LOP3.LUT R19, R21, 0x2, R19, 0xe2, !PT ;  /* 0x0000000215137812 */ /* 0x000fe400078ee213 */
[----:B------:R-:W-:Y:S01]  /*40c0*/  FSEL R31, RZ, 1, P2 ;  /* 0x3f800000ff1f7808 */ /* 0x000fe20001000000 */
[----:B------:R-:W-:Y:S01]  /*40d0*/  STL [R1+0x4], R32 ;  /* 0x0000042001007387 */ /* 0x000fe20000100800 */
[----:B------:R-:W-:-:S02]  /*40e0*/  SEL R86, RZ, 0x4, P2 ;  /* 0x00000004ff567807 */ /* 0x000fc40001000000 */
[----:B------:R-:W-:Y:S01]  /*40f0*/  LOP3.LUT R46, R84, 0x2, R46, 0xe2, !PT ;  /* 0x00000002542e7812 */ /* 0x000fe200078ee22e */
[----:B------:R-:W3:Y:S01]  /*4100*/  LDS R32, [R3+0x13400] ;  /* 0x0134000003207984 */ /* 0x000ee20000000800 */
[----:B------:R-:W-:Y:S01]  /*4110*/  FFMA.FTZ R29, R28, R31, R29 ;  /* 0x0000001f1c1d7223 */ /* 0x000fe2000001001d */
[----:B0-----:R-:W-:Y:S02]  /*4120*/  LOP3.LUT R28, RZ, R30, RZ, 0x33, !PT ;  /* 0x0000001eff1c7212 */ /* 0x001fe400078e33ff */
[----:B------:R-:W-:Y:S02]  /*4130*/  LOP3.LUT R105, R105, R18, R15, 0xfe, !PT ;  /* 0x0000001269697212 */ /* 0x000fe400078efe0f */
[----:B------:R-:W-:Y:S02]  /*4140*/  LOP3.LUT P6, R31, R109, RZ, R28, 0xa0, !PT ;  /* 0x000000ff6d1f7212 */ /* 0x000fe400078ca01c */
[----:B------:R-:W-:Y:S02]  /*4150*/  LOP3.LUT R113, R16, R13, R113, 0xfe, !PT ;  /* 0x0000000d10717212 */ /* 0x000fe400078efe71 */
[----:B------:R-:W-:Y:S01]  /*4160*/  FSEL R28, RZ, 1, P6 ;  /* 0x3f800000ff1c7808 */ /* 0x000fe20003000000 */
[----:B------:R0:W-:Y:S01]  /*4170*/  STL [R1], R31 ;  /* 0x0000001f01007387 */ /* 0x0001e20000100800 */
[----:B-1----:R-:W-:-:S02]  /*4180*/  LOP3.LUT R252, RZ, R33, RZ, 0x33, !PT ;  /* 0x00000021fffc7212 */ /* 0x002fc400078e33ff */
[----:B------:R-:W-:Y:S01]  /*4190*/  SEL R185, RZ, 0x8, P6 ;  /* 0x00000008ffb97807 */ /* 0x000fe20003000000 */
[----:B------:R-:W-:Y:S01]  /*41a0*/  FFMA.FTZ R28, R30, R28, R29 ;  /* 0x0000001c1e1c7223 */ /* 0x000fe2000001001d */
[----:B------:R-:W-:Y:S01]  /*41b0*/  LOP3.LUT P3, R252, R109, RZ, R252, 0xa0, !PT ;  /* 0x000000ff6dfc7212 */ /* 0x000fe2000786a0fc */
[----:B------:R-:W4:Y:S01]  /*41c0*/  LDL R84, [R1+0x10] ;  /* 0x0000100001547983 */ /* 0x000f220000100800 */
[----:B------:R-:W-:Y:S02]  /*41d0*/  LOP3.LUT R57, R57, R105, RZ, 0xfc, !PT ;  /* 0x0000006939397212 */ /* 0x000fe400078efcff */
[----:B------:R-:W-:Y:S02]  /*41e0*/  FSEL R29, RZ, 1, P3 ;  /* 0x3f800000ff1d7808 */ /* 0x000fe40001800000 */
[----:B--2---:R-:W-:Y:S02]  /*41f0*/  LOP3.LUT P2, RZ, R109, R36, RZ, 0x30, !PT ;  /* 0x000000246dff7212 */ /* 0x004fe400078430ff */
[----:B------:R-:W-:Y:S01]  /*4200*/  LOP3.LUT R59, R59, R57, RZ, 0xfc, !PT ;  /* 0x000000393b3b7212 */ /* 0x000fe200078efcff */
[----:B------:R-:W-:Y:S01]  /*4210*/  FFMA.FTZ R29, R33, R29, R28 ;  /* 0x0000001d211d7223 */ /* 0x000fe2000001001c */
[----:B0-----:R-:W-:Y:S01]  /*4220*/  FSEL R31, RZ, 1, P2 ;  /* 0x3f800000ff1f7808 */ /* 0x001fe20001000000 */
[----:B------:R-:W0:Y:S01]  /*4230*/  LDS R28, [R3+0x14000] ;  /* 0x01400000031c7984 */ /* 0x000e220000000800 */
[----:B------:R-:W-:-:S02]  /*4240*/  LOP3.LUT R127, R127, R113, RZ, 0xfc, !PT ;  /* 0x000000717f7f7212 */ /* 0x000fc400078efcff */
[----:B------:R-:W-:Y:S02]  /*4250*/  LOP3.LUT R61, R61, R59, RZ, 0xfc, !PT ;  /* 0x0000003b3d3d7212 */ /* 0x000fe400078efcff */
[----:B---3--:R-:W-:Y:S02]  /*4260*/  LOP3.LUT P6, RZ, R109, R34, RZ, 0x30, !PT ;  /* 0x000000226dff7212 */ /* 0x008fe400078c30ff */
[----:B------:R-:W-:Y:S02]  /*4270*/  LOP3.LUT R129, R129, R127, RZ, 0xfc, !PT ;  /* 0x0000007f81817212 */ /* 0x000fe400078efcff */
[----:B------:R-:W-:Y:S02]  /*4280*/  LOP3.LUT R63, R63, R61, RZ, 0xfc, !PT ;  /* 0x0000003d3f3f7212 */ /* 0x000fe400078efcff */
[----:B------:R-:W-:Y:S02]  /*4290*/  LOP3.LUT R131, R131, R129, RZ, 0xfc, !PT ;  /* 0x0000008183837212 */ /* 0x000fe400078efcff */
[----:B------:R-:W-:-:S02]  /*42a0*/  LOP3.LUT R30, RZ, R32, RZ, 0x33, !PT ;  /* 0x00000020ff1e7212 */ /* 0x000fc400078e33ff */
        /* <DEDUP_REMOVED lines=51> */
[----:B------:R-:W-:Y:S01]  /*45e0*/  LOP3.LUT R111, R111, 0x2, R12, 0xe2, !PT ;  /* 0x000000026f6f7812 */ /* 0x000fe200078ee20c */
[----:B------:R-:W-:Y:S01]  /*45f0*/  FFMA.FTZ R31, R29, R31, R32 ;  /* 0x0000001f1d1f7223 */ /* 0x000fe20000010020 */
[----:B------:R-:W-:Y:S02]  /*4600*/  SEL R32, RZ, 0x100, P3 ;  /* 0x00000100ff207807 */ /* 0x000fe40001800000 */
[----:B0-----:R-:W-:Y:S02]  /*4610*/  LOP3.LUT P3, RZ, R109, R28, RZ, 0x30, !PT ;  /* 0x0000001c6dff7212 */ /* 0x001fe400078630ff */
[----:B------:R-:W-:Y:S02]  /*4620*/  LOP3.LUT R157, R157, R155, RZ, 0xfc, !PT ;  /* 0x0000009b9d9d7212 */ /* 0x000fe400078efcff */
[----:B------:R-:W-:Y:S02]  /*4630*/  FSEL R29, RZ, 1, P3 ;  /* 0x3f800000ff1d7808 */ /* 0x000fe40001800000 */
[----:B------:R-:W-:-:S02]  /*4640*/  LOP3.LUT R97, R97, R95, RZ, 0xfc, !PT ;  /* 0x0000005f61617212 */ /* 0x000fc400078efcff */
[----:B------:R-:W-:Y:S01]  /*4650*/  LOP3.LUT R159, R159, R157, RZ, 0xfc, !PT ;  /* 0x0000009d9f9f7212 */ /* 0x000fe200078efcff */
[----:B------:R-:W-:Y:S01]  /*4660*/  FFMA.FTZ R29, R28, R29, R31 ;  /* 0x0000001d1c1d7223 */ /* 0x000fe2000001001f */
[----:B------:R-:W-:Y:S02]  /*4670*/  SEL R31, RZ, 0x200, P1 ;  /* 0x00000200ff1f7807 */ /* 0x000fe40000800000 */
[----:B------:R-:W-:Y:S02]  /*4680*/  LOP3.LUT R99, R99, R97, RZ, 0xfc, !PT ;  /* 0x0000006163637212 */ /* 0x000fe400078efcff */
[----:B------:R-:W-:Y:S02]  /*4690*/  LOP3.LUT R161, R161, R159, RZ, 0xfc, !PT ;  /* 0x0000009fa1a17212 */ /* 0x000fe400078efcff */
[----:B------:R-:W-:Y:S02]  /*46a0*/  LOP3.LUT R101, R101, R99, RZ, 0xfc, !PT ;  /* 0x0000006365657212 */ /* 0x000fe400078efcff */
[----:B------:R-:W-:-:S02]  /*46b0*/  LOP3.LUT R163, R163, R161, RZ, 0xfc, !PT ;  /* 0x000000a1a3a37212 */ /* 0x000fc400078efcff */
[----:B------:R-:W-:Y:S02]  /*46c0*/  LOP3.LUT R189, R107, R189, R111, 0xfe, !PT ;  /* 0x000000bd6bbd7212 */ /* 0x000fe400078efe6f */
        /* <DEDUP_REMOVED lines=10> */
[----:B------:R-:W-:-:S03]  /*4770*/  SEL R26, RZ, 0x4000, P2 ;  /* 0x00004000ff1a7807 */ /* 0x000fc60001000000 */
[----:B------:R-:W-:Y:S01]  /*4780*/  FFMA.FTZ R28, R171, R29, R28 ;  /* 0x0000001dab1c7223 */ /* 0x000fe2000001001c */
[----:B------:R-:W-:Y:S02]  /*4790*/  SEL R29, RZ, 0x800, P6 ;  /* 0x00000800ff1d7807 */ /* 0x000fe40003000000 */
        /* <DEDUP_REMOVED lines=124> */
[----:B------:R-:W-:Y:S02]  /*4f60*/  LOP3.LUT R40, R51, R40, R189, 0xfe, !PT ;  /* 0x0000002833287212 */ /* 0x000fe400078efebd */
[----:B------:R-:W-:Y:S02]  /*4f70*/  LOP3.LUT R46, R185, R86, R46, 0xfe, !PT ;  /* 0x00000056b92e7212 */ /* 0x000fe400078efe2e */
[----:B------:R-:W-:Y:S02]  /*4f80*/  LOP3.LUT R43, R43, R40, RZ, 0xfc, !PT ;  /* 0x000000282b2b7212 */ /* 0x000fe400078efcff */
[----:B------:R-:W-:-:S02]  /*4f90*/  LOP3.LUT R185, R85, R36, R46, 0xfe, !PT ;  /* 0x0000002455b97212 */ /* 0x000fc400078efe2e */
[----:B------:R-:W-:Y:S02]  /*4fa0*/  LOP3.LUT R42, R42, R43, RZ, 0xfc, !PT ;  /* 0x0000002b2a2a7212 */ /* 0x000fe400078efcff */
[----:B------:R-:W-:-:S04]  /*4fb0*/  LOP3.LUT R34, R34, R185, RZ, 0xfc, !PT ;  /* 0x000000b922227212 */ /* 0x000fc800078efcff */
[----:B------:R-:W-:Y:S02]  /*4fc0*/  LOP3.LUT R33, R33, R34, RZ, 0xfc, !PT ;  /* 0x0000002221217212 */ /* 0x000fe400078efcff */
[----:B-1----:R-:W-:Y:S01]  /*4fd0*/  IADD3 R51, R210, R214, R212 ;  /* 0x000000d6d2337210 */ /* 0x002fe20007ffe0d4 */
[----:B0-----:R-:W-:Y:S01]  /*4fe0*/  @P3 FADD R10, R187, R10 ;  /* 0x0000000abb0a3221 */ /* 0x001fe20000000000 */
[----:B------:R-:W-:-:S04]  /*4ff0*/  LOP3.LUT R210, R183, R42, RZ, 0xfc, !PT ;  /* 0x0000002ab7d27212 */ /* 0x000fc800078efcff */
[----:B------:R-:W0:Y:S01]  /*5000*/  SHFL.DOWN P3, R85, R10, 0x4, 0x1f ;  /* 0x08801f000a557f89 */ /* 0x000e220000060000 */
        /* <DEDUP_REMOVED lines=26> */
[----:B------:R-:W1:Y:S01]  /*51b0*/  S2R R189, SR_LANEID ;  /* 0x0000000000bd7919 */ /* 0x000e620000000000 */
        /* <DEDUP_REMOVED lines=15> */
[----:B-1----:R-:W-:Y:S02]  /*52b0*/  ISETP.NE.AND P1, PT, R189, RZ, PT ;  /* 0x000000ffbd00720c */ /* 0x002fe40003f25270 */
[----:B------:R-:W-:Y:S02]  /*52c0*/  LOP3.LUT R14, R14, R15, RZ, 0xfc, !PT ;  /* 0x0000000f0e0e7212 */ /* 0x000fe400078efcff */
[----:B------:R-:W-:Y:S02]  /*52d0*/  LOP3.LUT R39, R39, R40, RZ, 0xfc, !PT ;  /* 0x0000002827277212 */ /* 0x000fe400078efcff */
[----:B------:R-:W-:Y:S02]  /*52e0*/  LOP3.LUT R13, R13, R14, RZ, 0xfc, !PT ;  /* 0x0000000e0d0d7212 */ /* 0x000fe400078efcff */
[----:B------:R-:W-:Y:S01]  /*52f0*/  LOP3.LUT R38, R38, R39, RZ, 0xfc, !PT ;  /* 0x0000002726267212 */ /* 0x000fe200078efcff */
[----:B0-----:R-:W-:Y:S01]  /*5300*/  @P3 FADD R49, R10, R49 ;  /* 0x000000310a313221 */ /* 0x001fe20000000000 */
[----:B------:R-:W-:-:S02]  /*5310*/  LOP3.LUT R12, R12, R13, RZ, 0xfc, !PT ;  /* 0x0000000d0c0c7212 */ /* 0x000fc400078efcff */
[----:B------:R-:W-:Y:S02]  /*5320*/  LOP3.LUT R37, R37, R38, RZ, 0xfc, !PT ;  /* 0x0000002625257212 */ /* 0x000fe400078efcff */
[----:B------:R-:W-:Y:S01]  /*5330*/  SEL R36, RZ, 0x40000000, P4 ;  /* 0x40000000ff247807 */ /* 0x000fe20002000000 */
[----:B----4-:R0:W-:Y:S01]  /*5340*/  @!P1 STS [R84+0x18], R49 ;  /* 0x0000183154009388 */ /* 0x0101e20000000800 */
[----:B------:R-:W-:Y:S01]  /*5350*/  LOP3.LUT R11, R11, R12, RZ, 0xfc, !PT ;  /* 0x0000000c0b0b7212 */ /* 0x000fe200078efcff */
[----:B------:R-:W-:Y:S01]  /*5360*/  BSSY B0, `(.L_x_996) ;  /* 0x0000013000007945 */ /* 0x000fe20003800000 */
[----:B------:R-:W-:Y:S02]  /*5370*/  LOP3.LUT R36, R36, R37, RZ, 0xfc, !PT ;  /* 0x0000002524247212 */ /* 0x000fe400078efcff */
[----:B------:R-:W-:Y:S02]  /*5380*/  SEL R10, RZ, 0x40000000, P2 ;  /* 0x40000000ff0a7807 */ /* 0x000fe40001000000 */
[----:B------:R-:W-:-:S02]  /*5390*/  SEL R35, RZ, 0x80000000, P0 ;  /* 0x80000000ff237807 */ /* 0x000fc40000000000 */
        /* <DEDUP_REMOVED lines=15> */
.L_x_997:
[----:B0-----:R-:W-:Y:S05]  /*5490*/  BSYNC B0 ;  /* 0x0000000000007941 */ /* 0x001fea0003800000 */
.L_x_996:
        /* <DEDUP_REMOVED lines=36> */
.L_x_1011:
        /* <DEDUP_REMOVED lines=14> */
.L_x_1012:
        /* <DEDUP_REMOVED lines=25> */
.L_x_999:
[----:B0-----:R-:W-:Y:S05]  /*5950*/  BSYNC B0 ;  /* 0x0000000000007941 */ /* 0x001fea0003800000 */
.L_x_998:
        /* <DEDUP_REMOVED lines=17> */
.L_x_1002:
        /* <DEDUP_REMOVED lines=1052> */
.L_x_1003:
        /* <DEDUP_REMOVED lines=19> */
.L_x_1005:
        /* <DEDUP_REMOVED lines=10> */
.L_x_1006:
[----:B------:R-:W-:Y:S01]  /*9e00*/  UIADD3 UR5, UR5, -0x1, URZ ;  /* 0xffffffff05057890 */ /* 0x000fe2000fffe03f */
[----:B01----:R-:W-:Y:S05]  /*9e10*/  BRA `(.L_x_1007) ;  /* 0xffff7cf000007947 */ /* 0x003fea000383ffff */
.L_x_1004:
        /* <DEDUP_REMOVED lines=23> */
.L_x_1009:
[----:B------:R-:W-:Y:S05]  /*9f90*/  BSYNC B0 ;  /* 0x0000000000007941 */ /* 0x000fea0003800000 */
.L_x_1008:
[----:B------:R-:W-:Y:S05]  /*9fa0*/  @P0 EXIT ;  /* 0x000000000000094d */ /* 0x000fea0003800000 */
.L_x_1010:
        /* <DEDUP_REMOVED lines=15> */
.L_x_986:
        /* <DEDUP_REMOVED lines=9> */
.L_x_1000:
[----:B------:R-:W-:Y:S01]  /*a130*/  IMAD.MOV.U32 R115, RZ, RZ, R53 ;  /* 0x000000ffff737224 */ /* 0x000fe200078e0035 */
[----:B------:R-:W-:Y:S01]  /*a140*/  MOV R46, 0xa190 ;  /* 0x0000a190002e7802 */ /* 0x000fe20000000f00 */
[----:B------:R-:W-:-:S02]  /*a150*/  IMAD.MOV.U32 R84, RZ, RZ, 0x1 ;  /* 0x00000001ff547424 */ /* 0x000fc400078e00ff */
[----:B------:R-:W-:Y:S02]  /*a160*/  IMAD.MOV.U32 R55, RZ, RZ, RZ ;  /* 0x000000ffff377224 */ /* 0x000fe400078e00ff */
[----:B------:R-:W-:Y:S02]  /*a170*/  IMAD.MOV.U32 R85, RZ, RZ, -0x1 ;  /* 0xffffffffff557424 */ /* 0x000fe400078e00ff */
[----:B-1----:R-:W-:Y:S05]  /*a180*/  CALL.REL.NOINC `($__internal_55_$__cuda_sm70_shflsync_up_p) ;  /* 0x0000034000007944 */ /* 0x002fea0003c00000 */
[----:B------:R-:W-:Y:S01]  /*a190*/  ISETP.EQ.U32.AND P1, PT, R67, 0x1, PT ;  /* 0x000000014300780c */ /* 0x000fe20003f22070 */
[----:B------:R-:W-:Y:S08]  /*a1a0*/  BRA `(.L_x_1011) ;  /* 0xffffb53000007947 */ /* 0x000ff0000383ffff */
.L_x_1001:
[----:B------:R-:W-:Y:S01]  /*a1b0*/  IMAD.MOV.U32 R84, RZ, RZ, 0x2 ;  /* 0x00000002ff547424 */ /* 0x000fe200078e00ff */
[----:B------:R-:W-:Y:S01]  /*a1c0*/  MOV R46, 0xa200 ;  /* 0x0000a200002e7802 */ /* 0x000fe20000000f00 */
[----:B------:R-:W-:Y:S02]  /*a1d0*/  IMAD.MOV.U32 R55, RZ, RZ, RZ ;  /* 0x000000ffff377224 */ /* 0x000fe400078e00ff */
[----:B------:R-:W-:Y:S02]  /*a1e0*/  IMAD.MOV.U32 R85, RZ, RZ, -0x1 ;  /* 0xffffffffff557424 */ /* 0x000fe400078e00ff */
[----:B01----:R-:W-:Y:S05]  /*a1f0*/  CALL.REL.NOINC `($__internal_55_$__cuda_sm70_shflsync_up_p) ;  /* 0x000002d000007944 */ /* 0x003fea0003c00000 */
[----:B------:R-:W-:Y:S01]  /*a200*/  IMAD.IADD R46, R115, 0x1, R55 ;  /* 0x00000001732e7824 */ /* 0x000fe200078e0237 */
[----:B------:R-:W-:Y:S01]  /*a210*/  ISETP.NE.U32.AND P1, PT, R67, 0x1, PT ;  /* 0x000000014300780c */ /* 0x000fe20003f25070 */
[----:B------:R-:W-:Y:S02]  /*a220*/  IMAD.MOV.U32 R84, RZ, RZ, 0x4 ;  /* 0x00000004ff547424 */ /* 0x000fe400078e00ff */
[----:B------:R-:W-:Y:S01]  /*a230*/  IMAD.MOV.U32 R85, RZ, RZ, -0x1 ;  /* 0xffffffffff557424 */ /* 0x000fe200078e00ff */
[----:B------:R-:W-:Y:S01]  /*a240*/  SEL R115, R46, R55, !P1 ;  /* 0x000000372e737207 */ /* 0x000fe20004800000 */
[----:B------:R-:W-:Y:S01]  /*a250*/  IMAD.MOV.U32 R55, RZ, RZ, RZ ;  /* 0x000000ffff377224 */ /* 0x000fe200078e00ff */
[----:B------:R-:W-:-:S02]  /*a260*/  MOV R46, 0xa280 ;  /* 0x0000a280002e7802 */ /* 0x000fc40000000f00 */
[----:B------:R-:W-:Y:S05]  /*a270*/  CALL.REL.NOINC `($__internal_55_$__cuda_sm70_shflsync_up_p) ;  /* 0x0000025000007944 */ /* 0x000fea0003c00000 */
[----:B------:R-:W-:Y:S01]  /*a280*/  IMAD.IADD R46, R115, 0x1, R55 ;  /* 0x00000001732e7824 */ /* 0x000fe200078e0237 */
[----:B------:R-:W-:Y:S01]  /*a290*/  ISETP.NE.U32.AND P1, PT, R67, 0x1, PT ;  /* 0x000000014300780c */ /* 0x000fe20003f25070 */
[----:B------:R-:W-:-:S02]  /*a2a0*/  IMAD.MOV.U32 R84, RZ, RZ, 0x8 ;  /* 0x00000008ff547424 */ /* 0x000fc400078e00ff */
[----:B------:R-:W-:Y:S01]  /*a2b0*/  IMAD.MOV.U32 R85, RZ, RZ, -0x1 ;  /* 0xffffffffff557424 */ /* 0x000fe200078e00ff */
[----:B------:R-:W-:Y:S01]  /*a2c0*/  SEL R115, R46, R55, !P1 ;  /* 0x000000372e737207 */ /* 0x000fe20004800000 */
[----:B------:R-:W-:Y:S01]  /*a2d0*/  IMAD.MOV.U32 R55, RZ, RZ, RZ ;  /* 0x000000ffff377224 */ /* 0x000fe200078e00ff */
[----:B------:R-:W-:Y:S02]  /*a2e0*/  MOV R46, 0xa300 ;  /* 0x0000a300002e7802 */ /* 0x000fe40000000f00 */
[----:B------:R-:W-:Y:S05]  /*a2f0*/  CALL.REL.NOINC `($__internal_55_$__cuda_sm70_shflsync_up_p) ;  /* 0x000001d000007944 */ /* 0x000fea0003c00000 */
        /* <DEDUP_REMOVED lines=11> */
[----:B------:R-:W-:Y:S01]  /*a3b0*/  IMAD.MOV.U32 R87, RZ, RZ, 0x1f ;  /* 0x0000001fff577424 */ /* 0x000fe200078e00ff */
[----:B------:R-:W-:Y:S01]  /*a3c0*/  SEL R67, R46, R55, !P1 ;  /* 0x000000372e437207 */ /* 0x000fe20004800000 */
[----:B------:R-:W-:Y:S01]  /*a3d0*/  IMAD.MOV.U32 R115, RZ, RZ, -0x1 ;  /* 0xffffffffff737424 */ /* 0x000fe200078e00ff */
[----:B------:R-:W-:Y:S02]  /*a3e0*/  MOV R46, 0xa400 ;  /* 0x0000a400002e7802 */ /* 0x000fe40000000f00 */
[----:B------:R-:W-:Y:S05]  /*a3f0*/  CALL.REL.NOINC `($__internal_54_$__cuda_sm70_shflsync_idx_p) ;  /* 0x0000009000007944 */ /* 0x000fea0003c00000 */
[----:B------:R-:W-:Y:S01]  /*a400*/  IMAD.IADD R84, R67, 0x1, -R53 ;  /* 0x0000000143547824 */ /* 0x000fe200078e0a35 */
[----:B------:R-:W-:Y:S01]  /*a410*/  MOV R46, 0xa480 ;  /* 0x0000a480002e7802 */ /* 0x000fe20000000f00 */
[----:B-1----:R-:W-:Y:S02]  /*a420*/  IMAD.MOV.U32 R55, RZ, RZ, R87 ;  /* 0x000000ffff377224 */ /* 0x002fe400078e0057 */
[----:B0-----:R-:W-:Y:S02]  /*a430*/  IMAD.MOV.U32 R67, RZ, RZ, R4 ;  /* 0x000000ffff437224 */ /* 0x001fe400078e0004 */
[----:B------:R-:W-:Y:S02]  /*a440*/  IMAD.MOV.U32 R87, RZ, RZ, RZ ;  /* 0x000000ffff577224 */ /* 0x000fe400078e00ff */
[----:B------:R-:W-:-:S02]  /*a450*/  IMAD.MOV.U32 R85, RZ, RZ, 0x1f ;  /* 0x0000001fff557424 */ /* 0x000fc400078e00ff */
[----:B------:R-:W-:Y:S02]  /*a460*/  IMAD.MOV.U32 R115, RZ, RZ, -0x1 ;  /* 0xffffffffff737424 */ /* 0x000fe400078e00ff */
[----:B------:R-:W-:Y:S05]  /*a470*/  CALL.REL.NOINC `($__internal_54_$__cuda_sm70_shflsync_idx_p) ;  /* 0x0000001000007944 */ /* 0x000fea0003c00000 */
[----:B01----:R-:W-:Y:S05]  /*a480*/  BRA `(.L_x_1012) ;  /* 0xffffb33000007947 */ /* 0x003fea000383ffff */
        .weak           $__internal_54_$__cuda_sm70_shflsync_idx_p
        .type           $__internal_54_$__cuda_sm70_shflsync_idx_p,@function
        .size           $__internal_54_$__cuda_sm70_shflsync_idx_p,($__internal_55_$__cuda_sm70_shflsync_up_p - $__internal_54_$__cuda_sm70_shflsync_idx_p)
$__internal_54_$__cuda_sm70_shflsync_idx_p:
[----:B------:R-:W-:Y:S01]  /*a490*/  IMAD.MOV.U32 R47, RZ, RZ, 0x0 ;  /* 0x00000000ff2f7424 */ /* 0x000fe200078e00ff */
[----:B------:R-:W-:Y:S04]  /*a4a0*/  WARPSYNC R115 ;  /* 0x0000007300007348 */ /* 0x000fe80003800000 */
[----:B------:R0:W1:Y:S01]  /*a4b0*/  SHFL.IDX PT, R87, R67, R87, R85 ;  /* 0x0000005743577389 */ /* 0x00006200000e0055 */
[----:B------:R-:W-:Y:S05]  /*a4c0*/  RET.REL.NODEC R46 `(_ZN17fastertransformer19segmented_topp_impl27segmented_top_p_single_passINS0_28Segmented_topk_kernel_paramsIfiLi256ELi2EEELi160EEEvNS0_20TopKPerSegmentParamsE) ;  /* 0xffff5b302e007950 */ /* 0x000fea0003c3ffff */
        .weak           $__internal_55_$__cuda_sm70_shflsync_up_p
        .type           $__internal_55_$__cuda_sm70_shflsync_up_p,@function
        .size           $__internal_55_$__cuda_sm70_shflsync_up_p,(.L_x_1866 - $__internal_55_$__cuda_sm70_shflsync_up_p)
$__internal_55_$__cuda_sm70_shflsync_up_p:
[----:B------:R-:W-:Y:S04]  /*a4d0*/  WARPSYNC R85 ;  /* 0x0000005500007348 */ /* 0x000fe80003800000 */
[----:B------:R-:W0:Y:S01]  /*a4e0*/  SHFL.UP P1, R55, R115, R84, R55 ;  /* 0x0400005473377389 */ /* 0x000e220000020037 */
[----:B------:R-:W-:Y:S01]  /*a4f0*/  IMAD.MOV.U32 R47, RZ, RZ, 0x0 ;  /* 0x00000000ff2f7424 */ /* 0x000fe200078e00ff */
[----:B0-----:R-:W-:-:S03]  /*a500*/  SEL R67, RZ, 0x1, !P1 ;  /* 0x00000001ff437807 */ /* 0x001fc60004800000 */
[----:B------:R-:W-:Y:S05]  /*a510*/  RET.REL.NODEC R46 `(_ZN17fastertransformer19segmented_topp_impl27segmented_top_p_single_passINS0_28Segmented_topk_kernel_paramsIfiLi256ELi2EEELi160EEEvNS0_20TopKPerSegmentParamsE) ;  /* 0xffff5ae02e007950 */ /* 0x000fea0003c3ffff */
.L_x_1013:
        /* <DEDUP_REMOVED lines=14> */
.L_x_1866:


//--------------------- .text._ZN17fastertransformer19segmented_topp_impl27segmented_top_p_single_passINS0_28Segmented_topk_kernel_paramsIfiLi256ELi2EEELi128EEEvNS0_20TopKPerSegmentParamsE --------------------------
	.section	.text._ZN17fastertransformer19segmented_topp_impl27segmented_top_p_single_passINS0_28Segmented_topk_kernel_paramsIfiLi256ELi2EEELi128EEEvNS0_20TopKPerSegmentParamsE,"ax",@progbits
	.sectioninfo	@"SHI_REGISTERS=255"
	.align	128
        .global         _ZN17fastertransformer19segmented_topp_impl27segmented_top_p_single_passINS0_28Segmented_topk_kernel_paramsIfiLi256ELi2EEELi128EEEvNS0_20TopKPerSegmentParamsE
        .type           _ZN17fastertransformer19segmented_topp_impl27segmented_top_p_single_passINS0_28Segmented_topk_kernel_paramsIfiLi256ELi2EEELi128EEEvNS0_20TopKPerSegmentParamsE,@function
        .size           _ZN17fastertransformer19segmented_topp_impl27segmented_top_p_single_passINS0_28Segmented_topk_kernel_paramsIfiLi256ELi2EEELi128EEEvNS0_20TopKPerSegmentParamsE,(.L_x_1868 - _ZN17fastertransformer19segmented_topp_impl27segmented_top_p_single_passINS0_28Segmented_topk_kernel_paramsIfiLi256ELi2EEELi128EEEvNS0_20TopKPerSegmentParamsE)
        .other          _ZN17fastertransformer19segmented_topp_impl27segmented_top_p_single_passINS0_28Segmented_topk_kernel_paramsIfiLi256ELi2EEELi128EEEvNS0_20TopKPerSegmentParamsE,@"STO_CUDA_ENTRY STV_DEFAULT"
_ZN17fastertransformer19segmented_topp_impl27segmented_top_p_single_passINS0_28Segmented_topk_kernel_paramsIfiLi256ELi2EEELi128EEEvNS0_20TopKPerSegmentParamsE:
.text._ZN17fastertransformer19segmented_topp_impl27segmented_top_p_single_passINS0_28Segmented_topk_kernel_paramsIfiLi256ELi2EEELi128EEEvNS0_20TopKPerSegmentParamsE:
        /* <DEDUP_REMOVED lines=312> */
[----:B------:R-:W-:-:S05]  /*1380*/  LOP3.LUT R0, R143, 0x1f, RZ, 0xc0, !PT ;  /* 0x0000001f8f007812 */ /* 0x000fca00078ec0ff */
[----:B------:R-:W-:-:S06]  /*1390*/  IMAD.SHL.U32 R6, R0, 0x2, RZ ;  /* 0x0000000200067824 */ /* 0x000fcc00078e00ff */
[----:B------:R-:W-:Y:S05]  /*13a0*/  @!P0 BRA `(.L_x_1018) ;  /* 0x0000011000008947 */ /* 0x000fea0003800000 */
[----:B------:R-:W-:Y:S02]  /*13b0*/  IMAD.MOV.U32 R9, RZ, RZ, R4 ;  /* 0x000000ffff097224 */ /* 0x000fe400078e0004 */
.L_x_1019:
        /* <DEDUP_REMOVED lines=9> */
[----:B------:R-:W-:Y:S01]  /*1450*/  IMAD R11, R0, 0x200, R7 ;  /* 0x00000200000b7824 */ /* 0x000fe200078e0207 */
[----:B------:R-:W-:Y:S02]  /*1460*/  IADD3 R9, R9, -0x1, RZ ;  /* 0xffffffff09097810 */ /* 0x000fe40007ffe0ff */
[----:B------:R-:W-:Y:S02]  /*1470*/  IADD3 R7, R7, 0x8, RZ ;  /* 0x0000000807077810 */ /* 0x000fe40007ffe0ff */
[----:B------:R-:W-:Y:S01]  /*1480*/  ISETP.NE.AND P0, PT, R9, RZ, PT ;  /* 0x000000ff0900720c */ /* 0x000fe20003f05270 */
[----:B--2---:R0:W-:Y:S04]  /*1490*/  STS [R11.X4+0x64b0], R134 ;  /* 0x0064b0860b007388 */ /* 0x0041e80000004800 */
[----:B------:R0:W-:Y:S08]  /*14a0*/  STS [R11.X4+0x68b0], R135 ;  /* 0x0068b0870b007388 */ /* 0x0001f00000004800 */
[----:B------:R-:W-:Y:S05]  /*14b0*/  @P0 BRA `(.L_x_1019) ;  /* 0xffffff0000000947 */ /* 0x000fea000383ffff */
.L_x_1018:
[----:B------:R-:W-:Y:S05]  /*14c0*/  BSYNC B1 ;  /* 0x0000000000017941 */ /* 0x000fea0003800000 */
.L_x_1017:
[----:B------:R-:W-:Y:S05]  /*14d0*/  @!P1 BRA `(.L_x_1016) ;  /* 0x0000028000009947 */ /* 0x000fea0003800000 */
[----:B------:R-:W-:-:S05]  /*14e0*/  LEA R0, R0, 0x4b0, 0xb ;  /* 0x000004b000007811 */ /* 0x000fca00078e58ff */
[----:B------:R-:W-:-:S05]  /*14f0*/  IMAD R0, R7, 0x4, R0 ;  /* 0x0000000407007824 */ /* 0x000fca00078e0200 */
[----:B------:R-:W-:Y:S02]  /*1500*/  IADD3 R0, R0, 0x6000, RZ ;  /* 0x0000600000007810 */ /* 0x000fe40007ffe0ff */
.L_x_1020:
[C-C-:B------:R-:W-:Y:S01]  /*1510*/  IMAD R4, R7.reuse, 0x80, R6.reuse ;  /* 0x0000008007047824 */ /* 0x140fe200078e0206 */
[C---:B------:R-:W-:Y:S01]  /*1520*/  LEA R9, R7.reuse, 0x400, 0x7 ;  /* 0x0000040007097811 */ /* 0x040fe200078e38ff */
[----:B------:R-:W-:Y:S01]  /*1530*/  CS2R R136, SRZ ;  /* 0x0000000000887805 */ /* 0x000fe2000001ff00 */
[C---:B0-----:R-:W-:Y:S01]  /*1540*/  LEA R11, R7.reuse, 0x800, 0x7 ;  /* 0x00000800070b7811 */ /* 0x041fe200078e38ff */
[----:B------:R-:W-:Y:S01]  /*1550*/  CS2R R138, SRZ ;  /* 0x00000000008a7805 */ /* 0x000fe2000001ff00 */
[----:B------:R-:W-:Y:S01]  /*1560*/  IADD3 R5, R4, 0x40, RZ ;  /* 0x0000004004057810 */ /* 0x000fe20007ffe0ff */
[----:B------:R-:W-:Y:S01]  /*1570*/  CS2R R140, SRZ ;  /* 0x00000000008c7805 */ /* 0x000fe2000001ff00 */
[----:B------:R-:W-:Y:S02]  /*1580*/  LEA R13, R7, 0xc00, 0x7 ;  /* 0x00000c00070d7811 */ /* 0x000fe400078e38ff */
[----:B------:R-:W-:Y:S02]  /*1590*/  IADD3 R15, P1, R146, R5, RZ ;  /* 0x00000005920f7210 */ /* 0x000fe40007f3e0ff */
[----:B------:R-:W-:-:S02]  /*15a0*/  IADD3 R9, R9, 0x40, R6 ;  /* 0x0000004009097810 */ /* 0x000fc40007ffe006 */
[--C-:B------:R-:W-:Y:S02]  /*15b0*/  IADD3 R11, R11, 0x40, R6.reuse ;  /* 0x000000400b0b7810 */ /* 0x100fe40007ffe006 */
[----:B------:R-:W-:Y:S02]  /*15c0*/  IADD3 R13, R13, 0x40, R6 ;  /* 0x000000400d0d7810 */ /* 0x000fe40007ffe006 */
[C---:B------:R-:W-:Y:S02]  /*15d0*/  LEA.HI.X.SX32 R134, R5.reuse, R144, 0x1, P1 ;  /* 0x0000009005867211 */ /* 0x040fe400008f0eff */
[-C--:B------:R-:W-:Y:S02]  /*15e0*/  ISETP.GE.AND P0, PT, R5, R148.reuse, PT ;  /* 0x000000940500720c */ /* 0x080fe40003f06270 */
[-C--:B------:R-:W-:Y:S02]  /*15f0*/  ISETP.GE.AND P1, PT, R9, R148.reuse, PT ;  /* 0x000000940900720c */ /* 0x080fe40003f26270 */
[----:B------:R-:W-:-:S02]  /*1600*/  ISETP.GE.AND P2, PT, R11, R148, PT ;  /* 0x000000940b00720c */ /* 0x000fc40003f46270 */
[----:B------:R-:W-:Y:S02]  /*1610*/  ISETP.GE.AND P3, PT, R13, R148, PT ;  /* 0x000000940d00720c */ /* 0x000fe40003f66270 */
[----:B------:R-:W-:-:S04]  /*1620*/  LEA R4, P4, R15, c[0x0][0x160], 0x2 ;  /* 0x000058000f047a11 */ /* 0x000fc800078810ff */
[----:B------:R-:W-:Y:S02]  /*1630*/  LEA.HI.X R5, R15, c[0x0][0x164], R134, 0x2, P4 ;  /* 0x000059000f057a11 */ /* 0x000fe400020f1486 */
[----:B------:R-:W-:-:S03]  /*1640*/  CS2R R134, SRZ ;  /* 0x0000000000867805 */ /* 0x000fc6000001ff00 */
[----:B------:R0:W2:Y:S04]  /*1650*/  @!P1 LDG.E.64 R136, [R4.64+0x1000] ;  /* 0x0010000604889981 */ /* 0x0000a8000c1e1b00 */
[----:B------:R0:W3:Y:S04]  /*1660*/  @!P0 LDG.E.64 R134, [R4.64] ;  /* 0x0000000604868981 */ /* 0x0000e8000c1e1b00 */
[----:B------:R0:W4:Y:S04]  /*1670*/  @!P2 LDG.E.64 R138, [R4.64+0x2000] ;  /* 0x00200006048aa981 */ /* 0x000128000c1e1b00 */
[----:B------:R0:W4:Y:S01]  /*1680*/  @!P3 LDG.E.64 R140, [R4.64+0x3000] ;  /* 0x00300006048cb981 */ /* 0x000122000c1e1b00 */
[----:B------:R-:W-:-:S04]  /*1690*/  IADD3 R7, R7, 0x20, RZ ;  /* 0x0000002007077810 */ /* 0x000fc80007ffe0ff */
[----:B------:R-:W-:Y:S02]  /*16a0*/  ISETP.GE.U32.AND P0, PT, R7, 0x100, PT ;  /* 0x000001000700780c */ /* 0x000fe40003f06070 */
[----:B0-----:R-:W-:Y:S01]  /*16b0*/  IADD3 R4, R0, 0x80, RZ ;  /* 0x0000008000047810 */ /* 0x001fe20007ffe0ff */
[----:B--2---:R-:W-:Y:S04]  /*16c0*/  STS [R0+0x20], R136 ;  /* 0x0000208800007388 */ /* 0x004fe80000000800 */
[----:B---3--:R-:W-:Y:S04]  /*16d0*/  STS [R0], R134 ;  /* 0x0000008600007388 */ /* 0x008fe80000000800 */
[----:B------:R-:W-:Y:S04]  /*16e0*/  STS [R0+0x400], R135 ;  /* 0x0004008700007388 */ /* 0x000fe80000000800 */
[----:B------:R-:W-:Y:S04]  /*16f0*/  STS [R0+0x420], R137 ;  /* 0x0004208900007388 */ /* 0x000fe80000000800 */
[----:B----4-:R-:W-:Y:S04]  /*1700*/  STS [R0+0x40], R138 ;  /* 0x0000408a00007388 */ /* 0x010fe80000000800 */
[----:B------:R-:W-:Y:S04]  /*1710*/  STS [R0+0x440], R139 ;  /* 0x0004408b00007388 */ /* 0x000fe80000000800 */
[----:B------:R-:W-:Y:S04]  /*1720*/  STS [R0+0x60], R140 ;  /* 0x0000608c00007388 */ /* 0x000fe80000000800 */
[----:B------:R0:W-:Y:S02]  /*1730*/  STS [R0+0x460], R141 ;  /* 0x0004608d00007388 */ /* 0x0001e40000000800 */
[----:B0-----:R-:W-:Y:S01]  /*1740*/  IMAD.MOV.U32 R0, RZ, RZ, R4 ;  /* 0x000000ffff007224 */ /* 0x001fe200078e0004 */
[----:B------:R-:W-:Y:S05]  /*1750*/  @!P0 BRA `(.L_x_1020) ;  /* 0xfffffdb000008947 */ /* 0x000fea000383ffff */
.L_x_1016:
[----:B0-----:R-:W-:Y:S05]  /*1760*/  BSYNC B0 ;  /* 0x0000000000007941 */ /* 0x001fea0003800000 */
.L_x_1015:
[C---:B------:R-:W-:Y:S01]  /*1770*/  ISETP.NE.AND P5, PT, R143.reuse, RZ, PT ;  /* 0x000000ff8f00720c */ /* 0x040fe20003fa5270 */
[----:B------:R-:W0:Y:S01]  /*1780*/  S2R R206, SR_LANEID ;  /* 0x0000000000ce7919 */ /* 0x000e220000000000 */
[----:B------:R-:W-:Y:S01]  /*1790*/  SHF.R.S32.HI R0, RZ, 0x1f, R143 ;  /* 0x0000001fff007819 */ /* 0x000fe2000001148f */
        /* <DEDUP_REMOVED lines=9> */
.L_x_1032:
        /* <DEDUP_REMOVED lines=741> */
.L_x_1022:
[----:B0123--:R-:W-:Y:S05]  /*4680*/  BSYNC B0 ;  /* 0x0000000000007941 */ /* 0x00ffea0003800000 */
.L_x_1021:
        /* <DEDUP_REMOVED lines=34> */
.L_x_1036:
        /* <DEDUP_REMOVED lines=14> */
.L_x_1037:
        /* <DEDUP_REMOVED lines=25> */
.L_x_1024:
[----:B-1----:R-:W-:Y:S05]  /*4b20*/  BSYNC B0 ;  /* 0x0000000000007941 */ /* 0x002fea0003800000 */
.L_x_1023:
        /* <DEDUP_REMOVED lines=17> */
.L_x_1027:
        /* <DEDUP_REMOVED lines=839> */
.L_x_1028:
        /* <DEDUP_REMOVED lines=19> */
.L_x_1030:
        /* <DEDUP_REMOVED lines=10> */
.L_x_1031:
[----:B------:R-:W-:Y:S01]  /*8280*/  UIADD3 UR5, UR5, -0x1, URZ ;  /* 0xffffffff05057890 */ /* 0x000fe2000fffe03f */
[----:B01----:R-:W-:Y:S05]  /*8290*/  BRA `(.L_x_1032) ;  /* 0xffff959000007947 */ /* 0x003fea000383ffff */
.L_x_1029:
        /* <DEDUP_REMOVED lines=23> */
.L_x_1034:
[----:B------:R-:W-:Y:S05]  /*8410*/  BSYNC B0 ;  /* 0x0000000000007941 */ /* 0x000fea0003800000 */
.L_x_1033:
[----:B------:R-:W-:Y:S05]  /*8420*/  @P0 EXIT ;  /* 0x000000000000094d */ /* 0x000fea0003800000 */
.L_x_1035:
        /* <DEDUP_REMOVED lines=15> */
.L_x_1014:
        /* <DEDUP_REMOVED lines=9> */
.L_x_1025:
[----:B------:R-:W-:Y:S01]  /*85b0*/  IMAD.MOV.U32 R226, RZ, RZ, R15 ;  /* 0x000000ffffe27224 */ /* 0x000fe200078e000f */
[----:B------:R-:W-:Y:S01]  /*85c0*/  MOV R4, 0x8610 ;  /* 0x0000861000047802 */ /* 0x000fe20000000f00 */
[----:B------:R-:W-:-:S02]  /*85d0*/  IMAD.MOV.U32 R7, RZ, RZ, 0x1 ;  /* 0x00000001ff077424 */ /* 0x000fc400078e00ff */
[----:B------:R-:W-:Y:S02]  /*85e0*/  IMAD.MOV.U32 R11, RZ, RZ, RZ ;  /* 0x000000ffff0b7224 */ /* 0x000fe400078e00ff */
[----:B------:R-:W-:Y:S02]  /*85f0*/  IMAD.MOV.U32 R222, RZ, RZ, -0x1 ;  /* 0xffffffffffde7424 */ /* 0x000fe400078e00ff */
[----:B0-----:R-:W-:Y:S05]  /*8600*/  CALL.REL.NOINC `($__internal_57_$__cuda_sm70_shflsync_up_p) ;  /* 0x0000035000007944 */ /* 0x001fea0003c00000 */
[----:B------:R-:W-:Y:S01]  /*8610*/  ISETP.EQ.U32.AND P1, PT, R9, 0x1, PT ;  /* 0x000000010900780c */ /* 0x000fe20003f22070 */
[----:B------:R-:W-:Y:S01]  /*8620*/  IMAD.MOV.U32 R4, RZ, RZ, R7 ;  /* 0x000000ffff047224 */ /* 0x000fe200078e0007 */
[----:B------:R-:W-:Y:S07]  /*8630*/  BRA `(.L_x_1036) ;  /* 0xffffc27000007947 */ /* 0x000fee000383ffff */
.L_x_1026:
[----:B------:R-:W-:Y:S01]  /*8640*/  IMAD.MOV.U32 R7, RZ, RZ, 0x2 ;  /* 0x00000002ff077424 */ /* 0x000fe200078e00ff */
[----:B------:R-:W-:Y:S01]  /*8650*/  MOV R4, 0x8690 ;  /* 0x0000869000047802 */ /* 0x000fe20000000f00 */
[----:B------:R-:W-:Y:S02]  /*8660*/  IMAD.MOV.U32 R11, RZ, RZ, RZ ;  /* 0x000000ffff0b7224 */ /* 0x000fe400078e00ff */
[----:B------:R-:W-:Y:S02]  /*8670*/  IMAD.MOV.U32 R222, RZ, RZ, -0x1 ;  /* 0xffffffffffde7424 */ /* 0x000fe400078e00ff */
[----:B01----:R-:W-:Y:S05]  /*8680*/  CALL.REL.NOINC `($__internal_57_$__cuda_sm70_shflsync_up_p) ;  /* 0x000002d000007944 */ /* 0x003fea0003c00000 */
[----:B------:R-:W-:Y:S01]  /*8690*/  IMAD.IADD R4, R226, 0x1, R7 ;  /* 0x00000001e2047824 */ /* 0x000fe200078e0207 */
[----:B------:R-:W-:Y:S01]  /*86a0*/  ISETP.NE.U32.AND P1, PT, R9, 0x1, PT ;  /* 0x000000010900780c */ /* 0x000fe20003f25070 */
[----:B------:R-:W-:-:S02]  /*86b0*/  IMAD.MOV.U32 R11, RZ, RZ, RZ ;  /* 0x000000ffff0b7224 */ /* 0x000fc400078e00ff */
[----:B------:R-:W-:Y:S01]  /*86c0*/  IMAD.MOV.U32 R222, RZ, RZ, -0x1 ;  /* 0xffffffffffde7424 */ /* 0x000fe200078e00ff */
[----:B------:R-:W-:Y:S01]  /*86d0*/  SEL R226, R4, R7, !P1 ;  /* 0x0000000704e27207 */ /* 0x000fe20004800000 */
[----:B------:R-:W-:Y:S01]  /*86e0*/  IMAD.MOV.U32 R7, RZ, RZ, 0x4 ;  /* 0x00000004ff077424 */ /* 0x000fe200078e00ff */
[----:B------:R-:W-:Y:S02]  /*86f0*/  MOV R4, 0x8710 ;  /* 0x0000871000047802 */ /* 0x000fe40000000f00 */
[----:B------:R-:W-:Y:S05]  /*8700*/  CALL.REL.NOINC `($__internal_57_$__cuda_sm70_shflsync_up_p) ;  /* 0x0000025000007944 */ /* 0x000fea0003c00000 */
[----:B------:R-:W-:Y:S01]  /*8710*/  IMAD.IADD R4, R226, 0x1, R7 ;  /* 0x00000001e2047824 */ /* 0x000fe200078e0207 */
[----:B------:R-:W-:Y:S01]  /*8720*/  ISETP.NE.U32.AND P1, PT, R9, 0x1, PT ;  /* 0x000000010900780c */ /* 0x000fe20003f25070 */
[----:B------:R-:W-:Y:S02]  /*8730*/  IMAD.MOV.U32 R11, RZ, RZ, RZ ;  /* 0x000000ffff0b7224 */ /* 0x000fe400078e00ff */
[----:B------:R-:W-:Y:S01]  /*8740*/  IMAD.MOV.U32 R222, RZ, RZ, -0x1 ;  /* 0xffffffffffde7424 */ /* 0x000fe200078e00ff */
[----:B------:R-:W-:Y:S01]  /*8750*/  SEL R226, R4, R7, !P1 ;  /* 0x0000000704e27207 */ /* 0x000fe20004800000 */
[----:B------:R-:W-:Y:S01]  /*8760*/  IMAD.MOV.U32 R7, RZ, RZ, 0x8 ;  /* 0x00000008ff077424 */ /* 0x000fe200078e00ff */
[----:B------:R-:W-:-:S02]  /*8770*/  MOV R4, 0x8790 ;  /* 0x0000879000047802 */ /* 0x000fc40000000f00 */
[----:B------:R-:W-:Y:S05]  /*8780*/  CALL.REL.NOINC `($__internal_57_$__cuda_sm70_shflsync_up_p) ;  /* 0x000001d000007944 */ /* 0x000fea0003c00000 */
        /* <DEDUP_REMOVED lines=10> */
[----:B------:R-:W-:Y:S02]  /*8830*/  IMAD.MOV.U32 R9, RZ, RZ, 0x1f ;  /* 0x0000001fff097424 */ /* 0x000fe400078e00ff */
[----:B------:R-:W-:Y:S01]  /*8840*/  IMAD.MOV.U32 R222, RZ, RZ, 0x1f ;  /* 0x0000001fffde7424 */ /* 0x000fe200078e00ff */
[----:B------:R-:W-:Y:S01]  /*8850*/  SEL R7, R4, R7, !P1 ;  /* 0x0000000704077207 */ /* 0x000fe20004800000 */
[----:B------:R-:W-:Y:S01]  /*8860*/  IMAD.MOV.U32 R226, RZ, RZ, -0x1 ;  /* 0xffffffffffe27424 */ /* 0x000fe200078e00ff */
[----:B------:R-:W-:-:S02]  /*8870*/  MOV R4, 0x8890 ;  /* 0x0000889000047802 */ /* 0x000fc40000000f00 */
[----:B------:R-:W-:Y:S05]  /*8880*/  CALL.REL.NOINC `($__internal_56_$__cuda_sm70_shflsync_idx_p) ;  /* 0x0000009000007944 */ /* 0x000fea0003c00000 */
[----:B------:R-:W-:Y:S01]  /*8890*/  IMAD.IADD R15, R7, 0x1, -R15 ;  /* 0x00000001070f7824 */ /* 0x000fe200078e0a0f */
[----:B------:R-:W-:Y:S01]  /*88a0*/  MOV R4, 0x8910 ;  /* 0x0000891000047802 */ /* 0x000fe20000000f00 */
[----:B-1----:R-:W-:-:S02]  /*88b0*/  IMAD.MOV.U32 R224, RZ, RZ, R9 ;  /* 0x000000ffffe07224 */ /* 0x002fc400078e0009 */
[----:B0-----:R-:W-:Y:S02]  /*88c0*/  IMAD.MOV.U32 R7, RZ, RZ, R141 ;  /* 0x000000ffff077224 */ /* 0x001fe400078e008d */
[----:B------:R-:W-:Y:S02]  /*88d0*/  IMAD.MOV.U32 R222, RZ, RZ, RZ ;  /* 0x000000ffffde7224 */ /* 0x000fe400078e00ff */
[----:B------:R-:W-:Y:S02]  /*88e0*/  IMAD.MOV.U32 R9, RZ, RZ, 0x1f ;  /* 0x0000001fff097424 */ /* 0x000fe400078e00ff */
[----:B------:R-:W-:Y:S02]  /*88f0*/  IMAD.MOV.U32 R226, RZ, RZ, -0x1 ;  /* 0xffffffffffe27424 */ /* 0x000fe400078e00ff */
[----:B------:R-:W-:Y:S05]  /*8900*/  CALL.REL.NOINC `($__internal_56_$__cuda_sm70_shflsync_idx_p) ;  /* 0x0000001000007944 */ /* 0x000fea0003c00000 */
[----:B01----:R-:W-:Y:S05]  /*8910*/  BRA `(.L_x_1037) ;  /* 0xffffc07000007947 */ /* 0x003fea000383ffff */
        .weak           $__internal_56_$__cuda_sm70_shflsync_idx_p
        .type           $__internal_56_$__cuda_sm70_shflsync_idx_p,@function
        .size           $__internal_56_$__cuda_sm70_shflsync_idx_p,($__internal_57_$__cuda_sm70_shflsync_up_p - $__internal_56_$__cuda_sm70_shflsync_idx_p)
$__internal_56_$__cuda_sm70_shflsync_idx_p:
[----:B------:R-:W-:Y:S01]  /*8920*/  IMAD.MOV.U32 R5, RZ, RZ, 0x0 ;  /* 0x00000000ff057424 */ /* 0x000fe200078e00ff */
[----:B------:R-:W-:Y:S04]  /*8930*/  WARPSYNC R226 ;  /* 0x000000e200007348 */ /* 0x000fe80003800000 */
[----:B------:R0:W1:Y:S01]  /*8940*/  SHFL.IDX PT, R9, R7, R222, R9 ;  /* 0x000000de07097389 */ /* 0x00006200000e0009 */
[----:B------:R-:W-:Y:S05]  /*8950*/  RET.REL.NODEC R4 `(_ZN17fastertransformer19segmented_topp_impl27segmented_top_p_single_passINS0_28Segmented_topk_kernel_paramsIfiLi256ELi2EEELi128EEEvNS0_20TopKPerSegmentParamsE) ;  /* 0xffff76a004007950 */ /* 0x000fea0003c3ffff */
        .weak           $__internal_57_$__cuda_sm70_shflsync_up_p
        .type           $__internal_57_$__cuda_sm70_shflsync_up_p,@function
        .size           $__internal_57_$__cuda_sm70_shflsync_up_p,(.L_x_1868 - $__internal_57_$__cuda_sm70_shflsync_up_p)
$__internal_57_$__cuda_sm70_shflsync_up_p:
[----:B------:R-:W-:Y:S04]  /*8960*/  WARPSYNC R222 ;  /* 0x000000de00007348 */ /* 0x000fe80003800000 */
[----:B------:R-:W0:Y:S01]  /*8970*/  SHFL.UP P1, R7, R226, R7, R11 ;  /* 0x04000007e2077389 */ /* 0x000e22000002000b */
[----:B------:R-:W-:Y:S01]  /*8980*/  IMAD.MOV.U32 R5, RZ, RZ, 0x0 ;  /* 0x00000000ff057424 */ /* 0x000fe200078e00ff */
[----:B0-----:R-:W-:-:S03]  /*8990*/  SEL R9, RZ, 0x1, !P1 ;  /* 0x00000001ff097807 */ /* 0x001fc60004800000 */
[----:B------:R-:W-:Y:S05]  /*89a0*/  RET.REL.NODEC R4 `(_ZN17fastertransformer19segmented_topp_impl27segmented_top_p_single_passINS0_28Segmented_topk_kernel_paramsIfiLi256ELi2EEELi128EEEvNS0_20TopKPerSegmentParamsE) ;  /* 0xffff765004007950 */ /* 0x000fea0003c3ffff */
.L_x_1038:
        /* <DEDUP_REMOVED lines=13> */
.L_x_1868:


//--------------------- .text._ZN17fastertransformer19segmented_topp_impl27segmented_top_p_single_passINS0_28Segmented_topk_kernel_paramsIfiLi256ELi2EEELi96EEEvNS0_20TopKPerSegmentParamsE --------------------------
	.section	.text._ZN17fastertransformer19segmented_topp_impl27segmented_top_p_single_passINS0_28Segmented_topk_kernel_paramsIfiLi256ELi2EEELi96EEEvNS0_20TopKPerSegmentParamsE,"ax",@progbits
	.sectioninfo	@"SHI_REGISTERS=168"
	.align	128
        .global         _ZN17fastertransformer19segmented_topp_impl27segmented_top_p_single_passINS0_28Segmented_topk_kernel_paramsIfiLi256ELi2EEELi96EEEvNS0_20TopKPerSegmentParamsE
        .type           _ZN17fastertransformer19segmented_topp_impl27segmented_top_p_single_passINS0_28Segmented_topk_kernel_paramsIfiLi256ELi2EEELi96EEEvNS0_20TopKPerSegmentParamsE,@function
        .size           _ZN17fastertransformer19segmented_topp_impl27segmented_top_p_single_passINS0_28Segmented_topk_kernel_paramsIfiLi256ELi2EEELi96EEEvNS0_20TopKPerSegmentParamsE,(.L_x_1870 - _ZN17fastertransformer19segmented_topp_impl27segmented_top_p_single_passINS0_28Segmented_topk_kernel_paramsIfiLi256ELi2EEELi96EEEvNS0_20TopKPerSegmentParamsE)
        .other          _ZN17fastertransformer19segmented_topp_impl27segmented_top_p_single_passINS0_28Segmented_topk_kernel_paramsIfiLi256ELi2EEELi96EEEvNS0_20TopKPerSegmentParamsE,@"STO_CUDA_ENTRY STV_DEFAULT"
_ZN17fastertransformer19segmented_topp_impl27segmented_top_p_single_passINS0_28Segmented_topk_kernel_paramsIfiLi256ELi2EEELi96EEEvNS0_20TopKPerSegmentParamsE:
.text._ZN17fastertransformer19segmented_topp_impl27segmented_top_p_single_passINS0_28Segmented_topk_kernel_paramsIfiLi256ELi2EEELi96EEEvNS0_20TopKPerSegmentParamsE:
        /* <DEDUP_REMOVED lines=254> */
.L_x_1048:
[----:B------:R-:W-:Y:S01]  /*0fe0*/  IADD3 R9, R9, -0x1, RZ ;  /* 0xffffffff09097810 */ /* 0x000fe20007ffe0ff */
[----:B------:R-:W-:Y:S03]  /*0ff0*/  BSSY B2, `(.L_x_1044) ;  /* 0x0000012000027945 */ /* 0x000fe60003800000 */
[----:B------:R-:W-:Y:S01]  /*1000*/  ISETP.NE.AND P2, PT, R9, RZ, PT ;  /* 0x000000ff0900720c */ /* 0x000fe20003f45270 */
[----:B0-----:R-:W-:Y:S07]  /*1010*/  @P0 BRA `(.L_x_1045) ;  /* 0x000000f000000947 */ /* 0x001fee0003800000 */
[----:B------:R-:W-:Y:S01]  /*1020*/  IMAD R4, R7, 0x60, R8 ;  /* 0x0000006007047824 */ /* 0x000fe200078e0208 */
[----:B------:R-:W-:Y:S01]  /*1030*/  BSSY B3, `(.L_x_1046) ;  /* 0x000000b000037945 */ /* 0x000fe20003800000 */
[----:B------:R-:W-:-:S03]  /*1040*/  IMAD R10, R6, 0x200, R7 ;  /* 0x00000200060a7824 */ /* 0x000fc600078e0207 */
[----:B------:R-:W-:Y:S02]  /*1050*/  IADD3 R13, R4, 0x30, RZ ;  /* 0x00000030040d7810 */ /* 0x000fe40007ffe0ff */
[----:B------:R-:W-:Y:S02]  /*1060*/  CS2R R4, SRZ ;  /* 0x0000000000047805 */ /* 0x000fe4000001ff00 */
[----:B------:R-:W-:-:S13]  /*1070*/  ISETP.GE.AND P1, PT, R13, R0, PT ;  /* 0x000000000d00720c */ /* 0x000fda0003f26270 */
[----:B------:R-:W-:Y:S05]  /*1080*/  @P1 BRA `(.L_x_1047) ;  /* 0x0000005000001947 */ /* 0x000fea0003800000 */
[----:B------:R-:W-:-:S04]  /*1090*/  IADD3 R5, P1, R2, R13, RZ ;  /* 0x0000000d02057210 */ /* 0x000fc80007f3e0ff */
[----:B------:R-:W-:Y:S02]  /*10a0*/  LEA.HI.X.SX32 R12, R13, R3, 0x1, P1 ;  /* 0x000000030d0c7211 */ /* 0x000fe400008f0eff */
[----:B------:R-:W-:-:S04]  /*10b0*/  LEA R4, P1, R5, c[0x0][0x160], 0x2 ;  /* 0x0000580005047a11 */ /* 0x000fc800078210ff */
[----:B------:R-:W-:-:S06]  /*10c0*/  LEA.HI.X R5, R5, c[0x0][0x164], R12, 0x2, P1 ;  /* 0x0000590005057a11 */ /* 0x000fcc00008f140c */
[----:B------:R-:W5:Y:S03]  /*10d0*/  LDG.E.64 R4, [R4.64] ;  /* 0x0000000604047981 */ /* 0x000f66000c1e1b00 */
.L_x_1047:
[----:B------:R-:W-:Y:S05]  /*10e0*/  BSYNC B3 ;  /* 0x0000000000037941 */ /* 0x000fea0003800000 */
.L_x_1046:
[----:B-----5:R0:W-:Y:S04]  /*10f0*/  STS [R10.X4+0x64b0], R4 ;  /* 0x0064b0040a007388 */ /* 0x0201e80000004800 */
[----:B------:R0:W-:Y:S02]  /*1100*/  STS [R10.X4+0x68b0], R5 ;  /* 0x0068b0050a007388 */ /* 0x0001e40000004800 */
.L_x_1045:
[----:B------:R-:W-:Y:S05]  /*1110*/  BSYNC B2 ;  /* 0x0000000000027941 */ /* 0x000fea0003800000 */
.L_x_1044:
[----:B------:R-:W-:Y:S01]  /*1120*/  IADD3 R7, R7, 0x8, RZ ;  /* 0x0000000807077810 */ /* 0x000fe20007ffe0ff */
[----:B------:R-:W-:Y:S05]  /*1130*/  @P2 BRA `(.L_x_1048) ;  /* 0xfffffea000002947 */ /* 0x000fea000383ffff */
.L_x_1043:
[----:B------:R-:W-:Y:S05]  /*1140*/  BSYNC B1 ;  /* 0x0000000000017941 */ /* 0x000fea0003800000 */
.L_x_1042:
[----:B------:R-:W-:-:S13]  /*1150*/  ISETP.GE.U32.AND P0, PT, R11, 0x18, PT ;  /* 0x000000180b00780c */ /* 0x000fda0003f06070 */
[----:B------:R-:W-:Y:S05]  /*1160*/  @!P0 BRA `(.L_x_1041) ;  /* 0x0000036000008947 */ /* 0x000fea0003800000 */
[----:B------:R-:W-:Y:S02]  /*1170*/  ISETP.GT.U32.AND P0, PT, R6, 0x17, PT ;  /* 0x000000170600780c */ /* 0x000fe40003f04070 */
.L_x_1061:
[----:B------:R-:W-:Y:S01]  /*1180*/  IMAD R14, R7, 0x60, R8 ;  /* 0x00000060070e7824 */ /* 0x000fe200078e0208 */
[----:B------:R-:W-:Y:S01]  /*1190*/  BSSY B1, `(.L_x_1049) ;  /* 0x000001a000017945 */ /* 0x000fe20003800000 */
[----:B------:R-:W-:-:S03]  /*11a0*/  IMAD R9, R6, 0x200, R7 ;  /* 0x0000020006097824 */ /* 0x000fc600078e0207 */
[----:B---34-:R-:W-:Y:S02]  /*11b0*/  IADD3 R11, R14, 0x30, RZ ;  /* 0x000000300e0b7810 */ /* 0x018fe40007ffe0ff */
[----:B-1----:R-:W-:Y:S02]  /*11c0*/  LEA R15, R9, 0x4b0, 0x2 ;  /* 0x000004b0090f7811 */ /* 0x002fe400078e10ff */
[----:B0-2---:R-:W-:-:S04]  /*11d0*/  IADD3 R5, P1, R2, R11, RZ ;  /* 0x0000000b02057210 */ /* 0x005fc80007f3e0ff */
        /* <DEDUP_REMOVED lines=9> */
.L_x_1052:
[----:B------:R-:W-:Y:S05]  /*1270*/  BSYNC B2 ;  /* 0x0000000000027941 */ /* 0x000fea0003800000 */
.L_x_1051:
[----:B-----5:R1:W-:Y:S01]  /*1280*/  STS [R15+0x6000], R10 ;  /* 0x0060000a0f007388 */ /* 0x0203e20000000800 */
[----:B------:R-:W-:Y:S01]  /*1290*/  IADD3 R9, R14, 0x330, RZ ;  /* 0x000003300e097810 */ /* 0x000fe20007ffe0ff */
[----:B------:R-:W-:Y:S01]  /*12a0*/  BSSY B2, `(.L_x_1053) ;  /* 0x0000006000027945 */ /* 0x000fe20003800000 */
[----:B------:R-:W-:Y:S01]  /*12b0*/  CS2R R12, SRZ ;  /* 0x00000000000c7805 */ /* 0x000fe2000001ff00 */
[----:B------:R1:W-:Y:S01]  /*12c0*/  STS [R15+0x6400], R11 ;  /* 0x0064000b0f007388 */ /* 0x0003e20000000800 */
[----:B------:R-:W-:-:S13]  /*12d0*/  ISETP.GE.AND P1, PT, R9, R0, PT ;  /* 0x000000000900720c */ /* 0x000fda0003f26270 */
[----:B------:R-:W-:Y:S05]  /*12e0*/  @P1 BRA `(.L_x_1054) ;  /* 0x0000001000001947 */ /* 0x000fea0003800000 */
[----:B-1----:R1:W5:Y:S02]  /*12f0*/  LDG.E.64 R12, [R4.64+0xc00] ;  /* 0x000c0006040c7981 */ /* 0x002364000c1e1b00 */
.L_x_1054:
[----:B-1----:R-:W-:Y:S05]  /*1300*/  BSYNC B2 ;  /* 0x0000000000027941 */ /* 0x002fea0003800000 */
.L_x_1053:
[----:B-----5:R1:W-:Y:S04]  /*1310*/  STS [R15+0x6020], R12 ;  /* 0x0060200c0f007388 */ /* 0x0203e80000000800 */
[----:B------:R1:W-:Y:S02]  /*1320*/  STS [R15+0x6420], R13 ;  /* 0x0064200d0f007388 */ /* 0x0003e40000000800 */
.L_x_1050:
[----:B------:R-:W-:Y:S05]  /*1330*/  BSYNC B1 ;  /* 0x0000000000017941 */ /* 0x000fea0003800000 */
.L_x_1049:
[----:B------:R-:W-:Y:S01]  /*1340*/  BSSY B1, `(.L_x_1055) ;  /* 0x0000015000017945 */ /* 0x000fe20003800000 */
[----:B------:R-:W-:Y:S05]  /*1350*/  @P0 BRA `(.L_x_1056) ;  /* 0x0000013000000947 */ /* 0x000fea0003800000 */
[----:B------:R-:W-:Y:S01]  /*1360*/  IADD3 R9, R14, 0x630, RZ ;  /* 0x000006300e097810 */ /* 0x000fe20007ffe0ff */
[----:B------:R-:W-:Y:S01]  /*1370*/  BSSY B2, `(.L_x_1057) ;  /* 0x0000005000027945 */ /* 0x000fe20003800000 */
[----:B------:R-:W-:Y:S02]  /*1380*/  CS2R R10, SRZ ;  /* 0x00000000000a7805 */ /* 0x000fe4000001ff00 */
[----:B------:R-:W-:-:S13]  /*1390*/  ISETP.GE.AND P1, PT, R9, R0, PT ;  /* 0x000000000900720c */ /* 0x000fda0003f26270 */
[----:B------:R-:W-:Y:S05]  /*13a0*/  @P1 BRA `(.L_x_1058) ;  /* 0x0000001000001947 */ /* 0x000fea0003800000 */
[----:B------:R2:W5:Y:S02]  /*13b0*/  LDG.E.64 R10, [R4.64+0x1800] ;  /* 0x00180006040a7981 */ /* 0x000564000c1e1b00 */
.L_x_1058:
[----:B------:R-:W-:Y:S05]  /*13c0*/  BSYNC B2 ;  /* 0x0000000000027941 */ /* 0x000fea0003800000 */
.L_x_1057:
[----:B-----5:R3:W-:Y:S04]  /*13d0*/  STS [R15+0x6040], R10 ;  /* 0x0060400a0f007388 */ /* 0x0207e80000000800 */
[----:B------:R3:W-:Y:S01]  /*13e0*/  STS [R15+0x6440], R11 ;  /* 0x0064400b0f007388 */ /* 0x0007e20000000800 */
[----:B------:R-:W-:Y:S05]  /*13f0*/  @P0 BRA `(.L_x_1056) ;  /* 0x0000009000000947 */ /* 0x000fea0003800000 */
[----:B------:R-:W-:Y:S01]  /*1400*/  IADD3 R9, R14, 0x930, RZ ;  /* 0x000009300e097810 */ /* 0x000fe20007ffe0ff */
[----:B------:R-:W-:Y:S01]  /*1410*/  BSSY B2, `(.L_x_1059) ;  /* 0x0000005000027945 */ /* 0x000fe20003800000 */
[----:B---3--:R-:W-:Y:S02]  /*1420*/  CS2R R10, SRZ ;  /* 0x00000000000a7805 */ /* 0x008fe4000001ff00 */
[----:B------:R-:W-:-:S13]  /*1430*/  ISETP.GE.AND P1, PT, R9, R0, PT ;  /* 0x000000000900720c */ /* 0x000fda0003f26270 */
[----:B------:R-:W-:Y:S05]  /*1440*/  @P1 BRA `(.L_x_1060) ;  /* 0x0000001000001947 */ /* 0x000fea0003800000 */
[----:B------:R3:W5:Y:S02]  /*1450*/  LDG.E.64 R10, [R4.64+0x2400] ;  /* 0x00240006040a7981 */ /* 0x000764000c1e1b00 */
.L_x_1060:
[----:B------:R-:W-:Y:S05]  /*1460*/  BSYNC B2 ;  /* 0x0000000000027941 */ /* 0x000fea0003800000 */
.L_x_1059:
[----:B-----5:R4:W-:Y:S04]  /*1470*/  STS [R15+0x6060], R10 ;  /* 0x0060600a0f007388 */ /* 0x0209e80000000800 */
[----:B------:R4:W-:Y:S02]  /*1480*/  STS [R15+0x6460], R11 ;  /* 0x0064600b0f007388 */ /* 0x0009e40000000800 */
.L_x_1056:
[----:B------:R-:W-:Y:S05]  /*1490*/  BSYNC B1 ;  /* 0x0000000000017941 */ /* 0x000fea0003800000 */
.L_x_1055:
[----:B------:R-:W-:-:S04]  /*14a0*/  IADD3 R7, R7, 0x20, RZ ;  /* 0x0000002007077810 */ /* 0x000fc80007ffe0ff */
[----:B------:R-:W-:-:S13]  /*14b0*/  ISETP.GE.U32.AND P1, PT, R7, 0x100, PT ;  /* 0x000001000700780c */ /* 0x000fda0003f26070 */
[----:B------:R-:W-:Y:S05]  /*14c0*/  @!P1 BRA `(.L_x_1061) ;  /* 0xfffffcb000009947 */ /* 0x000fea000383ffff */
.L_x_1041:
[----:B0-----:R-:W-:Y:S05]  /*14d0*/  BSYNC B0 ;  /* 0x0000000000007941 */ /* 0x001fea0003800000 */
.L_x_1040:
[C---:B------:R-:W-:Y:S01]  /*14e0*/  ISETP.NE.AND P5, PT, R136.reuse, RZ, PT ;  /* 0x000000ff8800720c */ /* 0x040fe20003fa5270 */
[----:B--23--:R-:W0:Y:S01]  /*14f0*/  S2R R4, SR_LANEID ;  /* 0x0000000000047919 */ /* 0x00ce220000000000 */
[----:B------:R-:W-:Y:S01]  /*1500*/  SHF.R.S32.HI R7, RZ, 0x1f, R136 ;  /* 0x0000001fff077819 */ /* 0x000fe20000011488 */
[----:B----4-:R-:W-:Y:S01]  /*1510*/  CS2R R10, SRZ ;  /* 0x00000000000a7805 */ /* 0x010fe2000001ff00 */
[----:B------:R-:W-:Y:S01]  /*1520*/  LEA R5, R136, 0x4b0, 0x2 ;  /* 0x000004b088057811 */ /* 0x000fe200078e10ff */
[----:B------:R-:W-:Y:S01]  /*1530*/  UMOV UR5, 0x1d ;  /* 0x0000001d00057882 */ /* 0x000fe20000000000 */
[----:B------:R-:W-:Y:S02]  /*1540*/  LEA.HI R9, R7, R136, RZ, 0x5 ;  /* 0x0000008807097211 */ /* 0x000fe400078f28ff */
[----:B------:R-:W-:Y:S02]  /*1550*/  CS2R R6, SRZ ;  /* 0x0000000000067805 */ /* 0x000fe4000001ff00 */
[----:B-1----:R-:W-:-:S02]  /*1560*/  SHF.R.S32.HI R12, RZ, 0x5, R9 ;  /* 0x00000005ff0c7819 */ /* 0x002fc40000011409 */
[----:B------:R-:W-:Y:S01]  /*1570*/  CS2R R8, SRZ ;  /* 0x0000000000087805 */ /* 0x000fe2000001ff00 */
[----:B------:R-:W-:Y:S02]  /*1580*/  @!P5 STS [RZ], RZ ;  /* 0x000000ffff00d388 */ /* 0x000fe40000000800 */
[----:B------:R-:W-:Y:S02]  /*1590*/  IMAD.SHL.U32 R12, R12, 0x4, RZ ;  /* 0x000000040c0c7824 */ /* 0x000fe400078e00ff */
.L_x_1073:
        /* <DEDUP_REMOVED lines=560> */
.L_x_1063:
[----:B012---:R-:W-:Y:S05]  /*38a0*/  BSYNC B0 ;  /* 0x0000000000007941 */ /* 0x007fea0003800000 */
.L_x_1062:
        /* <DEDUP_REMOVED lines=33> */
.L_x_1077:
        /* <DEDUP_REMOVED lines=14> */
.L_x_1078:
        /* <DEDUP_REMOVED lines=25> */
.L_x_1065:
[----:B-1----:R-:W-:Y:S05]  /*3d30*/  BSYNC B0 ;  /* 0x0000000000007941 */ /* 0x002fea0003800000 */
.L_x_1064:
        /* <DEDUP_REMOVED lines=17> */
.L_x_1068:
        /* <DEDUP_REMOVED lines=630> */
.L_x_1069:
        /* <DEDUP_REMOVED lines=19> */
.L_x_1071:
        /* <DEDUP_REMOVED lines=10> */
.L_x_1072:
[----:B------:R-:W-:Y:S01]  /*6780*/  UIADD3 UR5, UR5, -0x1, URZ ;  /* 0xffffffff05057890 */ /* 0x000fe2000fffe03f */
[----:B01----:R-:W-:Y:S05]  /*6790*/  BRA `(.L_x_1073) ;  /* 0xffffae0000007947 */ /* 0x003fea000383ffff */
.L_x_1070:
        /* <DEDUP_REMOVED lines=23> */
.L_x_1075:
[----:B------:R-:W-:Y:S05]  /*6910*/  BSYNC B0 ;  /* 0x0000000000007941 */ /* 0x000fea0003800000 */
.L_x_1074:
[----:B------:R-:W-:Y:S05]  /*6920*/  @P0 EXIT ;  /* 0x000000000000094d */ /* 0x000fea0003800000 */
.L_x_1076:
        /* <DEDUP_REMOVED lines=15> */
.L_x_1039:
        /* <DEDUP_REMOVED lines=9> */
.L_x_1066:
[----:B------:R-:W-:Y:S01]  /*6ab0*/  IMAD.MOV.U32 R50, RZ, RZ, R41 ;  /* 0x000000ffff327224 */ /* 0x000fe200078e0029 */
[----:B------:R-:W-:Y:S01]  /*6ac0*/  MOV R34, 0x6b10 ;  /* 0x00006b1000227802 */ /* 0x000fe20000000f00 */
[----:B------:R-:W-:-:S02]  /*6ad0*/  IMAD.MOV.U32 R39, RZ, RZ, 0x1 ;  /* 0x00000001ff277424 */ /* 0x000fc400078e00ff */
[----:B------:R-:W-:Y:S02]  /*6ae0*/  IMAD.MOV.U32 R45, RZ, RZ, RZ ;  /* 0x000000ffff2d7224 */ /* 0x000fe400078e00ff */
[----:B------:R-:W-:Y:S02]  /*6af0*/  IMAD.MOV.U32 R48, RZ, RZ, -0x1 ;  /* 0xffffffffff307424 */ /* 0x000fe400078e00ff */
[----:B0-----:R-:W-:Y:S05]  /*6b00*/  CALL.REL.NOINC `($__internal_59_$__cuda_sm70_shflsync_up_p) ;  /* 0x0000035000007944 */ /* 0x001fea0003c00000 */
[----:B------:R-:W-:Y:S01]  /*6b10*/  ISETP.EQ.U32.AND P1, PT, R43, 0x1, PT ;  /* 0x000000012b00780c */ /* 0x000fe20003f22070 */
[----:B------:R-:W-:Y:S01]  /*6b20*/  IMAD.MOV.U32 R34, RZ, RZ, R39 ;  /* 0x000000ffff227224 */ /* 0x000fe200078e0027 */
[----:B------:R-:W-:Y:S07]  /*6b30*/  BRA `(.L_x_1077) ;  /* 0xffffcf8000007947 */ /* 0x000fee000383ffff */
.L_x_1067:
[----:B------:R-:W-:Y:S01]  /*6b40*/  IMAD.MOV.U32 R39, RZ, RZ, 0x2 ;  /* 0x00000002ff277424 */ /* 0x000fe200078e00ff */
[----:B------:R-:W-:Y:S01]  /*6b50*/  MOV R34, 0x6b90 ;  /* 0x00006b9000227802 */ /* 0x000fe20000000f00 */
[----:B------:R-:W-:Y:S02]  /*6b60*/  IMAD.MOV.U32 R45, RZ, RZ, RZ ;  /* 0x000000ffff2d7224 */ /* 0x000fe400078e00ff */
[----:B------:R-:W-:Y:S02]  /*6b70*/  IMAD.MOV.U32 R48, RZ, RZ, -0x1 ;  /* 0xffffffffff307424 */ /* 0x000fe400078e00ff */
[----:B01----:R-:W-:Y:S05]  /*6b80*/  CALL.REL.NOINC `($__internal_59_$__cuda_sm70_shflsync_up_p) ;  /* 0x000002d000007944 */ /* 0x003fea0003c00000 */
[----:B------:R-:W-:Y:S01]  /*6b90*/  IMAD.IADD R34, R50, 0x1, R39 ;  /* 0x0000000132227824 */ /* 0x000fe200078e0227 */
[----:B------:R-:W-:Y:S01]  /*6ba0*/  ISETP.NE.U32.AND P1, PT, R43, 0x1, PT ;  /* 0x000000012b00780c */ /* 0x000fe20003f25070 */
[----:B------:R-:W-:-:S02]  /*6bb0*/  IMAD.MOV.U32 R45, RZ, RZ, RZ ;  /* 0x000000ffff2d7224 */ /* 0x000fc400078e00ff */
[----:B------:R-:W-:Y:S01]  /*6bc0*/  IMAD.MOV.U32 R48, RZ, RZ, -0x1 ;  /* 0xffffffffff307424 */ /* 0x000fe200078e00ff */
[----:B------:R-:W-:Y:S01]  /*6bd0*/  SEL R50, R34, R39, !P1 ;  /* 0x0000002722327207 */ /* 0x000fe20004800000 */
[----:B------:R-:W-:Y:S01]  /*6be0*/  IMAD.MOV.U32 R39, RZ, RZ, 0x4 ;  /* 0x00000004ff277424 */ /* 0x000fe200078e00ff */
[----:B------:R-:W-:Y:S02]  /*6bf0*/  MOV R34, 0x6c10 ;  /* 0x00006c1000227802 */ /* 0x000fe40000000f00 */
[----:B------:R-:W-:Y:S05]  /*6c00*/  CALL.REL.NOINC `($__internal_59_$__cuda_sm70_shflsync_up_p) ;  /* 0x0000025000007944 */ /* 0x000fea0003c00000 */
[----:B------:R-:W-:Y:S01]  /*6c10*/  IMAD.IADD R34, R50, 0x1, R39 ;  /* 0x0000000132227824 */ /* 0x000fe200078e0227 */
[----:B------:R-:W-:Y:S01]  /*6c20*/  ISETP.NE.U32.AND P1, PT, R43, 0x1, PT ;  /* 0x000000012b00780c */ /* 0x000fe20003f25070 */
[----:B------:R-:W-:Y:S02]  /*6c30*/  IMAD.MOV.U32 R45, RZ, RZ, RZ ;  /* 0x000000ffff2d7224 */ /* 0x000fe400078e00ff */
[----:B------:R-:W-:Y:S01]  /*6c40*/  IMAD.MOV.U32 R48, RZ, RZ, -0x1 ;  /* 0xffffffffff307424 */ /* 0x000fe200078e00ff */
[----:B------:R-:W-:Y:S01]  /*6c50*/  SEL R50, R34, R39, !P1 ;  /* 0x0000002722327207 */ /* 0x000fe20004800000 */
[----:B------:R-:W-:Y:S01]  /*6c60*/  IMAD.MOV.U32 R39, RZ, RZ, 0x8 ;  /* 0x00000008ff277424 */ /* 0x000fe200078e00ff */
[----:B------:R-:W-:-:S02]  /*6c70*/  MOV R34, 0x6c90 ;  /* 0x00006c9000227802 */ /* 0x000fc40000000f00 */
[----:B------:R-:W-:Y:S05]  /*6c80*/  CALL.REL.NOINC `($__internal_59_$__cuda_sm70_shflsync_up_p) ;  /* 0x000001d000007944 */ /* 0x000fea0003c00000 */
        /* <DEDUP_REMOVED lines=10> */
[----:B------:R-:W-:Y:S02]  /*6d30*/  IMAD.MOV.U32 R45, RZ, RZ, 0x1f ;  /* 0x0000001fff2d7424 */ /* 0x000fe400078e00ff */
[----:B------:R-:W-:Y:S01]  /*6d40*/  IMAD.MOV.U32 R48, RZ, RZ, 0x1f ;  /* 0x0000001fff307424 */ /* 0x000fe200078e00ff */
[----:B------:R-:W-:Y:S01]  /*6d50*/  SEL R43, R34, R39, !P1 ;  /* 0x00000027222b7207 */ /* 0x000fe20004800000 */
[----:B------:R-:W-:Y:S01]  /*6d60*/  IMAD.MOV.U32 R50, RZ, RZ, -0x1 ;  /* 0xffffffffff327424 */ /* 0x000fe200078e00ff */
[----:B------:R-:W-:-:S02]  /*6d70*/  MOV R34, 0x6d90 ;  /* 0x00006d9000227802 */ /* 0x000fc40000000f00 */
[----:B------:R-:W-:Y:S05]  /*6d80*/  CALL.REL.NOINC `($__internal_58_$__cuda_sm70_shflsync_idx_p) ;  /* 0x0000009000007944 */ /* 0x000fea0003c00000 */
[----:B------:R-:W-:Y:S01]  /*6d90*/  IMAD.IADD R41, R43, 0x1, -R41 ;  /* 0x000000012b297824 */ /* 0x000fe200078e0a29 */
[----:B------:R-:W-:Y:S01]  /*6da0*/  MOV R34, 0x6e10 ;  /* 0x00006e1000227802 */ /* 0x000fe20000000f00 */
[----:B-1----:R-:W-:-:S02]  /*6db0*/  IMAD.MOV.U32 R39, RZ, RZ, R45 ;  /* 0x000000ffff277224 */ /* 0x002fc400078e002d */
[----:B0-----:R-:W-:Y:S02]  /*6dc0*/  IMAD.MOV.U32 R43, RZ, RZ, R6 ;  /* 0x000000ffff2b7224 */ /* 0x001fe400078e0006 */
[----:B------:R-:W-:Y:S02]  /*6dd0*/  IMAD.MOV.U32 R48, RZ, RZ, RZ ;  /* 0x000000ffff307224 */ /* 0x000fe400078e00ff */
[----:B------:R-:W-:Y:S02]  /*6de0*/  IMAD.MOV.U32 R45, RZ, RZ, 0x1f ;  /* 0x0000001fff2d7424 */ /* 0x000fe400078e00ff */
[----:B------:R-:W-:Y:S02]  /*6df0*/  IMAD.MOV.U32 R50, RZ, RZ, -0x1 ;  /* 0xffffffffff327424 */ /* 0x000fe400078e00ff */
[----:B------:R-:W-:Y:S05]  /*6e00*/  CALL.REL.NOINC `($__internal_58_$__cuda_sm70_shflsync_idx_p) ;  /* 0x0000001000007944 */ /* 0x000fea0003c00000 */
[----:B01----:R-:W-:Y:S05]  /*6e10*/  BRA `(.L_x_1078) ;  /* 0xffffcd8000007947 */ /* 0x003fea000383ffff */
        .weak           $__internal_58_$__cuda_sm70_shflsync_idx_p
        .type           $__internal_58_$__cuda_sm70_shflsync_idx_p,@function
        .size           $__internal_58_$__cuda_sm70_shflsync_idx_p,($__internal_59_$__cuda_sm70_shflsync_up_p - $__internal_58_$__cuda_sm70_shflsync_idx_p)
$__internal_58_$__cuda_sm70_shflsync_idx_p:
[----:B------:R-:W-:Y:S01]  /*6e20*/  IMAD.MOV.U32 R35, RZ, RZ, 0x0 ;  /* 0x00000000ff237424 */ /* 0x000fe200078e00ff */
[----:B------:R-:W-:Y:S04]  /*6e30*/  WARPSYNC R50 ;  /* 0x0000003200007348 */ /* 0x000fe80003800000 */
[----:B------:R0:W1:Y:S01]  /*6e40*/  SHFL.IDX PT, R45, R43, R48, R45 ;  /* 0x000000302b2d7389 */ /* 0x00006200000e002d */
[----:B------:R-:W-:Y:S05]  /*6e50*/  RET.REL.NODEC R34 `(_ZN17fastertransformer19segmented_topp_impl27segmented_top_p_single_passINS0_28Segmented_topk_kernel_paramsIfiLi256ELi2EEELi96EEEvNS0_20TopKPerSegmentParamsE) ;  /* 0xffff91a022007950 */ /* 0x000fea0003c3ffff */
        .weak           $__internal_59_$__cuda_sm70_shflsync_up_p
        .type           $__internal_59_$__cuda_sm70_shflsync_up_p,@function
        .size           $__internal_59_$__cuda_sm70_shflsync_up_p,(.L_x_1870 - $__internal_59_$__cuda_sm70_shflsync_up_p)
$__internal_59_$__cuda_sm70_shflsync_up_p:
[----:B------:R-:W-:Y:S04]  /*6e60*/  WARPSYNC R48 ;  /* 0x0000003000007348 */ /* 0x000fe80003800000 */
[----:B------:R-:W0:Y:S01]  /*6e70*/  SHFL.UP P1, R39, R50, R39, R45 ;  /* 0x0400002732277389 */ /* 0x000e22000002002d */
[----:B------:R-:W-:Y:S01]  /*6e80*/  IMAD.MOV.U32 R35, RZ, RZ, 0x0 ;  /* 0x00000000ff237424 */ /* 0x000fe200078e00ff */
[----:B0-----:R-:W-:-:S03]  /*6e90*/  SEL R43, RZ, 0x1, !P1 ;  /* 0x00000001ff2b7807 */ /* 0x001fc60004800000 */
[----:B------:R-:W-:Y:S05]  /*6ea0*/  RET.REL.NODEC R34 `(_ZN17fastertransformer19segmented_topp_impl27segmented_top_p_single_passINS0_28Segmented_topk_kernel_paramsIfiLi256ELi2EEELi96EEEvNS0_20TopKPerSegmentParamsE) ;  /* 0xffff915022007950 */ /* 0x000fea0003c3ffff */
.L_x_1079:
        /* <DEDUP_REMOVED lines=13> */
.L_x_1870:


//--------------------- .text._ZN17fastertransformer19segmented_topp_impl27segmented_top_p_single_passINS0_28Segmented_topk_kernel_paramsIfiLi256ELi2EEELi64EEEvNS0_20TopKPerSegmentParamsE --------------------------
	.section	.text._ZN17fastertransformer19segmented_topp_impl27segmented_top_p_single_passINS0_28Segmented_topk_kernel_paramsIfiLi256ELi2EEELi64EEEvNS0_20TopKPerSegmentParamsE,"ax",@progbits
	.sectioninfo	@"SHI_REGISTERS=127"
	.align	128
        .global         _ZN17fastertransformer19segmented_topp_impl27segmented_top_p_single_passINS0_28Segmented_topk_kernel_paramsIfiLi256ELi2EEELi64EEEvNS0_20TopKPerSegmentParamsE
        .type           _ZN17fastertransformer19segmented_topp_impl27segmented_top_p_single_passINS0_28Segmented_topk_kernel_paramsIfiLi256ELi2EEELi64EEEvNS0_20TopKPerSegmentParamsE,@function
        .size           _ZN17fastertransformer19segmented_topp_impl27segmented_top_p_single_passINS0_28Segmented_topk_kernel_paramsIfiLi256ELi2EEELi64EEEvNS0_20TopKPerSegmentParamsE,(.L_x_1872 - _ZN17fastertransformer19segmented_topp_impl27segmented_top_p_single_passINS0_28Segmented_topk_kernel_paramsIfiLi256ELi2EEELi64EEEvNS0_20TopKPerSegmentParamsE)
        .other          _ZN17fastertransformer19segmented_topp_impl27segmented_top_p_single_passINS0_28Segmented_topk_kernel_paramsIfiLi256ELi2EEELi64EEEvNS0_20TopKPerSegmentParamsE,@"STO_CUDA_ENTRY STV_DEFAULT"
_ZN17fastertransformer19segmented_topp_impl27segmented_top_p_single_passINS0_28Segmented_topk_kernel_paramsIfiLi256ELi2EEELi64EEEvNS0_20TopKPerSegmentParamsE:
.text._ZN17fastertransformer19segmented_topp_impl27segmented_top_p_single_passINS0_28Segmented_topk_kernel_paramsIfiLi256ELi2EEELi64EEEvNS0_20TopKPerSegmentParamsE:
        /* <DEDUP_REMOVED lines=189> */
.L_x_1089:
        /* <DEDUP_REMOVED lines=16> */
.L_x_1088:
[----:B------:R-:W-:Y:S05]  /*0cd0*/  BSYNC B3 ;  /* 0x0000000000037941 */ /* 0x000fea0003800000 */
.L_x_1087:
[----:B-----5:R0:W-:Y:S04]  /*0ce0*/  STS [R11.X4+0x64b0], R6 ;  /* 0x0064b0060b007388 */ /* 0x0201e80000004800 */
[----:B------:R0:W-:Y:S02]  /*0cf0*/  STS [R11.X4+0x68b0], R7 ;  /* 0x0068b0070b007388 */ /* 0x0001e40000004800 */
.L_x_1086:
[----:B------:R-:W-:Y:S05]  /*0d00*/  BSYNC B2 ;  /* 0x0000000000027941 */ /* 0x000fea0003800000 */
.L_x_1085:
[----:B------:R-:W-:Y:S01]  /*0d10*/  IADD3 R8, R8, 0x8, RZ ;  /* 0x0000000808087810 */ /* 0x000fe20007ffe0ff */
[----:B------:R-:W-:Y:S05]  /*0d20*/  @P2 BRA `(.L_x_1089) ;  /* 0xfffffea000002947 */ /* 0x000fea000383ffff */
.L_x_1084:
[----:B------:R-:W-:Y:S05]  /*0d30*/  BSYNC B1 ;  /* 0x0000000000017941 */ /* 0x000fea0003800000 */
.L_x_1083:
[----:B------:R-:W-:-:S13]  /*0d40*/  ISETP.GE.U32.AND P0, PT, R13, 0x18, PT ;  /* 0x000000180d00780c */ /* 0x000fda0003f06070 */
[----:B------:R-:W-:Y:S05]  /*0d50*/  @!P0 BRA `(.L_x_1082) ;  /* 0x0000036000008947 */ /* 0x000fea0003800000 */
[----:B------:R-:W-:Y:S02]  /*0d60*/  ISETP.GT.U32.AND P0, PT, R5, 0xf, PT ;  /* 0x0000000f0500780c */ /* 0x000fe40003f04070 */
.L_x_1102:
[----:B------:R-:W-:Y:S01]  /*0d70*/  IMAD R14, R8, 0x40, R9 ;  /* 0x00000040080e7824 */ /* 0x000fe200078e0209 */
[----:B------:R-:W-:Y:S01]  /*0d80*/  BSSY B1, `(.L_x_1090) ;  /* 0x000001a000017945 */ /* 0x000fe20003800000 */
[----:B---34-:R-:W-:-:S03]  /*0d90*/  IMAD R10, R5, 0x200, R8 ;  /* 0x00000200050a7824 */ /* 0x018fc600078e0208 */
[----:B0-----:R-:W-:Y:S02]  /*0da0*/  IADD3 R11, R14, 0x20, RZ ;  /* 0x000000200e0b7810 */ /* 0x001fe40007ffe0ff */
[----:B-1----:R-:W-:Y:S02]  /*0db0*/  LEA R15, R10, 0x4b0, 0x2 ;  /* 0x000004b00a0f7811 */ /* 0x002fe400078e10ff */
[----:B--2---:R-:W-:-:S04]  /*0dc0*/  IADD3 R7, P1, R2, R11, RZ ;  /* 0x0000000b02077210 */ /* 0x004fc80007f3e0ff */
        /* <DEDUP_REMOVED lines=9> */
.L_x_1093:
[----:B------:R-:W-:Y:S05]  /*0e60*/  BSYNC B2 ;  /* 0x0000000000027941 */ /* 0x000fea0003800000 */
.L_x_1092:
[----:B-----5:R1:W-:Y:S01]  /*0e70*/  STS [R15+0x6000], R10 ;  /* 0x0060000a0f007388 */ /* 0x0203e20000000800 */
[----:B------:R-:W-:Y:S01]  /*0e80*/  IADD3 R13, R14, 0x220, RZ ;  /* 0x000002200e0d7810 */ /* 0x000fe20007ffe0ff */
[----:B------:R-:W-:Y:S02]  /*0e90*/  BSSY B2, `(.L_x_1094) ;  /* 0x0000006000027945 */ /* 0x000fe40003800000 */
[----:B------:R1:W-:Y:S01]  /*0ea0*/  STS [R15+0x6400], R11 ;  /* 0x0064000b0f007388 */ /* 0x0003e20000000800 */
[----:B------:R-:W-:Y:S02]  /*0eb0*/  ISETP.GE.AND P1, PT, R13, R0, PT ;  /* 0x000000000d00720c */ /* 0x000fe40003f26270 */
[----:B------:R-:W-:-:S11]  /*0ec0*/  CS2R R12, SRZ ;  /* 0x00000000000c7805 */ /* 0x000fd6000001ff00 */
[----:B------:R-:W-:Y:S05]  /*0ed0*/  @P1 BRA `(.L_x_1095) ;  /* 0x0000001000001947 */ /* 0x000fea0003800000 */
[----:B-1----:R1:W5:Y:S02]  /*0ee0*/  LDG.E.64 R12, [R6.64+0x800] ;  /* 0x00080006060c7981 */ /* 0x002364000c1e1b00 */
.L_x_1095:
[----:B-1----:R-:W-:Y:S05]  /*0ef0*/  BSYNC B2 ;  /* 0x0000000000027941 */ /* 0x002fea0003800000 */
.L_x_1094:
[----:B-----5:R1:W-:Y:S04]  /*0f00*/  STS [R15+0x6020], R12 ;  /* 0x0060200c0f007388 */ /* 0x0203e80000000800 */
[----:B------:R1:W-:Y:S02]  /*0f10*/  STS [R15+0x6420], R13 ;  /* 0x0064200d0f007388 */ /* 0x0003e40000000800 */
.L_x_1091:
[----:B------:R-:W-:Y:S05]  /*0f20*/  BSYNC B1 ;  /* 0x0000000000017941 */ /* 0x000fea0003800000 */
.L_x_1090:
[----:B------:R-:W-:Y:S01]  /*0f30*/  BSSY B1, `(.L_x_1096) ;  /* 0x0000015000017945 */ /* 0x000fe20003800000 */
[----:B------:R-:W-:Y:S05]  /*0f40*/  @P0 BRA `(.L_x_1097) ;  /* 0x0000013000000947 */ /* 0x000fea0003800000 */
[----:B------:R-:W-:Y:S01]  /*0f50*/  IADD3 R11, R14, 0x420, RZ ;  /* 0x000004200e0b7810 */ /* 0x000fe20007ffe0ff */
[----:B------:R-:W-:Y:S03]  /*0f60*/  BSSY B2, `(.L_x_1098) ;  /* 0x0000005000027945 */ /* 0x000fe60003800000 */
[----:B------:R-:W-:Y:S02]  /*0f70*/  ISETP.GE.AND P1, PT, R11, R0, PT ;  /* 0x000000000b00720c */ /* 0x000fe40003f26270 */
[----:B------:R-:W-:-:S11]  /*0f80*/  CS2R R10, SRZ ;  /* 0x00000000000a7805 */ /* 0x000fd6000001ff00 */
[----:B------:R-:W-:Y:S05]  /*0f90*/  @P1 BRA `(.L_x_1099) ;  /* 0x0000001000001947 */ /* 0x000fea0003800000 */
[----:B------:R2:W5:Y:S02]  /*0fa0*/  LDG.E.64 R10, [R6.64+0x1000] ;  /* 0x00100006060a7981 */ /* 0x000564000c1e1b00 */
.L_x_1099:
[----:B------:R-:W-:Y:S05]  /*0fb0*/  BSYNC B2 ;  /* 0x0000000000027941 */ /* 0x000fea0003800000 */
.L_x_1098:
[----:B-----5:R3:W-:Y:S04]  /*0fc0*/  STS [R15+0x6040], R10 ;  /* 0x0060400a0f007388 */ /* 0x0207e80000000800 */
[----:B------:R3:W-:Y:S01]  /*0fd0*/  STS [R15+0x6440], R11 ;  /* 0x0064400b0f007388 */ /* 0x0007e20000000800 */
[----:B------:R-:W-:Y:S05]  /*0fe0*/  @P0 BRA `(.L_x_1097) ;  /* 0x0000009000000947 */ /* 0x000fea0003800000 */
[----:B---3--:R-:W-:Y:S01]  /*0ff0*/  IADD3 R11, R14, 0x620, RZ ;  /* 0x000006200e0b7810 */ /* 0x008fe20007ffe0ff */
[----:B------:R-:W-:Y:S03]  /*1000*/  BSSY B2, `(.L_x_1100) ;  /* 0x0000005000027945 */ /* 0x000fe60003800000 */
[----:B------:R-:W-:Y:S02]  /*1010*/  ISETP.GE.AND P1, PT, R11, R0, PT ;  /* 0x000000000b00720c */ /* 0x000fe40003f26270 */
[----:B------:R-:W-:-:S11]  /*1020*/  CS2R R10, SRZ ;  /* 0x00000000000a7805 */ /* 0x000fd6000001ff00 */
[----:B------:R-:W-:Y:S05]  /*1030*/  @P1 BRA `(.L_x_1101) ;  /* 0x0000001000001947 */ /* 0x000fea0003800000 */
[----:B------:R3:W5:Y:S02]  /*1040*/  LDG.E.64 R10, [R6.64+0x1800] ;  /* 0x00180006060a7981 */ /* 0x000764000c1e1b00 */
.L_x_1101:
[----:B------:R-:W-:Y:S05]  /*1050*/  BSYNC B2 ;  /* 0x0000000000027941 */ /* 0x000fea0003800000 */
.L_x_1100:
[----:B-----5:R4:W-:Y:S04]  /*1060*/  STS [R15+0x6060], R10 ;  /* 0x0060600a0f007388 */ /* 0x0209e80000000800 */
[----:B------:R4:W-:Y:S02]  /*1070*/  STS [R15+0x6460], R11 ;  /* 0x0064600b0f007388 */ /* 0x0009e40000000800 */
.L_x_1097:
[----:B------:R-:W-:Y:S05]  /*1080*/  BSYNC B1 ;  /* 0x0000000000017941 */ /* 0x000fea0003800000 */
.L_x_1096:
[----:B------:R-:W-:-:S04]  /*1090*/  IADD3 R8, R8, 0x20, RZ ;  /* 0x0000002008087810 */ /* 0x000fc80007ffe0ff */
[----:B------:R-:W-:-:S13]  /*10a0*/  ISETP.GE.U32.AND P1, PT, R8, 0x100, PT ;  /* 0x000001000800780c */ /* 0x000fda0003f26070 */
[----:B------:R-:W-:Y:S05]  /*10b0*/  @!P1 BRA `(.L_x_1102) ;  /* 0xfffffcb000009947 */ /* 0x000fea000383ffff */
.L_x_1082:
[----:B0-----:R-:W-:Y:S05]  /*10c0*/  BSYNC B0 ;  /* 0x0000000000007941 */ /* 0x001fea0003800000 */
.L_x_1081:
[C---:B------:R-:W-:Y:S01]  /*10d0*/  ISETP.NE.AND P5, PT, R4.reuse, RZ, PT ;  /* 0x000000ff0400720c */ /* 0x040fe20003fa5270 */
[----:B------:R-:W0:Y:S01]  /*10e0*/  S2R R5, SR_LANEID ;  /* 0x0000000000057919 */ /* 0x000e220000000000 */
[----:B--23--:R-:W-:Y:S01]  /*10f0*/  SHF.R.S32.HI R7, RZ, 0x1f, R4 ;  /* 0x0000001fff077819 */ /* 0x00cfe20000011404 */
[----:B------:R-:W-:Y:S01]  /*1100*/  CS2R R8, SRZ ;  /* 0x0000000000087805 */ /* 0x000fe2000001ff00 */
[----:B------:R-:W-:Y:S01]  /*1110*/  LEA R6, R4, 0x4b0, 0x2 ;  /* 0x000004b004067811 */ /* 0x000fe200078e10ff */
[----:B-1----:R-:W-:Y:S01]  /*1120*/  IMAD.MOV.U32 R12, RZ, RZ, RZ ;  /* 0x000000ffff0c7224 */ /* 0x002fe200078e00ff */
[----:B----4-:R-:W-:Y:S01]  /*1130*/  LEA.HI R10, R7, R4, RZ, 0x5 ;  /* 0x00000004070a7211 */ /* 0x010fe200078f28ff */
[----:B------:R-:W-:Y:S01]  /*1140*/  IMAD.MOV.U32 R7, RZ, RZ, RZ ;  /* 0x000000ffff077224 */ /* 0x000fe200078e00ff */
[----:B------:R-:W-:Y:S02]  /*1150*/  UMOV UR5, 0x1d ;  /* 0x0000001d00057882 */ /* 0x000fe40000000000 */
[----:B------:R-:W-:-:S02]  /*1160*/  SHF.R.S32.HI R13, RZ, 0x5, R10 ;  /* 0x00000005ff0d7819 */ /* 0x000fc4000001140a */
[----:B------:R-:W-:Y:S01]  /*1170*/  CS2R R10, SRZ ;  /* 0x00000000000a7805 */ /* 0x000fe2000001ff00 */
[----:B------:R-:W-:Y:S02]  /*1180*/  @!P5 STS [RZ], RZ ;  /* 0x000000ffff00d388 */ /* 0x000fe40000000800 */
[----:B------:R-:W-:Y:S02]  /*1190*/  IMAD.SHL.U32 R13, R13, 0x4, RZ ;  /* 0x000000040d0d7824 */ /* 0x000fe400078e00ff */
.L_x_1114:
        /* <DEDUP_REMOVED lines=385> */
.L_x_1104:
[----:B01----:R-:W-:Y:S05]  /*29b0*/  BSYNC B0 ;  /* 0x0000000000007941 */ /* 0x003fea0003800000 */
.L_x_1103:
        /* <DEDUP_REMOVED lines=33> */
.L_x_1118:
        /* <DEDUP_REMOVED lines=14> */
.L_x_1119:
        /* <DEDUP_REMOVED lines=25> */
.L_x_1106:
[----:B-1----:R-:W-:Y:S05]  /*2e40*/  BSYNC B0 ;  /* 0x0000000000007941 */ /* 0x002fea0003800000 */
.L_x_1105:
        /* <DEDUP_REMOVED lines=17> */
.L_x_1109:
        /* <DEDUP_REMOVED lines=421> */
.L_x_1110:
        /* <DEDUP_REMOVED lines=19> */
.L_x_1112:
        /* <DEDUP_REMOVED lines=10> */
.L_x_1113:
[----:B------:R-:W-:Y:S01]  /*4b80*/  UIADD3 UR5, UR5, -0x1, URZ ;  /* 0xffffffff05057890 */ /* 0x000fe2000fffe03f */
[----:B0-----:R-:W-:Y:S05]  /*4b90*/  BRA `(.L_x_1114) ;  /* 0xffffc60000007947 */ /* 0x001fea000383ffff */
.L_x_1111:
        /* <DEDUP_REMOVED lines=23> */
.L_x_1116:
[----:B------:R-:W-:Y:S05]  /*4d10*/  BSYNC B0 ;  /* 0x0000000000007941 */ /* 0x000fea0003800000 */
.L_x_1115:
[----:B------:R-:W-:Y:S05]  /*4d20*/  @P0 EXIT ;  /* 0x000000000000094d */ /* 0x000fea0003800000 */
.L_x_1117:
        /* <DEDUP_REMOVED lines=15> */
.L_x_1080:
        /* <DEDUP_REMOVED lines=9> */
.L_x_1107:
[----:B------:R-:W-:Y:S01]  /*4eb0*/  IMAD.MOV.U32 R41, RZ, RZ, R33 ;  /* 0x000000ffff297224 */ /* 0x000fe200078e0021 */
[----:B------:R-:W-:Y:S01]  /*4ec0*/  MOV R30, 0x4f10 ;  /* 0x00004f10001e7802 */ /* 0x000fe20000000f00 */
[----:B------:R-:W-:-:S02]  /*4ed0*/  IMAD.MOV.U32 R34, RZ, RZ, 0x1 ;  /* 0x00000001ff227424 */ /* 0x000fc400078e00ff */
[----:B------:R-:W-:Y:S02]  /*4ee0*/  IMAD.MOV.U32 R39, RZ, RZ, RZ ;  /* 0x000000ffff277224 */ /* 0x000fe400078e00ff */
[----:B------:R-:W-:Y:S02]  /*4ef0*/  IMAD.MOV.U32 R116, RZ, RZ, -0x1 ;  /* 0xffffffffff747424 */ /* 0x000fe400078e00ff */
[----:B0-----:R-:W-:Y:S05]  /*4f00*/  CALL.REL.NOINC `($__internal_61_$__cuda_sm70_shflsync_up_p) ;  /* 0x0000035000007944 */ /* 0x001fea0003c00000 */
[----:B------:R-:W-:Y:S01]  /*4f10*/  ISETP.EQ.U32.AND P1, PT, R37, 0x1, PT ;  /* 0x000000012500780c */ /* 0x000fe20003f22070 */
[----:B------:R-:W-:Y:S01]  /*4f20*/  IMAD.MOV.U32 R30, RZ, RZ, R34 ;  /* 0x000000ffff1e7224 */ /* 0x000fe200078e0022 */
[----:B------:R-:W-:Y:S07]  /*4f30*/  BRA `(.L_x_1118) ;  /* 0xffffdc9000007947 */ /* 0x000fee000383ffff */
.L_x_1108:
[----:B------:R-:W-:Y:S01]  /*4f40*/  IMAD.MOV.U32 R34, RZ, RZ, 0x2 ;  /* 0x00000002ff227424 */ /* 0x000fe200078e00ff */
[----:B------:R-:W-:Y:S01]  /*4f50*/  MOV R30, 0x4f90 ;  /* 0x00004f90001e7802 */ /* 0x000fe20000000f00 */
[----:B------:R-:W-:Y:S02]  /*4f60*/  IMAD.MOV.U32 R39, RZ, RZ, RZ ;  /* 0x000000ffff277224 */ /* 0x000fe400078e00ff */
[----:B------:R-:W-:Y:S02]  /*4f70*/  IMAD.MOV.U32 R116, RZ, RZ, -0x1 ;  /* 0xffffffffff747424 */ /* 0x000fe400078e00ff */
[----:B01----:R-:W-:Y:S05]  /*4f80*/  CALL.REL.NOINC `($__internal_61_$__cuda_sm70_shflsync_up_p) ;  /* 0x000002d000007944 */ /* 0x003fea0003c00000 */
[----:B------:R-:W-:Y:S01]  /*4f90*/  IMAD.IADD R31, R41, 0x1, R34 ;  /* 0x00000001291f7824 */ /* 0x000fe200078e0222 */
[----:B------:R-:W-:Y:S01]  /*4fa0*/  ISETP.NE.U32.AND P1, PT, R37, 0x1, PT ;  /* 0x000000012500780c */ /* 0x000fe20003f25070 */
[----:B------:R-:W-:Y:S01]  /*4fb0*/  IMAD.MOV.U32 R39, RZ, RZ, RZ ;  /* 0x000000ffff277224 */ /* 0x000fe200078e00ff */
[----:B------:R-:W-:Y:S01]  /*4fc0*/  MOV R30, 0x5010 ;  /* 0x00005010001e7802 */ /* 0x000fe20000000f00 */
[----:B------:R-:W-:Y:S01]  /*4fd0*/  IMAD.MOV.U32 R116, RZ, RZ, -0x1 ;  /* 0xffffffffff747424 */ /* 0x000fe200078e00ff */
[----:B------:R-:W-:Y:S01]  /*4fe0*/  SEL R41, R31, R34, !P1 ;  /* 0x000000221f297207 */ /* 0x000fe20004800000 */
[----:B------:R-:W-:-:S03]  /*4ff0*/  IMAD.MOV.U32 R34, RZ, RZ, 0x4 ;  /* 0x00000004ff227424 */ /* 0x000fc600078e00ff */
[----:B------:R-:W-:Y:S05]  /*5000*/  CALL.REL.NOINC `($__internal_61_$__cuda_sm70_shflsync_up_p) ;  /* 0x0000025000007944 */ /* 0x000fea0003c00000 */
        /* <DEDUP_REMOVED lines=18> */
[----:B------:R-:W-:Y:S01]  /*5130*/  IMAD.MOV.U32 R39, RZ, RZ, 0x1f ;  /* 0x0000001fff277424 */ /* 0x000fe200078e00ff */
[----:B------:R-:W-:Y:S01]  /*5140*/  MOV R30, 0x5190 ;  /* 0x00005190001e7802 */ /* 0x000fe20000000f00 */
[----:B------:R-:W-:Y:S01]  /*5150*/  IMAD.MOV.U32 R116, RZ, RZ, 0x1f ;  /* 0x0000001fff747424 */ /* 0x000fe200078e00ff */
[----:B------:R-:W-:Y:S01]  /*5160*/  SEL R37, R31, R34, !P1 ;  /* 0x000000221f257207 */ /* 0x000fe20004800000 */
[----:B------:R-:W-:-:S03]  /*5170*/  IMAD.MOV.U32 R118, RZ, RZ, -0x1 ;  /* 0xffffffffff767424 */ /* 0x000fc600078e00ff */
[----:B------:R-:W-:Y:S05]  /*5180*/  CALL.REL.NOINC `($__internal_60_$__cuda_sm70_shflsync_idx_p) ;  /* 0x0000009000007944 */ /* 0x000fea0003c00000 */
[----:B------:R-:W-:Y:S01]  /*5190*/  IMAD.IADD R33, R37, 0x1, -R33 ;  /* 0x0000000125217824 */ /* 0x000fe200078e0a21 */
[----:B------:R-:W-:Y:S01]  /*51a0*/  MOV R30, 0x5210 ;  /* 0x00005210001e7802 */ /* 0x000fe20000000f00 */
[----:B-1----:R-:W-:-:S02]  /*51b0*/  IMAD.MOV.U32 R34, RZ, RZ, R39 ;  /* 0x000000ffff227224 */ /* 0x002fc400078e0027 */
[----:B0-----:R-:W-:Y:S02]  /*51c0*/  IMAD.MOV.U32 R37, RZ, RZ, R7 ;  /* 0x000000ffff257224 */ /* 0x001fe400078e0007 */
[----:B------:R-:W-:Y:S02]  /*51d0*/  IMAD.MOV.U32 R116, RZ, RZ, RZ ;  /* 0x000000ffff747224 */ /* 0x000fe400078e00ff */
[----:B------:R-:W-:Y:S02]  /*51e0*/  IMAD.MOV.U32 R39, RZ, RZ, 0x1f ;  /* 0x0000001fff277424 */ /* 0x000fe400078e00ff */
[----:B------:R-:W-:Y:S02]  /*51f0*/  IMAD.MOV.U32 R118, RZ, RZ, -0x1 ;  /* 0xffffffffff767424 */ /* 0x000fe400078e00ff */
[----:B------:R-:W-:Y:S05]  /*5200*/  CALL.REL.NOINC `($__internal_60_$__cuda_sm70_shflsync_idx_p) ;  /* 0x0000001000007944 */ /* 0x000fea0003c00000 */
[----:B01----:R-:W-:Y:S05]  /*5210*/  BRA `(.L_x_1119) ;  /* 0xffffda9000007947 */ /* 0x003fea000383ffff */
        .weak           $__internal_60_$__cuda_sm70_shflsync_idx_p
        .type           $__internal_60_$__cuda_sm70_shflsync_idx_p,@function
        .size           $__internal_60_$__cuda_sm70_shflsync_idx_p,($__internal_61_$__cuda_sm70_shflsync_up_p - $__internal_60_$__cuda_sm70_shflsync_idx_p)
$__internal_60_$__cuda_sm70_shflsync_idx_p:
[----:B------:R-:W-:Y:S01]  /*5220*/  IMAD.MOV.U32 R31, RZ, RZ, 0x0 ;  /* 0x00000000ff1f7424 */ /* 0x000fe200078e00ff */
[----:B------:R-:W-:Y:S04]  /*5230*/  WARPSYNC R118 ;  /* 0x0000007600007348 */ /* 0x000fe80003800000 */
[----:B------:R0:W1:Y:S01]  /*5240*/  SHFL.IDX PT, R39, R37, R116, R39 ;  /* 0x0000007425277389 */ /* 0x00006200000e0027 */
[----:B------:R-:W-:Y:S05]  /*5250*/  RET.REL.NODEC R30 `(_ZN17fastertransformer19segmented_topp_impl27segmented_top_p_single_passINS0_28Segmented_topk_kernel_paramsIfiLi256ELi2EEELi64EEEvNS0_20TopKPerSegmentParamsE) ;  /* 0xffffada01e007950 */ /* 0x000fea0003c3ffff */
        .weak           $__internal_61_$__cuda_sm70_shflsync_up_p
        .type           $__internal_61_$__cuda_sm70_shflsync_up_p,@function
        .size           $__internal_61_$__cuda_sm70_shflsync_up_p,(.L_x_1872 - $__internal_61_$__cuda_sm70_shflsync_up_p)
$__internal_61_$__cuda_sm70_shflsync_up_p:
[----:B------:R-:W-:Y:S04]  /*5260*/  WARPSYNC R116 ;  /* 0x0000007400007348 */ /* 0x000fe80003800000 */
[----:B------:R-:W0:Y:S01]  /*5270*/  SHFL.UP P1, R34, R41, R34, R39 ;  /* 0x0400002229227389 */ /* 0x000e220000020027 */
[----:B------:R-:W-:Y:S01]  /*5280*/  IMAD.MOV.U32 R31, RZ, RZ, 0x0 ;  /* 0x00000000ff1f7424 */ /* 0x000fe200078e00ff */
[----:B0-----:R-:W-:-:S03]  /*5290*/  SEL R37, RZ, 0x1, !P1 ;  /* 0x00000001ff257807 */ /* 0x001fc60004800000 */
[----:B------:R-:W-:Y:S05]  /*52a0*/  RET.REL.NODEC R30 `(_ZN17fastertransformer19segmented_topp_impl27segmented_top_p_single_passINS0_28Segmented_topk_kernel_paramsIfiLi256ELi2EEELi64EEEvNS0_20TopKPerSegmentParamsE) ;  /* 0xffffad501e007950 */ /* 0x000fea0003c3ffff */
.L_x_1120:
        /* <DEDUP_REMOVED lines=13> */
.L_x_1872:


//--------------------- .text._ZN17fastertransformer19segmented_topp_impl27segmented_top_p_single_passINS0_28Segmented_topk_kernel_paramsIfiLi256ELi2EEELi32EEEvNS0_20TopKPerSegmentParamsE --------------------------
	.section	.text._ZN17fastertransformer19segmented_topp_impl27segmented_top_p_single_passINS0_28Segmented_topk_kernel_paramsIfiLi256ELi2EEELi32EEEvNS0_20TopKPerSegmentParamsE,"ax",@progbits
	.sectioninfo	@"SHI_REGISTERS=72"
	.align	128
        .global         _ZN17fastertransformer19segmented_topp_impl27segmented_top_p_single_passINS0_28Segmented_topk_kernel_paramsIfiLi256ELi2EEELi32EEEvNS0_20TopKPerSegmentParamsE
        .type           _ZN17fastertransformer19segmented_topp_impl27segmented_top_p_single_passINS0_28Segmented_topk_kernel_paramsIfiLi256ELi2EEELi32EEEvNS0_20TopKPerSegmentParamsE,@function
        .size           _ZN17fastertransformer19segmented_topp_impl27segmented_top_p_single_passINS0_28Segmented_topk_kernel_paramsIfiLi256ELi2EEELi32EEEvNS0_20TopKPerSegmentParamsE,(.L_x_1874 - _ZN17fastertransformer19segmented_topp_impl27segmented_top_p_single_passINS0_28Segmented_topk_kernel_paramsIfiLi256ELi2EEELi32EEEvNS0_20TopKPerSegmentParamsE)
        .other          _ZN17fastertransformer19segmented_topp_impl27segmented_top_p_single_passINS0_28Segmented_topk_kernel_paramsIfiLi256ELi2EEELi32EEEvNS0_20TopKPerSegmentParamsE,@"STO_CUDA_ENTRY STV_DEFAULT"
_ZN17fastertransformer19segmented_topp_impl27segmented_top_p_single_passINS0_28Segmented_topk_kernel_paramsIfiLi256ELi2EEELi32EEEvNS0_20TopKPerSegmentParamsE:
.text._ZN17fastertransformer19segmented_topp_impl27segmented_top_p_single_passINS0_28Segmented_topk_kernel_paramsIfiLi256ELi2EEELi32EEEvNS0_20TopKPerSegmentParamsE:
        /* <DEDUP_REMOVED lines=130> */
.L_x_1130:
        /* <DEDUP_REMOVED lines=14> */
.L_x_1129:
[----:B------:R-:W-:Y:S05]  /*0900*/  BSYNC B3 ;  /* 0x0000000000037941 */ /* 0x000fea0003800000 */
.L_x_1128:
[----:B-----5:R0:W-:Y:S04]  /*0910*/  STS [R9+-0x400], R4 ;  /* 0xfffc000409007388 */ /* 0x0201e80000000800 */
[----:B------:R0:W-:Y:S02]  /*0920*/  STS [R9], R5 ;  /* 0x0000000509007388 */ /* 0x0001e40000000800 */
.L_x_1127:
[----:B------:R-:W-:Y:S05]  /*0930*/  BSYNC B2 ;  /* 0x0000000000027941 */ /* 0x000fea0003800000 */
.L_x_1126:
[----:B------:R-:W-:Y:S02]  /*0940*/  IADD3 R6, R6, 0x8, RZ ;  /* 0x0000000806067810 */ /* 0x000fe40007ffe0ff */
[----:B0-----:R-:W-:Y:S02]  /*0950*/  IADD3 R9, R9, 0x20, RZ ;  /* 0x0000002009097810 */ /* 0x001fe40007ffe0ff */
[----:B------:R-:W-:Y:S01]  /*0960*/  IADD3 R11, R11, 0x100, RZ ;  /* 0x000001000b0b7810 */ /* 0x000fe20007ffe0ff */
[----:B------:R-:W-:Y:S05]  /*0970*/  @P1 BRA `(.L_x_1130) ;  /* 0xfffffea000001947 */ /* 0x000fea000383ffff */
.L_x_1125:
[----:B------:R-:W-:Y:S05]  /*0980*/  BSYNC B1 ;  /* 0x0000000000017941 */ /* 0x000fea0003800000 */
.L_x_1124:
[----:B------:R-:W-:-:S13]  /*0990*/  ISETP.GE.U32.AND P0, PT, R12, 0x18, PT ;  /* 0x000000180c00780c */ /* 0x000fda0003f06070 */
[----:B------:R-:W-:Y:S05]  /*09a0*/  @!P0 BRA `(.L_x_1123) ;  /* 0x0000039000008947 */ /* 0x000fea0003800000 */
[C---:B------:R-:W-:Y:S01]  /*09b0*/  LEA R5, R13.reuse, 0x4b0, 0xb ;  /* 0x000004b00d057811 */ /* 0x040fe200078e58ff */
[----:B------:R-:W-:Y:S01]  /*09c0*/  IMAD R7, R6, 0x20, R7 ;  /* 0x0000002006077824 */ /* 0x000fe200078e0207 */
[----:B------:R-:W-:-:S03]  /*09d0*/  ISETP.GT.U32.AND P0, PT, R13, 0x7, PT ;  /* 0x000000070d00780c */ /* 0x000fc60003f04070 */
[----:B------:R-:W-:Y:S01]  /*09e0*/  IMAD R5, R6, 0x4, R5 ;  /* 0x0000000406057824 */ /* 0x000fe200078e0205 */
[----:B------:R-:W-:-:S04]  /*09f0*/  IADD3 R9, R7, 0x310, RZ ;  /* 0x0000031007097810 */ /* 0x000fc80007ffe0ff */
[----:B------:R-:W-:Y:S02]  /*0a00*/  IADD3 R7, R5, 0x6460, RZ ;  /* 0x0000646005077810 */ /* 0x000fe40007ffe0ff */
.L_x_1143:
        /* <DEDUP_REMOVED lines=12> */
.L_x_1134:
[----:B------:R-:W-:Y:S05]  /*0ad0*/  BSYNC B2 ;  /* 0x0000000000027941 */ /* 0x000fea0003800000 */
.L_x_1133:
[----:B-----5:R1:W-:Y:S01]  /*0ae0*/  STS [R7+-0x460], R10 ;  /* 0xfffba00a07007388 */ /* 0x0203e20000000800 */
[----:B------:R-:W-:Y:S01]  /*0af0*/  IADD3 R13, R9, -0x200, RZ ;  /* 0xfffffe00090d7810 */ /* 0x000fe20007ffe0ff */
[----:B------:R-:W-:Y:S02]  /*0b00*/  BSSY B2, `(.L_x_1135) ;  /* 0x0000006000027945 */ /* 0x000fe40003800000 */
[----:B------:R1:W-:Y:S01]  /*0b10*/  STS [R7+-0x60], R11 ;  /* 0xffffa00b07007388 */ /* 0x0003e20000000800 */
[----:B------:R-:W-:Y:S02]  /*0b20*/  ISETP.GE.AND P1, PT, R13, R0, PT ;  /* 0x000000000d00720c */ /* 0x000fe40003f26270 */
[----:B------:R-:W-:-:S11]  /*0b30*/  CS2R R12, SRZ ;  /* 0x00000000000c7805 */ /* 0x000fd6000001ff00 */
[----:B------:R-:W-:Y:S05]  /*0b40*/  @P1 BRA `(.L_x_1136) ;  /* 0x0000001000001947 */ /* 0x000fea0003800000 */
[----:B-1----:R1:W5:Y:S02]  /*0b50*/  LDG.E.64 R12, [R4.64+0x400] ;  /* 0x00040006040c7981 */ /* 0x002364000c1e1b00 */
.L_x_1136:
[----:B-1----:R-:W-:Y:S05]  /*0b60*/  BSYNC B2 ;  /* 0x0000000000027941 */ /* 0x002fea0003800000 */
.L_x_1135:
[----:B-----5:R1:W-:Y:S04]  /*0b70*/  STS [R7+-0x440], R12 ;  /* 0xfffbc00c07007388 */ /* 0x0203e80000000800 */
[----:B------:R1:W-:Y:S02]  /*0b80*/  STS [R7+-0x40], R13 ;  /* 0xffffc00d07007388 */ /* 0x0003e40000000800 */
.L_x_1132:
[----:B------:R-:W-:Y:S05]  /*0b90*/  BSYNC B1 ;  /* 0x0000000000017941 */ /* 0x000fea0003800000 */
.L_x_1131:
[----:B------:R-:W-:Y:S01]  /*0ba0*/  BSSY B1, `(.L_x_1137) ;  /* 0x0000014000017945 */ /* 0x000fe20003800000 */
[----:B------:R-:W-:Y:S05]  /*0bb0*/  @P0 BRA `(.L_x_1138) ;  /* 0x0000012000000947 */ /* 0x000fea0003800000 */
[----:B------:R-:W-:Y:S01]  /*0bc0*/  IADD3 R11, R9, -0x100, RZ ;  /* 0xffffff00090b7810 */ /* 0x000fe20007ffe0ff */
[----:B------:R-:W-:Y:S03]  /*0bd0*/  BSSY B2, `(.L_x_1139) ;  /* 0x0000005000027945 */ /* 0x000fe60003800000 */
[----:B------:R-:W-:Y:S02]  /*0be0*/  ISETP.GE.AND P1, PT, R11, R0, PT ;  /* 0x000000000b00720c */ /* 0x000fe40003f26270 */
[----:B------:R-:W-:-:S11]  /*0bf0*/  CS2R R10, SRZ ;  /* 0x00000000000a7805 */ /* 0x000fd6000001ff00 */
[----:B------:R-:W-:Y:S05]  /*0c00*/  @P1 BRA `(.L_x_1140) ;  /* 0x0000001000001947 */ /* 0x000fea0003800000 */
[----:B------:R2:W5:Y:S02]  /*0c10*/  LDG.E.64 R10, [R4.64+0x800] ;  /* 0x00080006040a7981 */ /* 0x000564000c1e1b00 */
.L_x_1140:
[----:B------:R-:W-:Y:S05]  /*0c20*/  BSYNC B2 ;  /* 0x0000000000027941 */ /* 0x000fea0003800000 */
.L_x_1139:
[----:B-----5:R3:W-:Y:S04]  /*0c30*/  STS [R7+-0x420], R10 ;  /* 0xfffbe00a07007388 */ /* 0x0207e80000000800 */
[----:B------:R3:W-:Y:S01]  /*0c40*/  STS [R7+-0x20], R11 ;  /* 0xffffe00b07007388 */ /* 0x0007e20000000800 */
[----:B------:R-:W-:Y:S05]  /*0c50*/  @P0 BRA `(.L_x_1138) ;  /* 0x0000008000000947 */ /* 0x000fea0003800000 */
[----:B------:R-:W-:Y:S01]  /*0c60*/  ISETP.GE.AND P1, PT, R9, R0, PT ;  /* 0x000000000900720c */ /* 0x000fe20003f26270 */
[----:B------:R-:W-:Y:S01]  /*0c70*/  BSSY B2, `(.L_x_1141) ;  /* 0x0000004000027945 */ /* 0x000fe20003800000 */
[----:B---3--:R-:W-:-:S11]  /*0c80*/  CS2R R10, SRZ ;  /* 0x00000000000a7805 */ /* 0x008fd6000001ff00 */
[----:B------:R-:W-:Y:S05]  /*0c90*/  @P1 BRA `(.L_x_1142) ;  /* 0x0000001000001947 */ /* 0x000fea0003800000 */
[----:B------:R3:W5:Y:S02]  /*0ca0*/  LDG.E.64 R10, [R4.64+0xc00] ;  /* 0x000c0006040a7981 */ /* 0x000764000c1e1b00 */
.L_x_1142:
[----:B------:R-:W-:Y:S05]  /*0cb0*/  BSYNC B2 ;  /* 0x0000000000027941 */ /* 0x000fea0003800000 */
.L_x_1141:
[----:B-----5:R4:W-:Y:S04]  /*0cc0*/  STS [R7+-0x400], R10 ;  /* 0xfffc000a07007388 */ /* 0x0209e80000000800 */
[----:B------:R4:W-:Y:S02]  /*0cd0*/  STS [R7], R11 ;  /* 0x0000000b07007388 */ /* 0x0009e40000000800 */
.L_x_1138:
[----:B------:R-:W-:Y:S05]  /*0ce0*/  BSYNC B1 ;  /* 0x0000000000017941 */ /* 0x000fea0003800000 */
.L_x_1137:
[----:B------:R-:W-:Y:S02]  /*0cf0*/  IADD3 R6, R6, 0x20, RZ ;  /* 0x0000002006067810 */ /* 0x000fe40007ffe0ff */
[----:B-1-34-:R-:W-:Y:S02]  /*0d00*/  IADD3 R7, R7, 0x80, RZ ;  /* 0x0000008007077810 */ /* 0x01afe40007ffe0ff */
[----:B------:R-:W-:Y:S02]  /*0d10*/  ISETP.GE.U32.AND P1, PT, R6, 0x100, PT ;  /* 0x000001000600780c */ /* 0x000fe40003f26070 */
[----:B------:R-:W-:-:S11]  /*0d20*/  IADD3 R9, R9, 0x400, RZ ;  /* 0x0000040009097810 */ /* 0x000fd60007ffe0ff */
[----:B------:R-:W-:Y:S05]  /*0d30*/  @!P1 BRA `(.L_x_1143) ;  /* 0xfffffcd000009947 */ /* 0x000fea000383ffff */
.L_x_1123:
[----:B0-----:R-:W-:Y:S05]  /*0d40*/  BSYNC B0 ;  /* 0x0000000000007941 */ /* 0x001fea0003800000 */
.L_x_1122:
        /* <DEDUP_REMOVED lines=12> */
.L_x_1155:
        /* <DEDUP_REMOVED lines=204> */
.L_x_1145:
[----:B0-----:R-:W-:Y:S05]  /*1ad0*/  BSYNC B0 ;  /* 0x0000000000007941 */ /* 0x001fea0003800000 */
.L_x_1144:
        /* <DEDUP_REMOVED lines=32> */
.L_x_1159:
        /* <DEDUP_REMOVED lines=14> */
.L_x_1160:
        /* <DEDUP_REMOVED lines=25> */
.L_x_1147:
[----:B-1----:R-:W-:Y:S05]  /*1f50*/  BSYNC B0 ;  /* 0x0000000000007941 */ /* 0x002fea0003800000 */
.L_x_1146:
        /* <DEDUP_REMOVED lines=17> */
.L_x_1150:
        /* <DEDUP_REMOVED lines=212> */
.L_x_1151:
        /* <DEDUP_REMOVED lines=19> */
.L_x_1153:
        /* <DEDUP_REMOVED lines=10> */
.L_x_1154:
[----:B------:R-:W-:Y:S01]  /*2f80*/  UIADD3 UR5, UR5, -0x1, URZ ;  /* 0xffffffff05057890 */ /* 0x000fe2000fffe03f */
[----:B01----:R-:W-:Y:S05]  /*2f90*/  BRA `(.L_x_1155) ;  /* 0xffffde7000007947 */ /* 0x003fea000383ffff */
.L_x_1152:
        /* <DEDUP_REMOVED lines=23> */
.L_x_1157:
[----:B------:R-:W-:Y:S05]  /*3110*/  BSYNC B0 ;  /* 0x0000000000007941 */ /* 0x000fea0003800000 */
.L_x_1156:
[----:B------:R-:W-:Y:S05]  /*3120*/  @P0 EXIT ;  /* 0x000000000000094d */ /* 0x000fea0003800000 */
.L_x_1158:
        /* <DEDUP_REMOVED lines=15> */
.L_x_1121:
        /* <DEDUP_REMOVED lines=9> */
.L_x_1148:
[----:B------:R-:W-:Y:S01]  /*32b0*/  IMAD.MOV.U32 R27, RZ, RZ, R22 ;  /* 0x000000ffff1b7224 */ /* 0x000fe200078e0016 */
[----:B------:R-:W-:Y:S01]  /*32c0*/  MOV R16, 0x3310 ;  /* 0x0000331000107802 */ /* 0x000fe20000000f00 */
[----:B------:R-:W-:-:S02]  /*32d0*/  IMAD.MOV.U32 R68, RZ, RZ, 0x1 ;  /* 0x00000001ff447424 */ /* 0x000fc400078e00ff */
[----:B------:R-:W-:Y:S02]  /*32e0*/  IMAD.MOV.U32 R19, RZ, RZ, RZ ;  /* 0x000000ffff137224 */ /* 0x000fe400078e00ff */
[----:B------:R-:W-:Y:S02]  /*32f0*/  IMAD.MOV.U32 R29, RZ, RZ, -0x1 ;  /* 0xffffffffff1d7424 */ /* 0x000fe400078e00ff */
[----:B--2---:R-:W-:Y:S05]  /*3300*/  CALL.REL.NOINC `($__internal_63_$__cuda_sm70_shflsync_up_p) ;  /* 0x0000034000007944 */ /* 0x004fea0003c00000 */
[----:B------:R-:W-:Y:S01]  /*3310*/  ISETP.EQ.U32.AND P1, PT, R25, 0x1, PT ;  /* 0x000000011900780c */ /* 0x000fe20003f22070 */
[----:B------:R-:W-:Y:S08]  /*3320*/  BRA `(.L_x_1159) ;  /* 0xffffe9b000007947 */ /* 0x000ff0000383ffff */
.L_x_1149:
[----:B------:R-:W-:Y:S01]  /*3330*/  IMAD.MOV.U32 R68, RZ, RZ, 0x2 ;  /* 0x00000002ff447424 */ /* 0x000fe200078e00ff */
[----:B------:R-:W-:Y:S01]  /*3340*/  MOV R16, 0x3380 ;  /* 0x0000338000107802 */ /* 0x000fe20000000f00 */
[----:B------:R-:W-:Y:S02]  /*3350*/  IMAD.MOV.U32 R19, RZ, RZ, RZ ;  /* 0x000000ffff137224 */ /* 0x000fe400078e00ff */
[----:B------:R-:W-:Y:S02]  /*3360*/  IMAD.MOV.U32 R29, RZ, RZ, -0x1 ;  /* 0xffffffffff1d7424 */ /* 0x000fe400078e00ff */
[----:B0-2---:R-:W-:Y:S05]  /*3370*/  CALL.REL.NOINC `($__internal_63_$__cuda_sm70_shflsync_up_p) ;  /* 0x000002d000007944 */ /* 0x005fea0003c00000 */
[----:B------:R-:W-:Y:S01]  /*3380*/  IMAD.IADD R16, R27, 0x1, R19 ;  /* 0x000000011b107824 */ /* 0x000fe200078e0213 */
[----:B------:R-:W-:Y:S01]  /*3390*/  ISETP.NE.U32.AND P1, PT, R25, 0x1, PT ;  /* 0x000000011900780c */ /* 0x000fe20003f25070 */
[----:B------:R-:W-:Y:S02]  /*33a0*/  IMAD.MOV.U32 R68, RZ, RZ, 0x4 ;  /* 0x00000004ff447424 */ /* 0x000fe400078e00ff */
[----:B------:R-:W-:Y:S01]  /*33b0*/  IMAD.MOV.U32 R29, RZ, RZ, -0x1 ;  /* 0xffffffffff1d7424 */ /* 0x000fe200078e00ff */
[----:B------:R-:W-:Y:S01]  /*33c0*/  SEL R27, R16, R19, !P1 ;  /* 0x00000013101b7207 */ /* 0x000fe20004800000 */
[----:B------:R-:W-:Y:S01]  /*33d0*/  IMAD.MOV.U32 R19, RZ, RZ, RZ ;  /* 0x000000ffff137224 */ /* 0x000fe200078e00ff */
[----:B------:R-:W-:-:S02]  /*33e0*/  MOV R16, 0x3400 ;  /* 0x0000340000107802 */ /* 0x000fc40000000f00 */
[----:B------:R-:W-:Y:S05]  /*33f0*/  CALL.REL.NOINC `($__internal_63_$__cuda_sm70_shflsync_up_p) ;  /* 0x0000025000007944 */ /* 0x000fea0003c00000 */
[----:B------:R-:W-:Y:S01]  /*3400*/  IMAD.IADD R16, R27, 0x1, R19 ;  /* 0x000000011b107824 */ /* 0x000fe200078e0213 */
[----:B------:R-:W-:Y:S01]  /*3410*/  ISETP.NE.U32.AND P1, PT, R25, 0x1, PT ;  /* 0x000000011900780c */ /* 0x000fe20003f25070 */
[----:B------:R-:W-:-:S02]  /*3420*/  IMAD.MOV.U32 R68, RZ, RZ, 0x8 ;  /* 0x00000008ff447424 */ /* 0x000fc400078e00ff */
[----:B------:R-:W-:Y:S01]  /*3430*/  IMAD.MOV.U32 R29, RZ, RZ, -0x1 ;  /* 0xffffffffff1d7424 */ /* 0x000fe200078e00ff */
[----:B------:R-:W-:Y:S01]  /*3440*/  SEL R27, R16, R19, !P1 ;  /* 0x00000013101b7207 */ /* 0x000fe20004800000 */
[----:B------:R-:W-:Y:S01]  /*3450*/  IMAD.MOV.U32 R19, RZ, RZ, RZ ;  /* 0x000000ffff137224 */ /* 0x000fe200078e00ff */
[----:B------:R-:W-:Y:S02]  /*3460*/  MOV R16, 0x3480 ;  /* 0x0000348000107802 */ /* 0x000fe40000000f00 */
[----:B------:R-:W-:Y:S05]  /*3470*/  CALL.REL.NOINC `($__internal_63_$__cuda_sm70_shflsync_up_p) ;  /* 0x000001d000007944 */ /* 0x000fea0003c00000 */
        /* <DEDUP_REMOVED lines=11> */
[----:B------:R-:W-:Y:S01]  /*3530*/  IMAD.MOV.U32 R68, RZ, RZ, 0x1f ;  /* 0x0000001fff447424 */ /* 0x000fe200078e00ff */
[----:B------:R-:W-:Y:S01]  /*3540*/  SEL R25, R16, R19, !P1 ;  /* 0x0000001310197207 */ /* 0x000fe20004800000 */
[----:B------:R-:W-:Y:S01]  /*3550*/  IMAD.MOV.U32 R27, RZ, RZ, -0x1 ;  /* 0xffffffffff1b7424 */ /* 0x000fe200078e00ff */
[----:B------:R-:W-:Y:S02]  /*3560*/  MOV R16, 0x3580 ;  /* 0x0000358000107802 */ /* 0x000fe40000000f00 */
[----:B------:R-:W-:Y:S05]  /*3570*/  CALL.REL.NOINC `($__internal_62_$__cuda_sm70_shflsync_idx_p) ;  /* 0x0000009000007944 */ /* 0x000fea0003c00000 */
[----:B------:R-:W-:Y:S01]  /*3580*/  IMAD.IADD R22, R25, 0x1, -R22 ;  /* 0x0000000119167824 */ /* 0x000fe200078e0a16 */
[----:B------:R-:W-:Y:S01]  /*3590*/  MOV R16, 0x3600 ;  /* 0x0000360000107802 */ /* 0x000fe20000000f00 */
[----:B-1----:R-:W-:Y:S02]  /*35a0*/  IMAD.MOV.U32 R19, RZ, RZ, R33 ;  /* 0x000000ffff137224 */ /* 0x002fe400078e0021 */
[----:B0-----:R-:W-:Y:S02]  /*35b0*/  IMAD.MOV.U32 R25, RZ, RZ, R6 ;  /* 0x000000ffff197224 */ /* 0x001fe400078e0006 */
[----:B------:R-:W-:Y:S02]  /*35c0*/  IMAD.MOV.U32 R68, RZ, RZ, RZ ;  /* 0x000000ffff447224 */ /* 0x000fe400078e00ff */
[----:B------:R-:W-:-:S02]  /*35d0*/  IMAD.MOV.U32 R33, RZ, RZ, 0x1f ;  /* 0x0000001fff217424 */ /* 0x000fc400078e00ff */
[----:B------:R-:W-:Y:S02]  /*35e0*/  IMAD.MOV.U32 R27, RZ, RZ, -0x1 ;  /* 0xffffffffff1b7424 */ /* 0x000fe400078e00ff */
[----:B------:R-:W-:Y:S05]  /*35f0*/  CALL.REL.NOINC `($__internal_62_$__cuda_sm70_shflsync_idx_p) ;  /* 0x0000001000007944 */ /* 0x000fea0003c00000 */
[----:B01----:R-:W-:Y:S05]  /*3600*/  BRA `(.L_x_1160) ;  /* 0xffffe7b000007947 */ /* 0x003fea000383ffff */
        .weak           $__internal_62_$__cuda_sm70_shflsync_idx_p
        .type           $__internal_62_$__cuda_sm70_shflsync_idx_p,@function
        .size           $__internal_62_$__cuda_sm70_shflsync_idx_p,($__internal_63_$__cuda_sm70_shflsync_up_p - $__internal_62_$__cuda_sm70_shflsync_idx_p)
$__internal_62_$__cuda_sm70_shflsync_idx_p:
[----:B------:R-:W-:Y:S01]  /*3610*/  IMAD.MOV.U32 R17, RZ, RZ, 0x0 ;  /* 0x00000000ff117424 */ /* 0x000fe200078e00ff */
[----:B------:R-:W-:Y:S04]  /*3620*/  WARPSYNC R27 ;  /* 0x0000001b00007348 */ /* 0x000fe80003800000 */
[----:B------:R0:W1:Y:S01]  /*3630*/  SHFL.IDX PT, R33, R25, R68, R33 ;  /* 0x0000004419217389 */ /* 0x00006200000e0021 */
[----:B------:R-:W-:Y:S05]  /*3640*/  RET.REL.NODEC R16 `(_ZN17fastertransformer19segmented_topp_impl27segmented_top_p_single_passINS0_28Segmented_topk_kernel_paramsIfiLi256ELi2EEELi32EEEvNS0_20TopKPerSegmentParamsE) ;  /* 0xffffc9b010007950 */ /* 0x000fea0003c3ffff */
        .weak           $__internal_63_$__cuda_sm70_shflsync_up_p
        .type           $__internal_63_$__cuda_sm70_shflsync_up_p,@function
        .size           $__internal_63_$__cuda_sm70_shflsync_up_p,(.L_x_1874 - $__internal_63_$__cuda_sm70_shflsync_up_p)
$__internal_63_$__cuda_sm70_shflsync_up_p:
[----:B------:R-:W-:Y:S04]  /*3650*/  WARPSYNC R29 ;  /* 0x0000001d00007348 */ /* 0x000fe80003800000 */
[----:B------:R-:W0:Y:S01]  /*3660*/  SHFL.UP P1, R19, R27, R68, R19 ;  /* 0x040000441b137389 */ /* 0x000e220000020013 */
[----:B------:R-:W-:Y:S01]  /*3670*/  IMAD.MOV.U32 R17, RZ, RZ, 0x0 ;  /* 0x00000000ff117424 */ /* 0x000fe200078e00ff */
[----:B0-----:R-:W-:-:S03]  /*3680*/  SEL R25, RZ, 0x1, !P1 ;  /* 0x00000001ff197807 */ /* 0x001fc60004800000 */
[----:B------:R-:W-:Y:S05]  /*3690*/  RET.REL.NODEC R16 `(_ZN17fastertransformer19segmented_topp_impl27segmented_top_p_single_passINS0_28Segmented_topk_kernel_paramsIfiLi256ELi2EEELi32EEEvNS0_20TopKPerSegmentParamsE) ;  /* 0xffffc96010007950 */ /* 0x000fea0003c3ffff */
.L_x_1161:
        /* <DEDUP_REMOVED lines=14> */
.L_x_1874:


//--------------------- .text._ZN17fastertransformer14addBiasSoftMaxI6__halfEEvPT_PKS2_PKiPKbii --------------------------
	.section	.text._ZN17fastertransformer14addBiasSoftMaxI6__halfEEvPT_PKS2_PKiPKbii,"ax",@progbits
	.sectioninfo	@"SHI_REGISTERS=15"
	.align	128
        .global         _ZN17fastertransformer14addBiasSoftMaxI6__halfEEvPT_PKS2_PKiPKbii
        .type           _ZN17fastertransformer14addBiasSoftMaxI6__halfEEvPT_PKS2_PKiPKbii,@function
        .size           _ZN17fastertransformer14addBiasSoftMaxI6__halfEEvPT_PKS2_PKiPKbii,(.L_x_1953 - _ZN17fastertransformer14addBiasSoftMaxI6__halfEEvPT_PKS2_PKiPKbii)
        .other          _ZN17fastertransformer14addBiasSoftMaxI6__halfEEvPT_PKS2_PKiPKbii,@"STO_CUDA_ENTRY STV_DEFAULT"
_ZN17fastertransformer14addBiasSoftMaxI6__halfEEvPT_PKS2_PKiPKbii:
.text._ZN17fastertransformer14addBiasSoftMaxI6__halfEEvPT_PKS2_PKiPKbii:
[----:B------:R-:W-:Y:S02]  /*0000*/  IMAD.MOV.U32 R1, RZ, RZ, c[0x0][0x28] ;  /* 0x00000a00ff017624 */ /* 0x000fe400078e00ff */
[----:B------:R-:W0:Y:S01]  /*0010*/  S2R R0, SR_TID.X ;  /* 0x0000000000007919 */ /* 0x000e220000002100 */
[----:B------:R-:W-:Y:S01]  /*0020*/  ISETP.NE.U32.AND P0, PT, RZ, c[0x0][0x178], PT ;  /* 0x00005e00ff007a0c */ /* 0x000fe20003f05070 */
[----:B------:R-:W-:Y:S01]  /*0030*/  ULDC.64 UR4, c[0x0][0x118] ;  /* 0x0000460000047ab9 */ /* 0x000fe20000000a00 */
[----:B------:R-:W-:Y:S01]  /*0040*/  PRMT R4, RZ, 0x7610, R4 ;  /* 0x00007610ff047816 */ /* 0x000fe20000000004 */
[----:B------:R-:W1:Y:S01]  /*0050*/  S2R R3, SR_CTAID.X ;  /* 0x0000000000037919 */ /* 0x000e620000002500 */
[----:B------:R-:W-:Y:S02]  /*0060*/  ISETP.NE.AND.EX P0, PT, RZ, c[0x0][0x17c], PT, P0 ;  /* 0x00005f00ff007a0c */ /* 0x000fe40003f05300 */
[----:B0-----:R-:W-:-:S11]  /*0070*/  ISETP.GE.AND P1, PT, R0, c[0x0][0x180], PT ;  /* 0x0000600000007a0c */ /* 0x001fd60003f26270 */
[----:B------:R-:W-:Y:S05]  /*0080*/  @!P0 BRA `(.L_x_1162) ;  /* 0x0000003000008947 */ /* 0x000fea0003800000 */
[----:B-1----:R-:W-:-:S04]  /*0090*/  IADD3 R4, P0, R3, c[0x0][0x178], RZ ;  /* 0x00005e0003047a10 */ /* 0x002fc80007f1e0ff */
[----:B------:R-:W-:-:S05]  /*00a0*/  LEA.HI.X.SX32 R5, R3, c[0x0][0x17c], 0x1, P0 ;  /* 0x00005f0003057a11 */ /* 0x000fca00000f0eff */
[----:B------:R0:W5:Y:S04]  /*00b0*/  LDG.E.U8 R4, [R4.64] ;  /* 0x0000000404047981 */ /* 0x000168000c1e1100 */
.L_x_1162:
[----:B------:R-:W-:Y:S01]  /*00c0*/  BSSY B0, `(.L_x_1163) ;  /* 0x0000049000007945 */ /* 0x000fe20003800000 */
[----:B------:R-:W-:Y:S01]  /*00d0*/  IMAD.MOV.U32 R2, RZ, RZ, -0x800001 ;  /* 0xff7fffffff027424 */ /* 0x000fe200078e00ff */
[----:B------:R-:W-:Y:S05]  /*00e0*/  @P1 BRA `(.L_x_1164) ;  /* 0x0000046000001947 */ /* 0x000fea0003800000 */
[----:B-----5:R-:W-:-:S13]  /*00f0*/  LOP3.LUT P0, RZ, R4, 0xff, RZ, 0xc0, !PT ;  /* 0x000000ff04ff7812 */ /* 0x020fda000780c0ff */
[----:B------:R-:W-:Y:S05]  /*0100*/  @!P0 BRA `(.L_x_1165) ;  /* 0x000001a000008947 */ /* 0x000fea0003800000 */
[----:B------:R-:W-:Y:S02]  /*0110*/  IMAD.MOV.U32 R4, RZ, RZ, 0x4 ;  /* 0x00000004ff047424 */ /* 0x000fe400078e00ff */
[----:B------:R-:W-:Y:S02]  /*0120*/  IMAD.MOV.U32 R2, RZ, RZ, -0x800001 ;  /* 0xff7fffffff027424 */ /* 0x000fe400078e00ff */
[----:B------:R-:W-:Y:S02]  /*0130*/  IMAD.MOV.U32 R8, RZ, RZ, R0 ;  /* 0x000000ffff087224 */ /* 0x000fe400078e0000 */
[----:B------:R-:W-:Y:S02]  /*0140*/  IMAD.MOV.U32 R11, RZ, RZ, 0x2 ;  /* 0x00000002ff0b7424 */ /* 0x000fe400078e00ff */
[----:B01----:R-:W-:-:S04]  /*0150*/  IMAD.WIDE R4, R3, R4, c[0x0][0x170] ;  /* 0x00005c0003047625 */ /* 0x003fc800078e0204 */
.L_x_1168:
[----:B------:R-:W-:Y:S01]  /*0160*/  ISETP.GE.AND P0, PT, R8, c[0x0][0x184], PT ;  /* 0x0000610008007a0c */ /* 0x000fe20003f06270 */
[----:B------:R-:W-:Y:S01]  /*0170*/  IMAD R6, R3, c[0x0][0x180], R8 ;  /* 0x0000600003067a24 */ /* 0x000fe200078e0208 */
[----:B------:R-:W-:Y:S01]  /*0180*/  HFMA2.MMA R10, -RZ, RZ, 0, -65504 ;  /* 0x0000fbffff0a7435 */ /* 0x000fe200000001ff */
[----:B------:R-:W-:Y:S01]  /*0190*/  BSSY B1, `(.L_x_1166) ;  /* 0x000000b000017945 */ /* 0x000fe20003800000 */
[----:B------:R-:W-:-:S02]  /*01a0*/  IMAD.MOV.U32 R9, RZ, RZ, 0xfbff ;  /* 0x0000fbffff097424 */ /* 0x000fc400078e00ff */
[----:B------:R-:W-:-:S07]  /*01b0*/  IMAD.WIDE R6, R6, R11, c[0x0][0x160] ;  /* 0x0000580006067625 */ /* 0x000fce00078e020b */
[----:B------:R0:W-:Y:S01]  /*01c0*/  @P0 STG.E.U16 [R6.64], R10 ;  /* 0x0000000a06000986 */ /* 0x0001e2000c101504 */
[----:B------:R-:W-:Y:S05]  /*01d0*/  @P0 BRA `(.L_x_1167) ;  /* 0x0000006000000947 */ /* 0x000fea0003800000 */
[----:B------:R-:W2:Y:S01]  /*01e0*/  LDG.E R9, [R4.64] ;  /* 0x0000000404097981 */ /* 0x000ea2000c1e1900 */
[----:B0-----:R-:W-:Y:S01]  /*01f0*/  IMAD.MOV.U32 R10, RZ, RZ, 0xfbff ;  /* 0x0000fbffff0a7424 */ /* 0x001fe200078e00ff */
[----:B--2---:R-:W-:Y:S01]  /*0200*/  ISETP.NE.AND P0, PT, R8, R9, PT ;  /* 0x000000090800720c */ /* 0x004fe20003f05270 */
[----:B------:R-:W-:-:S12]  /*0210*/  IMAD.MOV.U32 R9, RZ, RZ, 0x7bff ;  /* 0x00007bffff097424 */ /* 0x000fd800078e00ff */
[----:B------:R-:W-:-:S05]  /*0220*/  @P0 PRMT R9, R10, 0x7610, R9 ;  /* 0x000076100a090816 */ /* 0x000fca0000000009 */
[----:B------:R0:W-:Y:S02]  /*0230*/  STG.E.U16 [R6.64], R9 ;  /* 0x0000000906007986 */ /* 0x0001e4000c101504 */
.L_x_1167:
[----:B------:R-:W-:Y:S05]  /*0240*/  BSYNC B1 ;  /* 0x0000000000017941 */ /* 0x000fea0003800000 */
.L_x_1166:
[----:B------:R-:W-:Y:S01]  /*0250*/  IADD3 R8, R8, c[0x0][0x0], RZ ;  /* 0x0000000008087a10 */ /* 0x000fe20007ffe0ff */
[----:B0-----:R-:W-:-:S03]  /*0260*/  HADD2.F32 R9, -RZ, R9.H0_H0 ;  /* 0x20000009ff097230 */ /* 0x001fc60000004100 */
[----:B------:R-:W-:Y:S02]  /*0270*/  ISETP.GE.AND P0, PT, R8, c[0x0][0x180], PT ;  /* 0x0000600008007a0c */ /* 0x000fe40003f06270 */
[----:B------:R-:W-:-:S11]  /*0280*/  FMNMX.FTZ R2, R9, R2, !PT ;  /* 0x0000000209027209 */ /* 0x000fd60007810000 */
[----:B------:R-:W-:Y:S05]  /*0290*/  @!P0 BRA `(.L_x_1168) ;  /* 0xfffffec000008947 */ /* 0x000fea000383ffff */
[----:B------:R-:W-:Y:S05]  /*02a0*/  BRA `(.L_x_1164) ;  /* 0x000002a000007947 */ /* 0x000fea0003800000 */
.L_x_1165:
[----:B------:R-:W-:-:S04]  /*02b0*/  ISETP.NE.U32.AND P0, PT, RZ, c[0x0][0x168], PT ;  /* 0x00005a00ff007a0c */ /* 0x000fc80003f05070 */
[----:B------:R-:W-:-:S13]  /*02c0*/  ISETP.NE.AND.EX P0, PT, RZ, c[0x0][0x16c], PT, P0 ;  /* 0x00005b00ff007a0c */ /* 0x000fda0003f05300 */
[----:B------:R-:W-:Y:S05]  /*02d0*/  @!P0 BRA `(.L_x_1169) ;  /* 0x0000015000008947 */ /* 0x000fea0003800000 */
[----:B------:R-:W-:Y:S02]  /*02e0*/  IMAD.MOV.U32 R2, RZ, RZ, -0x800001 ;  /* 0xff7fffffff027424 */ /* 0x000fe400078e00ff */
[----:B------:R-:W-:-:S05]  /*02f0*/  IMAD.MOV.U32 R8, RZ, RZ, R0 ;  /* 0x000000ffff087224 */ /* 0x000fca00078e0000 */
.L_x_1170:
[----:B------:R-:W-:Y:S01]  /*0300*/  ISETP.GE.AND P0, PT, R8, c[0x0][0x184], PT ;  /* 0x0000610008007a0c */ /* 0x000fe20003f06270 */
[----:B0-----:R-:W-:Y:S01]  /*0310*/  IMAD.MOV.U32 R5, RZ, RZ, 0x2 ;  /* 0x00000002ff057424 */ /* 0x001fe200078e00ff */
[----:B------:R-:W-:Y:S01]  /*0320*/  MOV R10, 0xfbff ;  /* 0x0000fbff000a7802 */ /* 0x000fe20000000f00 */
[----:B-1----:R-:W-:-:S04]  /*0330*/  IMAD R6, R3, c[0x0][0x180], R8 ;  /* 0x0000600003067a24 */ /* 0x002fc800078e0208 */
[----:B------:R-:W-:-:S06]  /*0340*/  IMAD.WIDE R6, R6, R5, c[0x0][0x160] ;  /* 0x0000580006067625 */ /* 0x000fcc00078e0205 */
[C---:B------:R-:W-:Y:S01]  /*0350*/  @!P0 IMAD.WIDE R4, R8.reuse, R5, c[0x0][0x168] ;  /* 0x00005a0008048625 */ /* 0x040fe200078e0205 */
[----:B------:R0:W-:Y:S04]  /*0360*/  @P0 STG.E.U16 [R6.64], R10 ;  /* 0x0000000a06000986 */ /* 0x0001e8000c101504 */
[----:B------:R-:W2:Y:S04]  /*0370*/  @!P0 LDG.E.U16 R9, [R6.64] ;  /* 0x0000000406098981 */ /* 0x000ea8000c1e1500 */
[----:B------:R-:W2:Y:S01]  /*0380*/  @!P0 LDG.E.U16 R4, [R4.64] ;  /* 0x0000000404048981 */ /* 0x000ea2000c1e1500 */
[----:B------:R-:W-:Y:S01]  /*0390*/  IMAD.MOV.U32 R11, RZ, RZ, 0xfbff ;  /* 0x0000fbffff0b7424 */ /* 0x000fe200078e00ff */
[----:B------:R-:W-:-:S04]  /*03a0*/  IADD3 R8, R8, c[0x0][0x0], RZ ;  /* 0x0000000008087a10 */ /* 0x000fc80007ffe0ff */
[----:B------:R-:W-:Y:S01]  /*03b0*/  @P0 PRMT R5, R11, 0x7610, R5 ;  /* 0x000076100b050816 */ /* 0x000fe20000000005 */
[----:B--2---:R-:W-:-:S05]  /*03c0*/  @!P0 HADD2 R5, R9.H0_H0, R4.H0_H0 ;  /* 0x2000000409058230 */ /* 0x004fca0000000800 */
[----:B------:R0:W-:Y:S01]  /*03d0*/  @!P0 STG.E.U16 [R6.64], R5 ;  /* 0x0000000506008986 */ /* 0x0001e2000c101504 */
[----:B------:R-:W-:Y:S01]  /*03e0*/  ISETP.GE.AND P0, PT, R8, c[0x0][0x180], PT ;  /* 0x0000600008007a0c */ /* 0x000fe20003f06270 */
[----:B------:R-:W-:-:S05]  /*03f0*/  HADD2.F32 R9, -RZ, R5.H0_H0 ;  /* 0x20000005ff097230 */ /* 0x000fca0000004100 */
[----:B------:R-:W-:-:S07]  /*0400*/  FMNMX.FTZ R2, R9, R2, !PT ;  /* 0x0000000209027209 */ /* 0x000fce0007810000 */
[----:B0-----:R-:W-:Y:S05]  /*0410*/  @!P0 BRA `(.L_x_1170) ;  /* 0xfffffee000008947 */ /* 0x001fea000383ffff */
[----:B------:R-:W-:Y:S05]  /*0420*/  BRA `(.L_x_1164) ;  /* 0x0000012000007947 */ /* 0x000fea0003800000 */
.L_x_1169:
[----:B------:R-:W-:Y:S02]  /*0430*/  IMAD.MOV.U32 R2, RZ, RZ, -0x800001 ;  /* 0xff7fffffff027424 */ /* 0x000fe400078e00ff */
[----:B------:R-:W-:-:S04]  /*0440*/  IMAD.MOV.U32 R6, RZ, RZ, R0 ;  /* 0x000000ffff067224 */ /* 0x000fc800078e0000 */
.L_x_1171:
[----:B0-----:R-:W-:Y:S01]  /*0450*/  HFMA2.MMA R5, -RZ, RZ, 0, 1.1920928955078125e-07 ;  /* 0x00000002ff057435 */ /* 0x001fe200000001ff */
[----:B------:R-:W-:Y:S01]  /*0460*/  ISETP.GE.AND P0, PT, R6, c[0x0][0x184], PT ;  /* 0x0000610006007a0c */ /* 0x000fe20003f06270 */
[----:B-1----:R-:W-:Y:S02]  /*0470*/  IMAD R4, R3, c[0x0][0x180], R6 ;  /* 0x0000600003047a24 */ /* 0x002fe400078e0206 */
[----:B------:R-:W-:-:S06]  /*0480*/  IMAD.MOV.U32 R9, RZ, RZ, 0xfbff ;  /* 0x0000fbffff097424 */ /* 0x000fcc00078e00ff */
[----:B------:R-:W-:-:S05]  /*0490*/  IMAD.WIDE R4, R4, R5, c[0x0][0x160] ;  /* 0x0000580004047625 */ /* 0x000fca00078e0205 */
[----:B------:R0:W-:Y:S04]  /*04a0*/  @P0 STG.E.U16 [R4.64], R9 ;  /* 0x0000000904000986 */ /* 0x0001e8000c101504 */
[----:B------:R-:W2:Y:S01]  /*04b0*/  @!P0 LDG.E.U16 R8, [R4.64] ;  /* 0x0000000404088981 */ /* 0x000ea2000c1e1500 */
[----:B------:R-:W-:Y:S01]  /*04c0*/  IMAD.MOV.U32 R7, RZ, RZ, 0xfbff ;  /* 0x0000fbffff077424 */ /* 0x000fe200078e00ff */
[----:B------:R-:W-:Y:S01]  /*04d0*/  IADD3 R6, R6, c[0x0][0x0], RZ ;  /* 0x0000000006067a10 */ /* 0x000fe20007ffe0ff */
[----:B--2---:R-:W-:-:S05]  /*04e0*/  @!P0 HADD2 R7, R8.H0_H0, RZ.H0_H0 ;  /* 0x200000ff08078230 */ /* 0x004fca0000000800 */
[----:B------:R-:W-:Y:S01]  /*04f0*/  PRMT R8, R7, 0x7610, R8 ;  /* 0x0000761007087816 */ /* 0x000fe20000000008 */
[----:B------:R-:W-:-:S04]  /*0500*/  HADD2.F32 R7, -RZ, R7.H0_H0 ;  /* 0x20000007ff077230 */ /* 0x000fc80000004100 */
[----:B------:R0:W-:Y:S01]  /*0510*/  @!P0 STG.E.U16 [R4.64], R8 ;  /* 0x0000000804008986 */ /* 0x0001e2000c101504 */
[----:B------:R-:W-:Y:S02]  /*0520*/  ISETP.GE.AND P0, PT, R6, c[0x0][0x180], PT ;  /* 0x0000600006007a0c */ /* 0x000fe40003f06270 */
[----:B------:R-:W-:-:S11]  /*0530*/  FMNMX.FTZ R2, R7, R2, !PT ;  /* 0x0000000207027209 */ /* 0x000fd60007810000 */
[----:B0-----:R-:W-:Y:S05]  /*0540*/  @!P0 BRA `(.L_x_1171) ;  /* 0xffffff0000008947 */ /* 0x001fea000383ffff */
.L_x_1164:
[----:B------:R-:W-:Y:S05]  /*0550*/  BSYNC B0 ;  /* 0x0000000000007941 */ /* 0x000fea0003800000 */
.L_x_1163:
[----:B0-----:R-:W0:Y:S01]  /*0560*/  SHFL.BFLY PT, R5, R2, 0x10, 0x1f ;  /* 0x0e001f0002057f89 */ /* 0x001e2200000e0000 */
[----:B------:R-:W2:Y:S01]  /*0570*/  I2F.U32 R8, c[0x0][0x0] ;  /* 0x0000000000087b06 */ /* 0x000ea20000201000 */
[----:B------:R-:W-:Y:S01]  /*0580*/  ISETP.NE.AND P4, PT, R0, RZ, PT ;  /* 0x000000ff0000720c */ /* 0x000fe20003f85270 */
[----:B------:R-:W-:Y:S06]  /*0590*/  BSSY B0, `(.L_x_1172) ;  /* 0x0000035000007945 */ /* 0x000fec0003800000 */
[----:B------:R-:W3:Y:S01]  /*05a0*/  I2F.U32 R11, R0 ;  /* 0x00000000000b7306 */ /* 0x000ee20000201000 */
[----:B--2---:R-:W-:Y:S01]  /*05b0*/  FMUL.FTZ R8, R8, 0.03125 ;  /* 0x3d00000008087820 */ /* 0x004fe20000410000 */
[----:B0-----:R-:W-:-:S02]  /*05c0*/  FMNMX.FTZ R5, R5, R2, !PT ;  /* 0x0000000205057209 */ /* 0x001fc40007810000 */
[----:B------:R-:W-:Y:S02]  /*05d0*/  LOP3.LUT P2, R2, R0, 0x1f, RZ, 0xc0, !PT ;  /* 0x0000001f00027812 */ /* 0x000fe4000784c0ff */
[----:B---3--:R-:W-:Y:S01]  /*05e0*/  FSETP.GT.FTZ.AND P3, PT, R8, R11, PT ;  /* 0x0000000b0800720b */ /* 0x008fe20003f74000 */
[----:B-----5:R-:W0:Y:S02]  /*05f0*/  SHFL.BFLY PT, R4, R5, 0x8, 0x1f ;  /* 0x0d001f0005047f89 */ /* 0x020e2400000e0000 */
[----:B0-----:R-:W-:-:S08]  /*0600*/  FMNMX.FTZ R4, R5, R4, !PT ;  /* 0x0000000405047209 */ /* 0x001fd00007810000 */
[----:B------:R-:W-:Y:S01]  /*0610*/  @!P2 SHF.R.U32.HI R5, RZ, 0x3, R0 ;  /* 0x00000003ff05a819 */ /* 0x000fe20000011600 */
[----:B------:R-:W0:Y:S03]  /*0620*/  SHFL.BFLY PT, R7, R4, 0x4, 0x1f ;  /* 0x0c801f0004077f89 */ /* 0x000e2600000e0000 */
[----:B------:R-:W-:Y:S02]  /*0630*/  @!P2 LOP3.LUT R5, R5, 0x1ffffffc, RZ, 0xc0, !PT ;  /* 0x1ffffffc0505a812 */ /* 0x000fe400078ec0ff */
[----:B0-----:R-:W-:Y:S01]  /*0640*/  FMNMX.FTZ R7, R4, R7, !PT ;  /* 0x0000000704077209 */ /* 0x001fe20007810000 */
[----:B------:R-:W-:-:S04]  /*0650*/  IMAD.MOV.U32 R4, RZ, RZ, -0x1f528714 ;  /* 0xe0ad78ecff047424 */ /* 0x000fc800078e00ff */
[----:B------:R-:W0:Y:S02]  /*0660*/  SHFL.BFLY PT, R6, R7, 0x2, 0x1f ;  /* 0x0c401f0007067f89 */ /* 0x000e2400000e0000 */
[----:B0-----:R-:W-:-:S05]  /*0670*/  FMNMX.FTZ R6, R7, R6, !PT ;  /* 0x0000000607067209 */ /* 0x001fca0007810000 */
[----:B------:R-:W0:Y:S02]  /*0680*/  SHFL.BFLY PT, R9, R6, 0x1, 0x1f ;  /* 0x0c201f0006097f89 */ /* 0x000e2400000e0000 */
[----:B0-----:R-:W-:-:S05]  /*0690*/  FMNMX.FTZ R10, R6, R9, !PT ;  /* 0x00000009060a7209 */ /* 0x001fca0007810000 */
[----:B------:R0:W-:Y:S04]  /*06a0*/  @!P2 STS [R5+0x8], R10 ;  /* 0x0000080a0500a388 */ /* 0x0001e80000000800 */
[----:B------:R-:W-:Y:S01]  /*06b0*/  BAR.SYNC.DEFER_BLOCKING 0x0 ;  /* 0x0000000000007b1d */ /* 0x000fe20000010000 */
[----:B0-----:R-:W-:-:S05]  /*06c0*/  IMAD.MOV.U32 R10, RZ, RZ, RZ ;  /* 0x000000ffff0a7224 */ /* 0x001fca00078e00ff */
[----:B------:R-:W0:Y:S04]  /*06d0*/  @P3 LDS R4, [R2.X4+0x8] ;  /* 0x0000080002043984 */ /* 0x000e280000004800 */
[----:B0-----:R-:W0:Y:S02]  /*06e0*/  SHFL.BFLY PT, R7, R4, 0x10, 0x1f ;  /* 0x0e001f0004077f89 */ /* 0x001e2400000e0000 */
[----:B0-----:R-:W-:-:S05]  /*06f0*/  FMNMX.FTZ R7, R7, R4, !PT ;  /* 0x0000000407077209 */ /* 0x001fca0007810000 */
[----:B------:R-:W0:Y:S02]  /*0700*/  SHFL.BFLY PT, R6, R7, 0x8, 0x1f ;  /* 0x0d001f0007067f89 */ /* 0x000e2400000e0000 */
[----:B0-----:R-:W-:-:S05]  /*0710*/  FMNMX.FTZ R6, R7, R6, !PT ;  /* 0x0000000607067209 */ /* 0x001fca0007810000 */
[----:B------:R-:W0:Y:S02]  /*0720*/  SHFL.BFLY PT, R9, R6, 0x4, 0x1f ;  /* 0x0c801f0006097f89 */ /* 0x000e2400000e0000 */
[----:B0-----:R-:W-:-:S05]  /*0730*/  FMNMX.FTZ R9, R6, R9, !PT ;  /* 0x0000000906097209 */ /* 0x001fca0007810000 */
[----:B------:R-:W0:Y:S02]  /*0740*/  SHFL.BFLY PT, R8, R9, 0x2, 0x1f ;  /* 0x0c401f0009087f89 */ /* 0x000e2400000e0000 */
[----:B0-----:R-:W-:-:S05]  /*0750*/  FMNMX.FTZ R8, R9, R8, !PT ;  /* 0x0000000809087209 */ /* 0x001fca0007810000 */
[----:B------:R-:W0:Y:S02]  /*0760*/  SHFL.BFLY PT, R5, R8, 0x1, 0x1f ;  /* 0x0c201f0008057f89 */ /* 0x000e2400000e0000 */
[----:B0-----:R-:W-:-:S05]  /*0770*/  FMNMX.FTZ R5, R8, R5, !PT ;  /* 0x0000000508057209 */ /* 0x001fca0007810000 */
[----:B------:R0:W-:Y:S04]  /*0780*/  @!P4 STS [RZ], R5 ;  /* 0x00000005ff00c388 */ /* 0x0001e80000000800 */
[----:B------:R-:W-:Y:S06]  /*0790*/  BAR.SYNC.DEFER_BLOCKING 0x0 ;  /* 0x0000000000007b1d */ /* 0x000fec0000010000 */
[----:B------:R-:W-:Y:S05]  /*07a0*/  @P1 BRA `(.L_x_1173) ;  /* 0x0000013000001947 */ /* 0x000fea0003800000 */
[----:B0-----:R-:W0:Y:S01]  /*07b0*/  LDS R6, [RZ] ;  /* 0x00000000ff067984 */ /* 0x001e220000000800 */
[----:B------:R-:W-:Y:S01]  /*07c0*/  IMAD.MOV.U32 R10, RZ, RZ, RZ ;  /* 0x000000ffff0a7224 */ /* 0x000fe200078e00ff */
[----:B------:R-:W-:-:S03]  /*07d0*/  MOV R8, R0 ;  /* 0x0000000000087202 */ /* 0x000fc60000000f00 */
.L_x_1174:
[----:B0-----:R-:W-:Y:S02]  /*07e0*/  IMAD.MOV.U32 R5, RZ, RZ, 0x2 ;  /* 0x00000002ff057424 */ /* 0x001fe400078e00ff */
[----:B-1----:R-:W-:-:S04]  /*07f0*/  IMAD R4, R3, c[0x0][0x180], R8 ;  /* 0x0000600003047a24 */ /* 0x002fc800078e0208 */
[----:B------:R-:W-:-:S05]  /*0800*/  IMAD.WIDE R4, R4, R5, c[0x0][0x160] ;  /* 0x0000580004047625 */ /* 0x000fca00078e0205 */
[----:B------:R-:W2:Y:S01]  /*0810*/  LDG.E.U16 R7, [R4.64] ;  /* 0x0000000404077981 */ /* 0x000ea2000c1e1500 */
[----:B------:R-:W-:-:S04]  /*0820*/  IADD3 R8, R8, c[0x0][0x0], RZ ;  /* 0x0000000008087a10 */ /* 0x000fc80007ffe0ff */
[----:B------:R-:W-:Y:S01]  /*0830*/  ISETP.GE.AND P0, PT, R8, c[0x0][0x180], PT ;  /* 0x0000600008007a0c */ /* 0x000fe20003f06270 */
[----:B--2---:R-:W-:-:S05]  /*0840*/  HADD2.F32 R7, -RZ, R7.H0_H0 ;  /* 0x20000007ff077230 */ /* 0x004fca0000004100 */
[----:B0-----:R-:W-:-:S04]  /*0850*/  FADD.FTZ R7, -R6, R7 ;  /* 0x0000000706077221 */ /* 0x001fc80000010100 */
[----:B------:R-:W-:-:S06]  /*0860*/  FMUL.FTZ R7, R7, 1.4426950216293334961 ;  /* 0x3fb8aa3b07077820 */ /* 0x000fcc0000410000 */
[----:B------:R-:W0:Y:S02]  /*0870*/  MUFU.EX2 R7, R7 ;  /* 0x0000000700077308 */ /* 0x000e240000000800 */
[----:B0-----:R-:W-:-:S04]  /*0880*/  F2FP.PACK_AB R9, RZ, R7 ;  /* 0x00000007ff09723e */ /* 0x001fc800000000ff */
[----:B------:R-:W-:Y:S01]  /*0890*/  PRMT R11, R9, 0x7610, R11 ;  /* 0x00007610090b7816 */ /* 0x000fe2000000000b */
[----:B------:R-:W-:-:S04]  /*08a0*/  HADD2.F32 R9, -RZ, R9.H0_H0 ;  /* 0x20000009ff097230 */ /* 0x000fc80000004100 */
[----:B------:R0:W-:Y:S01]  /*08b0*/  STG.E.U16 [R4.64], R11 ;  /* 0x0000000b04007986 */ /* 0x0001e2000c101504 */
[----:B------:R-:W-:Y:S01]  /*08c0*/  FADD.FTZ R10, R9, R10 ;  /* 0x0000000a090a7221 */ /* 0x000fe20000010000 */
[----:B------:R-:W-:Y:S05]  /*08d0*/  @!P0 BRA `(.L_x_1174) ;  /* 0xffffff0000008947 */ /* 0x000fea000383ffff */
.L_x_1173:
[----:B0-----:R-:W-:Y:S05]  /*08e0*/  BSYNC B0 ;  /* 0x0000000000007941 */ /* 0x001fea0003800000 */
.L_x_1172:
[----:B------:R-:W0:Y:S01]  /*08f0*/  SHFL.BFLY PT, R5, R10, 0x10, 0x1f ;  /* 0x0e001f000a057f89 */ /* 0x000e2200000e0000 */
[----:B------:R-:W-:-:S04]  /*0900*/  @!P2 SHF.R.U32.HI R8, RZ, 0x3, R0 ;  /* 0x00000003ff08a819 */ /* 0x000fc80000011600 */
[----:B------:R-:W-:Y:S01]  /*0910*/  @!P2 LOP3.LUT R12, R8, 0x1ffffffc, RZ, 0xc0, !PT ;  /* 0x1ffffffc080ca812 */ /* 0x000fe200078ec0ff */
[----:B------:R-:W-:Y:S02]  /*0920*/  IMAD.MOV.U32 R8, RZ, RZ, RZ ;  /* 0x000000ffff087224 */ /* 0x000fe400078e00ff */
[----:B0-----:R-:W-:-:S05]  /*0930*/  FADD.FTZ R5, R5, R10 ;  /* 0x0000000a05057221 */ /* 0x001fca0000010000 */
[----:B------:R-:W0:Y:S02]  /*0940*/  SHFL.BFLY PT, R4, R5, 0x8, 0x1f ;  /* 0x0d001f0005047f89 */ /* 0x000e2400000e0000 */
[----:B0-----:R-:W-:-:S05]  /*0950*/  FADD.FTZ R4, R5, R4 ;  /* 0x0000000405047221 */ /* 0x001fca0000010000 */
[----:B------:R-:W0:Y:S02]  /*0960*/  SHFL.BFLY PT, R7, R4, 0x4, 0x1f ;  /* 0x0c801f0004077f89 */ /* 0x000e2400000e0000 */
[----:B0-----:R-:W-:-:S05]  /*0970*/  FADD.FTZ R7, R4, R7 ;  /* 0x0000000704077221 */ /* 0x001fca0000010000 */
[----:B------:R-:W0:Y:S02]  /*0980*/  SHFL.BFLY PT, R6, R7, 0x2, 0x1f ;  /* 0x0c401f0007067f89 */ /* 0x000e2400000e0000 */
[----:B0-----:R-:W-:-:S05]  /*0990*/  FADD.FTZ R6, R7, R6 ;  /* 0x0000000607067221 */ /* 0x001fca0000010000 */
[----:B------:R-:W0:Y:S02]  /*09a0*/  SHFL.BFLY PT, R9, R6, 0x1, 0x1f ;  /* 0x0c201f0006097f89 */ /* 0x000e2400000e0000 */
[----:B0-----:R-:W-:-:S05]  /*09b0*/  FADD.FTZ R9, R6, R9 ;  /* 0x0000000906097221 */ /* 0x001fca0000010000 */
[----:B------:R-:W-:Y:S04]  /*09c0*/  @!P2 STS [R12+0x88], R9 ;  /* 0x000088090c00a388 */ /* 0x000fe80000000800 */
[----:B------:R-:W-:Y:S06]  /*09d0*/  BAR.SYNC.DEFER_BLOCKING 0x0 ;  /* 0x0000000000007b1d */ /* 0x000fec0000010000 */
[----:B------:R-:W0:Y:S04]  /*09e0*/  @P3 LDS R8, [R2.X4+0x88] ;  /* 0x0000880002083984 */ /* 0x000e280000004800 */
[----:B0-----:R-:W0:Y:S02]  /*09f0*/  SHFL.BFLY PT, R5, R8, 0x10, 0x1f ;  /* 0x0e001f0008057f89 */ /* 0x001e2400000e0000 */
        /* <DEDUP_REMOVED lines=9> */
[----:B------:R0:W-:Y:S04]  /*0a90*/  @!P4 STS [0x4], R9 ;  /* 0x00000409ff00c388 */ /* 0x0001e80000000800 */
[----:B------:R-:W-:Y:S06]  /*0aa0*/  BAR.SYNC.DEFER_BLOCKING 0x0 ;  /* 0x0000000000007b1d */ /* 0x000fec0000010000 */
[----:B------:R-:W-:Y:S05]  /*0ab0*/  @P1 EXIT ;  /* 0x000000000000194d */ /* 0x000fea0003800000 */
[----:B0-----:R-:W0:Y:S02]  /*0ac0*/  LDS R2, [0x4] ;  /* 0x00000400ff027984 */ /* 0x001e240000000800 */
[----:B0-----:R-:W-:-:S04]  /*0ad0*/  FADD.FTZ R2, R2, 9.9999999747524270788e-07 ;  /* 0x358637bd02027421 */ /* 0x001fc80000010000 */
[----:B------:R0:W2:Y:S03]  /*0ae0*/  MUFU.RCP R7, R2 ;  /* 0x0000000200077308 */ /* 0x0000a60000001000 */
.L_x_1175:
[----:B0-----:R-:W-:Y:S02]  /*0af0*/  IMAD.MOV.U32 R5, RZ, RZ, 0x2 ;  /* 0x00000002ff057424 */ /* 0x001fe400078e00ff */
[----:B-1----:R-:W-:-:S04]  /*0b00*/  IMAD R4, R3, c[0x0][0x180], R0 ;  /* 0x0000600003047a24 */ /* 0x002fc800078e0200 */
[----:B------:R-:W-:-:S05]  /*0b10*/  IMAD.WIDE R4, R4, R5, c[0x0][0x160] ;  /* 0x0000580004047625 */ /* 0x000fca00078e0205 */
[----:B0-----:R-:W3:Y:S01]  /*0b20*/  LDG.E.U16 R2, [R4.64] ;  /* 0x0000000404027981 */ /* 0x001ee2000c1e1500 */
[----:B------:R-:W-:-:S04]  /*0b30*/  IADD3 R0, R0, c[0x0][0x0], RZ ;  /* 0x0000000000007a10 */ /* 0x000fc80007ffe0ff */
[----:B------:R-:W-:Y:S01]  /*0b40*/  ISETP.GE.AND P0, PT, R0, c[0x0][0x180], PT ;  /* 0x0000600000007a0c */ /* 0x000fe20003f06270 */
[----:B---3--:R-:W-:-:S05]  /*0b50*/  HADD2.F32 R2, -RZ, R2.H0_H0 ;  /* 0x20000002ff027230 */ /* 0x008fca0000004100 */
[----:B--2---:R-:W-:-:S05]  /*0b60*/  FMUL.FTZ R2, R2, R7 ;  /* 0x0000000702027220 */ /* 0x004fca0000410000 */
[----:B------:R-:W-:-:S05]  /*0b70*/  F2FP.PACK_AB R2, RZ, R2 ;  /* 0x00000002ff02723e */ /* 0x000fca00000000ff */
[----:B------:R0:W-:Y:S01]  /*0b80*/  STG.E.U16 [R4.64], R2 ;  /* 0x0000000204007986 */ /* 0x0001e2000c101504 */
[----:B------:R-:W-:Y:S05]  /*0b90*/  @!P0 BRA `(.L_x_1175) ;  /* 0xffffff5000008947 */ /* 0x000fea000383ffff */
[----:B------:R-:W-:Y:S05]  /*0ba0*/  EXIT ;  /* 0x000000000000794d */ /* 0x000fea0003800000 */
.L_x_1176:
        /* <DEDUP_REMOVED lines=13> */
.L_x_1953:


//--------------------- .text._ZN17fastertransformer14addBiasSoftMaxIfEEvPT_PKS1_PKiPKbii --------------------------
	.section	.text._ZN17fastertransformer14addBiasSoftMaxIfEEvPT_PKS1_PKiPKbii,"ax",@progbits
	.sectioninfo	@"SHI_REGISTERS=18"
	.align	128
        .global         _ZN17fastertransformer14addBiasSoftMaxIfEEvPT_PKS1_PKiPKbii
        .type           _ZN17fastertransformer14addBiasSoftMaxIfEEvPT_PKS1_PKiPKbii,@function
        .size           _ZN17fastertransformer14addBiasSoftMaxIfEEvPT_PKS1_PKiPKbii,(.L_x_1954 - _ZN17fastertransformer14addBiasSoftMaxIfEEvPT_PKS1_PKiPKbii)
        .other          _ZN17fastertransformer14addBiasSoftMaxIfEEvPT_PKS1_PKiPKbii,@"STO_CUDA_ENTRY STV_DEFAULT"
_ZN17fastertransformer14addBiasSoftMaxIfEEvPT_PKS1_PKiPKbii:
.text._ZN17fastertransformer14addBiasSoftMaxIfEEvPT_PKS1_PKiPKbii:
        /* <DEDUP_REMOVED lines=12> */
.L_x_1177:
[----:B------:R-:W-:Y:S01]  /*00c0*/  BSSY B0, `(.L_x_1178) ;  /* 0x000003e000007945 */ /* 0x000fe20003800000 */
[----:B------:R-:W-:Y:S01]  /*00d0*/  IMAD.MOV.U32 R2, RZ, RZ, -0x800001 ;  /* 0xff7fffffff027424 */ /* 0x000fe200078e00ff */
[----:B------:R-:W-:Y:S05]  /*00e0*/  @P1 BRA `(.L_x_1179) ;  /* 0x000003b000001947 */ /* 0x000fea0003800000 */
[----:B-----5:R-:W-:-:S13]  /*00f0*/  LOP3.LUT P0, RZ, R4, 0xff, RZ, 0xc0, !PT ;  /* 0x000000ff04ff7812 */ /* 0x020fda000780c0ff */
[----:B------:R-:W-:Y:S05]  /*0100*/  @!P0 BRA `(.L_x_1180) ;  /* 0x0000015000008947 */ /* 0x000fea0003800000 */
[----:B0-----:R-:W-:Y:S01]  /*0110*/  IMAD.MOV.U32 R5, RZ, RZ, 0x4 ;  /* 0x00000004ff057424 */ /* 0x001fe200078e00ff */
[----:B------:R-:W-:Y:S01]  /*0120*/  MOV R2, 0xff7fffff ;  /* 0xff7fffff00027802 */ /* 0x000fe20000000f00 */
[----:B------:R-:W-:Y:S02]  /*0130*/  IMAD.MOV.U32 R9, RZ, RZ, R3 ;  /* 0x000000ffff097224 */ /* 0x000fe400078e0003 */
[----:B-1----:R-:W-:-:S04]  /*0140*/  IMAD.WIDE R4, R0, R5, c[0x0][0x170] ;  /* 0x00005c0000047625 */ /* 0x002fc800078e0205 */
.L_x_1181:
[----:B------:R-:W-:Y:S01]  /*0150*/  ISETP.GE.AND P0, PT, R9, c[0x0][0x184], PT ;  /* 0x0000610009007a0c */ /* 0x000fe20003f06270 */
[----:B------:R-:W-:Y:S02]  /*0160*/  IMAD.MOV.U32 R7, RZ, RZ, 0x4 ;  /* 0x00000004ff077424 */ /* 0x000fe400078e00ff */
[----:B------:R-:W-:-:S04]  /*0170*/  IMAD R6, R0, c[0x0][0x180], R9 ;  /* 0x0000600000067a24 */ /* 0x000fc800078e0209 */
[----:B------:R-:W-:-:S06]  /*0180*/  IMAD.WIDE R6, R6, R7, c[0x0][0x160] ;  /* 0x0000580006067625 */ /* 0x000fcc00078e0207 */
[----:B------:R-:W-:-:S05]  /*0190*/  @P0 IMAD.MOV.U32 R13, RZ, RZ, -0x800001 ;  /* 0xff7fffffff0d0424 */ /* 0x000fca00078e00ff */
[----:B------:R0:W-:Y:S04]  /*01a0*/  @P0 STG.E [R6.64], R13 ;  /* 0x0000000d06000986 */ /* 0x0001e8000c101904 */
[----:B------:R-:W2:Y:S01]  /*01b0*/  @!P0 LDG.E R8, [R4.64] ;  /* 0x0000000404088981 */ /* 0x000ea2000c1e1900 */
[----:B------:R-:W-:Y:S01]  /*01c0*/  @!P0 IMAD.MOV.U32 R10, RZ, RZ, 0x7f7fffff ;  /* 0x7f7fffffff0a8424 */ /* 0x000fe200078e00ff */
[----:B------:R-:W-:Y:S02]  /*01d0*/  @P0 MOV R11, 0xff7fffff ;  /* 0xff7fffff000b0802 */ /* 0x000fe40000000f00 */
[C---:B--2---:R-:W-:Y:S02]  /*01e0*/  @!P0 ISETP.NE.AND P2, PT, R9.reuse, R8, PT ;  /* 0x000000080900820c */ /* 0x044fe40003f45270 */
[----:B------:R-:W-:-:S02]  /*01f0*/  IADD3 R9, R9, c[0x0][0x0], RZ ;  /* 0x0000000009097a10 */ /* 0x000fc40007ffe0ff */
[----:B------:R-:W-:-:S04]  /*0200*/  @!P0 FSEL R11, R10, -3.40282346638528859812e+38, !P2 ;  /* 0xff7fffff0a0b8808 */ /* 0x000fc80005000000 */
[----:B------:R-:W-:Y:S01]  /*0210*/  FMNMX.FTZ R2, R11, R2, !PT ;  /* 0x000000020b027209 */ /* 0x000fe20007810000 */
[----:B------:R0:W-:Y:S01]  /*0220*/  @!P0 STG.E [R6.64], R11 ;  /* 0x0000000b06008986 */ /* 0x0001e2000c101904 */
[----:B------:R-:W-:-:S13]  /*0230*/  ISETP.GE.AND P0, PT, R9, c[0x0][0x180], PT ;  /* 0x0000600009007a0c */ /* 0x000fda0003f06270 */
[----:B0-----:R-:W-:Y:S05]  /*0240*/  @!P0 BRA `(.L_x_1181) ;  /* 0xffffff0000008947 */ /* 0x001fea000383ffff */
[----:B------:R-:W-:Y:S05]  /*0250*/  BRA `(.L_x_1179) ;  /* 0x0000024000007947 */ /* 0x000fea0003800000 */
.L_x_1180:
[----:B------:R-:W-:-:S04]  /*0260*/  ISETP.NE.U32.AND P0, PT, RZ, c[0x0][0x168], PT ;  /* 0x00005a00ff007a0c */ /* 0x000fc80003f05070 */
[----:B------:R-:W-:-:S13]  /*0270*/  ISETP.NE.AND.EX P0, PT, RZ, c[0x0][0x16c], PT, P0 ;  /* 0x00005b00ff007a0c */ /* 0x000fda0003f05300 */
[----:B------:R-:W-:Y:S05]  /*0280*/  @!P0 BRA `(.L_x_1182) ;  /* 0x0000013000008947 */ /* 0x000fea0003800000 */
[----:B------:R-:W-:Y:S02]  /*0290*/  IMAD.MOV.U32 R2, RZ, RZ, -0x800001 ;  /* 0xff7fffffff027424 */ /* 0x000fe400078e00ff */
[----:B------:R-:W-:-:S05]  /*02a0*/  IMAD.MOV.U32 R9, RZ, RZ, R3 ;  /* 0x000000ffff097224 */ /* 0x000fca00078e0003 */
.L_x_1183:
[----:B------:R-:W-:Y:S01]  /*02b0*/  ISETP.GE.AND P0, PT, R9, c[0x0][0x184], PT ;  /* 0x0000610009007a0c */ /* 0x000fe20003f06270 */
[----:B------:R-:W-:Y:S01]  /*02c0*/  HFMA2.MMA R4, -RZ, RZ, 0, 2.384185791015625e-07 ;  /* 0x00000004ff047435 */ /* 0x000fe200000001ff */
[----:B-1----:R-:W-:-:S09]  /*02d0*/  IMAD R6, R0, c[0x0][0x180], R9 ;  /* 0x0000600000067a24 */ /* 0x002fd200078e0209 */
[----:B------:R-:W-:-:S04]  /*02e0*/  IMAD.WIDE R6, R6, R4, c[0x0][0x160] ;  /* 0x0000580006067625 */ /* 0x000fc800078e0204 */
[----:B------:R-:W-:Y:S02]  /*02f0*/  @P0 IMAD.MOV.U32 R15, RZ, RZ, -0x800001 ;  /* 0xff7fffffff0f0424 */ /* 0x000fe400078e00ff */
[----:B0-----:R-:W-:-:S03]  /*0300*/  @!P0 IMAD.WIDE R4, R9, R4, c[0x0][0x168] ;  /* 0x00005a0009048625 */ /* 0x001fc600078e0204 */
[----:B------:R0:W-:Y:S04]  /*0310*/  @P0 STG.E [R6.64], R15 ;  /* 0x0000000f06000986 */ /* 0x0001e8000c101904 */
[----:B------:R-:W2:Y:S04]  /*0320*/  @!P0 LDG.E R4, [R4.64] ;  /* 0x0000000404048981 */ /* 0x000ea8000c1e1900 */
[----:B------:R-:W2:Y:S01]  /*0330*/  @!P0 LDG.E R13, [R6.64] ;  /* 0x00000004060d8981 */ /* 0x000ea2000c1e1900 */
[----:B------:R-:W-:Y:S01]  /*0340*/  @P0 IMAD.MOV.U32 R11, RZ, RZ, -0x800001 ;  /* 0xff7fffffff0b0424 */ /* 0x000fe200078e00ff */
[----:B------:R-:W-:Y:S01]  /*0350*/  IADD3 R9, R9, c[0x0][0x0], RZ ;  /* 0x0000000009097a10 */ /* 0x000fe20007ffe0ff */
[----:B--2---:R-:W-:-:S05]  /*0360*/  @!P0 FADD.FTZ R11, R4, R13 ;  /* 0x0000000d040b8221 */ /* 0x004fca0000010000 */
[----:B------:R0:W-:Y:S01]  /*0370*/  @!P0 STG.E [R6.64], R11 ;  /* 0x0000000b06008986 */ /* 0x0001e2000c101904 */
[----:B------:R-:W-:Y:S02]  /*0380*/  ISETP.GE.AND P0, PT, R9, c[0x0][0x180], PT ;  /* 0x0000600009007a0c */ /* 0x000fe40003f06270 */
[----:B------:R-:W-:-:S11]  /*0390*/  FMNMX.FTZ R2, R11, R2, !PT ;  /* 0x000000020b027209 */ /* 0x000fd60007810000 */
[----:B0-----:R-:W-:Y:S05]  /*03a0*/  @!P0 BRA `(.L_x_1183) ;  /* 0xffffff0000008947 */ /* 0x001fea000383ffff */
[----:B------:R-:W-:Y:S05]  /*03b0*/  BRA `(.L_x_1179) ;  /* 0x000000e000007947 */ /* 0x000fea0003800000 */
.L_x_1182:
[----:B------:R-:W-:Y:S01]  /*03c0*/  MOV R7, R3 ;  /* 0x0000000300077202 */ /* 0x000fe20000000f00 */
[----:B------:R-:W-:-:S03]  /*03d0*/  IMAD.MOV.U32 R2, RZ, RZ, -0x800001 ;  /* 0xff7fffffff027424 */ /* 0x000fc600078e00ff */
.L_x_1184:
[----:B------:R-:W-:Y:S01]  /*03e0*/  ISETP.GE.AND P0, PT, R7, c[0x0][0x184], PT ;  /* 0x0000610007007a0c */ /* 0x000fe20003f06270 */
[----:B0-----:R-:W-:Y:S02]  /*03f0*/  IMAD.MOV.U32 R5, RZ, RZ, 0x4 ;  /* 0x00000004ff057424 */ /* 0x001fe400078e00ff */
[----:B-1----:R-:W-:-:S04]  /*0400*/  IMAD R4, R0, c[0x0][0x180], R7 ;  /* 0x0000600000047a24 */ /* 0x002fc800078e0207 */
[----:B------:R-:W-:-:S06]  /*0410*/  IMAD.WIDE R4, R4, R5, c[0x0][0x160] ;  /* 0x0000580004047625 */ /* 0x000fcc00078e0205 */
[----:B------:R-:W2:Y:S01]  /*0420*/  @!P0 LDG.E R6, [R4.64] ;  /* 0x0000000404068981 */ /* 0x000ea2000c1e1900 */
[----:B------:R-:W-:Y:S02]  /*0430*/  MOV R9, 0xff7fffff ;  /* 0xff7fffff00097802 */ /* 0x000fe40000000f00 */
[----:B------:R-:W-:Y:S01]  /*0440*/  IADD3 R7, R7, c[0x0][0x0], RZ ;  /* 0x0000000007077a10 */ /* 0x000fe20007ffe0ff */
[----:B--2---:R-:W-:-:S03]  /*0450*/  @!P0 FADD.FTZ R9, RZ, R6 ;  /* 0x00000006ff098221 */ /* 0x004fc60000010000 */
[----:B------:R-:W-:Y:S02]  /*0460*/  ISETP.GE.AND P0, PT, R7, c[0x0][0x180], PT ;  /* 0x0000600007007a0c */ /* 0x000fe40003f06270 */
[----:B------:R0:W-:Y:S01]  /*0470*/  STG.E [R4.64], R9 ;  /* 0x0000000904007986 */ /* 0x0001e2000c101904 */
[----:B------:R-:W-:-:S10]  /*0480*/  FMNMX.FTZ R2, R9, R2, !PT ;  /* 0x0000000209027209 */ /* 0x000fd40007810000 */
[----:B------:R-:W-:Y:S05]  /*0490*/  @!P0 BRA `(.L_x_1184) ;  /* 0xffffff4000008947 */ /* 0x000fea000383ffff */
.L_x_1179:
[----:B------:R-:W-:Y:S05]  /*04a0*/  BSYNC B0 ;  /* 0x0000000000007941 */ /* 0x000fea0003800000 */
.L_x_1178:
        /* <DEDUP_REMOVED lines=38> */
[----:B------:R-:W-:Y:S01]  /*0710*/  HFMA2.MMA R10, -RZ, RZ, 0, 0 ;  /* 0x00000000ff0a7435 */ /* 0x000fe200000001ff */
[----:B------:R-:W-:-:S02]  /*0720*/  IMAD.MOV.U32 R7, RZ, RZ, R3 ;  /* 0x000000ffff077224 */ /* 0x000fc400078e0003 */
.L_x_1187:
[----:B0-----:R-:W-:Y:S02]  /*0730*/  IMAD.MOV.U32 R5, RZ, RZ, 0x4 ;  /* 0x00000004ff057424 */ /* 0x001fe400078e00ff */
[----:B-1----:R-:W-:-:S04]  /*0740*/  IMAD R4, R0, c[0x0][0x180], R7 ;  /* 0x0000600000047a24 */ /* 0x002fc800078e0207 */
[----:B------:R-:W-:-:S05]  /*0750*/  IMAD.WIDE R4, R4, R5, c[0x0][0x160] ;  /* 0x0000580004047625 */ /* 0x000fca00078e0205 */
[----:B------:R-:W2:Y:S01]  /*0760*/  LDG.E R9, [R4.64] ;  /* 0x0000000404097981 */ /* 0x000ea2000c1e1900 */
[----:B------:R-:W-:-:S04]  /*0770*/  IADD3 R7, R7, c[0x0][0x0], RZ ;  /* 0x0000000007077a10 */ /* 0x000fc80007ffe0ff */
[----:B------:R-:W-:Y:S01]  /*0780*/  ISETP.GE.AND P0, PT, R7, c[0x0][0x180], PT ;  /* 0x0000600007007a0c */ /* 0x000fe20003f06270 */
[----:B0-2---:R-:W-:-:S04]  /*0790*/  FADD.FTZ R9, -R6, R9 ;  /* 0x0000000906097221 */ /* 0x005fc80000010100 */
[----:B------:R-:W-:-:S06]  /*07a0*/  FMUL.FTZ R9, R9, 1.4426950216293334961 ;  /* 0x3fb8aa3b09097820 */ /* 0x000fcc0000410000 */
[----:B------:R-:W0:Y:S02]  /*07b0*/  MUFU.EX2 R9, R9 ;  /* 0x0000000900097308 */ /* 0x000e240000000800 */
[----:B0-----:R0:W-:Y:S01]  /*07c0*/  STG.E [R4.64], R9 ;  /* 0x0000000904007986 */ /* 0x0011e2000c101904 */
[----:B------:R-:W-:Y:S01]  /*07d0*/  FADD.FTZ R10, R9, R10 ;  /* 0x0000000a090a7221 */ /* 0x000fe20000010000 */
[----:B------:R-:W-:Y:S05]  /*07e0*/  @!P0 BRA `(.L_x_1187) ;  /* 0xffffff4000008947 */ /* 0x000fea000383ffff */
.L_x_1186:
[----:B0-----:R-:W-:Y:S05]  /*07f0*/  BSYNC B0 ;  /* 0x0000000000007941 */ /* 0x001fea0003800000 */
.L_x_1185:
[----:B------:R-:W0:Y:S01]  /*0800*/  SHFL.BFLY PT, R5, R10, 0x10, 0x1f ;  /* 0x0e001f000a057f89 */ /* 0x000e2200000e0000 */
[----:B------:R-:W-:-:S04]  /*0810*/  @!P2 SHF.R.U32.HI R8, RZ, 0x3, R3 ;  /* 0x00000003ff08a819 */ /* 0x000fc80000011603 */
[----:B------:R-:W-:Y:S02]  /*0820*/  @!P2 LOP3.LUT R12, R8, 0x1ffffffc, RZ, 0xc0, !PT ;  /* 0x1ffffffc080ca812 */ /* 0x000fe400078ec0ff */
[----:B------:R-:W-:Y:S01]  /*0830*/  MOV R8, RZ ;  /* 0x000000ff00087202 */ /* 0x000fe20000000f00 */
        /* <DEDUP_REMOVED lines=28> */
.L_x_1188:
[----:B0-----:R-:W-:Y:S02]  /*0a00*/  IMAD.MOV.U32 R5, RZ, RZ, 0x4 ;  /* 0x00000004ff057424 */ /* 0x001fe400078e00ff */
[----:B-1----:R-:W-:-:S04]  /*0a10*/  IMAD R4, R0, c[0x0][0x180], R3 ;  /* 0x0000600000047a24 */ /* 0x002fc800078e0203 */
[----:B------:R-:W-:-:S05]  /*0a20*/  IMAD.WIDE R4, R4, R5, c[0x0][0x160] ;  /* 0x0000580004047625 */ /* 0x000fca00078e0205 */
[----:B0-----:R-:W3:Y:S01]  /*0a30*/  LDG.E R2, [R4.64] ;  /* 0x0000000404027981 */ /* 0x001ee2000c1e1900 */
[----:B------:R-:W-:-:S04]  /*0a40*/  IADD3 R3, R3, c[0x0][0x0], RZ ;  /* 0x0000000003037a10 */ /* 0x000fc80007ffe0ff */
[----:B------:R-:W-:Y:S01]  /*0a50*/  ISETP.GE.AND P0, PT, R3, c[0x0][0x180], PT ;  /* 0x0000600003007a0c */ /* 0x000fe20003f06270 */
[----:B--23--:R-:W-:-:S05]  /*0a60*/  FMUL.FTZ R7, R2, R9 ;  /* 0x0000000902077220 */ /* 0x00cfca0000410000 */
[----:B------:R0:W-:Y:S07]  /*0a70*/  STG.E [R4.64], R7 ;  /* 0x0000000704007986 */ /* 0x0001ee000c101904 */
[----:B------:R-:W-:Y:S05]  /*0a80*/  @!P0 BRA `(.L_x_1188) ;  /* 0xffffff7000008947 */ /* 0x000fea000383ffff */
[----:B------:R-:W-:Y:S05]  /*0a90*/  EXIT ;  /* 0x000000000000794d */ /* 0x000fea0003800000 */
.L_x_1189:
        /* <DEDUP_REMOVED lines=14> */
.L_x_1954:


//--------------------- .text._ZN17fastertransformer13topp_samplingI6__halfLi256EEEvPT_PiS4_S4_PbPfS6_PKiS8_iP17curandStateXORWOWfPKfS8_iPKb --------------------------
	.section	.text._ZN17fastertransformer13topp_samplingI6__halfLi256EEEvPT_PiS4_S4_PbPfS6_PKiS8_iP17curandStateXORWOWfPKfS8_iPKb,"ax",@progbits
	.sectioninfo	@"SHI_REGISTERS=34"
	.align	128
        .global         _ZN17fastertransformer13topp_samplingI6__halfLi256EEEvPT_PiS4_S4_PbPfS6_PKiS8_iP17curandStateXORWOWfPKfS8_iPKb
        .type           _ZN17fastertransformer13topp_samplingI6__halfLi256EEEvPT_PiS4_S4_PbPfS6_PKiS8_iP17curandStateXORWOWfPKfS8_iPKb,@function
        .size           _ZN17fastertransformer13topp_samplingI6__halfLi256EEEvPT_PiS4_S4_PbPfS6_PKiS8_iP17curandStateXORWOWfPKfS8_iPKb,(.L_x_1878 - _ZN17fastertransformer13topp_samplingI6__halfLi256EEEvPT_PiS4_S4_PbPfS6_PKiS8_iP17curandStateXORWOWfPKfS8_iPKb)
        .other          _ZN17fastertransformer13topp_samplingI6__halfLi256EEEvPT_PiS4_S4_PbPfS6_PKiS8_iP17curandStateXORWOWfPKfS8_iPKb,@"STO_CUDA_ENTRY STV_DEFAULT"
_ZN17fastertransformer13topp_samplingI6__halfLi256EEEvPT_PiS4_S4_PbPfS6_PKiS8_iP17curandStateXORWOWfPKfS8_iPKb:
.text._ZN17fastertransformer13topp_samplingI6__halfLi256EEEvPT_PiS4_S4_PbPfS6_PKiS8_iP17curandStateXORWOWfPKfS8_iPKb:
[----:B------:R-:W-:Y:S02]  /*0000*/  IMAD.MOV.U32 R1, RZ, RZ, c[0x0][0x28] ;  /* 0x00000a00ff017624 */ /* 0x000fe400078e00ff */
[----:B------:R-:W0:Y:S01]  /*0010*/  S2R R2, SR_TID.X ;  /* 0x0000000000027919 */ /* 0x000e220000002100 */
[----:B------:R-:W-:Y:S01]  /*0020*/  ISETP.NE.U32.AND P0, PT, RZ, c[0x0][0x1d8], PT ;  /* 0x00007600ff007a0c */ /* 0x000fe20003f05070 */
[----:B------:R-:W-:Y:S01]  /*0030*/  ULDC.64 UR6, c[0x0][0x118] ;  /* 0x0000460000067ab9 */ /* 0x000fe20000000a00 */
[----:B------:R-:W-:Y:S01]  /*0040*/  IMAD.MOV.U32 R0, RZ, RZ, c[0x0][0x1b8] ;  /* 0x00006e00ff007624 */ /* 0x000fe200078e00ff */
[----:B------:R-:W1:Y:S01]  /*0050*/  S2R R3, SR_CTAID.X ;  /* 0x0000000000037919 */ /* 0x000e620000002500 */
[----:B------:R-:W-:-:S13]  /*0060*/  ISETP.NE.AND.EX P0, PT, RZ, c[0x0][0x1dc], PT, P0 ;  /* 0x00007700ff007a0c */ /* 0x000fda0003f05300 */
[----:B------:R-:W-:Y:S05]  /*0070*/  @!P0 BRA `(.L_x_1190) ;  /* 0x0000005000008947 */ /* 0x000fea0003800000 */
[----:B-1----:R-:W-:-:S04]  /*0080*/  IADD3 R4, P0, R3, c[0x0][0x1d8], RZ ;  /* 0x0000760003047a10 */ /* 0x002fc80007f1e0ff */
[----:B------:R-:W-:-:S05]  /*0090*/  LEA.HI.X.SX32 R5, R3, c[0x0][0x1dc], 0x1, P0 ;  /* 0x0000770003057a11 */ /* 0x000fca00000f0eff */
[----:B------:R-:W2:Y:S02]  /*00a0*/  LDG.E.U8 R4, [R4.64] ;  /* 0x0000000604047981 */ /* 0x000ea4000c1e1100 */
[----:B--2---:R-:W-:-:S13]  /*00b0*/  ISETP.NE.AND P0, PT, R4, RZ, PT ;  /* 0x000000ff0400720c */ /* 0x004fda0003f05270 */
[----:B------:R-:W-:Y:S05]  /*00c0*/  @P0 EXIT ;  /* 0x000000000000094d */ /* 0x000fea0003800000 */
.L_x_1190:
[----:B------:R-:W-:Y:S01]  /*00d0*/  ISETP.NE.U32.AND P0, PT, RZ, c[0x0][0x1c0], PT ;  /* 0x00007000ff007a0c */ /* 0x000fe20003f05070 */
[----:B------:R-:W-:Y:S01]  /*00e0*/  IMAD.MOV.U32 R28, RZ, RZ, 0x4 ;  /* 0x00000004ff1c7424 */ /* 0x000fe200078e00ff */
[----:B0-----:R-:W-:Y:S02]  /*00f0*/  ISETP.NE.AND P1, PT, R2, RZ, PT ;  /* 0x000000ff0200720c */ /* 0x001fe40003f25270 */
[----:B------:R-:W-:Y:S01]  /*0100*/  ISETP.NE.AND.EX P0, PT, RZ, c[0x0][0x1c4], PT, P0 ;  /* 0x00007100ff007a0c */ /* 0x000fe20003f05300 */
[----:B-1----:R-:W-:-:S04]  /*0110*/  IMAD.WIDE R6, R3, R28, c[0x0][0x1a0] ;  /* 0x0000680003067625 */ /* 0x002fc800078e021c */
[----:B------:R-:W-:-:S08]  /*0120*/  IMAD.WIDE R8, R3, R28, c[0x0][0x198] ;  /* 0x0000660003087625 */ /* 0x000fd000078e021c */
[----:B------:R-:W-:Y:S05]  /*0130*/  @!P0 BRA `(.L_x_1191) ;  /* 0x0000003000008947 */ /* 0x000fea0003800000 */
[----:B------:R-:W-:-:S04]  /*0140*/  IMAD.MOV.U32 R4, RZ, RZ, 0x4 ;  /* 0x00000004ff047424 */ /* 0x000fc800078e00ff */
[----:B------:R-:W-:-:S05]  /*0150*/  IMAD.WIDE R4, R3, R4, c[0x0][0x1c0] ;  /* 0x0000700003047625 */ /* 0x000fca00078e0204 */
[----:B------:R0:W5:Y:S02]  /*0160*/  LDG.E R0, [R4.64] ;  /* 0x0000000604007981 */ /* 0x000164000c1e1900 */
.L_x_1191:
[----:B------:R-:W-:Y:S01]  /*0170*/  BSSY B0, `(.L_x_1192) ;  /* 0x000001c000007945 */ /* 0x000fe20003800000 */
[----:B------:R-:W-:Y:S05]  /*0180*/  @P1 BRA `(.L_x_1193) ;  /* 0x000001a000001947 */ /* 0x000fea0003800000 */
[----:B0-----:R-:W-:-:S04]  /*0190*/  IMAD.MOV.U32 R4, RZ, RZ, 0x30 ;  /* 0x00000030ff047424 */ /* 0x001fc800078e00ff */
[----:B------:R-:W-:-:S05]  /*01a0*/  IMAD.WIDE.U32 R4, R3, R4, c[0x0][0x1b0] ;  /* 0x00006c0003047625 */ /* 0x000fca00078e0004 */
[----:B------:R-:W2:Y:S04]  /*01b0*/  LDG.E.64 R14, [R4.64] ;  /* 0x00000006040e7981 */ /* 0x000ea8000c1e1b00 */
[----:B------:R-:W3:Y:S04]  /*01c0*/  LDG.E.64 R12, [R4.64+0x10] ;  /* 0x00001006040c7981 */ /* 0x000ee8000c1e1b00 */
[----:B------:R-:W4:Y:S01]  /*01d0*/  LDG.E.64 R10, [R4.64+0x8] ;  /* 0x00000806040a7981 */ /* 0x000f22000c1e1b00 */
[----:B------:R-:W-:Y:S01]  /*01e0*/  IMAD.MOV.U32 R20, RZ, RZ, RZ ;  /* 0x000000ffff147224 */ /* 0x000fe200078e00ff */
[----:B--2---:R-:W-:-:S02]  /*01f0*/  SHF.R.U32.HI R16, RZ, 0x2, R15 ;  /* 0x00000002ff107819 */ /* 0x004fc4000001160f */
[----:B------:R-:W-:Y:S02]  /*0200*/  IADD3 R14, R14, 0x587c5, RZ ;  /* 0x000587c50e0e7810 */ /* 0x000fe40007ffe0ff */
[----:B------:R-:W-:Y:S01]  /*0210*/  LOP3.LUT R16, R16, R15, RZ, 0x3c, !PT ;  /* 0x0000000f10107212 */ /* 0x000fe200078e3cff */
[----:B---3--:R-:W-:-:S04]  /*0220*/  IMAD.SHL.U32 R17, R13, 0x10, RZ ;  /* 0x000000100d117824 */ /* 0x008fc800078e00ff */
[----:B------:R-:W-:-:S05]  /*0230*/  IMAD.SHL.U32 R15, R16, 0x2, RZ ;  /* 0x00000002100f7824 */ /* 0x000fca00078e00ff */
[----:B------:R-:W-:Y:S01]  /*0240*/  LOP3.LUT R16, R13, R15, R16, 0x96, !PT ;  /* 0x0000000f0d107212 */ /* 0x000fe200078e9610 */
[----:B------:R-:W-:-:S03]  /*0250*/  IMAD.MOV.U32 R15, RZ, RZ, 0x2f800000 ;  /* 0x2f800000ff0f7424 */ /* 0x000fc600078e00ff */
[----:B------:R-:W-:Y:S01]  /*0260*/  LOP3.LUT R17, R16, R17, RZ, 0x3c, !PT ;  /* 0x0000001110117212 */ /* 0x000fe200078e3cff */
[----:B------:R-:W-:Y:S02]  /*0270*/  IMAD.MOV.U32 R16, RZ, RZ, R13 ;  /* 0x000000ffff107224 */ /* 0x000fe400078e000d */
[----:B------:R-:W-:Y:S02]  /*0280*/  IMAD.MOV.U32 R13, RZ, RZ, R12 ;  /* 0x000000ffff0d7224 */ /* 0x000fe400078e000c */
[----:B------:R-:W-:Y:S01]  /*0290*/  IMAD.IADD R18, R17, 0x1, R14 ;  /* 0x0000000111127824 */ /* 0x000fe200078e020e */
[----:B------:R0:W-:Y:S01]  /*02a0*/  STG.E.64 [R4.64+0x10], R16 ;  /* 0x0000101004007986 */ /* 0x0001e2000c101b06 */
[----:B----4-:R-:W-:-:S04]  /*02b0*/  IMAD.MOV.U32 R12, RZ, RZ, R11 ;  /* 0x000000ffff0c7224 */ /* 0x010fc800078e000b */
[----:B------:R-:W1:Y:S01]  /*02c0*/  I2F.U32 R18, R18 ;  /* 0x0000001200127306 */ /* 0x000e620000201000 */
[----:B------:R0:W-:Y:S01]  /*02d0*/  STG.E.64 [R4.64+0x8], R12 ;  /* 0x0000080c04007986 */ /* 0x0001e2000c101b06 */
[----:B-1----:R-:W-:-:S04]  /*02e0*/  FFMA.FTZ R15, R18, R15, 1.1641532182693481445e-10 ;  /* 0x2f000000120f7423 */ /* 0x002fc8000001000f */
[----:B-----5:R-:W-:Y:S02]  /*02f0*/  FMUL.FTZ R21, R15, R0 ;  /* 0x000000000f157220 */ /* 0x020fe40000410000 */
[----:B------:R-:W-:-:S03]  /*0300*/  IMAD.MOV.U32 R15, RZ, RZ, R10 ;  /* 0x000000ffff0f7224 */ /* 0x000fc600078e000a */
[----:B------:R0:W-:Y:S04]  /*0310*/  STS.64 [RZ], R20 ;  /* 0x00000014ff007388 */ /* 0x0001e80000000a00 */
[----:B------:R0:W-:Y:S02]  /*0320*/  STG.E.64 [R4.64], R14 ;  /* 0x0000000e04007986 */ /* 0x0001e4000c101b06 */
.L_x_1193:
[----:B------:R-:W-:Y:S05]  /*0330*/  BSYNC B0 ;  /* 0x0000000000007941 */ /* 0x000fea0003800000 */
.L_x_1192:
[----:B------:R-:W2:Y:S04]  /*0340*/  LDG.E R6, [R6.64] ;  /* 0x0000000606067981 */ /* 0x000ea8000c1e1900 */
[----:B------:R-:W2:Y:S01]  /*0350*/  LDG.E R9, [R8.64] ;  /* 0x0000000608097981 */ /* 0x000ea2000c1e1900 */
[----:B------:R-:W-:Y:S01]  /*0360*/  IMAD R26, R3, c[0x0][0x1a8], RZ ;  /* 0x00006a00031a7a24 */ /* 0x000fe200078e02ff */
[----:B0-----:R-:W-:-:S02]  /*0370*/  SHF.R.U32.HI R5, RZ, 0x5, R2 ;  /* 0x00000005ff057819 */ /* 0x001fc40000011602 */
[----:B------:R-:W-:Y:S01]  /*0380*/  SHF.R.S32.HI R20, RZ, 0x1f, R3 ;  /* 0x0000001fff147819 */ /* 0x000fe20000011403 */
[----:B------:R-:W-:Y:S01]  /*0390*/  IMAD.WIDE R30, R26, R28, c[0x0][0x168] ;  /* 0x00005a001a1e7625 */ /* 0x000fe200078e021c */
[----:B------:R-:W-:-:S03]  /*03a0*/  SHF.R.S32.HI R11, RZ, 0x1f, R26 ;  /* 0x0000001fff0b7819 */ /* 0x000fc6000001141a */
[----:B------:R-:W-:Y:S01]  /*03b0*/  IMAD.WIDE R28, R3, R28, c[0x0][0x170] ;  /* 0x00005c00031c7625 */ /* 0x000fe200078e021c */
[----:B--2---:R-:W-:-:S13]  /*03c0*/  ISETP.NE.AND P0, PT, R9, R6, PT ;  /* 0x000000060900720c */ /* 0x004fda0003f05270 */
[----:B------:R-:W-:Y:S05]  /*03d0*/  @!P0 BRA `(.L_x_1194) ;  /* 0x00000fe000008947 */ /* 0x000fea0003800000 */
[----:B------:R-:W-:-:S13]  /*03e0*/  LOP3.LUT P0, RZ, R2, 0x1f, RZ, 0xc0, !PT ;  /* 0x0000001f02ff7812 */ /* 0x000fda000780c0ff */
[----:B------:R0:W-:Y:S04]  /*03f0*/  @!P0 STS [R5.X4+0x4b0], RZ ;  /* 0x0004b0ff05008388 */ /* 0x0001e80000004800 */
[----:B------:R-:W-:Y:S06]  /*0400*/  BAR.SYNC.DEFER_BLOCKING 0x0 ;  /* 0x0000000000007b1d */ /* 0x000fec0000010000 */
[----:B------:R-:W2:Y:S01]  /*0410*/  LDG.E R7, [R30.64] ;  /* 0x000000061e077981 */ /* 0x000ea2000c1e1900 */
[----:B------:R-:W-:-:S02]  /*0420*/  ULDC UR4, c[0x0][0x1a8] ;  /* 0x00006a0000047ab9 */ /* 0x000fc40000000800 */
[----:B------:R-:W-:-:S04]  /*0430*/  UIADD3 UR4, UR4, 0xff, URZ ;  /* 0x000000ff04047890 */ /* 0x000fc8000fffe03f */
[----:B------:R-:W-:-:S04]  /*0440*/  USHF.R.S32.HI UR5, URZ, 0x1f, UR4 ;  /* 0x0000001f3f057899 */ /* 0x000fc80008011404 */
[----:B------:R-:W-:-:S04]  /*0450*/  ULEA.HI UR5, UR5, UR4, URZ, 0x8 ;  /* 0x0000000405057291 */ /* 0x000fc8000f8f403f */
[----:B------:R-:W-:-:S06]  /*0460*/  ULOP3.LUT UR5, UR5, 0xffffff00, URZ, 0xc0, !UPT ;  /* 0xffffff0005057892 */ /* 0x000fcc000f8ec03f */
[----:B------:R-:W-:-:S13]  /*0470*/  ISETP.GE.AND P1, PT, R2, UR5, PT ;  /* 0x0000000502007c0c */ /* 0x000fda000bf26270 */
[----:B------:R-:W-:Y:S01]  /*0480*/  @P1 IMAD.MOV.U32 R25, RZ, RZ, RZ ;  /* 0x000000ffff191224 */ /* 0x000fe200078e00ff */
[----:B--2---:R0:W-:Y:S01]  /*0490*/  STG.E [R28.64], R7 ;  /* 0x000000071c007986 */ /* 0x0041e2000c101906 */
[----:B------:R-:W-:Y:S05]  /*04a0*/  @P1 BRA `(.L_x_1195) ;  /* 0x0000064000001947 */ /* 0x000fea0003800000 */
[----:B------:R-:W-:Y:S01]  /*04b0*/  IMAD.MOV.U32 R9, RZ, RZ, 0x24 ;  /* 0x00000024ff097424 */ /* 0x000fe200078e00ff */
[C---:B------:R-:W-:Y:S01]  /*04c0*/  LEA.HI R6, R2.reuse, R2, RZ, 0x1d ;  /* 0x0000000202067211 */ /* 0x040fe200078fe8ff */
[----:B0-----:R-:W-:Y:S02]  /*04d0*/  IMAD.MOV.U32 R7, RZ, RZ, R2 ;  /* 0x000000ffff077224 */ /* 0x001fe400078e0002 */
[----:B------:R-:W-:Y:S02]  /*04e0*/  IMAD.MOV.U32 R4, RZ, RZ, RZ ;  /* 0x000000ffff047224 */ /* 0x000fe400078e00ff */
[----:B-----5:R-:W-:Y:S02]  /*04f0*/  IMAD R0, R2, R9, 0x10 ;  /* 0x0000001002007424 */ /* 0x020fe400078e0209 */
.L_x_1204:
[----:B------:R-:W-:Y:S01]  /*0500*/  ISETP.GE.AND P1, PT, R7, c[0x0][0x1a8], PT ;  /* 0x00006a0007007a0c */ /* 0x000fe20003f26270 */
[----:B------:R-:W-:Y:S01]  /*0510*/  YIELD ;  /* 0x0000000000007946 */ /* 0x000fe20003800000 */
[----:B------:R-:W-:Y:S01]  /*0520*/  BSSY B0, `(.L_x_1196) ;  /* 0x0000009000007945 */ /* 0x000fe20003800000 */
[----:B------:R-:W-:-:S02]  /*0530*/  IMAD.MOV.U32 R25, RZ, RZ, R7 ;  /* 0x000000ffff197224 */ /* 0x000fc400078e0007 */
[----:B------:R-:W-:-:S08]  /*0540*/  IMAD.MOV.U32 R7, RZ, RZ, RZ ;  /* 0x000000ffff077224 */ /* 0x000fd000078e00ff */
[----:B------:R-:W-:Y:S05]  /*0550*/  @P1 BRA `(.L_x_1197) ;  /* 0x0000005000001947 */ /* 0x000fea0003800000 */
[----:B------:R-:W-:Y:S02]  /*0560*/  IMAD.IADD R8, R26, 0x1, R25 ;  /* 0x000000011a087824 */ /* 0x000fe400078e0219 */
[----:B------:R-:W-:-:S04]  /*0570*/  IMAD.MOV.U32 R9, RZ, RZ, 0x2 ;  /* 0x00000002ff097424 */ /* 0x000fc800078e00ff */
[----:B------:R-:W-:-:S06]  /*0580*/  IMAD.WIDE R8, R8, R9, c[0x0][0x160] ;  /* 0x0000580008087625 */ /* 0x000fcc00078e0209 */
[----:B------:R-:W2:Y:S02]  /*0590*/  LDG.E.U16 R8, [R8.64] ;  /* 0x0000000608087981 */ /* 0x000ea4000c1e1500 */
[----:B--2---:R-:W-:Y:S02]  /*05a0*/  HADD2.F32 R7, -RZ, R8.H0_H0 ;  /* 0x20000008ff077230 */ /* 0x004fe40000004100 */
.L_x_1197:
[----:B------:R-:W-:Y:S05]  /*05b0*/  BSYNC B0 ;  /* 0x0000000000007941 */ /* 0x000fea0003800000 */
.L_x_1196:
[----:B------:R-:W-:Y:S01]  /*05c0*/  ISETP.GT.U32.AND P1, PT, R2, 0x1f, PT ;  /* 0x0000001f0200780c */ /* 0x000fe20003f24070 */
[----:B------:R0:W-:Y:S01]  /*05d0*/  STS [R6.X4+0x20], R7 ;  /* 0x0000200706007388 */ /* 0x0001e20000004800 */
[----:B------:R-:W-:Y:S03]  /*05e0*/  WARPSYNC 0xffffffff ;  /* 0xffffffff00007948 */ /* 0x000fe60003800000 */
[----:B------:R-:W-:Y:S08]  /*05f0*/  BAR.SYNC.DEFER_BLOCKING 0x0 ;  /* 0x0000000000007b1d */ /* 0x000ff00000010000 */
[----:B------:R-:W-:Y:S05]  /*0600*/  @P1 BRA `(.L_x_1198) ;  /* 0x000003a000001947 */ /* 0x000fea0003800000 */
[----:B0-----:R-:W-:Y:S01]  /*0610*/  LDS R7, [R0+0x14] ;  /* 0x0000140000077984 */ /* 0x001fe20000000800 */
[----:B------:R-:W-:-:S03]  /*0620*/  ISETP.NE.AND P1, PT, R2, RZ, PT ;  /* 0x000000ff0200720c */ /* 0x000fc60003f25270 */
[----:B------:R-:W0:Y:S04]  /*0630*/  LDS R8, [R0+0x10] ;  /* 0x0000100000087984 */ /* 0x000e280000000800 */
[----:B------:R-:W1:Y:S04]  /*0640*/  LDS R10, [R0+0x18] ;  /* 0x00001800000a7984 */ /* 0x000e680000000800 */
[----:B------:R-:W2:Y:S04]  /*0650*/  LDS R12, [R0+0x1c] ;  /* 0x00001c00000c7984 */ /* 0x000ea80000000800 */
[----:B------:R-:W3:Y:S04]  /*0660*/  LDS R14, [R0+0x20] ;  /* 0x00002000000e7984 */ /* 0x000ee80000000800 */
[----:B------:R-:W4:Y:S04]  /*0670*/  LDS R16, [R0+0x24] ;  /* 0x0000240000107984 */ /* 0x000f280000000800 */
[----:B------:R-:W5:Y:S04]  /*0680*/  LDS R18, [R0+0x28] ;  /* 0x0000280000127984 */ /* 0x000f680000000800 */
[----:B------:R-:W5:Y:S01]  /*0690*/  LDS R22, [R0+0x2c] ;  /* 0x00002c0000167984 */ /* 0x000f620000000800 */
[----:B0-----:R-:W-:-:S04]  /*06a0*/  FADD.FTZ R7, R7, R8 ;  /* 0x0000000807077221 */ /* 0x001fc80000010000 */
[----:B-1----:R-:W-:-:S04]  /*06b0*/  FADD.FTZ R7, R7, R10 ;  /* 0x0000000a07077221 */ /* 0x002fc80000010000 */
[----:B--2---:R-:W-:-:S04]  /*06c0*/  FADD.FTZ R7, R7, R12 ;  /* 0x0000000c07077221 */ /* 0x004fc80000010000 */
[----:B---3--:R-:W-:-:S04]  /*06d0*/  FADD.FTZ R7, R7, R14 ;  /* 0x0000000e07077221 */ /* 0x008fc80000010000 */
[----:B----4-:R-:W-:-:S04]  /*06e0*/  FADD.FTZ R7, R7, R16 ;  /* 0x0000001007077221 */ /* 0x010fc80000010000 */
[----:B-----5:R-:W-:-:S04]  /*06f0*/  FADD.FTZ R7, R7, R18 ;  /* 0x0000001207077221 */ /* 0x020fc80000010000 */
[----:B------:R-:W-:Y:S01]  /*0700*/  FADD.FTZ R7, R7, R22 ;  /* 0x0000001607077221 */ /* 0x000fe20000010000 */
[----:B------:R-:W-:Y:S05]  /*0710*/  BRA.DIV ~URZ, `(.L_x_1199) ;  /* 0x00000fd27f007947 */ /* 0x000fea000b800000 */
[----:B------:R0:W1:Y:S02]  /*0720*/  SHFL.UP P2, R8, R7, 0x1, RZ ;  /* 0x0420000007087989 */ /* 0x00006400000400ff */
.L_x_1219:
[----:B-1----:R-:W-:-:S04]  /*0730*/  IMAD.MOV.U32 R15, RZ, RZ, R8 ;  /* 0x000000ffff0f7224 */ /* 0x002fc800078e0008 */
[----:B------:R-:W-:Y:S01]  /*0740*/  @P2 FADD R15, R7, R15 ;  /* 0x0000000f070f2221 */ /* 0x000fe20000000000 */
[----:B------:R-:W-:Y:S05]  /*0750*/  BRA.DIV ~URZ, `(.L_x_1200) ;  /* 0x000010127f007947 */ /* 0x000fea000b800000 */
[----:B------:R-:W1:Y:S04]  /*0760*/  SHFL.UP P2, R8, R15, 0x2, RZ ;  /* 0x044000000f087989 */ /* 0x000e6800000400ff */
[----:B------:R-:W-:Y:S01]  /*0770*/  SHFL.IDX PT, R12, R4, RZ, 0x1f ;  /* 0x00001fff040c7589 */ /* 0x000fe200000e0000 */
[----:B-1----:R-:W-:-:S05]  /*0780*/  @P2 FADD R8, R15, R8 ;  /* 0x000000080f082221 */ /* 0x002fca0000000000 */
[----:B------:R-:W1:Y:S02]  /*0790*/  SHFL.UP P2, R9, R8, 0x4, RZ ;  /* 0x0480000008097989 */ /* 0x000e6400000400ff */
[----:B-1----:R-:W-:-:S05]  /*07a0*/  @P2 FADD R9, R8, R9 ;  /* 0x0000000908092221 */ /* 0x002fca0000000000 */
[----:B------:R-:W1:Y:S02]  /*07b0*/  SHFL.UP P2, R10, R9, 0x8, RZ ;  /* 0x05000000090a7989 */ /* 0x000e6400000400ff */
[----:B-1----:R-:W-:-:S05]  /*07c0*/  @P2 FADD R10, R9, R10 ;  /* 0x0000000a090a2221 */ /* 0x002fca0000000000 */
[----:B------:R-:W1:Y:S02]  /*07d0*/  SHFL.UP P2, R13, R10, 0x10, RZ ;  /* 0x060000000a0d7989 */ /* 0x000e6400000400ff */
[----:B-1----:R-:W-:-:S05]  /*07e0*/  @P2 FADD R13, R10, R13 ;  /* 0x0000000d0a0d2221 */ /* 0x002fca0000000000 */
[----:B0-----:R0:W1:Y:S04]  /*07f0*/  SHFL.IDX PT, R7, R13, 0x1f, 0x1f ;  /* 0x03e01f000d077f89 */ /* 0x00106800000e0000 */
[----:B------:R0:W2:Y:S02]  /*0800*/  SHFL.UP PT, R11, R13, 0x1, RZ ;  /* 0x042000000d0b7989 */ /* 0x0000a400000e00ff */
.L_x_1220:
[----:B0-----:R-:W0:Y:S01]  /*0810*/  LDS R13, [R0+0x10] ;  /* 0x00001000000d7984 */ /* 0x001e220000000800 */
[----:B--2---:R-:W-:Y:S02]  /*0820*/  @P1 FADD.FTZ R12, R12, R11 ;  /* 0x0000000b0c0c1221 */ /* 0x004fe40000010000 */
[----:B-1----:R-:W-:Y:S01]  /*0830*/  FADD.FTZ R4, R4, R7 ;  /* 0x0000000704047221 */ /* 0x002fe20000010000 */
[----:B------:R-:W1:Y:S04]  /*0840*/  LDS R14, [R0+0x14] ;  /* 0x00001400000e7984 */ /* 0x000e680000000800 */
[----:B------:R-:W2:Y:S04]  /*0850*/  LDS R16, [R0+0x18] ;  /* 0x0000180000107984 */ /* 0x000ea80000000800 */
[----:B------:R-:W3:Y:S04]  /*0860*/  LDS R18, [R0+0x1c] ;  /* 0x00001c0000127984 */ /* 0x000ee80000000800 */
[----:B------:R-:W4:Y:S04]  /*0870*/  LDS R22, [R0+0x20] ;  /* 0x0000200000167984 */ /* 0x000f280000000800 */
[----:B------:R-:W5:Y:S04]  /*0880*/  LDS R10, [R0+0x24] ;  /* 0x00002400000a7984 */ /* 0x000f680000000800 */
[----:B------:R-:W5:Y:S04]  /*0890*/  LDS R9, [R0+0x28] ;  /* 0x0000280000097984 */ /* 0x000f680000000800 */
[----:B------:R-:W5:Y:S01]  /*08a0*/  LDS R8, [R0+0x2c] ;  /* 0x00002c0000087984 */ /* 0x000f620000000800 */
[----:B0-----:R-:W-:-:S04]  /*08b0*/  FADD.FTZ R13, R12, R13 ;  /* 0x0000000d0c0d7221 */ /* 0x001fc80000010000 */
[----:B-1----:R-:W-:Y:S01]  /*08c0*/  FADD.FTZ R11, R13, R14 ;  /* 0x0000000e0d0b7221 */ /* 0x002fe20000010000 */
[----:B------:R0:W-:Y:S03]  /*08d0*/  STS [R0+0x10], R13 ;  /* 0x0000100d00007388 */ /* 0x0001e60000000800 */
[----:B--2---:R-:W-:Y:S01]  /*08e0*/  FADD.FTZ R15, R11, R16 ;  /* 0x000000100b0f7221 */ /* 0x004fe20000010000 */
[----:B------:R0:W-:Y:S03]  /*08f0*/  STS [R0+0x14], R11 ;  /* 0x0000140b00007388 */ /* 0x0001e60000000800 */
[----:B---3--:R-:W-:Y:S01]  /*0900*/  FADD.FTZ R17, R15, R18 ;  /* 0x000000120f117221 */ /* 0x008fe20000010000 */
[----:B------:R0:W-:Y:S03]  /*0910*/  STS [R0+0x18], R15 ;  /* 0x0000180f00007388 */ /* 0x0001e60000000800 */
[----:B----4-:R-:W-:Y:S01]  /*0920*/  FADD.FTZ R19, R17, R22 ;  /* 0x0000001611137221 */ /* 0x010fe20000010000 */
[----:B------:R0:W-:Y:S03]  /*0930*/  STS [R0+0x1c], R17 ;  /* 0x00001c1100007388 */ /* 0x0001e60000000800 */
[----:B-----5:R-:W-:Y:S01]  /*0940*/  FADD.FTZ R10, R19, R10 ;  /* 0x0000000a130a7221 */ /* 0x020fe20000010000 */
[----:B------:R0:W-:Y:S03]  /*0950*/  STS [R0+0x20], R19 ;  /* 0x0000201300007388 */ /* 0x0001e60000000800 */
[----:B------:R-:W-:Y:S01]  /*0960*/  FADD.FTZ R9, R10, R9 ;  /* 0x000000090a097221 */ /* 0x000fe20000010000 */
[----:B------:R0:W-:Y:S03]  /*0970*/  STS [R0+0x24], R10 ;  /* 0x0000240a00007388 */ /* 0x0001e60000000800 */
[----:B------:R-:W-:Y:S01]  /*0980*/  FADD.FTZ R21, R9, R8 ;  /* 0x0000000809157221 */ /* 0x000fe20000010000 */
[----:B------:R0:W-:Y:S04]  /*0990*/  STS [R0+0x28], R9 ;  /* 0x0000280900007388 */ /* 0x0001e80000000800 */
[----:B------:R0:W-:Y:S02]  /*09a0*/  STS [R0+0x2c], R21 ;  /* 0x00002c1500007388 */ /* 0x0001e40000000800 */
.L_x_1198:
[----:B0-----:R-:W-:Y:S01]  /*09b0*/  WARPSYNC 0xffffffff ;  /* 0xffffffff00007948 */ /* 0x001fe20003800000 */
[----:B------:R-:W-:Y:S06]  /*09c0*/  BAR.SYNC.DEFER_BLOCKING 0x0 ;  /* 0x0000000000007b1d */ /* 0x000fec0000010000 */
[----:B------:R-:W-:Y:S04]  /*09d0*/  LDS R7, [0x4] ;  /* 0x00000400ff077984 */ /* 0x000fe80000000800 */
[----:B------:R-:W0:Y:S02]  /*09e0*/  LDS R8, [R6.X4+0x20] ;  /* 0x0000200006087984 */ /* 0x000e240000004800 */
[----:B0-----:R-:W-:Y:S01]  /*09f0*/  FSETP.GTU.FTZ.AND P1, PT, R7, R8, PT ;  /* 0x000000080700720b */ /* 0x001fe20003f3c000 */
[----:B------:R-:W-:-:S12]  /*0a00*/  BRA.DIV ~URZ, `(.L_x_1201) ;  /* 0x000010627f007947 */ /* 0x000fd8000b800000 */
[----:B------:R-:W-:-:S04]  /*0a10*/  VOTE.ANY R8, PT, !P1 ;  /* 0x0000000000087806 */ /* 0x000fc800048e0100 */
.L_x_1221:
[----:B------:R-:W-:Y:S01]  /*0a20*/  ISETP.EQ.OR P1, PT, R8, RZ, P0 ;  /* 0x000000ff0800720c */ /* 0x000fe20000722670 */
[----:B------:R-:W-:-:S12]  /*0a30*/  BSSY B0, `(.L_x_1202) ;  /* 0x0000004000007945 */ /* 0x000fd80003800000 */
[----:B------:R-:W-:Y:S05]  /*0a40*/  @P1 BRA `(.L_x_1203) ;  /* 0x0000002000001947 */ /* 0x000fea0003800000 */
[----:B------:R-:W-:Y:S04]  /*0a50*/  ATOMS.POPC.INC.32 RZ, [URZ] ;  /* 0x00000000ffff7f8c */ /* 0x000fe8000d00003f */
[----:B------:R0:W-:Y:S02]  /*0a60*/  STS [R5.X4+0x4b0], R8 ;  /* 0x0004b00805007388 */ /* 0x0001e40000004800 */
.L_x_1203:
[----:B------:R-:W-:Y:S05]  /*0a70*/  BSYNC B0 ;  /* 0x0000000000007941 */ /* 0x000fea0003800000 */
.L_x_1202:
[----:B------:R-:W-:Y:S06]  /*0a80*/  BAR.SYNC.DEFER_BLOCKING 0x0 ;  /* 0x0000000000007b1d */ /* 0x000fec0000010000 */
[----:B------:R-:W1:Y:S02]  /*0a90*/  LDS R7, [RZ] ;  /* 0x00000000ff077984 */ /* 0x000e640000000800 */
[----:B-1----:R-:W-:-:S13]  /*0aa0*/  ISETP.GT.AND P1, PT, R7, RZ, PT ;  /* 0x000000ff0700720c */ /* 0x002fda0003f24270 */
[----:B------:R-:W-:Y:S05]  /*0ab0*/  @P1 BRA `(.L_x_1195) ;  /* 0x0000003000001947 */ /* 0x000fea0003800000 */
[----:B------:R-:W-:-:S04]  /*0ac0*/  IADD3 R7, R25, 0x100, RZ ;  /* 0x0000010019077810 */ /* 0x000fc80007ffe0ff */
[----:B------:R-:W-:-:S13]  /*0ad0*/  ISETP.GE.AND P1, PT, R7, UR5, PT ;  /* 0x0000000507007c0c */ /* 0x000fda000bf26270 */
[----:B0-----:R-:W-:Y:S05]  /*0ae0*/  @!P1 BRA `(.L_x_1204) ;  /* 0xfffffa1000009947 */ /* 0x001fea000383ffff */
.L_x_1195:
[----:B------:R-:W1:Y:S01]  /*0af0*/  LDS R24, [R5.X4+0x4b0] ;  /* 0x0004b00005187984 */ /* 0x000e620000004800 */
[----:B------:R-:W-:Y:S01]  /*0b00*/  ISETP.NE.AND P1, PT, R5, RZ, PT ;  /* 0x000000ff0500720c */ /* 0x000fe20003f25270 */
[----:B------:R-:W-:Y:S01]  /*0b10*/  BSSY B2, `(.L_x_1205) ;  /* 0x000004f000027945 */ /* 0x000fe20003800000 */
[----:B-1----:R-:W-:-:S04]  /*0b20*/  ISETP.NE.AND P0, PT, R24, RZ, PT ;  /* 0x000000ff1800720c */ /* 0x002fc80003f05270 */
[----:B------:R-:W-:-:S07]  /*0b30*/  SEL R23, RZ, 0x1, P0 ;  /* 0x00000001ff177807 */ /* 0x000fce0000000000 */
[----:B------:R-:W-:Y:S05]  /*0b40*/  @!P1 BRA `(.L_x_1206) ;  /* 0x000004b000009947 */ /* 0x000fea0003800000 */
[C---:B-----5:R-:W-:Y:S01]  /*0b50*/  IADD3 R0, R5.reuse, -0x1, RZ ;  /* 0xffffffff05007810 */ /* 0x060fe20007ffe0ff */
[----:B------:R-:W-:Y:S01]  /*0b60*/  BSSY B1, `(.L_x_1207) ;  /* 0x000003f000017945 */ /* 0x000fe20003800000 */
[----:B------:R-:W-:Y:S01]  /*0b70*/  LOP3.LUT R22, R5, 0x3, RZ, 0xc0, !PT ;  /* 0x0000000305167812 */ /* 0x000fe200078ec0ff */
[----:B------:R-:W-:Y:S01]  /*0b80*/  IMAD.MOV.U32 R21, RZ, RZ, RZ ;  /* 0x000000ffff157224 */ /* 0x000fe200078e00ff */
[----:B------:R-:W-:-:S13]  /*0b90*/  ISETP.GE.U32.AND P0, PT, R0, 0x3, PT ;  /* 0x000000030000780c */ /* 0x000fda0003f06070 */
[----:B------:R-:W-:Y:S05]  /*0ba0*/  @!P0 BRA `(.L_x_1208) ;  /* 0x000003a000008947 */ /* 0x000fea0003800000 */
[----:B------:R-:W-:Y:S01]  /*0bb0*/  IMAD.IADD R0, R5, 0x1, -R22 ;  /* 0x0000000105007824 */ /* 0x000fe200078e0a16 */
[----:B------:R-:W-:Y:S01]  /*0bc0*/  BSSY B0, `(.L_x_1209) ;  /* 0x0000030000007945 */ /* 0x000fe20003800000 */
[----:B------:R-:W-:-:S03]  /*0bd0*/  IMAD.MOV.U32 R21, RZ, RZ, RZ ;  /* 0x000000ffff157224 */ /* 0x000fc600078e00ff */
[----:B------:R-:W-:-:S13]  /*0be0*/  ISETP.GT.AND P0, PT, R0, RZ, PT ;  /* 0x000000ff0000720c */ /* 0x000fda0003f04270 */
[----:B------:R-:W-:Y:S05]  /*0bf0*/  @!P0 BRA `(.L_x_1210) ;  /* 0x000002c000008947 */ /* 0x000fea0003800000 */
[----:B------:R-:W-:Y:S01]  /*0c00*/  ISETP.GT.AND P1, PT, R0, 0xc, PT ;  /* 0x0000000c0000780c */ /* 0x000fe20003f24270 */
[----:B------:R-:W-:Y:S01]  /*0c10*/  BSSY B3, `(.L_x_1211) ;  /* 0x0000018000037945 */ /* 0x000fe20003800000 */
[----:B------:R-:W-:-:S11]  /*0c20*/  PLOP3.LUT P0, PT, PT, PT, PT, 0x80, 0x0 ;  /* 0x000000000000781c */ /* 0x000fd60003f0f070 */
[----:B------:R-:W-:Y:S05]  /*0c30*/  @!P1 BRA `(.L_x_1212) ;  /* 0x0000015000009947 */ /* 0x000fea0003800000 */
[----:B------:R-:W-:Y:S02]  /*0c40*/  PLOP3.LUT P0, PT, PT, PT, PT, 0x8, 0x0 ;  /* 0x000000000000781c */ /* 0x000fe40003f0e170 */
.L_x_1213:
[----:B0-----:R-:W0:Y:S01]  /*0c50*/  LDS.128 R4, [R21.X4+0x4b0] ;  /* 0x0004b00015047984 */ /* 0x001e220000004c00 */
[----:B------:R-:W-:-:S03]  /*0c60*/  IADD3 R0, R0, -0x10, RZ ;  /* 0xfffffff000007810 */ /* 0x000fc60007ffe0ff */
[----:B------:R-:W1:Y:S04]  /*0c70*/  LDS.128 R8, [R21.X4+0x4c0] ;  /* 0x0004c00015087984 */ /* 0x000e680000004c00 */
[----:B------:R-:W2:Y:S04]  /*0c80*/  LDS.128 R12, [R21.X4+0x4d0] ;  /* 0x0004d000150c7984 */ /* 0x000ea80000004c00 */
[----:B------:R3:W4:Y:S02]  /*0c90*/  LDS.128 R16, [R21.X4+0x4e0] ;  /* 0x0004e00015107984 */ /* 0x0007240000004c00 */
[----:B---3--:R-:W-:-:S02]  /*0ca0*/  IADD3 R21, R21, 0x10, RZ ;  /* 0x0000001015157810 */ /* 0x008fc40007ffe0ff */
[----:B0-----:R-:W-:Y:S02]  /*0cb0*/  LOP3.LUT R4, R6, R5, R4, 0xfe, !PT ;  /* 0x0000000506047212 */ /* 0x001fe400078efe04 */
[----:B-1----:R-:W-:Y:S02]  /*0cc0*/  LOP3.LUT R8, R10, R9, R8, 0xfe, !PT ;  /* 0x000000090a087212 */ /* 0x002fe400078efe08 */
[----:B------:R-:W-:Y:S02]  /*0cd0*/  LOP3.LUT P1, RZ, R7, R4, RZ, 0xfc, !PT ;  /* 0x0000000407ff7212 */ /* 0x000fe4000782fcff */
[----:B--2---:R-:W-:Y:S02]  /*0ce0*/  LOP3.LUT R12, R14, R13, R12, 0xfe, !PT ;  /* 0x0000000d0e0c7212 */ /* 0x004fe400078efe0c */
[----:B------:R-:W-:Y:S02]  /*0cf0*/  LOP3.LUT P2, RZ, R11, R8, RZ, 0xfc, !PT ;  /* 0x000000080bff7212 */ /* 0x000fe4000784fcff */
[----:B------:R-:W-:-:S02]  /*0d00*/  SEL R23, R23, 0x1, !P1 ;  /* 0x0000000117177807 */ /* 0x000fc40004800000 */
[----:B------:R-:W-:Y:S02]  /*0d10*/  LOP3.LUT P1, RZ, R15, R12, RZ, 0xfc, !PT ;  /* 0x0000000c0fff7212 */ /* 0x000fe4000782fcff */
[----:B------:R-:W-:Y:S02]  /*0d20*/  SEL R23, R23, 0x1, !P2 ;  /* 0x0000000117177807 */ /* 0x000fe40005000000 */
[----:B----4-:R-:W-:Y:S02]  /*0d30*/  LOP3.LUT R16, R18, R17, R16, 0xfe, !PT ;  /* 0x0000001112107212 */ /* 0x010fe400078efe10 */
[----:B------:R-:W-:Y:S02]  /*0d40*/  SEL R23, R23, 0x1, !P1 ;  /* 0x0000000117177807 */ /* 0x000fe40004800000 */
[----:B------:R-:W-:Y:S02]  /*0d50*/  ISETP.GT.AND P1, PT, R0, 0xc, PT ;  /* 0x0000000c0000780c */ /* 0x000fe40003f24270 */
[----:B------:R-:W-:-:S04]  /*0d60*/  LOP3.LUT P2, RZ, R19, R16, RZ, 0xfc, !PT ;  /* 0x0000001013ff7212 */ /* 0x000fc8000784fcff */
[----:B------:R-:W-:-:S07]  /*0d70*/  SEL R23, R23, 0x1, !P2 ;  /* 0x0000000117177807 */ /* 0x000fce0005000000 */
[----:B------:R-:W-:Y:S05]  /*0d80*/  @P1 BRA `(.L_x_1213) ;  /* 0xfffffec000001947 */ /* 0x000fea000383ffff */
.L_x_1212:
[----:B------:R-:W-:Y:S05]  /*0d90*/  BSYNC B3 ;  /* 0x0000000000037941 */ /* 0x000fea0003800000 */
.L_x_1211:
[----:B------:R-:W-:Y:S01]  /*0da0*/  ISETP.GT.AND P1, PT, R0, 0x4, PT ;  /* 0x000000040000780c */ /* 0x000fe20003f24270 */
[----:B------:R-:W-:-:S12]  /*0db0*/  BSSY B3, `(.L_x_1214) ;  /* 0x000000d000037945 */ /* 0x000fd80003800000 */
[----:B------:R-:W-:Y:S05]  /*0dc0*/  @!P1 BRA `(.L_x_1215) ;  /* 0x000000b000009947 */ /* 0x000fea0003800000 */
[----:B0-----:R-:W0:Y:S01]  /*0dd0*/  LDS.128 R4, [R21.X4+0x4b0] ;  /* 0x0004b00015047984 */ /* 0x001e220000004c00 */
[----:B------:R-:W-:-:S03]  /*0de0*/  IADD3 R0, R0, -0x8, RZ ;  /* 0xfffffff800007810 */ /* 0x000fc60007ffe0ff */
[----:B------:R1:W2:Y:S02]  /*0df0*/  LDS.128 R8, [R21.X4+0x4c0] ;  /* 0x0004c00015087984 */ /* 0x0002a40000004c00 */
[----:B-1----:R-:W-:Y:S02]  /*0e00*/  IADD3 R21, R21, 0x8, RZ ;  /* 0x0000000815157810 */ /* 0x002fe40007ffe0ff */
[----:B0-----:R-:W-:Y:S02]  /*0e10*/  LOP3.LUT R4, R6, R5, R4, 0xfe, !PT ;  /* 0x0000000506047212 */ /* 0x001fe400078efe04 */
[----:B--2---:R-:W-:Y:S02]  /*0e20*/  LOP3.LUT R8, R10, R9, R8, 0xfe, !PT ;  /* 0x000000090a087212 */ /* 0x004fe400078efe08 */
[----:B------:R-:W-:Y:S02]  /*0e30*/  LOP3.LUT P0, RZ, R7, R4, RZ, 0xfc, !PT ;  /* 0x0000000407ff7212 */ /* 0x000fe4000780fcff */
[----:B------:R-:W-:-:S02]  /*0e40*/  LOP3.LUT P1, RZ, R11, R8, RZ, 0xfc, !PT ;  /* 0x000000080bff7212 */ /* 0x000fc4000782fcff */
[----:B------:R-:W-:Y:S02]  /*0e50*/  SEL R23, R23, 0x1, !P0 ;  /* 0x0000000117177807 */ /* 0x000fe40004000000 */
[----:B------:R-:W-:Y:S02]  /*0e60*/  PLOP3.LUT P0, PT, PT, PT, PT, 0x8, 0x0 ;  /* 0x000000000000781c */ /* 0x000fe40003f0e170 */
[----:B------:R-:W-:-:S06]  /*0e70*/  SEL R23, R23, 0x1, !P1 ;  /* 0x0000000117177807 */ /* 0x000fcc0004800000 */
.L_x_1215:
[----:B------:R-:W-:Y:S05]  /*0e80*/  BSYNC B3 ;  /* 0x0000000000037941 */ /* 0x000fea0003800000 */
.L_x_1214:
[----:B------:R-:W-:-:S13]  /*0e90*/  ISETP.NE.OR P0, PT, R0, RZ, P0 ;  /* 0x000000ff0000720c */ /* 0x000fda0000705670 */
[----:B------:R-:W-:Y:S01]  /*0ea0*/  @!P0 BREAK B0 ;  /* 0x0000000000008942 */ /* 0x000fe20003800000 */
[----:B------:R-:W-:Y:S05]  /*0eb0*/  @!P0 BRA `(.L_x_1208) ;  /* 0x0000009000008947 */ /* 0x000fea0003800000 */
.L_x_1210:
[----:B------:R-:W-:Y:S05]  /*0ec0*/  BSYNC B0 ;  /* 0x0000000000007941 */ /* 0x000fea0003800000 */
.L_x_1209:
[----:B0-----:R0:W1:Y:S01]  /*0ed0*/  LDS.128 R4, [R21.X4+0x4b0] ;  /* 0x0004b00015047984 */ /* 0x0010620000004c00 */
[----:B------:R-:W-:-:S04]  /*0ee0*/  IADD3 R0, R0, -0x4, RZ ;  /* 0xfffffffc00007810 */ /* 0x000fc80007ffe0ff */
[----:B------:R-:W-:Y:S02]  /*0ef0*/  ISETP.NE.AND P1, PT, R0, RZ, PT ;  /* 0x000000ff0000720c */ /* 0x000fe40003f25270 */
[----:B0-----:R-:W-:Y:S02]  /*0f00*/  IADD3 R21, R21, 0x4, RZ ;  /* 0x0000000415157810 */ /* 0x001fe40007ffe0ff */
[----:B-1----:R-:W-:-:S04]  /*0f10*/  LOP3.LUT R4, R6, R5, R4, 0xfe, !PT ;  /* 0x0000000506047212 */ /* 0x002fc800078efe04 */
[----:B------:R-:W-:-:S04]  /*0f20*/  LOP3.LUT P0, RZ, R7, R4, RZ, 0xfc, !PT ;  /* 0x0000000407ff7212 */ /* 0x000fc8000780fcff */
[----:B------:R-:W-:Y:S01]  /*0f30*/  SEL R23, R23, 0x1, !P0 ;  /* 0x0000000117177807 */ /* 0x000fe20004000000 */
[----:B------:R-:W-:Y:S05]  /*0f40*/  @P1 BRA `(.L_x_1209) ;  /* 0xffffff8000001947 */ /* 0x000fea000383ffff */
.L_x_1208:
[----:B------:R-:W-:Y:S05]  /*0f50*/  BSYNC B1 ;  /* 0x0000000000017941 */ /* 0x000fea0003800000 */
.L_x_1207:
[----:B------:R-:W-:-:S13]  /*0f60*/  ISETP.NE.AND P0, PT, R22, RZ, PT ;  /* 0x000000ff1600720c */ /* 0x000fda0003f05270 */
[----:B------:R-:W-:Y:S05]  /*0f70*/  @!P0 BRA `(.L_x_1206) ;  /* 0x0000008000008947 */ /* 0x000fea0003800000 */
[----:B------:R-:W-:-:S05]  /*0f80*/  LEA R21, R21, 0x4b0, 0x2 ;  /* 0x000004b015157811 */ /* 0x000fca00078e10ff */
.L_x_1216:
[----:B------:R1:W2:Y:S01]  /*0f90*/  LDS R0, [R21] ;  /* 0x0000000015007984 */ /* 0x0002a20000000800 */
[----:B------:R-:W-:-:S04]  /*0fa0*/  IADD3 R22, R22, -0x1, RZ ;  /* 0xffffffff16167810 */ /* 0x000fc80007ffe0ff */
[----:B------:R-:W-:Y:S02]  /*0fb0*/  ISETP.NE.AND P1, PT, R22, RZ, PT ;  /* 0x000000ff1600720c */ /* 0x000fe40003f25270 */
[----:B-1----:R-:W-:Y:S02]  /*0fc0*/  IADD3 R21, R21, 0x4, RZ ;  /* 0x0000000415157810 */ /* 0x002fe40007ffe0ff */
[----:B--2---:R-:W-:-:S04]  /*0fd0*/  ISETP.NE.AND P0, PT, R0, RZ, PT ;  /* 0x000000ff0000720c */ /* 0x004fc80003f05270 */
[----:B------:R-:W-:-:S05]  /*0fe0*/  SEL R23, R23, 0x1, !P0 ;  /* 0x0000000117177807 */ /* 0x000fca0004000000 */
[----:B------:R-:W-:Y:S05]  /*0ff0*/  @P1 BRA `(.L_x_1216) ;  /* 0xffffff9000001947 */ /* 0x000fea000383ffff */
.L_x_1206:
[----:B------:R-:W-:Y:S05]  /*1000*/  BSYNC B2 ;  /* 0x0000000000027941 */ /* 0x000fea0003800000 */
.L_x_1205:
[----:B------:R-:W-:-:S13]  /*1010*/  LOP3.LUT P0, RZ, R23, 0xff, RZ, 0xc0, !PT ;  /* 0x000000ff17ff7812 */ /* 0x000fda000780c0ff */
[----:B------:R-:W-:Y:S05]  /*1020*/  @P0 EXIT ;  /* 0x000000000000094d */ /* 0x000fea0003800000 */
[----:B------:R-:W1:Y:S01]  /*1030*/  POPC R24, R24 ;  /* 0x0000001800187309 */ /* 0x000e620000000000 */
[----:B------:R-:W-:Y:S02]  /*1040*/  LOP3.LUT R2, R2, 0x1f, RZ, 0xc0, !PT ;  /* 0x0000001f02027812 */ /* 0x000fe400078ec0ff */
[----:B01----:R-:W-:-:S04]  /*1050*/  IADD3 R5, -R24, 0x20, RZ ;  /* 0x0000002018057810 */ /* 0x003fc80007ffe1ff */
[----:B------:R-:W-:-:S13]  /*1060*/  ISETP.NE.AND P0, PT, R2, R5, PT ;  /* 0x000000050200720c */ /* 0x000fda0003f05270 */
[----:B------:R-:W-:Y:S05]  /*1070*/  @P0 EXIT ;  /* 0x000000000000094d */ /* 0x000fea0003800000 */
[----:B------:R-:W-:-:S06]  /*1080*/  IMAD.WIDE R30, R25, 0x4, R30 ;  /* 0x00000004191e7825 */ /* 0x000fcc00078e021e */
[----:B------:R-:W2:Y:S01]  /*1090*/  LDG.E R31, [R30.64] ;  /* 0x000000061e1f7981 */ /* 0x000ea2000c1e1900 */
[----:B-----5:R-:W-:Y:S01]  /*10a0*/  IMAD.MOV.U32 R0, RZ, RZ, c[0x0][0x188] ;  /* 0x00006200ff007624 */ /* 0x020fe200078e00ff */
[----:B------:R-:W-:Y:S01]  /*10b0*/  ISETP.NE.U32.AND P2, PT, RZ, c[0x0][0x180], PT ;  /* 0x00006000ff007a0c */ /* 0x000fe20003f45070 */
[----:B------:R-:W-:Y:S01]  /*10c0*/  IMAD.IADD R4, R26, 0x1, R25 ;  /* 0x000000011a047824 */ /* 0x000fe200078e0219 */
[----:B------:R-:W-:Y:S02]  /*10d0*/  ISETP.EQ.U32.AND P0, PT, RZ, c[0x0][0x178], PT ;  /* 0x00005e00ff007a0c */ /* 0x000fe40003f02070 */
[----:B------:R-:W-:Y:S01]  /*10e0*/  LOP3.LUT P1, RZ, R0, c[0x0][0x190], RZ, 0xfc, !PT ;  /* 0x0000640000ff7a12 */ /* 0x000fe2000782fcff */
[----:B------:R-:W-:Y:S01]  /*10f0*/  IMAD.MOV.U32 R0, RZ, RZ, c[0x0][0x18c] ;  /* 0x00006300ff007624 */ /* 0x000fe200078e00ff */
[----:B------:R-:W-:-:S04]  /*1100*/  ISETP.NE.AND.EX P2, PT, RZ, c[0x0][0x184], PT, P2 ;  /* 0x00006100ff007a0c */ /* 0x000fc80003f45320 */
[----:B------:R-:W-:Y:S02]  /*1110*/  LOP3.LUT P1, RZ, R0, c[0x0][0x194], RZ, 0xfc, P1 ;  /* 0x0000650000ff7a12 */ /* 0x000fe4000082fcff */
[----:B------:R-:W-:Y:S01]  /*1120*/  ISETP.EQ.OR.EX P0, PT, RZ, c[0x0][0x17c], !P2, P0 ;  /* 0x00005f00ff007a0c */ /* 0x000fe20005702700 */
[----:B--2---:R0:W-:Y:S10]  /*1130*/  STG.E [R28.64], R31 ;  /* 0x0000001f1c007986 */ /* 0x0041f4000c101906 */
[----:B------:R-:W-:Y:S05]  /*1140*/  @!P1 BRA `(.L_x_1217) ;  /* 0x0000012000009947 */ /* 0x000fea0003800000 */
[----:B------:R-:W-:Y:S01]  /*1150*/  IMAD.MOV.U32 R5, RZ, RZ, 0x2 ;  /* 0x00000002ff057424 */ /* 0x000fe200078e00ff */
[----:B------:R-:W-:-:S03]  /*1160*/  ISETP.NE.U32.AND P1, PT, RZ, c[0x0][0x188], PT ;  /* 0x00006200ff007a0c */ /* 0x000fc60003f25070 */
[----:B------:R-:W-:Y:S01]  /*1170*/  IMAD.WIDE R4, R4, R5, c[0x0][0x160] ;  /* 0x0000580004047625 */ /* 0x000fe200078e0205 */
[----:B------:R-:W-:-:S05]  /*1180*/  ISETP.NE.AND.EX P1, PT, RZ, c[0x0][0x18c], PT, P1 ;  /* 0x00006300ff007a0c */ /* 0x000fca0003f25310 */
[----:B------:R-:W2:Y:S08]  /*1190*/  LDG.E.U16 R4, [R4.64] ;  /* 0x0000000604047981 */ /* 0x000eb0000c1e1500 */
[----:B------:R-:W-:-:S04]  /*11a0*/  @P1 LEA R6, P2, R3, c[0x0][0x188], 0x2 ;  /* 0x0000620003061a11 */ /* 0x000fc800078410ff */
[----:B------:R-:W-:-:S05]  /*11b0*/  @P1 LEA.HI.X R7, R3, c[0x0][0x18c], R20, 0x2, P2 ;  /* 0x0000630003071a11 */ /* 0x000fca00010f1414 */
[----:B------:R-:W3:Y:S01]  /*11c0*/  @P1 LDG.E R2, [R6.64] ;  /* 0x0000000606021981 */ /* 0x000ee2000c1e1900 */
[----:B------:R-:W-:-:S04]  /*11d0*/  ISETP.NE.U32.AND P2, PT, RZ, c[0x0][0x190], PT ;  /* 0x00006400ff007a0c */ /* 0x000fc80003f45070 */
[----:B------:R-:W-:-:S13]  /*11e0*/  ISETP.NE.AND.EX P2, PT, RZ, c[0x0][0x194], PT, P2 ;  /* 0x00006500ff007a0c */ /* 0x000fda0003f45320 */
[----:B------:R-:W-:-:S04]  /*11f0*/  @P2 LEA R8, P3, R3, c[0x0][0x190], 0x2 ;  /* 0x0000640003082a11 */ /* 0x000fc800078610ff */
[----:B------:R-:W-:Y:S01]  /*1200*/  @P2 LEA.HI.X R9, R3, c[0x0][0x194], R20, 0x2, P3 ;  /* 0x0000650003092a11 */ /* 0x000fe200018f1414 */
[----:B--2---:R-:W-:-:S06]  /*1210*/  HADD2.F32 R0, -RZ, R4.H0_H0 ;  /* 0x20000004ff007230 */ /* 0x004fcc0000004100 */
[----:B------:R-:W1:Y:S02]  /*1220*/  MUFU.LG2 R0, R0 ;  /* 0x0000000000007308 */ /* 0x000e640000000c00 */
[----:B-1----:R-:W-:-:S04]  /*1230*/  FMUL.FTZ R11, R0, 0.69314718246459960938 ;  /* 0x3f317218000b7820 */ /* 0x002fc80000410000 */
[----:B---3--:R-:W-:-:S05]  /*1240*/  @P1 FADD.FTZ R5, R11, R2 ;  /* 0x000000020b051221 */ /* 0x008fca0000010000 */
[----:B------:R1:W-:Y:S04]  /*1250*/  @P1 STG.E [R6.64], R5 ;  /* 0x0000000506001986 */ /* 0x0003e8000c101906 */
[----:B------:R1:W-:Y:S02]  /*1260*/  @P2 STG.E [R8.64], R11 ;  /* 0x0000000b08002986 */ /* 0x0003e4000c101906 */
.L_x_1217:
[----:B------:R-:W-:Y:S05]  /*1270*/  @P0 EXIT ;  /* 0x000000000000094d */ /* 0x000fea0003800000 */
[C---:B------:R-:W-:Y:S01]  /*1280*/  IADD3 R4, P0, R3.reuse, c[0x0][0x180], RZ ;  /* 0x0000600003047a10 */ /* 0x040fe20007f1e0ff */
[----:B-1----:R-:W-:-:S03]  /*1290*/  IMAD.SHL.U32 R6, R3, 0x4, RZ ;  /* 0x0000000403067824 */ /* 0x002fc600078e00ff */
[----:B------:R-:W-:Y:S02]  /*12a0*/  IADD3.X R5, R20, c[0x0][0x184], RZ, P0, !PT ;  /* 0x0000610014057a10 */ /* 0x000fe400007fe4ff */
[----:B------:R-:W-:Y:S02]  /*12b0*/  SHF.L.U64.HI R20, R3, 0x2, R20 ;  /* 0x0000000203147819 */ /* 0x000fe40000010214 */
[----:B------:R-:W-:Y:S01]  /*12c0*/  IADD3 R2, P0, R6, c[0x0][0x178], RZ ;  /* 0x00005e0006027a10 */ /* 0x000fe20007f1e0ff */
[----:B------:R-:W2:Y:S03]  /*12d0*/  LDG.E.U8 R7, [R4.64] ;  /* 0x0000000604077981 */ /* 0x000ea6000c1e1100 */
[----:B------:R-:W-:-:S05]  /*12e0*/  IADD3.X R3, R20, c[0x0][0x17c], RZ, P0, !PT ;  /* 0x00005f0014037a10 */ /* 0x000fca00007fe4ff */
[----:B------:R-:W3:Y:S01]  /*12f0*/  LDG.E R0, [R2.64] ;  /* 0x0000000602007981 */ /* 0x000ee2000c1e1900 */
[----:B------:R-:W-:Y:S02]  /*1300*/  IADD3 R6, P1, R6, c[0x0][0x1c8], RZ ;  /* 0x0000720006067a10 */ /* 0x000fe40007f3e0ff */
[----:B--2---:R-:W-:Y:S02]  /*1310*/  ISETP.NE.AND P0, PT, R7, RZ, PT ;  /* 0x000000ff0700720c */ /* 0x004fe40003f05270 */
[----:B------:R-:W-:Y:S02]  /*1320*/  IADD3.X R7, R20, c[0x0][0x1cc], RZ, P1, !PT ;  /* 0x0000730014077a10 */ /* 0x000fe40000ffe4ff */
[----:B---3--:R-:W-:-:S09]  /*1330*/  IADD3 R9, R0, 0x1, RZ ;  /* 0x0000000100097810 */ /* 0x008fd20007ffe0ff */
[----:B------:R-:W-:-:S05]  /*1340*/  @P0 IMAD.MOV R9, RZ, RZ, R0 ;  /* 0x000000ffff090224 */ /* 0x000fca00078e0200 */
[----:B------:R-:W-:Y:S04]  /*1350*/  STG.E [R2.64], R9 ;  /* 0x0000000902007986 */ /* 0x000fe8000c101906 */
[----:B------:R-:W2:Y:S04]  /*1360*/  LDG.E R6, [R6.64] ;  /* 0x0000000606067981 */ /* 0x000ea8000c1e1900 */
[----:B0-----:R-:W2:Y:S02]  /*1370*/  LDG.E R29, [R28.64] ;  /* 0x000000061c1d7981 */ /* 0x001ea4000c1e1900 */
[----:B--2---:R-:W-:-:S04]  /*1380*/  ISETP.NE.AND P0, PT, R29, R6, PT ;  /* 0x000000061d00720c */ /* 0x004fc80003f05270 */
[----:B------:R-:W-:-:S05]  /*1390*/  SEL R11, RZ, 0x1, P0 ;  /* 0x00000001ff0b7807 */ /* 0x000fca0000000000 */
[----:B------:R-:W-:Y:S01]  /*13a0*/  STG.E.U8 [R4.64], R11 ;  /* 0x0000000b04007986 */ /* 0x000fe2000c101106 */
[----:B------:R-:W-:Y:S05]  /*13b0*/  EXIT ;  /* 0x000000000000794d */ /* 0x000fea0003800000 */
.L_x_1194:
[----:B------:R-:W-:Y:S05]  /*13c0*/  @P1 EXIT ;  /* 0x000000000000194d */ /* 0x000fea0003800000 */
[----:B------:R-:W2:Y:S01]  /*13d0*/  LDG.E R31, [R30.64] ;  /* 0x000000061e1f7981 */ /* 0x000ea2000c1e1900 */
[----:B-----5:R-:W-:Y:S01]  /*13e0*/  IMAD.MOV.U32 R0, RZ, RZ, c[0x0][0x188] ;  /* 0x00006200ff007624 */ /* 0x020fe200078e00ff */
[----:B------:R-:W-:Y:S02]  /*13f0*/  ISETP.NE.U32.AND P2, PT, RZ, c[0x0][0x180], PT ;  /* 0x00006000ff007a0c */ /* 0x000fe40003f45070 */
        /* <DEDUP_REMOVED lines=8> */
[----:B------:R-:W-:-:S04]  /*1480*/  LEA R4, P1, R26, c[0x0][0x160], 0x1 ;  /* 0x000058001a047a11 */ /* 0x000fc800078208ff */
[----:B------:R-:W-:Y:S02]  /*1490*/  LEA.HI.X R5, R26, c[0x0][0x164], R11, 0x1, P1 ;  /* 0x000059001a057a11 */ /* 0x000fe400008f0c0b */
[----:B------:R-:W-:-:S03]  /*14a0*/  ISETP.NE.U32.AND P1, PT, RZ, c[0x0][0x188], PT ;  /* 0x00006200ff007a0c */ /* 0x000fc60003f25070 */
[----:B------:R-:W2:Y:S01]  /*14b0*/  LDG.E.U16 R4, [R4.64] ;  /* 0x0000000604047981 */ /* 0x000ea2000c1e1500 */
[----:B------:R-:W-:-:S13]  /*14c0*/  ISETP.NE.AND.EX P1, PT, RZ, c[0x0][0x18c], PT, P1 ;  /* 0x00006300ff007a0c */ /* 0x000fda0003f25310 */
        /* <DEDUP_REMOVED lines=13> */
.L_x_1218:
        /* <DEDUP_REMOVED lines=21> */
.L_x_1199:
[----:B------:R-:W-:Y:S01]  /*16f0*/  IMAD.MOV.U32 R10, RZ, RZ, 0x1 ;  /* 0x00000001ff0a7424 */ /* 0x000fe200078e00ff */
[----:B------:R-:W-:Y:S01]  /*1700*/  MOV R8, 0x1740 ;  /* 0x0000174000087802 */ /* 0x000fe20000000f00 */
[----:B------:R-:W-:Y:S02]  /*1710*/  IMAD.MOV.U32 R12, RZ, RZ, RZ ;  /* 0x000000ffff0c7224 */ /* 0x000fe400078e00ff */
[----:B------:R-:W-:Y:S02]  /*1720*/  IMAD.MOV.U32 R13, RZ, RZ, -0x1 ;  /* 0xffffffffff0d7424 */ /* 0x000fe400078e00ff */
[----:B------:R-:W-:Y:S05]  /*1730*/  CALL.REL.NOINC `($__internal_66_$__cuda_sm70_shflsync_up_p) ;  /* 0x0000040000007944 */ /* 0x000fea0003c00000 */
[----:B------:R-:W-:Y:S01]  /*1740*/  ISETP.EQ.U32.AND P2, PT, R11, 0x1, PT ;  /* 0x000000010b00780c */ /* 0x000fe20003f42070 */
[----:B------:R-:W-:Y:S01]  /*1750*/  IMAD.MOV.U32 R8, RZ, RZ, R10 ;  /* 0x000000ffff087224 */ /* 0x000fe200078e000a */
[----:B------:R-:W-:Y:S07]  /*1760*/  BRA `(.L_x_1219) ;  /* 0xffffefc000007947 */ /* 0x000fee000383ffff */
.L_x_1200:
[----:B0-----:R-:W-:Y:S01]  /*1770*/  IMAD.MOV.U32 R7, RZ, RZ, R15 ;  /* 0x000000ffff077224 */ /* 0x001fe200078e000f */
[----:B------:R-:W-:Y:S01]  /*1780*/  MOV R8, 0x17d0 ;  /* 0x000017d000087802 */ /* 0x000fe20000000f00 */
[----:B------:R-:W-:Y:S02]  /*1790*/  IMAD.MOV.U32 R10, RZ, RZ, 0x2 ;  /* 0x00000002ff0a7424 */ /* 0x000fe400078e00ff */
[----:B------:R-:W-:-:S02]  /*17a0*/  IMAD.MOV.U32 R12, RZ, RZ, RZ ;  /* 0x000000ffff0c7224 */ /* 0x000fc400078e00ff */
[----:B------:R-:W-:Y:S02]  /*17b0*/  IMAD.MOV.U32 R13, RZ, RZ, -0x1 ;  /* 0xffffffffff0d7424 */ /* 0x000fe400078e00ff */
[----:B------:R-:W-:Y:S05]  /*17c0*/  CALL.REL.NOINC `($__internal_66_$__cuda_sm70_shflsync_up_p) ;  /* 0x0000037000007944 */ /* 0x000fea0003c00000 */
[----:B------:R-:W-:Y:S01]  /*17d0*/  FADD R7, R15, R10 ;  /* 0x0000000a0f077221 */ /* 0x000fe20000000000 */
[----:B------:R-:W-:Y:S01]  /*17e0*/  ISETP.NE.U32.AND P2, PT, R11, 0x1, PT ;  /* 0x000000010b00780c */ /* 0x000fe20003f45070 */
[----:B------:R-:W-:Y:S01]  /*17f0*/  IMAD.MOV.U32 R12, RZ, RZ, RZ ;  /* 0x000000ffff0c7224 */ /* 0x000fe200078e00ff */
[----:B------:R-:W-:Y:S01]  /*1800*/  MOV R8, 0x1850 ;  /* 0x0000185000087802 */ /* 0x000fe20000000f00 */
[----:B------:R-:W-:Y:S01]  /*1810*/  IMAD.MOV.U32 R13, RZ, RZ, -0x1 ;  /* 0xffffffffff0d7424 */ /* 0x000fe200078e00ff */
[----:B------:R-:W-:Y:S01]  /*1820*/  FSEL R7, R7, R10, !P2 ;  /* 0x0000000a07077208 */ /* 0x000fe20005000000 */
[----:B------:R-:W-:-:S03]  /*1830*/  IMAD.MOV.U32 R10, RZ, RZ, 0x4 ;  /* 0x00000004ff0a7424 */ /* 0x000fc600078e00ff */
        /* <DEDUP_REMOVED lines=19> */
[----:B------:R-:W-:Y:S01]  /*1970*/  IMAD.MOV.U32 R12, RZ, RZ, 0x1f ;  /* 0x0000001fff0c7424 */ /* 0x000fe200078e00ff */
[----:B------:R-:W-:Y:S01]  /*1980*/  MOV R8, 0x19d0 ;  /* 0x000019d000087802 */ /* 0x000fe20000000f00 */
[----:B------:R-:W-:Y:S01]  /*1990*/  IMAD.MOV.U32 R13, RZ, RZ, 0x1f ;  /* 0x0000001fff0d7424 */ /* 0x000fe200078e00ff */
[----:B------:R-:W-:Y:S01]  /*19a0*/  FSEL R10, R7, R10, !P2 ;  /* 0x0000000a070a7208 */ /* 0x000fe20005000000 */
[----:B------:R-:W-:-:S03]  /*19b0*/  IMAD.MOV.U32 R15, RZ, RZ, -0x1 ;  /* 0xffffffffff0f7424 */ /* 0x000fc600078e00ff */
[----:B------:R-:W-:Y:S05]  /*19c0*/  CALL.REL.NOINC `($__internal_64_$__cuda_sm70_shflsync_idx_p) ;  /* 0x000000f000007944 */ /* 0x000fea0003c00000 */
[----:B-1----:R-:W-:Y:S01]  /*19d0*/  IMAD.MOV.U32 R7, RZ, RZ, R12 ;  /* 0x000000ffff077224 */ /* 0x002fe200078e000c */
[----:B------:R-:W-:-:S02]  /*19e0*/  MOV R8, 0x1a00 ;  /* 0x00001a0000087802 */ /* 0x000fc40000000f00 */
[----:B0-----:R-:W-:Y:S05]  /*19f0*/  CALL.REL.NOINC `($__internal_65_$__cuda_sm70_shflsync_up) ;  /* 0x0000010000007944 */ /* 0x001fea0003c00000 */
[----:B0-----:R-:W-:Y:S01]  /*1a00*/  IMAD.MOV.U32 R10, RZ, RZ, R4 ;  /* 0x000000ffff0a7224 */ /* 0x001fe200078e0004 */
[----:B------:R-:W-:Y:S01]  /*1a10*/  MOV R8, 0x1a60 ;  /* 0x00001a6000087802 */ /* 0x000fe20000000f00 */
[----:B------:R-:W-:-:S02]  /*1a20*/  IMAD.MOV.U32 R13, RZ, RZ, RZ ;  /* 0x000000ffff0d7224 */ /* 0x000fc400078e00ff */
[----:B------:R-:W-:Y:S02]  /*1a30*/  IMAD.MOV.U32 R12, RZ, RZ, 0x1f ;  /* 0x0000001fff0c7424 */ /* 0x000fe400078e00ff */
[----:B------:R-:W-:Y:S02]  /*1a40*/  IMAD.MOV.U32 R15, RZ, RZ, -0x1 ;  /* 0xffffffffff0f7424 */ /* 0x000fe400078e00ff */
[----:B-1----:R-:W-:Y:S05]  /*1a50*/  CALL.REL.NOINC `($__internal_64_$__cuda_sm70_shflsync_idx_p) ;  /* 0x0000006000007944 */ /* 0x002fea0003c00000 */
[----:B01----:R-:W-:Y:S05]  /*1a60*/  BRA `(.L_x_1220) ;  /* 0xffffeda000007947 */ /* 0x003fea000383ffff */
.L_x_1201:
[----:B------:R-:W-:Y:S02]  /*1a70*/  SEL R7, RZ, 0x1, P1 ;  /* 0x00000001ff077807 */ /* 0x000fe40000800000 */
[----:B------:R-:W-:Y:S02]  /*1a80*/  MOV R8, 0x1aa0 ;  /* 0x00001aa000087802 */ /* 0x000fe40000000f00 */
[----:B------:R-:W-:Y:S05]  /*1a90*/  CALL.REL.NOINC `($__internal_67_$__cuda_sm70_votesync_ballot) ;  /* 0x000000f000007944 */ /* 0x000fea0003c00000 */
[----:B------:R-:W-:Y:S01]  /*1aa0*/  IMAD.MOV.U32 R8, RZ, RZ, R7 ;  /* 0x000000ffff087224 */ /* 0x000fe200078e0007 */
[----:B------:R-:W-:Y:S05]  /*1ab0*/  BRA `(.L_x_1221) ;  /* 0xffffef6000007947 */ /* 0x000fea000383ffff */
        .weak           $__internal_64_$__cuda_sm70_shflsync_idx_p
        .type           $__internal_64_$__cuda_sm70_shflsync_idx_p,@function
        .size           $__internal_64_$__cuda_sm70_shflsync_idx_p,($__internal_65_$__cuda_sm70_shflsync_up - $__internal_64_$__cuda_sm70_shflsync_idx_p)
$__internal_64_$__cuda_sm70_shflsync_idx_p:
[----:B------:R-:W-:Y:S01]  /*1ac0*/  IMAD.MOV.U32 R9, RZ, RZ, 0x0 ;  /* 0x00000000ff097424 */ /* 0x000fe200078e00ff */
[----:B------:R-:W-:Y:S04]  /*1ad0*/  WARPSYNC R15 ;  /* 0x0000000f00007348 */ /* 0x000fe80003800000 */
[----:B------:R0:W1:Y:S01]  /*1ae0*/  SHFL.IDX PT, R12, R10, R13, R12 ;  /* 0x0000000d0a0c7389 */ /* 0x00006200000e000c */
[----:B------:R-:W-:Y:S05]  /*1af0*/  RET.REL.NODEC R8 `(_ZN17fastertransformer13topp_samplingI6__halfLi256EEEvPT_PiS4_S4_PbPfS6_PKiS8_iP17curandStateXORWOWfPKfS8_iPKb) ;  /* 0xffffe50008007950 */ /* 0x000fea0003c3ffff */
        .weak           $__internal_65_$__cuda_sm70_shflsync_up
        .type           $__internal_65_$__cuda_sm70_shflsync_up,@function
        .size           $__internal_65_$__cuda_sm70_shflsync_up,($__internal_66_$__cuda_sm70_shflsync_up_p - $__internal_65_$__cuda_sm70_shflsync_up)
$__internal_65_$__cuda_sm70_shflsync_up:
[----:B------:R-:W-:Y:S01]  /*1b00*/  IMAD.MOV.U32 R9, RZ, RZ, 0x0 ;  /* 0x00000000ff097424 */ /* 0x000fe200078e00ff */
[----:B------:R-:W-:Y:S01]  /*1b10*/  WARPSYNC 0xffffffff ;  /* 0xffffffff00007948 */ /* 0x000fe20003800000 */
[----:B------:R0:W1:Y:S02]  /*1b20*/  SHFL.UP PT, R11, R10, 0x1, RZ ;  /* 0x042000000a0b7989 */ /* 0x00006400000e00ff */
[----:B------:R-:W-:Y:S05]  /*1b30*/  RET.REL.NODEC R8 `(_ZN17fastertransformer13topp_samplingI6__halfLi256EEEvPT_PiS4_S4_PbPfS6_PKiS8_iP17curandStateXORWOWfPKfS8_iPKb) ;  /* 0xffffe4c008007950 */ /* 0x000fea0003c3ffff */
        .weak           $__internal_66_$__cuda_sm70_shflsync_up_p
        .type           $__internal_66_$__cuda_sm70_shflsync_up_p,@function
        .size           $__internal_66_$__cuda_sm70_shflsync_up_p,($__internal_67_$__cuda_sm70_votesync_ballot - $__internal_66_$__cuda_sm70_shflsync_up_p)
$__internal_66_$__cuda_sm70_shflsync_up_p:
[----:B------:R-:W-:Y:S04]  /*1b40*/  WARPSYNC R13 ;  /* 0x0000000d00007348 */ /* 0x000fe80003800000 */
[----:B------:R-:W0:Y:S01]  /*1b50*/  SHFL.UP P2, R10, R7, R10, R12 ;  /* 0x0400000a070a7389 */ /* 0x000e22000004000c */
[----:B------:R-:W-:Y:S01]  /*1b60*/  IMAD.MOV.U32 R9, RZ, RZ, 0x0 ;  /* 0x00000000ff097424 */ /* 0x000fe200078e00ff */
[----:B0-----:R-:W-:-:S03]  /*1b70*/  SEL R11, RZ, 0x1, !P2 ;  /* 0x00000001ff0b7807 */ /* 0x001fc60005000000 */
[----:B------:R-:W-:Y:S05]  /*1b80*/  RET.REL.NODEC R8 `(_ZN17fastertransformer13topp_samplingI6__halfLi256EEEvPT_PiS4_S4_PbPfS6_PKiS8_iP17curandStateXORWOWfPKfS8_iPKb) ;  /* 0xffffe47008007950 */ /* 0x000fea0003c3ffff */
        .weak           $__internal_67_$__cuda_sm70_votesync_ballot
        .type           $__internal_67_$__cuda_sm70_votesync_ballot,@function
        .size           $__internal_67_$__cuda_sm70_votesync_ballot,(.L_x_1878 - $__internal_67_$__cuda_sm70_votesync_ballot)
$__internal_67_$__cuda_sm70_votesync_ballot:
[----:B------:R-:W-:Y:S01]  /*1b90*/  ISETP.NE.U32.AND P1, PT, R7, 0x1, PT ;  /* 0x000000010700780c */ /* 0x000fe20003f25070 */
[----:B------:R-:W-:-:S12]  /*1ba0*/  IMAD.MOV.U32 R9, RZ, RZ, 0x0 ;  /* 0x00000000ff097424 */ /* 0x000fd800078e00ff */
[----:B------:R-:W-:Y:S01]  /*1bb0*/  VOTE.ANY R7, PT, !P1 ;  /* 0x0000000000077806 */ /* 0x000fe200048e0100 */
[----:B------:R-:W-:Y:S06]  /*1bc0*/  RET.REL.NODEC R8 `(_ZN17fastertransformer13topp_samplingI6__halfLi256EEEvPT_PiS4_S4_PbPfS6_PKiS8_iP17curandStateXORWOWfPKfS8_iPKb) ;  /* 0xffffe43008007950 */ /* 0x000fec0003c3ffff */
.L_x_1222:
        /* <DEDUP_REMOVED lines=11> */
.L_x_1878:


//--------------------- .text._ZN17fastertransformer21topp_beam_topk_kernelI6__halfLi1ELi256EEEvPKT_PiPS2_iS5_S5_fPKfPKb --------------------------
	.section	.text._ZN17fastertransformer21topp_beam_topk_kernelI6__halfLi1ELi256EEEvPKT_PiPS2_iS5_S5_fPKfPKb,"ax",@progbits
	.sectioninfo	@"SHI_REGISTERS=20"
	.align	128
        .global         _ZN17fastertransformer21topp_beam_topk_kernelI6__halfLi1ELi256EEEvPKT_PiPS2_iS5_S5_fPKfPKb
        .type           _ZN17fastertransformer21topp_beam_topk_kernelI6__halfLi1ELi256EEEvPKT_PiPS2_iS5_S5_fPKfPKb,@function
        .size           _ZN17fastertransformer21topp_beam_topk_kernelI6__halfLi1ELi256EEEvPKT_PiPS2_iS5_S5_fPKfPKb,(.L_x_1956 - _ZN17fastertransformer21topp_beam_topk_kernelI6__halfLi1ELi256EEEvPKT_PiPS2_iS5_S5_fPKfPKb)
        .other          _ZN17fastertransformer21topp_beam_topk_kernelI6__halfLi1ELi256EEEvPKT_PiPS2_iS5_S5_fPKfPKb,@"STO_CUDA_ENTRY STV_DEFAULT"
_ZN17fastertransformer21topp_beam_topk_kernelI6__halfLi1ELi256EEEvPKT_PiPS2_iS5_S5_fPKfPKb:
.text._ZN17fastertransformer21topp_beam_topk_kernelI6__halfLi1ELi256EEEvPKT_PiPS2_iS5_S5_fPKfPKb:
        /* <DEDUP_REMOVED lines=13> */
.L_x_1223:
[----:B------:R-:W-:Y:S01]  /*00d0*/  ISETP.NE.U32.AND P0, PT, RZ, c[0x0][0x198], PT ;  /* 0x00006600ff007a0c */ /* 0x000fe20003f05070 */
[----:B0-----:R-:W-:Y:S02]  /*00e0*/  IMAD.MOV.U32 R5, RZ, RZ, R8 ;  /* 0x000000ffff057224 */ /* 0x001fe400078e0008 */
[----:B------:R-:W-:Y:S01]  /*00f0*/  IMAD.MOV.U32 R4, RZ, RZ, 0xfbff ;  /* 0x0000fbffff047424 */ /* 0x000fe200078e00ff */
[----:B------:R-:W-:Y:S02]  /*0100*/  ISETP.NE.AND.EX P0, PT, RZ, c[0x0][0x19c], PT, P0 ;  /* 0x00006700ff007a0c */ /* 0x000fe40003f05300 */
[----:B------:R-:W-:-:S11]  /*0110*/  ISETP.GE.AND P1, PT, R5, c[0x0][0x178], PT ;  /* 0x00005e0005007a0c */ /* 0x000fd60003f26270 */
[----:B------:R-:W-:Y:S05]  /*0120*/  @!P0 BRA `(.L_x_1224) ;  /* 0x0000003000008947 */ /* 0x000fea0003800000 */
[----:B------:R-:W-:-:S04]  /*0130*/  IMAD.MOV.U32 R3, RZ, RZ, 0x4 ;  /* 0x00000004ff037424 */ /* 0x000fc800078e00ff */
[----:B-1----:R-:W-:-:S06]  /*0140*/  IMAD.WIDE R2, R0, R3, c[0x0][0x198] ;  /* 0x0000660000027625 */ /* 0x002fcc00078e0203 */
[----:B------:R0:W5:Y:S02]  /*0150*/  LDG.E R3, [R2.64] ;  /* 0x0000000402037981 */ /* 0x000164000c1e1900 */
.L_x_1224:
[----:B------:R-:W-:Y:S01]  /*0160*/  BSSY B0, `(.L_x_1225) ;  /* 0x0000055000007945 */ /* 0x000fe20003800000 */
[----:B0-----:R-:W-:Y:S01]  /*0170*/  PRMT R2, R4, 0x7610, R2 ;  /* 0x0000761004027816 */ /* 0x001fe20000000002 */
[----:B------:R-:W-:Y:S01]  /*0180*/  IMAD.MOV.U32 R4, RZ, RZ, -0x1 ;  /* 0xffffffffff047424 */ /* 0x000fe200078e00ff */
[----:B------:R-:W-:Y:S05]  /*0190*/  @P1 BRA `(.L_x_1226) ;  /* 0x0000051000001947 */ /* 0x000fea0003800000 */
[----:B------:R-:W-:Y:S01]  /*01a0*/  LOP3.LUT R4, RZ, R5, RZ, 0x33, !PT ;  /* 0x00000005ff047212 */ /* 0x000fe200078e33ff */
[----:B------:R-:W-:Y:S03]  /*01b0*/  BSSY B1, `(.L_x_1227) ;  /* 0x0000038000017945 */ /* 0x000fe60003800000 */
[----:B------:R-:W-:-:S04]  /*01c0*/  IADD3 R4, R4, c[0x0][0x178], RZ ;  /* 0x00005e0004047a10 */ /* 0x000fc80007ffe0ff */
[C---:B------:R-:W-:Y:S02]  /*01d0*/  ISETP.GE.U32.AND P0, PT, R4.reuse, 0x300, PT ;  /* 0x000003000400780c */ /* 0x040fe40003f06070 */
[----:B------:R-:W-:Y:S01]  /*01e0*/  LEA.HI R6, R4, 0x1, RZ, 0x18 ;  /* 0x0000000104067811 */ /* 0x000fe200078fc0ff */
[----:B------:R-:W-:-:S03]  /*01f0*/  IMAD.MOV.U32 R4, RZ, RZ, -0x1 ;  /* 0xffffffffff047424 */ /* 0x000fc600078e00ff */
[----:B------:R-:W-:-:S07]  /*0200*/  LOP3.LUT P2, RZ, R6, 0x3, RZ, 0xc0, !PT ;  /* 0x0000000306ff7812 */ /* 0x000fce000784c0ff */
[----:B------:R-:W-:Y:S05]  /*0210*/  @!P0 BRA `(.L_x_1228) ;  /* 0x0000031000008947 */ /* 0x000fea0003800000 */
[----:B------:R-:W-:Y:S01]  /*0220*/  LOP3.LUT R4, RZ, R8, RZ, 0x33, !PT ;  /* 0x00000008ff047212 */ /* 0x000fe200078e33ff */
[----:B------:R-:W-:-:S03]  /*0230*/  IMAD.MOV.U32 R5, RZ, RZ, R8 ;  /* 0x000000ffff057224 */ /* 0x000fc600078e0008 */
[----:B------:R-:W-:-:S04]  /*0240*/  IADD3 R4, R4, c[0x0][0x178], RZ ;  /* 0x00005e0004047a10 */ /* 0x000fc80007ffe0ff */
[----:B------:R-:W-:Y:S01]  /*0250*/  LEA.HI R6, R4, 0x1, RZ, 0x18 ;  /* 0x0000000104067811 */ /* 0x000fe200078fc0ff */
[----:B------:R-:W-:-:S03]  /*0260*/  IMAD.MOV.U32 R4, RZ, RZ, -0x1 ;  /* 0xffffffffff047424 */ /* 0x000fc600078e00ff */
[----:B------:R-:W-:-:S05]  /*0270*/  LOP3.LUT R7, R6, 0x3, RZ, 0xc0, !PT ;  /* 0x0000000306077812 */ /* 0x000fca00078ec0ff */
[----:B------:R-:W-:Y:S02]  /*0280*/  IMAD.IADD R8, R6, 0x1, -R7 ;  /* 0x0000000106087824 */ /* 0x000fe400078e0a07 */
.L_x_1229:
[----:B------:R-:W-:Y:S02]  /*0290*/  IMAD.MOV.U32 R6, RZ, RZ, 0x2 ;  /* 0x00000002ff067424 */ /* 0x000fe400078e00ff */
[----:B-1----:R-:W-:-:S04]  /*02a0*/  IMAD R9, R0, c[0x0][0x178], R5 ;  /* 0x00005e0000097a24 */ /* 0x002fc800078e0205 */
[----:B------:R-:W-:-:S05]  /*02b0*/  IMAD.WIDE R6, R9, R6, c[0x0][0x160] ;  /* 0x0000580009067625 */ /* 0x000fca00078e0206 */
[----:B------:R0:W2:Y:S04]  /*02c0*/  LDG.E.U16 R11, [R6.64] ;  /* 0x00000004060b7981 */ /* 0x0000a8000c1e1500 */
[----:B------:R0:W3:Y:S04]  /*02d0*/  LDG.E.U16 R13, [R6.64+0x200] ;  /* 0x00020004060d7981 */ /* 0x0000e8000c1e1500 */
[----:B------:R0:W4:Y:S04]  /*02e0*/  LDG.E.U16 R15, [R6.64+0x400] ;  /* 0x00040004060f7981 */ /* 0x000128000c1e1500 */
[----:B------:R0:W3:Y:S01]  /*02f0*/  LDG.E.U16 R17, [R6.64+0x600] ;  /* 0x0006000406117981 */ /* 0x0000e2000c1e1500 */
[----:B------:R-:W-:-:S02]  /*0300*/  IADD3 R8, R8, -0x4, RZ ;  /* 0xfffffffc08087810 */ /* 0x000fc40007ffe0ff */
[----:B------:R-:W-:Y:S02]  /*0310*/  IADD3 R5, R5, 0x400, RZ ;  /* 0x0000040005057810 */ /* 0x000fe40007ffe0ff */
[----:B0-----:R-:W-:Y:S01]  /*0320*/  IADD3 R7, R9, 0x200, RZ ;  /* 0x0000020009077810 */ /* 0x001fe20007ffe0ff */
[C-C-:B--2---:R-:W-:Y:S02]  /*0330*/  HSETP2.GT.AND P0, PT, R11.reuse.H0_H0, R2.reuse.H0_H0, PT ;  /* 0x200000020b007234 */ /* 0x144fe40003f04800 */
[----:B------:R-:W-:-:S03]  /*0340*/  HSETP2.NEU.AND P1, PT, R11.H0_H0, R2.H0_H0, PT ;  /* 0x200000020b007234 */ /* 0x000fc60003f2d800 */
[C---:B------:R-:W-:Y:S02]  /*0350*/  ISETP.EQ.OR P0, PT, R4.reuse, -0x1, P0 ;  /* 0xffffffff0400780c */ /* 0x040fe40000702670 */
[----:B------:R-:W-:-:S04]  /*0360*/  ISETP.LE.OR P1, PT, R4, R9, P1 ;  /* 0x000000090400720c */ /* 0x000fc80000f23670 */
[----:B------:R-:W-:-:S13]  /*0370*/  PLOP3.LUT P0, PT, P0, P1, PT, 0x8, 0x0 ;  /* 0x000000000000781c */ /* 0x000fda0000702170 */
[----:B------:R-:W-:Y:S01]  /*0380*/  @!P0 PRMT R2, R11, 0x7610, R2 ;  /* 0x000076100b028816 */ /* 0x000fe20000000002 */
[----:B------:R-:W-:Y:S01]  /*0390*/  @!P0 IMAD.MOV.U32 R4, RZ, RZ, R9 ;  /* 0x000000ffff048224 */ /* 0x000fe200078e0009 */
[C---:B------:R-:W-:Y:S02]  /*03a0*/  IADD3 R11, R9.reuse, 0x100, RZ ;  /* 0x00000100090b7810 */ /* 0x040fe40007ffe0ff */
[----:B------:R-:W-:Y:S01]  /*03b0*/  IADD3 R9, R9, 0x300, RZ ;  /* 0x0000030009097810 */ /* 0x000fe20007ffe0ff */
[C-C-:B---3--:R-:W-:Y:S02]  /*03c0*/  HSETP2.GT.AND P0, PT, R13.reuse.H0_H0, R2.reuse.H0_H0, PT ;  /* 0x200000020d007234 */ /* 0x148fe40003f04800 */
[----:B------:R-:W-:-:S03]  /*03d0*/  HSETP2.NEU.AND P1, PT, R13.H0_H0, R2.H0_H0, PT ;  /* 0x200000020d007234 */ /* 0x000fc60003f2d800 */
[C---:B------:R-:W-:Y:S02]  /*03e0*/  ISETP.EQ.OR P0, PT, R4.reuse, -0x1, P0 ;  /* 0xffffffff0400780c */ /* 0x040fe40000702670 */
[----:B------:R-:W-:-:S04]  /*03f0*/  ISETP.LE.OR P1, PT, R4, R11, P1 ;  /* 0x0000000b0400720c */ /* 0x000fc80000f23670 */
[----:B------:R-:W-:-:S13]  /*0400*/  PLOP3.LUT P0, PT, P0, P1, PT, 0x8, 0x0 ;  /* 0x000000000000781c */ /* 0x000fda0000702170 */
[----:B------:R-:W-:Y:S01]  /*0410*/  @!P0 PRMT R2, R13, 0x7610, R2 ;  /* 0x000076100d028816 */ /* 0x000fe20000000002 */
[----:B------:R-:W-:-:S04]  /*0420*/  @!P0 IMAD.MOV.U32 R4, RZ, RZ, R11 ;  /* 0x000000ffff048224 */ /* 0x000fc800078e000b */
[C-C-:B----4-:R-:W-:Y:S02]  /*0430*/  HSETP2.GT.AND P0, PT, R15.reuse.H0_H0, R2.reuse.H0_H0, PT ;  /* 0x200000020f007234 */ /* 0x150fe40003f04800 */
[----:B------:R-:W-:-:S03]  /*0440*/  HSETP2.NEU.AND P1, PT, R15.H0_H0, R2.H0_H0, PT ;  /* 0x200000020f007234 */ /* 0x000fc60003f2d800 */
[C---:B------:R-:W-:Y:S02]  /*0450*/  ISETP.EQ.OR P0, PT, R4.reuse, -0x1, P0 ;  /* 0xffffffff0400780c */ /* 0x040fe40000702670 */
[----:B------:R-:W-:-:S04]  /*0460*/  ISETP.LE.OR P1, PT, R4, R7, P1 ;  /* 0x000000070400720c */ /* 0x000fc80000f23670 */
[----:B------:R-:W-:-:S13]  /*0470*/  PLOP3.LUT P0, PT, P0, P1, PT, 0x8, 0x0 ;  /* 0x000000000000781c */ /* 0x000fda0000702170 */
[----:B------:R-:W-:Y:S01]  /*0480*/  @!P0 PRMT R2, R15, 0x7610, R2 ;  /* 0x000076100f028816 */ /* 0x000fe20000000002 */
[----:B------:R-:W-:-:S04]  /*0490*/  @!P0 IMAD.MOV.U32 R4, RZ, RZ, R7 ;  /* 0x000000ffff048224 */ /* 0x000fc800078e0007 */
[C-C-:B------:R-:W-:Y:S02]  /*04a0*/  HSETP2.GT.AND P0, PT, R17.reuse.H0_H0, R2.reuse.H0_H0, PT ;  /* 0x2000000211007234 */ /* 0x140fe40003f04800 */
[----:B------:R-:W-:-:S03]  /*04b0*/  HSETP2.NEU.AND P1, PT, R17.H0_H0, R2.H0_H0, PT ;  /* 0x2000000211007234 */ /* 0x000fc60003f2d800 */
[C---:B------:R-:W-:Y:S02]  /*04c0*/  ISETP.EQ.OR P0, PT, R4.reuse, -0x1, P0 ;  /* 0xffffffff0400780c */ /* 0x040fe40000702670 */
[----:B------:R-:W-:-:S04]  /*04d0*/  ISETP.LE.OR P1, PT, R4, R9, P1 ;  /* 0x000000090400720c */ /* 0x000fc80000f23670 */
[----:B------:R-:W-:Y:S02]  /*04e0*/  PLOP3.LUT P0, PT, P0, P1, PT, 0x8, 0x0 ;  /* 0x000000000000781c */ /* 0x000fe40000702170 */
[----:B------:R-:W-:-:S11]  /*04f0*/  ISETP.NE.AND P1, PT, R8, RZ, PT ;  /* 0x000000ff0800720c */ /* 0x000fd60003f25270 */
[----:B------:R-:W-:Y:S01]  /*0500*/  @!P0 IMAD.MOV.U32 R4, RZ, RZ, R9 ;  /* 0x000000ffff048224 */ /* 0x000fe200078e0009 */
[----:B------:R-:W-:Y:S01]  /*0510*/  @!P0 PRMT R2, R17, 0x7610, R2 ;  /* 0x0000761011028816 */ /* 0x000fe20000000002 */
[----:B------:R-:W-:Y:S05]  /*0520*/  @P1 BRA `(.L_x_1229) ;  /* 0xfffffd6000001947 */ /* 0x000fea000383ffff */
.L_x_1228:
[----:B------:R-:W-:Y:S05]  /*0530*/  BSYNC B1 ;  /* 0x0000000000017941 */ /* 0x000fea0003800000 */
.L_x_1227:
[----:B------:R-:W-:Y:S05]  /*0540*/  @!P2 BRA `(.L_x_1226) ;  /* 0x000001600000a947 */ /* 0x000fea0003800000 */
[----:B------:R-:W0:Y:S01]  /*0550*/  S2R R7, SR_TID.X ;  /* 0x0000000000077919 */ /* 0x000e220000002100 */
[----:B------:R-:W-:Y:S02]  /*0560*/  IMAD.MOV.U32 R6, RZ, RZ, 0x2 ;  /* 0x00000002ff067424 */ /* 0x000fe400078e00ff */
[----:B-1----:R-:W-:Y:S01]  /*0570*/  IMAD R5, R0, c[0x0][0x178], R5 ;  /* 0x00005e0000057a24 */ /* 0x002fe200078e0205 */
[----:B0-----:R-:W-:-:S04]  /*0580*/  LOP3.LUT R7, RZ, R7, RZ, 0x33, !PT ;  /* 0x00000007ff077212 */ /* 0x001fc800078e33ff */
[----:B------:R-:W-:Y:S01]  /*0590*/  IADD3 R8, R7, c[0x0][0x178], RZ ;  /* 0x00005e0007087a10 */ /* 0x000fe20007ffe0ff */
[----:B------:R-:W-:-:S03]  /*05a0*/  IMAD.WIDE R6, R5, R6, c[0x0][0x160] ;  /* 0x0000580005067625 */ /* 0x000fc600078e0206 */
[----:B------:R-:W-:-:S04]  /*05b0*/  LEA.HI R8, R8, 0x1, RZ, 0x18 ;  /* 0x0000000108087811 */ /* 0x000fc800078fc0ff */
[----:B------:R-:W-:-:S03]  /*05c0*/  LOP3.LUT R8, R8, 0x3, RZ, 0xc0, !PT ;  /* 0x0000000308087812 */ /* 0x000fc600078ec0ff */
.L_x_1230:
[----:B------:R-:W2:Y:S01]  /*05d0*/  LDG.E.U16 R9, [R6.64] ;  /* 0x0000000406097981 */ /* 0x000ea2000c1e1500 */
[----:B------:R-:W-:-:S04]  /*05e0*/  IADD3 R8, R8, -0x1, RZ ;  /* 0xffffffff08087810 */ /* 0x000fc80007ffe0ff */
[----:B------:R-:W-:Y:S01]  /*05f0*/  ISETP.NE.AND P2, PT, R8, RZ, PT ;  /* 0x000000ff0800720c */ /* 0x000fe20003f45270 */
[C-C-:B--2---:R-:W-:Y:S02]  /*0600*/  HSETP2.GT.AND P0, PT, R9.reuse.H0_H0, R2.reuse.H0_H0, PT ;  /* 0x2000000209007234 */ /* 0x144fe40003f04800 */
[----:B------:R-:W-:-:S03]  /*0610*/  HSETP2.NEU.AND P1, PT, R9.H0_H0, R2.H0_H0, PT ;  /* 0x2000000209007234 */ /* 0x000fc60003f2d800 */
[C---:B------:R-:W-:Y:S02]  /*0620*/  ISETP.EQ.OR P0, PT, R4.reuse, -0x1, P0 ;  /* 0xffffffff0400780c */ /* 0x040fe40000702670 */
[----:B------:R-:W-:-:S04]  /*0630*/  ISETP.LE.OR P1, PT, R4, R5, P1 ;  /* 0x000000050400720c */ /* 0x000fc80000f23670 */
[----:B------:R-:W-:Y:S02]  /*0640*/  PLOP3.LUT P0, PT, P0, P1, PT, 0x8, 0x0 ;  /* 0x000000000000781c */ /* 0x000fe40000702170 */
[----:B------:R-:W-:-:S05]  /*0650*/  IADD3 R6, P1, R6, 0x200, RZ ;  /* 0x0000020006067810 */ /* 0x000fca0007f3e0ff */
[----:B------:R-:W-:-:S06]  /*0660*/  IMAD.X R7, RZ, RZ, R7, P1 ;  /* 0x000000ffff077224 */ /* 0x000fcc00008e0607 */
[----:B------:R-:W-:Y:S01]  /*0670*/  @!P0 IMAD.MOV.U32 R4, RZ, RZ, R5 ;  /* 0x000000ffff048224 */ /* 0x000fe200078e0005 */
[----:B------:R-:W-:Y:S02]  /*0680*/  @!P0 PRMT R2, R9, 0x7610, R2 ;  /* 0x0000761009028816 */ /* 0x000fe40000000002 */
[----:B------:R-:W-:Y:S01]  /*0690*/  IADD3 R5, R5, 0x100, RZ ;  /* 0x0000010005057810 */ /* 0x000fe20007ffe0ff */
[----:B------:R-:W-:Y:S05]  /*06a0*/  @P2 BRA `(.L_x_1230) ;  /* 0xffffff2000002947 */ /* 0x000fea000383ffff */
.L_x_1226:
[----:B------:R-:W-:Y:S05]  /*06b0*/  BSYNC B0 ;  /* 0x0000000000007941 */ /* 0x000fea0003800000 */
.L_x_1225:
[----:B------:R-:W0:Y:S01]  /*06c0*/  S2R R5, SR_LANEID ;  /* 0x0000000000057919 */ /* 0x000e220000000000 */
[----:B------:R-:W-:Y:S03]  /*06d0*/  BSSY B0, `(.L_x_1231) ;  /* 0x0000014000007945 */ /* 0x000fe60003800000 */
[----:B------:R-:W2:Y:S04]  /*06e0*/  S2R R11, SR_TID.X ;  /* 0x00000000000b7919 */ /* 0x000ea80000002100 */
[----:B------:R3:W4:Y:S01]  /*06f0*/  SHFL.DOWN PT, R7, R4, 0x1, 0x1f ;  /* 0x08201f0004077f89 */ /* 0x00072200000e0000 */
[----:B0-----:R-:W-:-:S02]  /*0700*/  ISETP.GT.AND P0, PT, R5, 0x1e, PT ;  /* 0x0000001e0500780c */ /* 0x001fc40003f04270 */
[C---:B------:R-:W-:Y:S02]  /*0710*/  ISETP.GT.AND P6, PT, R5.reuse, 0x1d, PT ;  /* 0x0000001d0500780c */ /* 0x040fe40003fc4270 */
[C---:B------:R-:W-:Y:S02]  /*0720*/  ISETP.GT.AND P2, PT, R5.reuse, 0x1b, PT ;  /* 0x0000001b0500780c */ /* 0x040fe40003f44270 */
[C---:B------:R-:W-:Y:S02]  /*0730*/  ISETP.GT.AND P3, PT, R5.reuse, 0x17, PT ;  /* 0x000000170500780c */ /* 0x040fe40003f64270 */
[C---:B------:R-:W-:Y:S02]  /*0740*/  ISETP.GT.AND P4, PT, R5.reuse, 0xf, PT ;  /* 0x0000000f0500780c */ /* 0x040fe40003f84270 */
[----:B------:R-:W-:Y:S01]  /*0750*/  ISETP.NE.AND P5, PT, R5, RZ, PT ;  /* 0x000000ff0500720c */ /* 0x000fe20003fa5270 */
[----:B------:R-:W-:-:S05]  /*0760*/  IMAD.MOV.U32 R5, RZ, RZ, R2 ;  /* 0x000000ffff057224 */ /* 0x000fca00078e0002 */
[----:B------:R3:W0:Y:S01]  /*0770*/  SHFL.DOWN PT, R9, R5, 0x1, 0x1f ;  /* 0x08201f0005097f89 */ /* 0x00062200000e0000 */
[----:B------:R-:W-:Y:S05]  /*0780*/  @P0 BRA `(.L_x_1232) ;  /* 0x0000008000000947 */ /* 0x000fea0003800000 */
[C-C-:B0-2-4-:R-:W-:Y:S02]  /*0790*/  HSETP2.GT.AND P1, PT, R9.reuse.H0_H0, R2.reuse.H0_H0, PT ;  /* 0x2000000209007234 */ /* 0x155fe40003f24800 */
[----:B------:R-:W-:-:S03]  /*07a0*/  HSETP2.NEU.AND P0, PT, R9.H0_H0, R2.H0_H0, PT ;  /* 0x2000000209007234 */ /* 0x000fc60003f0d800 */
[C---:B------:R-:W-:Y:S02]  /*07b0*/  ISETP.EQ.OR P1, PT, R4.reuse, -0x1, P1 ;  /* 0xffffffff0400780c */ /* 0x040fe40000f22670 */
[----:B------:R-:W-:-:S04]  /*07c0*/  ISETP.LE.OR P0, PT, R4, R7, P0 ;  /* 0x000000070400720c */ /* 0x000fc80000703670 */
[----:B------:R-:W-:-:S13]  /*07d0*/  PLOP3.LUT P0, PT, P1, P0, PT, 0x8, 0x0 ;  /* 0x000000000000781c */ /* 0x000fda0000f00170 */
[----:B---3--:R-:W-:Y:S01]  /*07e0*/  @!P0 IMAD.MOV.U32 R4, RZ, RZ, R7 ;  /* 0x000000ffff048224 */ /* 0x008fe200078e0007 */
[----:B------:R-:W-:Y:S01]  /*07f0*/  @!P0 PRMT R2, R9, 0x7610, R2 ;  /* 0x0000761009028816 */ /* 0x000fe20000000002 */
[----:B------:R-:W-:Y:S02]  /*0800*/  @!P0 IMAD.MOV.U32 R5, RZ, RZ, R9 ;  /* 0x000000ffff058224 */ /* 0x000fe400078e0009 */
.L_x_1232:
[----:B--2-4-:R-:W-:Y:S05]  /*0810*/  BSYNC B0 ;  /* 0x0000000000007941 */ /* 0x014fea0003800000 */
.L_x_1231:
[----:B------:R-:W-:Y:S01]  /*0820*/  @!P5 SHF.R.S32.HI R6, RZ, 0x1f, R11 ;  /* 0x0000001fff06d819 */ /* 0x000fe2000001140b */
[----:B------:R2:W4:Y:S01]  /*0830*/  SHFL.DOWN PT, R7, R4, 0x2, 0x1f ;  /* 0x08401f0004077f89 */ /* 0x00052200000e0000 */
[----:B------:R-:W-:Y:S01]  /*0840*/  BSSY B0, `(.L_x_1233) ;  /* 0x000000d000007945 */ /* 0x000fe20003800000 */
[----:B------:R-:W-:Y:S02]  /*0850*/  ISETP.NE.AND P1, PT, R11, RZ, PT ;  /* 0x000000ff0b00720c */ /* 0x000fe40003f25270 */
[----:B0-----:R2:W0:Y:S01]  /*0860*/  SHFL.DOWN PT, R9, R5, 0x2, 0x1f ;  /* 0x08401f0005097f89 */ /* 0x00142200000e0000 */
[----:B------:R-:W-:Y:S01]  /*0870*/  @!P5 LEA.HI R6, R6, R11, RZ, 0x5 ;  /* 0x0000000b0606d211 */ /* 0x000fe200078f28ff */
[----:B------:R-:W-:Y:S05]  /*0880*/  @P6 BRA `(.L_x_1234) ;  /* 0x0000008000006947 */ /* 0x000fea0003800000 */
[C-C-:B0-----:R-:W-:Y:S02]  /*0890*/  HSETP2.GT.AND P6, PT, R9.reuse.H0_H0, R2.reuse.H0_H0, PT ;  /* 0x2000000209007234 */ /* 0x141fe40003fc4800 */
[----:B------:R-:W-:-:S03]  /*08a0*/  HSETP2.NEU.AND P0, PT, R9.H0_H0, R2.H0_H0, PT ;  /* 0x2000000209007234 */ /* 0x000fc60003f0d800 */
[C---:B------:R-:W-:Y:S02]  /*08b0*/  ISETP.EQ.OR P6, PT, R4.reuse, -0x1, P6 ;  /* 0xffffffff0400780c */ /* 0x040fe400037c2670 */
[----:B----4-:R-:W-:-:S04]  /*08c0*/  ISETP.LE.OR P0, PT, R4, R7, P0 ;  /* 0x000000070400720c */ /* 0x010fc80000703670 */
[----:B------:R-:W-:-:S13]  /*08d0*/  PLOP3.LUT P0, PT, P6, P0, PT, 0x8, 0x0 ;  /* 0x000000000000781c */ /* 0x000fda0003700170 */
[----:B--23--:R-:W-:Y:S01]  /*08e0*/  @!P0 IMAD.MOV.U32 R4, RZ, RZ, R7 ;  /* 0x000000ffff048224 */ /* 0x00cfe200078e0007 */
[----:B------:R-:W-:Y:S01]  /*08f0*/  @!P0 PRMT R2, R9, 0x7610, R2 ;  /* 0x0000761009028816 */ /* 0x000fe20000000002 */
[----:B------:R-:W-:Y:S02]  /*0900*/  @!P0 IMAD.MOV.U32 R5, RZ, RZ, R9 ;  /* 0x000000ffff058224 */ /* 0x000fe400078e0009 */
.L_x_1234:
[----:B------:R-:W-:Y:S05]  /*0910*/  BSYNC B0 ;  /* 0x0000000000007941 */ /* 0x000fea0003800000 */
.L_x_1233:
[----:B----4-:R4:W2:Y:S01]  /*0920*/  SHFL.DOWN PT, R7, R4, 0x4, 0x1f ;  /* 0x08801f0004077f89 */ /* 0x0108a200000e0000 */
[----:B------:R-:W-:Y:S03]  /*0930*/  BSSY B0, `(.L_x_1235) ;  /* 0x000000b000007945 */ /* 0x000fe60003800000 */
[----:B0-----:R4:W0:Y:S01]  /*0940*/  SHFL.DOWN PT, R9, R5, 0x4, 0x1f ;  /* 0x08801f0005097f89 */ /* 0x00182200000e0000 */
[----:B------:R-:W-:Y:S05]  /*0950*/  @P2 BRA `(.L_x_1236) ;  /* 0x0000008000002947 */ /* 0x000fea0003800000 */
[C-C-:B0-----:R-:W-:Y:S02]  /*0960*/  HSETP2.GT.AND P0, PT, R9.reuse.H0_H0, R2.reuse.H0_H0, PT ;  /* 0x2000000209007234 */ /* 0x141fe40003f04800 */
[----:B------:R-:W-:-:S03]  /*0970*/  HSETP2.NEU.AND P2, PT, R9.H0_H0, R2.H0_H0, PT ;  /* 0x2000000209007234 */ /* 0x000fc60003f4d800 */
[C---:B------:R-:W-:Y:S02]  /*0980*/  ISETP.EQ.OR P0, PT, R4.reuse, -0x1, P0 ;  /* 0xffffffff0400780c */ /* 0x040fe40000702670 */
[----:B--2---:R-:W-:-:S04]  /*0990*/  ISETP.LE.OR P2, PT, R4, R7, P2 ;  /* 0x000000070400720c */ /* 0x004fc80001743670 */
[----:B------:R-:W-:-:S13]  /*09a0*/  PLOP3.LUT P0, PT, P0, P2, PT, 0x8, 0x0 ;  /* 0x000000000000781c */ /* 0x000fda0000704170 */
[----:B---34-:R-:W-:Y:S01]  /*09b0*/  @!P0 IMAD.MOV.U32 R4, RZ, RZ, R7 ;  /* 0x000000ffff048224 */ /* 0x018fe200078e0007 */
[----:B------:R-:W-:Y:S01]  /*09c0*/  @!P0 PRMT R2, R9, 0x7610, R2 ;  /* 0x0000761009028816 */ /* 0x000fe20000000002 */
[----:B------:R-:W-:Y:S02]  /*09d0*/  @!P0 IMAD.MOV.U32 R5, RZ, RZ, R9 ;  /* 0x000000ffff058224 */ /* 0x000fe400078e0009 */
.L_x_1236:
[----:B------:R-:W-:Y:S05]  /*09e0*/  BSYNC B0 ;  /* 0x0000000000007941 */ /* 0x000fea0003800000 */
.L_x_1235:
[----:B--2---:R2:W3:Y:S01]  /*09f0*/  SHFL.DOWN PT, R7, R4, 0x8, 0x1f ;  /* 0x09001f0004077f89 */ /* 0x0044e200000e0000 */
[----:B------:R-:W-:Y:S03]  /*0a00*/  BSSY B0, `(.L_x_1237) ;  /* 0x000000b000007945 */ /* 0x000fe60003800000 */
[----:B0-----:R2:W0:Y:S01]  /*0a10*/  SHFL.DOWN PT, R9, R5, 0x8, 0x1f ;  /* 0x09001f0005097f89 */ /* 0x00142200000e0000 */
[----:B------:R-:W-:Y:S05]  /*0a20*/  @P3 BRA `(.L_x_1238) ;  /* 0x0000008000003947 */ /* 0x000fea0003800000 */
[C-C-:B0-----:R-:W-:Y:S02]  /*0a30*/  HSETP2.GT.AND P0, PT, R9.reuse.H0_H0, R2.reuse.H0_H0, PT ;  /* 0x2000000209007234 */ /* 0x141fe40003f04800 */
[----:B------:R-:W-:-:S03]  /*0a40*/  HSETP2.NEU.AND P2, PT, R9.H0_H0, R2.H0_H0, PT ;  /* 0x2000000209007234 */ /* 0x000fc60003f4d800 */
[C---:B------:R-:W-:Y:S02]  /*0a50*/  ISETP.EQ.OR P0, PT, R4.reuse, -0x1, P0 ;  /* 0xffffffff0400780c */ /* 0x040fe40000702670 */
[----:B---3--:R-:W-:-:S04]  /*0a60*/  ISETP.LE.OR P2, PT, R4, R7, P2 ;  /* 0x000000070400720c */ /* 0x008fc80001743670 */
[----:B------:R-:W-:-:S13]  /*0a70*/  PLOP3.LUT P0, PT, P0, P2, PT, 0x8, 0x0 ;  /* 0x000000000000781c */ /* 0x000fda0000704170 */
[----:B--2-4-:R-:W-:Y:S01]  /*0a80*/  @!P0 IMAD.MOV.U32 R4, RZ, RZ, R7 ;  /* 0x000000ffff048224 */ /* 0x014fe200078e0007 */
[----:B------:R-:W-:Y:S01]  /*0a90*/  @!P0 PRMT R2, R9, 0x7610, R2 ;  /* 0x0000761009028816 */ /* 0x000fe20000000002 */
[----:B------:R-:W-:Y:S02]  /*0aa0*/  @!P0 IMAD.MOV.U32 R5, RZ, RZ, R9 ;  /* 0x000000ffff058224 */ /* 0x000fe400078e0009 */
.L_x_1238:
[----:B------:R-:W-:Y:S05]  /*0ab0*/  BSYNC B0 ;  /* 0x0000000000007941 */ /* 0x000fea0003800000 */
.L_x_1237:
[----:B--234-:R-:W2:Y:S01]  /*0ac0*/  SHFL.DOWN PT, R5, R5, 0x10, 0x1f ;  /* 0x0a001f0005057f89 */ /* 0x01cea200000e0000 */
[----:B------:R-:W-:Y:S01]  /*0ad0*/  BSSY B0, `(.L_x_1239) ;  /* 0x000000b000007945 */ /* 0x000fe20003800000 */
[----:B------:R-:W-:Y:S02]  /*0ae0*/  @!P5 SHF.R.S32.HI R7, RZ, 0x5, R6 ;  /* 0x00000005ff07d819 */ /* 0x000fe40000011406 */
[----:B0-----:R0:W3:Y:S01]  /*0af0*/  SHFL.DOWN PT, R9, R4, 0x10, 0x1f ;  /* 0x0a001f0004097f89 */ /* 0x0010e200000e0000 */
[----:B------:R-:W-:Y:S05]  /*0b00*/  @P4 BRA `(.L_x_1240) ;  /* 0x0000007000004947 */ /* 0x000fea0003800000 */
[C-C-:B--2---:R-:W-:Y:S02]  /*0b10*/  HSETP2.GT.AND P0, PT, R5.reuse.H0_H0, R2.reuse.H0_H0, PT ;  /* 0x2000000205007234 */ /* 0x144fe40003f04800 */
[----:B------:R-:W-:-:S03]  /*0b20*/  HSETP2.NEU.AND P2, PT, R5.H0_H0, R2.H0_H0, PT ;  /* 0x2000000205007234 */ /* 0x000fc60003f4d800 */
[C---:B------:R-:W-:Y:S02]  /*0b30*/  ISETP.EQ.OR P0, PT, R4.reuse, -0x1, P0 ;  /* 0xffffffff0400780c */ /* 0x040fe40000702670 */
[----:B---3--:R-:W-:-:S04]  /*0b40*/  ISETP.LE.OR P2, PT, R4, R9, P2 ;  /* 0x000000090400720c */ /* 0x008fc80001743670 */
[----:B------:R-:W-:-:S13]  /*0b50*/  PLOP3.LUT P0, PT, P0, P2, PT, 0x8, 0x0 ;  /* 0x000000000000781c */ /* 0x000fda0000704170 */
[----:B0-----:R-:W-:Y:S01]  /*0b60*/  @!P0 IMAD.MOV.U32 R4, RZ, RZ, R9 ;  /* 0x000000ffff048224 */ /* 0x001fe200078e0009 */
[----:B------:R-:W-:Y:S02]  /*0b70*/  @!P0 PRMT R2, R5, 0x7610, R2 ;  /* 0x0000761005028816 */ /* 0x000fe40000000002 */
.L_x_1240:
[----:B------:R-:W-:Y:S05]  /*0b80*/  BSYNC B0 ;  /* 0x0000000000007941 */ /* 0x000fea0003800000 */
.L_x_1239:
[----:B------:R4:W-:Y:S01]  /*0b90*/  @!P5 STS [R7.X8+0x8], R4 ;  /* 0x000008040700d388 */ /* 0x0009e20000008800 */
[----:B------:R-:W-:Y:S03]  /*0ba0*/  BSSY B0, `(.L_x_1241) ;  /* 0x0000043000007945 */ /* 0x000fe60003800000 */
[----:B------:R4:W-:Y:S04]  /*0bb0*/  @!P5 STS.U16 [R7.X8+0xc], R2 ;  /* 0x00000c020700d388 */ /* 0x0009e80000008400 */
[----:B------:R-:W-:Y:S06]  /*0bc0*/  BAR.SYNC.DEFER_BLOCKING 0x0 ;  /* 0x0000000000007b1d */ /* 0x000fec0000010000 */
[----:B------:R-:W-:Y:S05]  /*0bd0*/  @P1 BRA `(.L_x_1242) ;  /* 0x000003f000001947 */ /* 0x000fea0003800000 */
[----:B----4-:R-:W4:Y:S04]  /*0be0*/  LDS.U16 R7, [0x14] ;  /* 0x00001400ff077984 */ /* 0x010f280000000400 */
[----:B--2---:R-:W2:Y:S04]  /*0bf0*/  LDS R5, [0x10] ;  /* 0x00001000ff057984 */ /* 0x004ea80000000800 */
[----:B---3--:R-:W3:Y:S04]  /*0c00*/  LDS.U16 R9, [0x1c] ;  /* 0x00001c00ff097984 */ /* 0x008ee80000000400 */
[----:B------:R-:W0:Y:S04]  /*0c10*/  LDS R15, [0x18] ;  /* 0x00001800ff0f7984 */ /* 0x000e280000000800 */
[----:B------:R-:W1:Y:S04]  /*0c20*/  LDS.U16 R13, [0x24] ;  /* 0x00002400ff0d7984 */ /* 0x000e680000000400 */
[----:B------:R-:W0:Y:S04]  /*0c30*/  LDS R11, [0x20] ;  /* 0x00002000ff0b7984 */ /* 0x000e280000000800 */
[----:B------:R-:W-:Y:S01]  /*0c40*/  LDS R17, [0x28] ;  /* 0x00002800ff117984 */ /* 0x000fe20000000800 */
[----:B----4-:R-:W-:-:S02]  /*0c50*/  HSETP2.GT.AND P0, PT, R7.H0_H0, R2.H0_H0, PT ;  /* 0x2000000207007234 */ /* 0x010fc40003f04800 */
[----:B------:R-:W-:-:S03]  /*0c60*/  HSETP2.NEU.AND P2, PT, R7.H0_H0, R2.H0_H0, PT ;  /* 0x2000000207007234 */ /* 0x000fc60003f4d800 */
[C---:B------:R-:W-:Y:S02]  /*0c70*/  ISETP.EQ.OR P0, PT, R4.reuse, -0x1, P0 ;  /* 0xffffffff0400780c */ /* 0x040fe40000702670 */
[----:B--2---:R-:W-:-:S04]  /*0c80*/  ISETP.LE.OR P2, PT, R4, R5, P2 ;  /* 0x000000050400720c */ /* 0x004fc80001743670 */
[----:B------:R-:W-:-:S13]  /*0c90*/  PLOP3.LUT P0, PT, P0, P2, PT, 0x8, 0x0 ;  /* 0x000000000000781c */ /* 0x000fda0000704170 */
[----:B------:R-:W-:Y:S01]  /*0ca0*/  @!P0 PRMT R2, R7, 0x7610, R2 ;  /* 0x0000761007028816 */ /* 0x000fe20000000002 */
[----:B0-----:R-:W-:Y:S01]  /*0cb0*/  @!P0 IMAD.MOV.U32 R4, RZ, RZ, R5 ;  /* 0x000000ffff048224 */ /* 0x001fe200078e0005 */
[----:B------:R-:W-:Y:S03]  /*0cc0*/  LDS R7, [0x30] ;  /* 0x00003000ff077984 */ /* 0x000fe60000000800 */
[C-C-:B---3--:R-:W-:Y:S01]  /*0cd0*/  HSETP2.GT.AND P0, PT, R9.reuse.H0_H0, R2.reuse.H0_H0, PT ;  /* 0x2000000209007234 */ /* 0x148fe20003f04800 */
[----:B------:R-:W0:Y:S01]  /*0ce0*/  LDS.U16 R5, [0x2c] ;  /* 0x00002c00ff057984 */ /* 0x000e220000000400 */
[----:B------:R-:W-:-:S03]  /*0cf0*/  HSETP2.NEU.AND P2, PT, R9.H0_H0, R2.H0_H0, PT ;  /* 0x2000000209007234 */ /* 0x000fc60003f4d800 */
[C---:B------:R-:W-:Y:S02]  /*0d00*/  ISETP.EQ.OR P0, PT, R4.reuse, -0x1, P0 ;  /* 0xffffffff0400780c */ /* 0x040fe40000702670 */
[----:B------:R-:W-:-:S04]  /*0d10*/  ISETP.LE.OR P2, PT, R4, R15, P2 ;  /* 0x0000000f0400720c */ /* 0x000fc80001743670 */
[----:B------:R-:W-:-:S13]  /*0d20*/  PLOP3.LUT P0, PT, P0, P2, PT, 0x8, 0x0 ;  /* 0x000000000000781c */ /* 0x000fda0000704170 */
[----:B------:R-:W-:Y:S01]  /*0d30*/  @!P0 PRMT R2, R9, 0x7610, R2 ;  /* 0x0000761009028816 */ /* 0x000fe20000000002 */
[----:B------:R-:W-:Y:S01]  /*0d40*/  @!P0 IMAD.MOV.U32 R4, RZ, RZ, R15 ;  /* 0x000000ffff048224 */ /* 0x000fe200078e000f */
[----:B------:R-:W2:Y:S03]  /*0d50*/  LDS.U16 R9, [0x34] ;  /* 0x00003400ff097984 */ /* 0x000ea60000000400 */
[C-C-:B-1----:R-:W-:Y:S01]  /*0d60*/  HSETP2.GT.AND P0, PT, R13.reuse.H0_H0, R2.reuse.H0_H0, PT ;  /* 0x200000020d007234 */ /* 0x142fe20003f04800 */
[----:B------:R-:W-:Y:S01]  /*0d70*/  LDS R15, [0x38] ;  /* 0x00003800ff0f7984 */ /* 0x000fe20000000800 */
[----:B------:R-:W-:-:S03]  /*0d80*/  HSETP2.NEU.AND P2, PT, R13.H0_H0, R2.H0_H0, PT ;  /* 0x200000020d007234 */ /* 0x000fc60003f4d800 */
[C---:B------:R-:W-:Y:S02]  /*0d90*/  ISETP.EQ.OR P0, PT, R4.reuse, -0x1, P0 ;  /* 0xffffffff0400780c */ /* 0x040fe40000702670 */
[----:B------:R-:W-:-:S04]  /*0da0*/  ISETP.LE.OR P2, PT, R4, R11, P2 ;  /* 0x0000000b0400720c */ /* 0x000fc80001743670 */
[----:B------:R-:W-:-:S13]  /*0db0*/  PLOP3.LUT P0, PT, P0, P2, PT, 0x8, 0x0 ;  /* 0x000000000000781c */ /* 0x000fda0000704170 */
[----:B------:R-:W-:Y:S01]  /*0dc0*/  @!P0 PRMT R2, R13, 0x7610, R2 ;  /* 0x000076100d028816 */ /* 0x000fe20000000002 */
[----:B------:R-:W-:Y:S01]  /*0dd0*/  @!P0 IMAD.MOV.U32 R4, RZ, RZ, R11 ;  /* 0x000000ffff048224 */ /* 0x000fe200078e000b */
[----:B------:R-:W-:Y:S03]  /*0de0*/  LDS.U16 R13, [0x44] ;  /* 0x00004400ff0d7984 */ /* 0x000fe60000000400 */
[C-C-:B0-----:R-:W-:Y:S01]  /*0df0*/  HSETP2.GT.AND P0, PT, R5.reuse.H0_H0, R2.reuse.H0_H0, PT ;  /* 0x2000000205007234 */ /* 0x141fe20003f04800 */
[----:B------:R-:W0:Y:S01]  /*0e00*/  LDS.U16 R11, [0x3c] ;  /* 0x00003c00ff0b7984 */ /* 0x000e220000000400 */
[----:B------:R-:W-:-:S03]  /*0e10*/  HSETP2.NEU.AND P2, PT, R5.H0_H0, R2.H0_H0, PT ;  /* 0x2000000205007234 */ /* 0x000fc60003f4d800 */
[C---:B------:R-:W-:Y:S02]  /*0e20*/  ISETP.EQ.OR P0, PT, R4.reuse, -0x1, P0 ;  /* 0xffffffff0400780c */ /* 0x040fe40000702670 */
[----:B------:R-:W-:-:S04]  /*0e30*/  ISETP.LE.OR P2, PT, R4, R17, P2 ;  /* 0x000000110400720c */ /* 0x000fc80001743670 */
[----:B------:R-:W-:-:S13]  /*0e40*/  PLOP3.LUT P0, PT, P0, P2, PT, 0x8, 0x0 ;  /* 0x000000000000781c */ /* 0x000fda0000704170 */
[----:B------:R-:W-:Y:S01]  /*0e50*/  @!P0 PRMT R2, R5, 0x7610, R2 ;  /* 0x0000761005028816 */ /* 0x000fe20000000002 */
[----:B------:R-:W-:Y:S01]  /*0e60*/  @!P0 IMAD.MOV.U32 R4, RZ, RZ, R17 ;  /* 0x000000ffff048224 */ /* 0x000fe200078e0011 */
[----:B------:R-:W1:Y:S03]  /*0e70*/  LDS R5, [0x40] ;  /* 0x00004000ff057984 */ /* 0x000e660000000800 */
[C-C-:B--2---:R-:W-:Y:S02]  /*0e80*/  HSETP2.GT.AND P0, PT, R9.reuse.H0_H0, R2.reuse.H0_H0, PT ;  /* 0x2000000209007234 */ /* 0x144fe40003f04800 */
[----:B------:R-:W-:-:S03]  /*0e90*/  HSETP2.NEU.AND P2, PT, R9.H0_H0, R2.H0_H0, PT ;  /* 0x2000000209007234 */ /* 0x000fc60003f4d800 */
[C---:B------:R-:W-:Y:S02]  /*0ea0*/  ISETP.EQ.OR P0, PT, R4.reuse, -0x1, P0 ;  /* 0xffffffff0400780c */ /* 0x040fe40000702670 */
[----:B------:R-:W-:-:S04]  /*0eb0*/  ISETP.LE.OR P2, PT, R4, R7, P2 ;  /* 0x000000070400720c */ /* 0x000fc80001743670 */
[----:B------:R-:W-:-:S13]  /*0ec0*/  PLOP3.LUT P0, PT, P0, P2, PT, 0x8, 0x0 ;  /* 0x000000000000781c */ /* 0x000fda0000704170 */
[----:B------:R-:W-:Y:S01]  /*0ed0*/  @!P0 PRMT R2, R9, 0x7610, R2 ;  /* 0x0000761009028816 */ /* 0x000fe20000000002 */
[----:B------:R-:W-:-:S04]  /*0ee0*/  @!P0 IMAD.MOV.U32 R4, RZ, RZ, R7 ;  /* 0x000000ffff048224 */ /* 0x000fc800078e0007 */
[C-C-:B0-----:R-:W-:Y:S02]  /*0ef0*/  HSETP2.GT.AND P0, PT, R11.reuse.H0_H0, R2.reuse.H0_H0, PT ;  /* 0x200000020b007234 */ /* 0x141fe40003f04800 */
        /* <DEDUP_REMOVED lines=9> */
[----:B-1----:R-:W-:-:S04]  /*0f90*/  ISETP.LE.OR P2, PT, R4, R5, P2 ;  /* 0x000000050400720c */ /* 0x002fc80001743670 */
[----:B------:R-:W-:-:S13]  /*0fa0*/  PLOP3.LUT P0, PT, P0, P2, PT, 0x8, 0x0 ;  /* 0x000000000000781c */ /* 0x000fda0000704170 */
[----:B------:R-:W-:Y:S01]  /*0fb0*/  @!P0 IMAD.MOV.U32 R4, RZ, RZ, R5 ;  /* 0x000000ffff048224 */ /* 0x000fe200078e0005 */
[----:B------:R-:W-:Y:S02]  /*0fc0*/  @!P0 PRMT R2, R13, 0x7610, R2 ;  /* 0x000076100d028816 */ /* 0x000fe40000000002 */
.L_x_1242:
[----:B----4-:R-:W-:Y:S05]  /*0fd0*/  BSYNC B0 ;  /* 0x0000000000007941 */ /* 0x010fea0003800000 */
.L_x_1241:
[----:B------:R-:W-:Y:S05]  /*0fe0*/  @P1 EXIT ;  /* 0x000000000000194d */ /* 0x000fea0003800000 */
[----:B--2---:R-:W-:-:S04]  /*0ff0*/  IMAD.MOV.U32 R5, RZ, RZ, 0x4 ;  /* 0x00000004ff057424 */ /* 0x004fc800078e00ff */
[----:B-1-3--:R-:W-:-:S05]  /*1000*/  IMAD.WIDE R8, R0, R5, c[0x0][0x180] ;  /* 0x0000600000087625 */ /* 0x00afca00078e0205 */
[----:B------:R-:W2:Y:S01]  /*1010*/  LDG.E R11, [R8.64] ;  /* 0x00000004080b7981 */ /* 0x000ea2000c1e1900 */
[----:B------:R-:W-:-:S05]  /*1020*/  HADD2 R6, R2.H0_H0, RZ.H0_H0 ;  /* 0x200000ff02067230 */ /* 0x000fca0000000800 */
[----:B------:R-:W-:-:S05]  /*1030*/  HADD2.F32 R6, -RZ, R6.H0_H0 ;  /* 0x20000006ff067230 */ /* 0x000fca0000004100 */
[----:B-----5:R-:W-:Y:S01]  /*1040*/  FSETP.GE.FTZ.AND P0, PT, R6, R3, PT ;  /* 0x000000030600720b */ /* 0x020fe20003f16000 */
[----:B------:R-:W-:-:S05]  /*1050*/  IMAD.WIDE R6, R0, R5, c[0x0][0x188] ;  /* 0x0000620000067625 */ /* 0x000fca00078e0205 */
[----:B--2---:R1:W-:Y:S07]  /*1060*/  STG.E [R6.64], R11 ;  /* 0x0000000b06007986 */ /* 0x0043ee000c101904 */
[----:B------:R-:W-:Y:S05]  /*1070*/  @!P0 EXIT ;  /* 0x000000000000894d */ /* 0x000fea0003800000 */
[----:B------:R-:W-:Y:S01]  /*1080*/  IABS R10, c[0x0][0x178] ;  /* 0x00005e00000a7a13 */ /* 0x000fe20000000000 */
[----:B------:R-:W-:Y:S01]  /*1090*/  IMAD R0, R0, c[0x0][0x178], RZ ;  /* 0x00005e0000007a24 */ /* 0x000fe200078e02ff */
[----:B------:R-:W-:Y:S02]  /*10a0*/  IABS R12, R4 ;  /* 0x00000004000c7213 */ /* 0x000fe40000000000 */
[----:B------:R-:W2:Y:S01]  /*10b0*/  I2F.RP R3, R10 ;  /* 0x0000000a00037306 */ /* 0x000ea20000209400 */
[----:B------:R-:W-:Y:S01]  /*10c0*/  ISETP.GE.AND P2, PT, R4, RZ, PT ;  /* 0x000000ff0400720c */ /* 0x000fe20003f46270 */
[----:B0-----:R-:W-:Y:S01]  /*10d0*/  IMAD.WIDE R4, R0, R5, c[0x0][0x168] ;  /* 0x00005a0000047625 */ /* 0x001fe200078e0205 */
[----:B-1----:R-:W-:-:S05]  /*10e0*/  IADD3 R11, R11, c[0x0][0x178], RZ ;  /* 0x00005e000b0b7a10 */ /* 0x002fca0007ffe0ff */
[----:B------:R-:W-:Y:S01]  /*10f0*/  STG.E [R6.64], R11 ;  /* 0x0000000b06007986 */ /* 0x000fe2000c101904 */
[----:B--2---:R-:W0:Y:S02]  /*1100*/  MUFU.RCP R3, R3 ;  /* 0x0000000300037308 */ /* 0x004e240000001000 */
        /* <DEDUP_REMOVED lines=8> */
[----:B------:R-:W-:Y:S02]  /*1190*/  IMAD R3, R10, R9, R12 ;  /* 0x000000090a037224 */ /* 0x000fe400078e020c */
[----:B------:R-:W-:-:S03]  /*11a0*/  IMAD.MOV.U32 R9, RZ, RZ, 0x2 ;  /* 0x00000002ff097424 */ /* 0x000fc600078e00ff */
[----:B------:R-:W-:Y:S01]  /*11b0*/  ISETP.GT.U32.AND P0, PT, R10, R3, PT ;  /* 0x000000030a00720c */ /* 0x000fe20003f04070 */
[----:B------:R-:W-:-:S12]  /*11c0*/  IMAD.WIDE R8, R0, R9, c[0x0][0x170] ;  /* 0x00005c0000087625 */ /* 0x000fd800078e0209 */
[----:B------:R-:W-:Y:S01]  /*11d0*/  @!P0 IMAD.IADD R3, R3, 0x1, -R10 ;  /* 0x0000000103038824 */ /* 0x000fe200078e0a0a */
[----:B------:R-:W-:-:S04]  /*11e0*/  ISETP.NE.AND P0, PT, RZ, c[0x0][0x178], PT ;  /* 0x00005e00ff007a0c */ /* 0x000fc80003f05270 */
[----:B------:R-:W-:-:S13]  /*11f0*/  ISETP.GT.U32.AND P1, PT, R10, R3, PT ;  /* 0x000000030a00720c */ /* 0x000fda0003f24070 */
[----:B------:R-:W-:-:S04]  /*1200*/  @!P1 IMAD.IADD R3, R3, 0x1, -R10 ;  /* 0x0000000103039824 */ /* 0x000fc800078e0a0a */
[----:B------:R-:W-:Y:S01]  /*1210*/  @!P2 IMAD.MOV R3, RZ, RZ, -R3 ;  /* 0x000000ffff03a224 */ /* 0x000fe200078e0a03 */
[----:B------:R-:W-:-:S05]  /*1220*/  @!P0 LOP3.LUT R3, RZ, c[0x0][0x178], RZ, 0x33, !PT ;  /* 0x00005e00ff038a12 */ /* 0x000fca00078e33ff */
[----:B------:R-:W-:Y:S04]  /*1230*/  STG.E [R4.64], R3 ;  /* 0x0000000304007986 */ /* 0x000fe8000c101904 */
[----:B------:R-:W-:Y:S01]  /*1240*/  STG.E.U16 [R8.64], R2 ;  /* 0x0000000208007986 */ /* 0x000fe2000c101504 */
[----:B------:R-:W-:Y:S05]  /*1250*/  EXIT ;  /* 0x000000000000794d */ /* 0x000fea0003800000 */
.L_x_1243:
        /* <DEDUP_REMOVED lines=10> */
.L_x_1956:


//--------------------- .text._ZN17fastertransformer13topp_samplingIfLi256EEEvPT_PiS3_S3_PbPfS5_PKiS7_iP17curandStateXORWOWfPKfS7_iPKb --------------------------
	.section	.text._ZN17fastertransformer13topp_samplingIfLi256EEEvPT_PiS3_S3_PbPfS5_PKiS7_iP17curandStateXORWOWfPKfS7_iPKb,"ax",@progbits
	.sectioninfo	@"SHI_REGISTERS=34"
	.align	128
        .global         _ZN17fastertransformer13topp_samplingIfLi256EEEvPT_PiS3_S3_PbPfS5_PKiS7_iP17curandStateXORWOWfPKfS7_iPKb
        .type           _ZN17fastertransformer13topp_samplingIfLi256EEEvPT_PiS3_S3_PbPfS5_PKiS7_iP17curandStateXORWOWfPKfS7_iPKb,@function
        .size           _ZN17fastertransformer13topp_samplingIfLi256EEEvPT_PiS3_S3_PbPfS5_PKiS7_iP17curandStateXORWOWfPKfS7_iPKb,(.L_x_1882 - _ZN17fastertransformer13topp_samplingIfLi256EEEvPT_PiS3_S3_PbPfS5_PKiS7_iP17curandStateXORWOWfPKfS7_iPKb)
        .other          _ZN17fastertransformer13topp_samplingIfLi256EEEvPT_PiS3_S3_PbPfS5_PKiS7_iP17curandStateXORWOWfPKfS7_iPKb,@"STO_CUDA_ENTRY STV_DEFAULT"
_ZN17fastertransformer13topp_samplingIfLi256EEEvPT_PiS3_S3_PbPfS5_PKiS7_iP17curandStateXORWOWfPKfS7_iPKb:
.text._ZN17fastertransformer13topp_samplingIfLi256EEEvPT_PiS3_S3_PbPfS5_PKiS7_iP17curandStateXORWOWfPKfS7_iPKb:
        /* <DEDUP_REMOVED lines=13> */
.L_x_1244:
        /* <DEDUP_REMOVED lines=10> */
.L_x_1245:
        /* <DEDUP_REMOVED lines=28> */
.L_x_1247:
[----:B------:R-:W-:Y:S05]  /*0330*/  BSYNC B0 ;  /* 0x0000000000007941 */ /* 0x000fea0003800000 */
.L_x_1246:
        /* <DEDUP_REMOVED lines=28> */
.L_x_1258:
        /* <DEDUP_REMOVED lines=9> */
[----:B------:R0:W5:Y:S02]  /*0590*/  LDG.E R9, [R8.64] ;  /* 0x0000000608097981 */ /* 0x000164000c1e1900 */
.L_x_1251:
[----:B------:R-:W-:Y:S05]  /*05a0*/  BSYNC B0 ;  /* 0x0000000000007941 */ /* 0x000fea0003800000 */
.L_x_1250:
[----:B------:R-:W-:Y:S01]  /*05b0*/  ISETP.GT.U32.AND P1, PT, R2, 0x1f, PT ;  /* 0x0000001f0200780c */ /* 0x000fe20003f24070 */
[----:B-----5:R1:W-:Y:S01]  /*05c0*/  STS [R6.X4+0x20], R9 ;  /* 0x0000200906007388 */ /* 0x0203e20000004800 */
[----:B------:R-:W-:Y:S03]  /*05d0*/  WARPSYNC 0xffffffff ;  /* 0xffffffff00007948 */ /* 0x000fe60003800000 */
[----:B------:R-:W-:Y:S08]  /*05e0*/  BAR.SYNC.DEFER_BLOCKING 0x0 ;  /* 0x0000000000007b1d */ /* 0x000ff00000010000 */
[----:B------:R-:W-:Y:S05]  /*05f0*/  @P1 BRA `(.L_x_1252) ;  /* 0x000003a000001947 */ /* 0x000fea0003800000 */
[----:B-1----:R-:W-:Y:S01]  /*0600*/  LDS R7, [R0+0x14] ;  /* 0x0000140000077984 */ /* 0x002fe20000000800 */
[----:B------:R-:W-:-:S03]  /*0610*/  ISETP.NE.AND P1, PT, R2, RZ, PT ;  /* 0x000000ff0200720c */ /* 0x000fc60003f25270 */
[----:B0-----:R-:W0:Y:S04]  /*0620*/  LDS R8, [R0+0x10] ;  /* 0x0000100000087984 */ /* 0x001e280000000800 */
        /* <DEDUP_REMOVED lines=15> */
.L_x_1273:
        /* <DEDUP_REMOVED lines=14> */
.L_x_1274:
        /* <DEDUP_REMOVED lines=26> */
.L_x_1252:
[----:B-1----:R-:W-:Y:S01]  /*09a0*/  WARPSYNC 0xffffffff ;  /* 0xffffffff00007948 */ /* 0x002fe20003800000 */
[----:B------:R-:W-:Y:S06]  /*09b0*/  BAR.SYNC.DEFER_BLOCKING 0x0 ;  /* 0x0000000000007b1d */ /* 0x000fec0000010000 */
[----:B------:R-:W-:Y:S04]  /*09c0*/  LDS R7, [0x4] ;  /* 0x00000400ff077984 */ /* 0x000fe80000000800 */
[----:B0-----:R-:W0:Y:S02]  /*09d0*/  LDS R8, [R6.X4+0x20] ;  /* 0x0000200006087984 */ /* 0x001e240000004800 */
[----:B0-----:R-:W-:Y:S01]  /*09e0*/  FSETP.GTU.FTZ.AND P1, PT, R7, R8, PT ;  /* 0x000000080700720b */ /* 0x001fe20003f3c000 */
[----:B------:R-:W-:-:S12]  /*09f0*/  BRA.DIV ~URZ, `(.L_x_1255) ;  /* 0x000010427f007947 */ /* 0x000fd8000b800000 */
[----:B------:R-:W-:-:S04]  /*0a00*/  VOTE.ANY R8, PT, !P1 ;  /* 0x0000000000087806 */ /* 0x000fc800048e0100 */
.L_x_1275:
[----:B------:R-:W-:Y:S01]  /*0a10*/  ISETP.EQ.OR P1, PT, R8, RZ, P0 ;  /* 0x000000ff0800720c */ /* 0x000fe20000722670 */
[----:B------:R-:W-:-:S12]  /*0a20*/  BSSY B0, `(.L_x_1256) ;  /* 0x0000004000007945 */ /* 0x000fd80003800000 */
[----:B------:R-:W-:Y:S05]  /*0a30*/  @P1 BRA `(.L_x_1257) ;  /* 0x0000002000001947 */ /* 0x000fea0003800000 */
[----:B------:R-:W-:Y:S04]  /*0a40*/  ATOMS.POPC.INC.32 RZ, [URZ] ;  /* 0x00000000ffff7f8c */ /* 0x000fe8000d00003f */
[----:B------:R0:W-:Y:S02]  /*0a50*/  STS [R5.X4+0x4b0], R8 ;  /* 0x0004b00805007388 */ /* 0x0001e40000004800 */
.L_x_1257:
[----:B------:R-:W-:Y:S05]  /*0a60*/  BSYNC B0 ;  /* 0x0000000000007941 */ /* 0x000fea0003800000 */
.L_x_1256:
[----:B------:R-:W-:Y:S06]  /*0a70*/  BAR.SYNC.DEFER_BLOCKING 0x0 ;  /* 0x0000000000007b1d */ /* 0x000fec0000010000 */
[----:B------:R-:W1:Y:S02]  /*0a80*/  LDS R7, [RZ] ;  /* 0x00000000ff077984 */ /* 0x000e640000000800 */
[----:B-1----:R-:W-:-:S13]  /*0a90*/  ISETP.GT.AND P1, PT, R7, RZ, PT ;  /* 0x000000ff0700720c */ /* 0x002fda0003f24270 */
[----:B------:R-:W-:Y:S05]  /*0aa0*/  @P1 BRA `(.L_x_1249) ;  /* 0x0000003000001947 */ /* 0x000fea0003800000 */
[----:B------:R-:W-:-:S04]  /*0ab0*/  IADD3 R7, R25, 0x100, RZ ;  /* 0x0000010019077810 */ /* 0x000fc80007ffe0ff */
[----:B------:R-:W-:-:S13]  /*0ac0*/  ISETP.GE.AND P1, PT, R7, UR5, PT ;  /* 0x0000000507007c0c */ /* 0x000fda000bf26270 */
[----:B0-----:R-:W-:Y:S05]  /*0ad0*/  @!P1 BRA `(.L_x_1258) ;  /* 0xfffffa2000009947 */ /* 0x001fea000383ffff */
.L_x_1249:
        /* <DEDUP_REMOVED lines=22> */
.L_x_1267:
        /* <DEDUP_REMOVED lines=20> */
.L_x_1266:
[----:B------:R-:W-:Y:S05]  /*0d80*/  BSYNC B3 ;  /* 0x0000000000037941 */ /* 0x000fea0003800000 */
.L_x_1265:
        /* <DEDUP_REMOVED lines=14> */
.L_x_1269:
[----:B------:R-:W-:Y:S05]  /*0e70*/  BSYNC B3 ;  /* 0x0000000000037941 */ /* 0x000fea0003800000 */
.L_x_1268:
[----:B------:R-:W-:-:S13]  /*0e80*/  ISETP.NE.OR P0, PT, R0, RZ, P0 ;  /* 0x000000ff0000720c */ /* 0x000fda0000705670 */
[----:B------:R-:W-:Y:S01]  /*0e90*/  @!P0 BREAK B0 ;  /* 0x0000000000008942 */ /* 0x000fe20003800000 */
[----:B------:R-:W-:Y:S05]  /*0ea0*/  @!P0 BRA `(.L_x_1262) ;  /* 0x0000009000008947 */ /* 0x000fea0003800000 */
.L_x_1264:
[----:B------:R-:W-:Y:S05]  /*0eb0*/  BSYNC B0 ;  /* 0x0000000000007941 */ /* 0x000fea0003800000 */
.L_x_1263:
        /* <DEDUP_REMOVED lines=8> */
.L_x_1262:
[----:B------:R-:W-:Y:S05]  /*0f40*/  BSYNC B1 ;  /* 0x0000000000017941 */ /* 0x000fea0003800000 */
.L_x_1261:
[----:B------:R-:W-:-:S13]  /*0f50*/  ISETP.NE.AND P0, PT, R22, RZ, PT ;  /* 0x000000ff1600720c */ /* 0x000fda0003f05270 */
[----:B------:R-:W-:Y:S05]  /*0f60*/  @!P0 BRA `(.L_x_1260) ;  /* 0x0000008000008947 */ /* 0x000fea0003800000 */
[----:B------:R-:W-:-:S05]  /*0f70*/  LEA R21, R21, 0x4b0, 0x2 ;  /* 0x000004b015157811 */ /* 0x000fca00078e10ff */
.L_x_1270:
[----:B------:R1:W2:Y:S01]  /*0f80*/  LDS R0, [R21] ;  /* 0x0000000015007984 */ /* 0x0002a20000000800 */
[----:B------:R-:W-:-:S04]  /*0f90*/  IADD3 R22, R22, -0x1, RZ ;  /* 0xffffffff16167810 */ /* 0x000fc80007ffe0ff */
[----:B------:R-:W-:Y:S02]  /*0fa0*/  ISETP.NE.AND P1, PT, R22, RZ, PT ;  /* 0x000000ff1600720c */ /* 0x000fe40003f25270 */
[----:B-1----:R-:W-:Y:S02]  /*0fb0*/  IADD3 R21, R21, 0x4, RZ ;  /* 0x0000000415157810 */ /* 0x002fe40007ffe0ff */
[----:B--2---:R-:W-:-:S04]  /*0fc0*/  ISETP.NE.AND P0, PT, R0, RZ, PT ;  /* 0x000000ff0000720c */ /* 0x004fc80003f05270 */
[----:B------:R-:W-:-:S05]  /*0fd0*/  SEL R23, R23, 0x1, !P0 ;  /* 0x0000000117177807 */ /* 0x000fca0004000000 */
[----:B------:R-:W-:Y:S05]  /*0fe0*/  @P1 BRA `(.L_x_1270) ;  /* 0xffffff9000001947 */ /* 0x000fea000383ffff */
.L_x_1260:
[----:B------:R-:W-:Y:S05]  /*0ff0*/  BSYNC B2 ;  /* 0x0000000000027941 */ /* 0x000fea0003800000 */
.L_x_1259:
        /* <DEDUP_REMOVED lines=24> */
[----:B------:R-:W2:Y:S08]  /*1180*/  LDG.E R4, [R4.64] ;  /* 0x0000000604047981 */ /* 0x000eb0000c1e1900 */
[----:B------:R-:W-:-:S04]  /*1190*/  @P1 LEA R6, P2, R3, c[0x0][0x188], 0x2 ;  /* 0x0000620003061a11 */ /* 0x000fc800078410ff */
[----:B------:R-:W-:-:S05]  /*11a0*/  @P1 LEA.HI.X R7, R3, c[0x0][0x18c], R20, 0x2, P2 ;  /* 0x0000630003071a11 */ /* 0x000fca00010f1414 */
[----:B------:R-:W3:Y:S01]  /*11b0*/  @P1 LDG.E R2, [R6.64] ;  /* 0x0000000606021981 */ /* 0x000ee2000c1e1900 */
[----:B------:R-:W-:-:S04]  /*11c0*/  ISETP.NE.U32.AND P2, PT, RZ, c[0x0][0x190], PT ;  /* 0x00006400ff007a0c */ /* 0x000fc80003f45070 */
[----:B------:R-:W-:-:S13]  /*11d0*/  ISETP.NE.AND.EX P2, PT, RZ, c[0x0][0x194], PT, P2 ;  /* 0x00006500ff007a0c */ /* 0x000fda0003f45320 */
[----:B------:R-:W-:-:S04]  /*11e0*/  @P2 LEA R8, P3, R3, c[0x0][0x190], 0x2 ;  /* 0x0000640003082a11 */ /* 0x000fc800078610ff */
[----:B------:R-:W-:Y:S01]  /*11f0*/  @P2 LEA.HI.X R9, R3, c[0x0][0x194], R20, 0x2, P3 ;  /* 0x0000650003092a11 */ /* 0x000fe200018f1414 */
[----:B--2---:R-:W1:Y:S02]  /*1200*/  MUFU.LG2 R0, R4 ;  /* 0x0000000400007308 */ /* 0x004e640000000c00 */
[----:B-1----:R-:W-:-:S04]  /*1210*/  FMUL.FTZ R13, R0, 0.69314718246459960938 ;  /* 0x3f317218000d7820 */ /* 0x002fc80000410000 */
[----:B---3--:R-:W-:-:S05]  /*1220*/  @P1 FADD.FTZ R11, R13, R2 ;  /* 0x000000020d0b1221 */ /* 0x008fca0000010000 */
[----:B------:R1:W-:Y:S04]  /*1230*/  @P1 STG.E [R6.64], R11 ;  /* 0x0000000b06001986 */ /* 0x0003e8000c101906 */
[----:B------:R1:W-:Y:S02]  /*1240*/  @P2 STG.E [R8.64], R13 ;  /* 0x0000000d08002986 */ /* 0x0003e4000c101906 */
.L_x_1271:
        /* <DEDUP_REMOVED lines=21> */
.L_x_1248:
        /* <DEDUP_REMOVED lines=12> */
[----:B------:R-:W-:Y:S02]  /*1460*/  LEA R4, P2, R26, c[0x0][0x160], 0x2 ;  /* 0x000058001a047a11 */ /* 0x000fe400078410ff */
[----:B------:R-:W-:-:S02]  /*1470*/  ISETP.NE.U32.AND P1, PT, RZ, c[0x0][0x188], PT ;  /* 0x00006200ff007a0c */ /* 0x000fc40003f25070 */
[----:B------:R-:W-:Y:S02]  /*1480*/  LEA.HI.X R5, R26, c[0x0][0x164], R11, 0x2, P2 ;  /* 0x000059001a057a11 */ /* 0x000fe400010f140b */
[----:B------:R-:W-:-:S03]  /*1490*/  ISETP.NE.AND.EX P1, PT, RZ, c[0x0][0x18c], PT, P1 ;  /* 0x00006300ff007a0c */ /* 0x000fc60003f25310 */
[----:B------:R-:W2:Y:S10]  /*14a0*/  LDG.E R4, [R4.64] ;  /* 0x0000000604047981 */ /* 0x000eb4000c1e1900 */
        /* <DEDUP_REMOVED lines=12> */
.L_x_1272:
        /* <DEDUP_REMOVED lines=21> */
.L_x_1253:
[----:B------:R-:W-:Y:S01]  /*16c0*/  IMAD.MOV.U32 R10, RZ, RZ, 0x1 ;  /* 0x00000001ff0a7424 */ /* 0x000fe200078e00ff */
[----:B------:R-:W-:Y:S01]  /*16d0*/  MOV R8, 0x1710 ;  /* 0x0000171000087802 */ /* 0x000fe20000000f00 */
[----:B------:R-:W-:Y:S02]  /*16e0*/  IMAD.MOV.U32 R12, RZ, RZ, RZ ;  /* 0x000000ffff0c7224 */ /* 0x000fe400078e00ff */
[----:B------:R-:W-:Y:S02]  /*16f0*/  IMAD.MOV.U32 R13, RZ, RZ, -0x1 ;  /* 0xffffffffff0d7424 */ /* 0x000fe400078e00ff */
[----:B------:R-:W-:Y:S05]  /*1700*/  CALL.REL.NOINC `($__internal_70_$__cuda_sm70_shflsync_up_p) ;  /* 0x0000040000007944 */ /* 0x000fea0003c00000 */
[----:B------:R-:W-:Y:S01]  /*1710*/  ISETP.EQ.U32.AND P2, PT, R11, 0x1, PT ;  /* 0x000000010b00780c */ /* 0x000fe20003f42070 */
[----:B------:R-:W-:Y:S01]  /*1720*/  IMAD.MOV.U32 R8, RZ, RZ, R10 ;  /* 0x000000ffff087224 */ /* 0x000fe200078e000a */
[----:B------:R-:W-:Y:S07]  /*1730*/  BRA `(.L_x_1273) ;  /* 0xffffefe000007947 */ /* 0x000fee000383ffff */
.L_x_1254:
[----:B0-----:R-:W-:Y:S01]  /*1740*/  IMAD.MOV.U32 R7, RZ, RZ, R15 ;  /* 0x000000ffff077224 */ /* 0x001fe200078e000f */
[----:B------:R-:W-:Y:S01]  /*1750*/  MOV R8, 0x17a0 ;  /* 0x000017a000087802 */ /* 0x000fe20000000f00 */
[----:B------:R-:W-:Y:S02]  /*1760*/  IMAD.MOV.U32 R10, RZ, RZ, 0x2 ;  /* 0x00000002ff0a7424 */ /* 0x000fe400078e00ff */
[----:B------:R-:W-:-:S02]  /*1770*/  IMAD.MOV.U32 R12, RZ, RZ, RZ ;  /* 0x000000ffff0c7224 */ /* 0x000fc400078e00ff */
[----:B------:R-:W-:Y:S02]  /*1780*/  IMAD.MOV.U32 R13, RZ, RZ, -0x1 ;  /* 0xffffffffff0d7424 */ /* 0x000fe400078e00ff */
[----:B------:R-:W-:Y:S05]  /*1790*/  CALL.REL.NOINC `($__internal_70_$__cuda_sm70_shflsync_up_p) ;  /* 0x0000037000007944 */ /* 0x000fea0003c00000 */
[----:B------:R-:W-:Y:S01]  /*17a0*/  FADD R7, R15, R10 ;  /* 0x0000000a0f077221 */ /* 0x000fe20000000000 */
[----:B------:R-:W-:Y:S01]  /*17b0*/  ISETP.NE.U32.AND P2, PT, R11, 0x1, PT ;  /* 0x000000010b00780c */ /* 0x000fe20003f45070 */
[----:B------:R-:W-:Y:S01]  /*17c0*/  IMAD.MOV.U32 R12, RZ, RZ, RZ ;  /* 0x000000ffff0c7224 */ /* 0x000fe200078e00ff */
[----:B------:R-:W-:Y:S01]  /*17d0*/  MOV R8, 0x1820 ;  /* 0x0000182000087802 */ /* 0x000fe20000000f00 */
[----:B------:R-:W-:Y:S01]  /*17e0*/  IMAD.MOV.U32 R13, RZ, RZ, -0x1 ;  /* 0xffffffffff0d7424 */ /* 0x000fe200078e00ff */
[----:B------:R-:W-:Y:S01]  /*17f0*/  FSEL R7, R7, R10, !P2 ;  /* 0x0000000a07077208 */ /* 0x000fe20005000000 */
[----:B------:R-:W-:-:S03]  /*1800*/  IMAD.MOV.U32 R10, RZ, RZ, 0x4 ;  /* 0x00000004ff0a7424 */ /* 0x000fc600078e00ff */
        /* <DEDUP_REMOVED lines=19> */
[----:B------:R-:W-:Y:S01]  /*1940*/  IMAD.MOV.U32 R12, RZ, RZ, 0x1f ;  /* 0x0000001fff0c7424 */ /* 0x000fe200078e00ff */
[----:B------:R-:W-:Y:S01]  /*1950*/  MOV R8, 0x19a0 ;  /* 0x000019a000087802 */ /* 0x000fe20000000f00 */
[----:B------:R-:W-:Y:S01]  /*1960*/  IMAD.MOV.U32 R13, RZ, RZ, 0x1f ;  /* 0x0000001fff0d7424 */ /* 0x000fe200078e00ff */
[----:B------:R-:W-:Y:S01]  /*1970*/  FSEL R10, R7, R10, !P2 ;  /* 0x0000000a070a7208 */ /* 0x000fe20005000000 */
[----:B------:R-:W-:-:S03]  /*1980*/  IMAD.MOV.U32 R15, RZ, RZ, -0x1 ;  /* 0xffffffffff0f7424 */ /* 0x000fc600078e00ff */
[----:B------:R-:W-:Y:S05]  /*1990*/  CALL.REL.NOINC `($__internal_68_$__cuda_sm70_shflsync_idx_p) ;  /* 0x000000f000007944 */ /* 0x000fea0003c00000 */
[----:B-1----:R-:W-:Y:S01]  /*19a0*/  IMAD.MOV.U32 R7, RZ, RZ, R12 ;  /* 0x000000ffff077224 */ /* 0x002fe200078e000c */
[----:B------:R-:W-:-:S02]  /*19b0*/  MOV R8, 0x19d0 ;  /* 0x000019d000087802 */ /* 0x000fc40000000f00 */
[----:B0-----:R-:W-:Y:S05]  /*19c0*/  CALL.REL.NOINC `($__internal_69_$__cuda_sm70_shflsync_up) ;  /* 0x0000010000007944 */ /* 0x001fea0003c00000 */
[----:B0-----:R-:W-:Y:S01]  /*19d0*/  IMAD.MOV.U32 R10, RZ, RZ, R4 ;  /* 0x000000ffff0a7224 */ /* 0x001fe200078e0004 */
[----:B------:R-:W-:Y:S01]  /*19e0*/  MOV R8, 0x1a30 ;  /* 0x00001a3000087802 */ /* 0x000fe20000000f00 */
[----:B------:R-:W-:-:S02]  /*19f0*/  IMAD.MOV.U32 R13, RZ, RZ, RZ ;  /* 0x000000ffff0d7224 */ /* 0x000fc400078e00ff */
[----:B------:R-:W-:Y:S02]  /*1a00*/  IMAD.MOV.U32 R12, RZ, RZ, 0x1f ;  /* 0x0000001fff0c7424 */ /* 0x000fe400078e00ff */
[----:B------:R-:W-:Y:S02]  /*1a10*/  IMAD.MOV.U32 R15, RZ, RZ, -0x1 ;  /* 0xffffffffff0f7424 */ /* 0x000fe400078e00ff */
[----:B-1----:R-:W-:Y:S05]  /*1a20*/  CALL.REL.NOINC `($__internal_68_$__cuda_sm70_shflsync_idx_p) ;  /* 0x0000006000007944 */ /* 0x002fea0003c00000 */
[----:B01----:R-:W-:Y:S05]  /*1a30*/  BRA `(.L_x_1274) ;  /* 0xffffedc000007947 */ /* 0x003fea000383ffff */
.L_x_1255:
[----:B------:R-:W-:Y:S02]  /*1a40*/  SEL R7, RZ, 0x1, P1 ;  /* 0x00000001ff077807 */ /* 0x000fe40000800000 */
[----:B------:R-:W-:Y:S02]  /*1a50*/  MOV R8, 0x1a70 ;  /* 0x00001a7000087802 */ /* 0x000fe40000000f00 */
[----:B------:R-:W-:Y:S05]  /*1a60*/  CALL.REL.NOINC `($__internal_71_$__cuda_sm70_votesync_ballot) ;  /* 0x000000f000007944 */ /* 0x000fea0003c00000 */
[----:B------:R-:W-:Y:S01]  /*1a70*/  IMAD.MOV.U32 R8, RZ, RZ, R7 ;  /* 0x000000ffff087224 */ /* 0x000fe200078e0007 */
[----:B------:R-:W-:Y:S05]  /*1a80*/  BRA `(.L_x_1275) ;  /* 0xffffef8000007947 */ /* 0x000fea000383ffff */
        .weak           $__internal_68_$__cuda_sm70_shflsync_idx_p
        .type           $__internal_68_$__cuda_sm70_shflsync_idx_p,@function
        .size           $__internal_68_$__cuda_sm70_shflsync_idx_p,($__internal_69_$__cuda_sm70_shflsync_up - $__internal_68_$__cuda_sm70_shflsync_idx_p)
$__internal_68_$__cuda_sm70_shflsync_idx_p:
[----:B------:R-:W-:Y:S01]  /*1a90*/  IMAD.MOV.U32 R9, RZ, RZ, 0x0 ;  /* 0x00000000ff097424 */ /* 0x000fe200078e00ff */
[----:B------:R-:W-:Y:S04]  /*1aa0*/  WARPSYNC R15 ;  /* 0x0000000f00007348 */ /* 0x000fe80003800000 */
[----:B------:R0:W1:Y:S01]  /*1ab0*/  SHFL.IDX PT, R12, R10, R13, R12 ;  /* 0x0000000d0a0c7389 */ /* 0x00006200000e000c */
[----:B------:R-:W-:Y:S05]  /*1ac0*/  RET.REL.NODEC R8 `(_ZN17fastertransformer13topp_samplingIfLi256EEEvPT_PiS3_S3_PbPfS5_PKiS7_iP17curandStateXORWOWfPKfS7_iPKb) ;  /* 0xffffe53008007950 */ /* 0x000fea0003c3ffff */
        .weak           $__internal_69_$__cuda_sm70_shflsync_up
        .type           $__internal_69_$__cuda_sm70_shflsync_up,@function
        .size           $__internal_69_$__cuda_sm70_shflsync_up,($__internal_70_$__cuda_sm70_shflsync_up_p - $__internal_69_$__cuda_sm70_shflsync_up)
$__internal_69_$__cuda_sm70_shflsync_up:
[----:B------:R-:W-:Y:S01]  /*1ad0*/  IMAD.MOV.U32 R9, RZ, RZ, 0x0 ;  /* 0x00000000ff097424 */ /* 0x000fe200078e00ff */
[----:B------:R-:W-:Y:S01]  /*1ae0*/  WARPSYNC 0xffffffff ;  /* 0xffffffff00007948 */ /* 0x000fe20003800000 */
[----:B------:R0:W1:Y:S02]  /*1af0*/  SHFL.UP PT, R11, R10, 0x1, RZ ;  /* 0x042000000a0b7989 */ /* 0x00006400000e00ff */
[----:B------:R-:W-:Y:S05]  /*1b00*/  RET.REL.NODEC R8 `(_ZN17fastertransformer13topp_samplingIfLi256EEEvPT_PiS3_S3_PbPfS5_PKiS7_iP17curandStateXORWOWfPKfS7_iPKb) ;  /* 0xffffe4f008007950 */ /* 0x000fea0003c3ffff */
        .weak           $__internal_70_$__cuda_sm70_shflsync_up_p
        .type           $__internal_70_$__cuda_sm70_shflsync_up_p,@function
        .size           $__internal_70_$__cuda_sm70_shflsync_up_p,($__internal_71_$__cuda_sm70_votesync_ballot - $__internal_70_$__cuda_sm70_shflsync_up_p)
$__internal_70_$__cuda_sm70_shflsync_up_p:
[----:B------:R-:W-:Y:S04]  /*1b10*/  WARPSYNC R13 ;  /* 0x0000000d00007348 */ /* 0x000fe80003800000 */
[----:B------:R-:W0:Y:S01]  /*1b20*/  SHFL.UP P2, R10, R7, R10, R12 ;  /* 0x0400000a070a7389 */ /* 0x000e22000004000c */
[----:B------:R-:W-:Y:S01]  /*1b30*/  IMAD.MOV.U32 R9, RZ, RZ, 0x0 ;  /* 0x00000000ff097424 */ /* 0x000fe200078e00ff */
[----:B0-----:R-:W-:-:S03]  /*1b40*/  SEL R11, RZ, 0x1, !P2 ;  /* 0x00000001ff0b7807 */ /* 0x001fc60005000000 */
[----:B------:R-:W-:Y:S05]  /*1b50*/  RET.REL.NODEC R8 `(_ZN17fastertransformer13topp_samplingIfLi256EEEvPT_PiS3_S3_PbPfS5_PKiS7_iP17curandStateXORWOWfPKfS7_iPKb) ;  /* 0xffffe4a008007950 */ /* 0x000fea0003c3ffff */
        .weak           $__internal_71_$__cuda_sm70_votesync_ballot
        .type           $__internal_71_$__cuda_sm70_votesync_ballot,@function
        .size           $__internal_71_$__cuda_sm70_votesync_ballot,(.L_x_1882 - $__internal_71_$__cuda_sm70_votesync_ballot)
$__internal_71_$__cuda_sm70_votesync_ballot:
[----:B------:R-:W-:Y:S01]  /*1b60*/  ISETP.NE.U32.AND P1, PT, R7, 0x1, PT ;  /* 0x000000010700780c */ /* 0x000fe20003f25070 */
[----:B------:R-:W-:-:S12]  /*1b70*/  IMAD.MOV.U32 R9, RZ, RZ, 0x0 ;  /* 0x00000000ff097424 */ /* 0x000fd800078e00ff */
[----:B------:R-:W-:Y:S01]  /*1b80*/  VOTE.ANY R7, PT, !P1 ;  /* 0x0000000000077806 */ /* 0x000fe200048e0100 */
[----:B------:R-:W-:Y:S06]  /*1b90*/  RET.REL.NODEC R8 `(_ZN17fastertransformer13topp_samplingIfLi256EEEvPT_PiS3_S3_PbPfS5_PKiS7_iP17curandStateXORWOWfPKfS7_iPKb) ;  /* 0xffffe46008007950 */ /* 0x000fec0003c3ffff */
.L_x_1276:
        /* <DEDUP_REMOVED lines=14> */
.L_x_1882:


//--------------------- .text._ZN17fastertransformer21topp_beam_topk_kernelIfLi1ELi256EEEvPKT_PiPS1_iS4_S4_fPKfPKb --------------------------
	.section	.text._ZN17fastertransformer21topp_beam_topk_kernelIfLi1ELi256EEEvPKT_PiPS1_iS4_S4_fPKfPKb,"ax",@progbits
	.sectioninfo	@"SHI_REGISTERS=21"
	.align	128
        .global         _ZN17fastertransformer21topp_beam_topk_kernelIfLi1ELi256EEEvPKT_PiPS1_iS4_S4_fPKfPKb
        .type           _ZN17fastertransformer21topp_beam_topk_kernelIfLi1ELi256EEEvPKT_PiPS1_iS4_S4_fPKfPKb,@function
        .size           _ZN17fastertransformer21topp_beam_topk_kernelIfLi1ELi256EEEvPKT_PiPS1_iS4_S4_fPKfPKb,(.L_x_1958 - _ZN17fastertransformer21topp_beam_topk_kernelIfLi1ELi256EEEvPKT_PiPS1_iS4_S4_fPKfPKb)
        .other          _ZN17fastertransformer21topp_beam_topk_kernelIfLi1ELi256EEEvPKT_PiPS1_iS4_S4_fPKfPKb,@"STO_CUDA_ENTRY STV_DEFAULT"
_ZN17fastertransformer21topp_beam_topk_kernelIfLi1ELi256EEEvPKT_PiPS1_iS4_S4_fPKfPKb:
.text._ZN17fastertransformer21topp_beam_topk_kernelIfLi1ELi256EEEvPKT_PiPS1_iS4_S4_fPKfPKb:
[----:B------:R-:W-:Y:S02]  /*0000*/  IMAD.MOV.U32 R1, RZ, RZ, c[0x0][0x28] ;  /* 0x00000a00ff017624 */ /* 0x000fe400078e00ff */
[----:B------:R-:W0:Y:S01]  /*0010*/  S2R R0, SR_CTAID.X ;  /* 0x0000000000007919 */ /* 0x000e220000002500 */
[----:B------:R-:W-:Y:S01]  /*0020*/  ISETP.NE.U32.AND P0, PT, RZ, c[0x0][0x1a0], PT ;  /* 0x00006800ff007a0c */ /* 0x000fe20003f05070 */
[----:B------:R-:W-:Y:S01]  /*0030*/  ULDC.64 UR4, c[0x0][0x118] ;  /* 0x0000460000047ab9 */ /* 0x000fe20000000a00 */
[----:B------:R-:W-:Y:S02]  /*0040*/  IMAD.MOV.U32 R4, RZ, RZ, c[0x0][0x190] ;  /* 0x00006400ff047624 */ /* 0x000fe400078e00ff */
[----:B------:R-:W-:-:S13]  /*0050*/  ISETP.NE.AND.EX P0, PT, RZ, c[0x0][0x1a4], PT, P0 ;  /* 0x00006900ff007a0c */ /* 0x000fda0003f05300 */
[----:B------:R-:W-:Y:S05]  /*0060*/  @!P0 BRA `(.L_x_1277) ;  /* 0x0000005000008947 */ /* 0x000fea0003800000 */
[----:B0-----:R-:W-:-:S04]  /*0070*/  IADD3 R2, P0, R0, c[0x0][0x1a0], RZ ;  /* 0x0000680000027a10 */ /* 0x001fc80007f1e0ff */
[----:B------:R-:W-:-:S05]  /*0080*/  LEA.HI.X.SX32 R3, R0, c[0x0][0x1a4], 0x1, P0 ;  /* 0x0000690000037a11 */ /* 0x000fca00000f0eff */
[----:B------:R-:W2:Y:S02]  /*0090*/  LDG.E.U8 R2, [R2.64] ;  /* 0x0000000402027981 */ /* 0x000ea4000c1e1100 */
[----:B--2---:R-:W-:-:S13]  /*00a0*/  ISETP.NE.AND P0, PT, R2, RZ, PT ;  /* 0x000000ff0200720c */ /* 0x004fda0003f05270 */
[----:B------:R-:W-:Y:S05]  /*00b0*/  @P0 EXIT ;  /* 0x000000000000094d */ /* 0x000fea0003800000 */
.L_x_1277:
[----:B------:R-:W1:Y:S01]  /*00c0*/  S2R R5, SR_TID.X ;  /* 0x0000000000057919 */ /* 0x000e620000002100 */
[----:B------:R-:W-:-:S04]  /*00d0*/  ISETP.NE.U32.AND P0, PT, RZ, c[0x0][0x198], PT ;  /* 0x00006600ff007a0c */ /* 0x000fc80003f05070 */
[----:B------:R-:W-:Y:S02]  /*00e0*/  ISETP.NE.AND.EX P0, PT, RZ, c[0x0][0x19c], PT, P0 ;  /* 0x00006700ff007a0c */ /* 0x000fe40003f05300 */
[----:B-1----:R-:W-:-:S11]  /*00f0*/  ISETP.GE.AND P1, PT, R5, c[0x0][0x178], PT ;  /* 0x00005e0005007a0c */ /* 0x002fd60003f26270 */
[----:B------:R-:W-:Y:S05]  /*0100*/  @!P0 BRA `(.L_x_1278) ;  /* 0x0000003000008947 */ /* 0x000fea0003800000 */
[----:B------:R-:W-:-:S04]  /*0110*/  IMAD.MOV.U32 R3, RZ, RZ, 0x4 ;  /* 0x00000004ff037424 */ /* 0x000fc800078e00ff */
[----:B0-----:R-:W-:-:S05]  /*0120*/  IMAD.WIDE R2, R0, R3, c[0x0][0x198] ;  /* 0x0000660000027625 */ /* 0x001fca00078e0203 */
[----:B------:R0:W5:Y:S02]  /*0130*/  LDG.E R4, [R2.64] ;  /* 0x0000000402047981 */ /* 0x000164000c1e1900 */
.L_x_1278:
[----:B------:R-:W-:Y:S01]  /*0140*/  BSSY B0, `(.L_x_1279) ;  /* 0x0000058000007945 */ /* 0x000fe20003800000 */
[----:B0-----:R-:W-:Y:S02]  /*0150*/  IMAD.MOV.U32 R3, RZ, RZ, -0x800001 ;  /* 0xff7fffffff037424 */ /* 0x001fe400078e00ff */
[----:B------:R-:W-:Y:S01]  /*0160*/  IMAD.MOV.U32 R2, RZ, RZ, -0x1 ;  /* 0xffffffffff027424 */ /* 0x000fe200078e00ff */
[----:B------:R-:W-:Y:S05]  /*0170*/  @P1 BRA `(.L_x_1280) ;  /* 0x0000054000001947 */ /* 0x000fea0003800000 */
[----:B------:R-:W-:Y:S01]  /*0180*/  LOP3.LUT R2, RZ, R5, RZ, 0x33, !PT ;  /* 0x00000005ff027212 */ /* 0x000fe200078e33ff */
[----:B------:R-:W-:Y:S01]  /*0190*/  BSSY B1, `(.L_x_1281) ;  /* 0x0000040000017945 */ /* 0x000fe20003800000 */
[----:B------:R-:W-:Y:S02]  /*01a0*/  IMAD.MOV.U32 R11, RZ, RZ, R5 ;  /* 0x000000ffff0b7224 */ /* 0x000fe400078e0005 */
[----:B------:R-:W-:Y:S01]  /*01b0*/  IADD3 R2, R2, c[0x0][0x178], RZ ;  /* 0x00005e0002027a10 */ /* 0x000fe20007ffe0ff */
[----:B------:R-:W-:-:S03]  /*01c0*/  IMAD.MOV.U32 R3, RZ, RZ, -0x800001 ;  /* 0xff7fffffff037424 */ /* 0x000fc600078e00ff */
[----:B------:R-:W-:Y:S02]  /*01d0*/  ISETP.GE.U32.AND P0, PT, R2, 0x300, PT ;  /* 0x000003000200780c */ /* 0x000fe40003f06070 */
[----:B------:R-:W-:Y:S01]  /*01e0*/  SHF.R.U32.HI R7, RZ, 0x8, R2 ;  /* 0x00000008ff077819 */ /* 0x000fe20000011602 */
[----:B------:R-:W-:-:S03]  /*01f0*/  IMAD.MOV.U32 R2, RZ, RZ, -0x1 ;  /* 0xffffffffff027424 */ /* 0x000fc600078e00ff */
[----:B------:R-:W-:-:S04]  /*0200*/  IADD3 R6, R7, 0x1, RZ ;  /* 0x0000000107067810 */ /* 0x000fc80007ffe0ff */
[----:B------:R-:W-:-:S04]  /*0210*/  LOP3.LUT R6, R6, 0x3, RZ, 0xc0, !PT ;  /* 0x0000000306067812 */ /* 0x000fc800078ec0ff */
[----:B------:R-:W-:Y:S01]  /*0220*/  ISETP.NE.AND P2, PT, R6, RZ, PT ;  /* 0x000000ff0600720c */ /* 0x000fe20003f45270 */
[----:B------:R-:W-:Y:S07]  /*0230*/  @!P0 BRA `(.L_x_1282) ;  /* 0x0000035000008947 */ /* 0x000fee0003800000 */
[----:B------:R-:W-:Y:S01]  /*0240*/  IMAD.MOV.U32 R3, RZ, RZ, 0x4 ;  /* 0x00000004ff037424 */ /* 0x000fe200078e00ff */
[----:B------:R-:W-:Y:S01]  /*0250*/  IADD3 R10, -R7, -0x1, R6 ;  /* 0xffffffff070a7810 */ /* 0x000fe20007ffe106 */
[--C-:B------:R-:W-:Y:S02]  /*0260*/  IMAD R8, R0, c[0x0][0x178], R5.reuse ;  /* 0x00005e0000087a24 */ /* 0x100fe400078e0205 */
[----:B------:R-:W-:Y:S02]  /*0270*/  IMAD.MOV.U32 R11, RZ, RZ, R5 ;  /* 0x000000ffff0b7224 */ /* 0x000fe400078e0005 */
[C---:B------:R-:W-:Y:S01]  /*0280*/  IMAD.WIDE R2, R8.reuse, R3, c[0x0][0x160] ;  /* 0x0000580008027625 */ /* 0x040fe200078e0203 */
[----:B------:R-:W-:-:S03]  /*0290*/  IADD3 R7, R8, 0x300, RZ ;  /* 0x0000030008077810 */ /* 0x000fc60007ffe0ff */
[----:B------:R-:W-:Y:S02]  /*02a0*/  IMAD.MOV.U32 R12, RZ, RZ, R2 ;  /* 0x000000ffff0c7224 */ /* 0x000fe400078e0002 */
[----:B------:R-:W-:Y:S02]  /*02b0*/  IMAD.MOV.U32 R9, RZ, RZ, R3 ;  /* 0x000000ffff097224 */ /* 0x000fe400078e0003 */
[----:B------:R-:W-:Y:S02]  /*02c0*/  IMAD.MOV.U32 R2, RZ, RZ, -0x1 ;  /* 0xffffffffff027424 */ /* 0x000fe400078e00ff */
[----:B------:R-:W-:Y:S02]  /*02d0*/  IMAD.MOV.U32 R3, RZ, RZ, -0x800001 ;  /* 0xff7fffffff037424 */ /* 0x000fe400078e00ff */
.L_x_1283:
[----:B------:R-:W-:-:S05]  /*02e0*/  IMAD.MOV.U32 R8, RZ, RZ, R12 ;  /* 0x000000ffff087224 */ /* 0x000fca00078e000c */
[----:B------:R-:W2:Y:S04]  /*02f0*/  LDG.E R12, [R8.64] ;  /* 0x00000004080c7981 */ /* 0x000ea8000c1e1900 */
[----:B------:R-:W3:Y:S04]  /*0300*/  LDG.E R14, [R8.64+0x400] ;  /* 0x00040004080e7981 */ /* 0x000ee8000c1e1900 */
[----:B------:R-:W4:Y:S04]  /*0310*/  LDG.E R16, [R8.64+0x800] ;  /* 0x0008000408107981 */ /* 0x000f28000c1e1900 */
[----:B------:R-:W3:Y:S01]  /*0320*/  LDG.E R18, [R8.64+0xc00] ;  /* 0x000c000408127981 */ /* 0x000ee2000c1e1900 */
[----:B------:R-:W-:-:S02]  /*0330*/  IADD3 R13, R7, -0x300, RZ ;  /* 0xfffffd00070d7810 */ /* 0x000fc40007ffe0ff */
[----:B------:R-:W-:Y:S02]  /*0340*/  IADD3 R10, R10, 0x4, RZ ;  /* 0x000000040a0a7810 */ /* 0x000fe40007ffe0ff */
[----:B------:R-:W-:Y:S02]  /*0350*/  IADD3 R11, R11, 0x400, RZ ;  /* 0x000004000b0b7810 */ /* 0x000fe40007ffe0ff */
[----:B------:R-:W-:Y:S02]  /*0360*/  ISETP.NE.AND P3, PT, R10, RZ, PT ;  /* 0x000000ff0a00720c */ /* 0x000fe40003f65270 */
[CC--:B--2---:R-:W-:Y:S02]  /*0370*/  FSETP.GEU.FTZ.AND P0, PT, R3.reuse, R12.reuse, PT ;  /* 0x0000000c0300720b */ /* 0x0c4fe40003f1e000 */
[----:B------:R-:W-:Y:S02]  /*0380*/  FSETP.NEU.FTZ.AND P1, PT, R3, R12, PT ;  /* 0x0000000c0300720b */ /* 0x000fe40003f3d000 */
[----:B------:R-:W-:-:S02]  /*0390*/  ISETP.EQ.OR P0, PT, R2, -0x1, !P0 ;  /* 0xffffffff0200780c */ /* 0x000fc40004702670 */
[----:B------:R-:W-:-:S04]  /*03a0*/  ISETP.LE.OR P1, PT, R2, R13, P1 ;  /* 0x0000000d0200720c */ /* 0x000fc80000f23670 */
[----:B------:R-:W-:-:S13]  /*03b0*/  PLOP3.LUT P0, PT, P0, P1, PT, 0x8, 0x0 ;  /* 0x000000000000781c */ /* 0x000fda0000702170 */
[----:B------:R-:W-:Y:S02]  /*03c0*/  @!P0 IMAD.MOV.U32 R3, RZ, RZ, R12 ;  /* 0x000000ffff038224 */ /* 0x000fe400078e000c */
[----:B------:R-:W-:Y:S01]  /*03d0*/  @!P0 IMAD.MOV.U32 R2, RZ, RZ, R13 ;  /* 0x000000ffff028224 */ /* 0x000fe200078e000d */
[----:B------:R-:W-:Y:S02]  /*03e0*/  IADD3 R13, R7, -0x200, RZ ;  /* 0xfffffe00070d7810 */ /* 0x000fe40007ffe0ff */
[CC--:B---3--:R-:W-:Y:S02]  /*03f0*/  FSETP.GEU.FTZ.AND P0, PT, R3.reuse, R14.reuse, PT ;  /* 0x0000000e0300720b */ /* 0x0c8fe40003f1e000 */
[----:B------:R-:W-:Y:S02]  /*0400*/  FSETP.NEU.FTZ.AND P1, PT, R3, R14, PT ;  /* 0x0000000e0300720b */ /* 0x000fe40003f3d000 */
[C---:B------:R-:W-:Y:S02]  /*0410*/  ISETP.EQ.OR P0, PT, R2.reuse, -0x1, !P0 ;  /* 0xffffffff0200780c */ /* 0x040fe40004702670 */
[----:B------:R-:W-:-:S04]  /*0420*/  ISETP.LE.OR P1, PT, R2, R13, P1 ;  /* 0x0000000d0200720c */ /* 0x000fc80000f23670 */
[----:B------:R-:W-:-:S13]  /*0430*/  PLOP3.LUT P0, PT, P0, P1, PT, 0x8, 0x0 ;  /* 0x000000000000781c */ /* 0x000fda0000702170 */
[----:B------:R-:W-:Y:S02]  /*0440*/  @!P0 IMAD.MOV.U32 R3, RZ, RZ, R14 ;  /* 0x000000ffff038224 */ /* 0x000fe400078e000e */
[----:B------:R-:W-:Y:S01]  /*0450*/  @!P0 IMAD.MOV.U32 R2, RZ, RZ, R13 ;  /* 0x000000ffff028224 */ /* 0x000fe200078e000d */
[----:B------:R-:W-:Y:S02]  /*0460*/  IADD3 R13, R7, -0x100, RZ ;  /* 0xffffff00070d7810 */ /* 0x000fe40007ffe0ff */
[CC--:B----4-:R-:W-:Y:S02]  /*0470*/  FSETP.GEU.FTZ.AND P0, PT, R3.reuse, R16.reuse, PT ;  /* 0x000000100300720b */ /* 0x0d0fe40003f1e000 */
[----:B------:R-:W-:Y:S02]  /*0480*/  FSETP.NEU.FTZ.AND P1, PT, R3, R16, PT ;  /* 0x000000100300720b */ /* 0x000fe40003f3d000 */
[C---:B------:R-:W-:Y:S02]  /*0490*/  ISETP.EQ.OR P0, PT, R2.reuse, -0x1, !P0 ;  /* 0xffffffff0200780c */ /* 0x040fe40004702670 */
[----:B------:R-:W-:-:S04]  /*04a0*/  ISETP.LE.OR P1, PT, R2, R13, P1 ;  /* 0x0000000d0200720c */ /* 0x000fc80000f23670 */
[----:B------:R-:W-:-:S13]  /*04b0*/  PLOP3.LUT P0, PT, P0, P1, PT, 0x8, 0x0 ;  /* 0x000000000000781c */ /* 0x000fda0000702170 */
[----:B------:R-:W-:Y:S02]  /*04c0*/  @!P0 IMAD.MOV.U32 R3, RZ, RZ, R16 ;  /* 0x000000ffff038224 */ /* 0x000fe400078e0010 */
[----:B------:R-:W-:-:S03]  /*04d0*/  @!P0 IMAD.MOV.U32 R2, RZ, RZ, R13 ;  /* 0x000000ffff028224 */ /* 0x000fc600078e000d */
[CC--:B------:R-:W-:Y:S02]  /*04e0*/  FSETP.GEU.FTZ.AND P0, PT, R3.reuse, R18.reuse, PT ;  /* 0x000000120300720b */ /* 0x0c0fe40003f1e000 */
[----:B------:R-:W-:Y:S02]  /*04f0*/  FSETP.NEU.FTZ.AND P1, PT, R3, R18, PT ;  /* 0x000000120300720b */ /* 0x000fe40003f3d000 */
[C---:B------:R-:W-:Y:S02]  /*0500*/  ISETP.EQ.OR P0, PT, R2.reuse, -0x1, !P0 ;  /* 0xffffffff0200780c */ /* 0x040fe40004702670 */
[----:B------:R-:W-:-:S04]  /*0510*/  ISETP.LE.OR P1, PT, R2, R7, P1 ;  /* 0x000000070200720c */ /* 0x000fc80000f23670 */
[----:B------:R-:W-:Y:S02]  /*0520*/  PLOP3.LUT P0, PT, P0, P1, PT, 0x8, 0x0 ;  /* 0x000000000000781c */ /* 0x000fe40000702170 */
[----:B------:R-:W-:-:S05]  /*0530*/  IADD3 R12, P1, R8, 0x1000, RZ ;  /* 0x00001000080c7810 */ /* 0x000fca0007f3e0ff */
[----:B------:R-:W-:-:S06]  /*0540*/  IMAD.X R9, RZ, RZ, R9, P1 ;  /* 0x000000ffff097224 */ /* 0x000fcc00008e0609 */
[----:B------:R-:W-:Y:S01]  /*0550*/  @!P0 IMAD.MOV.U32 R2, RZ, RZ, R7 ;  /* 0x000000ffff028224 */ /* 0x000fe200078e0007 */
[----:B------:R-:W-:Y:S01]  /*0560*/  IADD3 R7, R7, 0x400, RZ ;  /* 0x0000040007077810 */ /* 0x000fe20007ffe0ff */
[----:B------:R-:W-:Y:S01]  /*0570*/  @!P0 IMAD.MOV.U32 R3, RZ, RZ, R18 ;  /* 0x000000ffff038224 */ /* 0x000fe200078e0012 */
[----:B------:R-:W-:Y:S05]  /*0580*/  @P3 BRA `(.L_x_1283) ;  /* 0xfffffd5000003947 */ /* 0x000fea000383ffff */
.L_x_1282:
[----:B------:R-:W-:Y:S05]  /*0590*/  BSYNC B1 ;  /* 0x0000000000017941 */ /* 0x000fea0003800000 */
.L_x_1281:
[----:B------:R-:W-:Y:S05]  /*05a0*/  @!P2 BRA `(.L_x_1280) ;  /* 0x000001100000a947 */ /* 0x000fea0003800000 */
[----:B------:R-:W-:Y:S02]  /*05b0*/  IMAD.MOV.U32 R8, RZ, RZ, 0x4 ;  /* 0x00000004ff087424 */ /* 0x000fe400078e00ff */
[----:B------:R-:W-:-:S04]  /*05c0*/  IMAD R7, R0, c[0x0][0x178], R11 ;  /* 0x00005e0000077a24 */ /* 0x000fc800078e020b */
[----:B------:R-:W-:-:S05]  /*05d0*/  IMAD.WIDE R8, R7, R8, c[0x0][0x160] ;  /* 0x0000580007087625 */ /* 0x000fca00078e0208 */
.L_x_1284:
[----:B------:R0:W2:Y:S01]  /*05e0*/  LDG.E R10, [R8.64] ;  /* 0x00000004080a7981 */ /* 0x0000a2000c1e1900 */
[----:B------:R-:W-:Y:S02]  /*05f0*/  IADD3 R6, R6, -0x1, RZ ;  /* 0xffffffff06067810 */ /* 0x000fe40007ffe0ff */
[----:B0-----:R-:W-:-:S05]  /*0600*/  IADD3 R8, P2, R8, 0x400, RZ ;  /* 0x0000040008087810 */ /* 0x001fca0007f5e0ff */
[----:B------:R-:W-:Y:S01]  /*0610*/  IMAD.X R9, RZ, RZ, R9, P2 ;  /* 0x000000ffff097224 */ /* 0x000fe200010e0609 */
[CC--:B--2---:R-:W-:Y:S02]  /*0620*/  FSETP.GEU.FTZ.AND P0, PT, R3.reuse, R10.reuse, PT ;  /* 0x0000000a0300720b */ /* 0x0c4fe40003f1e000 */
[----:B------:R-:W-:Y:S02]  /*0630*/  FSETP.NEU.FTZ.AND P1, PT, R3, R10, PT ;  /* 0x0000000a0300720b */ /* 0x000fe40003f3d000 */
[C---:B------:R-:W-:Y:S02]  /*0640*/  ISETP.EQ.OR P0, PT, R2.reuse, -0x1, !P0 ;  /* 0xffffffff0200780c */ /* 0x040fe40004702670 */
[----:B------:R-:W-:-:S04]  /*0650*/  ISETP.LE.OR P1, PT, R2, R7, P1 ;  /* 0x000000070200720c */ /* 0x000fc80000f23670 */
[----:B------:R-:W-:Y:S02]  /*0660*/  PLOP3.LUT P0, PT, P0, P1, PT, 0x8, 0x0 ;  /* 0x000000000000781c */ /* 0x000fe40000702170 */
[----:B------:R-:W-:-:S11]  /*0670*/  ISETP.NE.AND P1, PT, R6, RZ, PT ;  /* 0x000000ff0600720c */ /* 0x000fd60003f25270 */
[----:B------:R-:W-:Y:S01]  /*0680*/  @!P0 IMAD.MOV.U32 R2, RZ, RZ, R7 ;  /* 0x000000ffff028224 */ /* 0x000fe200078e0007 */
[----:B------:R-:W-:Y:S01]  /*0690*/  IADD3 R7, R7, 0x100, RZ ;  /* 0x0000010007077810 */ /* 0x000fe20007ffe0ff */
[----:B------:R-:W-:Y:S01]  /*06a0*/  @!P0 IMAD.MOV.U32 R3, RZ, RZ, R10 ;  /* 0x000000ffff038224 */ /* 0x000fe200078e000a */
[----:B------:R-:W-:Y:S05]  /*06b0*/  @P1 BRA `(.L_x_1284) ;  /* 0xffffff2000001947 */ /* 0x000fea000383ffff */
.L_x_1280:
[----:B------:R-:W-:Y:S05]  /*06c0*/  BSYNC B0 ;  /* 0x0000000000007941 */ /* 0x000fea0003800000 */
.L_x_1279:
[----:B------:R-:W0:Y:S01]  /*06d0*/  S2R R6, SR_LANEID ;  /* 0x0000000000067919 */ /* 0x000e220000000000 */
[----:B------:R-:W-:Y:S03]  /*06e0*/  BSSY B0, `(.L_x_1285) ;  /* 0x0000011000007945 */ /* 0x000fe60003800000 */
[----:B------:R1:W2:Y:S01]  /*06f0*/  SHFL.DOWN PT, R7, R2, 0x1, 0x1f ;  /* 0x08201f0002077f89 */ /* 0x0002a200000e0000 */
[C---:B0-----:R-:W-:Y:S02]  /*0700*/  ISETP.GT.AND P0, PT, R6.reuse, 0x1e, PT ;  /* 0x0000001e0600780c */ /* 0x041fe40003f04270 */
[----:B------:R-:W-:-:S02]  /*0710*/  ISETP.GT.AND P6, PT, R6, 0x1d, PT ;  /* 0x0000001d0600780c */ /* 0x000fc40003fc4270 */
[C---:B------:R-:W-:Y:S02]  /*0720*/  ISETP.GT.AND P2, PT, R6.reuse, 0x1b, PT ;  /* 0x0000001b0600780c */ /* 0x040fe40003f44270 */
[C---:B------:R-:W-:Y:S02]  /*0730*/  ISETP.GT.AND P3, PT, R6.reuse, 0x17, PT ;  /* 0x000000170600780c */ /* 0x040fe40003f64270 */
[C---:B------:R-:W-:Y:S02]  /*0740*/  ISETP.GT.AND P4, PT, R6.reuse, 0xf, PT ;  /* 0x0000000f0600780c */ /* 0x040fe40003f84270 */
[----:B------:R-:W-:Y:S02]  /*0750*/  ISETP.NE.AND P5, PT, R6, RZ, PT ;  /* 0x000000ff0600720c */ /* 0x000fe40003fa5270 */
[----:B------:R1:W0:Y:S01]  /*0760*/  SHFL.DOWN PT, R6, R3, 0x1, 0x1f ;  /* 0x08201f0003067f89 */ /* 0x00022200000e0000 */
[----:B------:R-:W-:Y:S05]  /*0770*/  @P0 BRA `(.L_x_1286) ;  /* 0x0000007000000947 */ /* 0x000fea0003800000 */
[CC--:B0-2---:R-:W-:Y:S02]  /*0780*/  FSETP.GEU.FTZ.AND P0, PT, R3.reuse, R6.reuse, PT ;  /* 0x000000060300720b */ /* 0x0c5fe40003f1e000 */
[----:B------:R-:W-:-:S02]  /*0790*/  FSETP.NEU.FTZ.AND P1, PT, R3, R6, PT ;  /* 0x000000060300720b */ /* 0x000fc40003f3d000 */
[C---:B------:R-:W-:Y:S02]  /*07a0*/  ISETP.EQ.OR P0, PT, R2.reuse, -0x1, !P0 ;  /* 0xffffffff0200780c */ /* 0x040fe40004702670 */
[----:B------:R-:W-:-:S04]  /*07b0*/  ISETP.LE.OR P1, PT, R2, R7, P1 ;  /* 0x000000070200720c */ /* 0x000fc80000f23670 */
[----:B------:R-:W-:-:S13]  /*07c0*/  PLOP3.LUT P0, PT, P0, P1, PT, 0x8, 0x0 ;  /* 0x000000000000781c */ /* 0x000fda0000702170 */
[----:B-1----:R-:W-:Y:S02]  /*07d0*/  @!P0 IMAD.MOV.U32 R2, RZ, RZ, R7 ;  /* 0x000000ffff028224 */ /* 0x002fe400078e0007 */
[----:B------:R-:W-:Y:S02]  /*07e0*/  @!P0 IMAD.MOV.U32 R3, RZ, RZ, R6 ;  /* 0x000000ffff038224 */ /* 0x000fe400078e0006 */
.L_x_1286:
[----:B--2---:R-:W-:Y:S05]  /*07f0*/  BSYNC B0 ;  /* 0x0000000000007941 */ /* 0x004fea0003800000 */
.L_x_1285:
[----:B0-----:R-:W-:Y:S01]  /*0800*/  @!P5 SHF.R.S32.HI R6, RZ, 0x1f, R5 ;  /* 0x0000001fff06d819 */ /* 0x001fe20000011405 */
[----:B------:R0:W2:Y:S01]  /*0810*/  SHFL.DOWN PT, R8, R3, 0x2, 0x1f ;  /* 0x08401f0003087f89 */ /* 0x0000a200000e0000 */
[----:B------:R-:W-:Y:S01]  /*0820*/  ISETP.NE.AND P1, PT, R5, RZ, PT ;  /* 0x000000ff0500720c */ /* 0x000fe20003f25270 */
[----:B------:R-:W-:Y:S01]  /*0830*/  BSSY B0, `(.L_x_1287) ;  /* 0x000000b000007945 */ /* 0x000fe20003800000 */
[----:B------:R-:W-:Y:S02]  /*0840*/  @!P5 LEA.HI R6, R6, R5, RZ, 0x5 ;  /* 0x000000050606d211 */ /* 0x000fe400078f28ff */
[----:B------:R0:W3:Y:S01]  /*0850*/  SHFL.DOWN PT, R5, R2, 0x2, 0x1f ;  /* 0x08401f0002057f89 */ /* 0x0000e200000e0000 */
[----:B------:R-:W-:Y:S05]  /*0860*/  @P6 BRA `(.L_x_1288) ;  /* 0x0000007000006947 */ /* 0x000fea0003800000 */
[CC--:B--2---:R-:W-:Y:S02]  /*0870*/  FSETP.GEU.FTZ.AND P0, PT, R3.reuse, R8.reuse, PT ;  /* 0x000000080300720b */ /* 0x0c4fe40003f1e000 */
[----:B------:R-:W-:-:S02]  /*0880*/  FSETP.NEU.FTZ.AND P6, PT, R3, R8, PT ;  /* 0x000000080300720b */ /* 0x000fc40003fdd000 */
[C---:B------:R-:W-:Y:S02]  /*0890*/  ISETP.EQ.OR P0, PT, R2.reuse, -0x1, !P0 ;  /* 0xffffffff0200780c */ /* 0x040fe40004702670 */
[----:B---3--:R-:W-:-:S04]  /*08a0*/  ISETP.LE.OR P6, PT, R2, R5, P6 ;  /* 0x000000050200720c */ /* 0x008fc800037c3670 */
[----:B------:R-:W-:-:S13]  /*08b0*/  PLOP3.LUT P0, PT, P0, P6, PT, 0x8, 0x0 ;  /* 0x000000000000781c */ /* 0x000fda000070c170 */
[----:B01----:R-:W-:Y:S02]  /*08c0*/  @!P0 IMAD.MOV.U32 R2, RZ, RZ, R5 ;  /* 0x000000ffff028224 */ /* 0x003fe400078e0005 */
[----:B------:R-:W-:Y:S02]  /*08d0*/  @!P0 IMAD.MOV.U32 R3, RZ, RZ, R8 ;  /* 0x000000ffff038224 */ /* 0x000fe400078e0008 */
.L_x_1288:
[----:B------:R-:W-:Y:S05]  /*08e0*/  BSYNC B0 ;  /* 0x0000000000007941 */ /* 0x000fea0003800000 */
.L_x_1287:
[----:B---3--:R3:W4:Y:S01]  /*08f0*/  SHFL.DOWN PT, R5, R2, 0x4, 0x1f ;  /* 0x08801f0002057f89 */ /* 0x00872200000e0000 */
[----:B------:R-:W-:Y:S03]  /*0900*/  BSSY B0, `(.L_x_1289) ;  /* 0x000000a000007945 */ /* 0x000fe60003800000 */
[----:B--2---:R3:W2:Y:S01]  /*0910*/  SHFL.DOWN PT, R8, R3, 0x4, 0x1f ;  /* 0x08801f0003087f89 */ /* 0x0046a200000e0000 */
[----:B------:R-:W-:Y:S05]  /*0920*/  @P2 BRA `(.L_x_1290) ;  /* 0x0000007000002947 */ /* 0x000fea0003800000 */
[CC--:B--2---:R-:W-:Y:S02]  /*0930*/  FSETP.GEU.FTZ.AND P0, PT, R3.reuse, R8.reuse, PT ;  /* 0x000000080300720b */ /* 0x0c4fe40003f1e000 */
[----:B------:R-:W-:Y:S02]  /*0940*/  FSETP.NEU.FTZ.AND P2, PT, R3, R8, PT ;  /* 0x000000080300720b */ /* 0x000fe40003f5d000 */
[----:B------:R-:W-:-:S02]  /*0950*/  ISETP.EQ.OR P0, PT, R2, -0x1, !P0 ;  /* 0xffffffff0200780c */ /* 0x000fc40004702670 */
[----:B----4-:R-:W-:-:S04]  /*0960*/  ISETP.LE.OR P2, PT, R2, R5, P2 ;  /* 0x000000050200720c */ /* 0x010fc80001743670 */
[----:B------:R-:W-:-:S13]  /*0970*/  PLOP3.LUT P0, PT, P0, P2, PT, 0x8, 0x0 ;  /* 0x000000000000781c */ /* 0x000fda0000704170 */
[----:B01-3--:R-:W-:Y:S02]  /*0980*/  @!P0 IMAD.MOV.U32 R2, RZ, RZ, R5 ;  /* 0x000000ffff028224 */ /* 0x00bfe400078e0005 */
[----:B------:R-:W-:Y:S02]  /*0990*/  @!P0 IMAD.MOV.U32 R3, RZ, RZ, R8 ;  /* 0x000000ffff038224 */ /* 0x000fe400078e0008 */
.L_x_1290:
[----:B------:R-:W-:Y:S05]  /*09a0*/  BSYNC B0 ;  /* 0x0000000000007941 */ /* 0x000fea0003800000 */
.L_x_1289:
[----:B----4-:R4:W0:Y:S01]  /*09b0*/  SHFL.DOWN PT, R5, R2, 0x8, 0x1f ;  /* 0x09001f0002057f89 */ /* 0x01082200000e0000 */
[----:B------:R-:W-:Y:S03]  /*09c0*/  BSSY B0, `(.L_x_1291) ;  /* 0x000000a000007945 */ /* 0x000fe60003800000 */
[----:B--2---:R4:W2:Y:S01]  /*09d0*/  SHFL.DOWN PT, R8, R3, 0x8, 0x1f ;  /* 0x09001f0003087f89 */ /* 0x0048a200000e0000 */
[----:B------:R-:W-:Y:S05]  /*09e0*/  @P3 BRA `(.L_x_1292) ;  /* 0x0000007000003947 */ /* 0x000fea0003800000 */
[CC--:B--2---:R-:W-:Y:S02]  /*09f0*/  FSETP.GEU.FTZ.AND P0, PT, R3.reuse, R8.reuse, PT ;  /* 0x000000080300720b */ /* 0x0c4fe40003f1e000 */
[----:B------:R-:W-:Y:S02]  /*0a00*/  FSETP.NEU.FTZ.AND P2, PT, R3, R8, PT ;  /* 0x000000080300720b */ /* 0x000fe40003f5d000 */
[----:B------:R-:W-:-:S02]  /*0a10*/  ISETP.EQ.OR P0, PT, R2, -0x1, !P0 ;  /* 0xffffffff0200780c */ /* 0x000fc40004702670 */
[----:B0-----:R-:W-:-:S04]  /*0a20*/  ISETP.LE.OR P2, PT, R2, R5, P2 ;  /* 0x000000050200720c */ /* 0x001fc80001743670 */
[----:B------:R-:W-:-:S13]  /*0a30*/  PLOP3.LUT P0, PT, P0, P2, PT, 0x8, 0x0 ;  /* 0x000000000000781c */ /* 0x000fda0000704170 */
[----:B-1-34-:R-:W-:Y:S02]  /*0a40*/  @!P0 IMAD.MOV.U32 R2, RZ, RZ, R5 ;  /* 0x000000ffff028224 */ /* 0x01afe400078e0005 */
[----:B------:R-:W-:Y:S02]  /*0a50*/  @!P0 IMAD.MOV.U32 R3, RZ, RZ, R8 ;  /* 0x000000ffff038224 */ /* 0x000fe400078e0008 */
.L_x_1292:
[----:B------:R-:W-:Y:S05]  /*0a60*/  BSYNC B0 ;  /* 0x0000000000007941 */ /* 0x000fea0003800000 */
.L_x_1291:
[----:B0-----:R0:W1:Y:S01]  /*0a70*/  SHFL.DOWN PT, R5, R2, 0x10, 0x1f ;  /* 0x0a001f0002057f89 */ /* 0x00106200000e0000 */
[----:B------:R-:W-:Y:S01]  /*0a80*/  BSSY B0, `(.L_x_1293) ;  /* 0x000000b000007945 */ /* 0x000fe20003800000 */
[----:B------:R-:W-:Y:S02]  /*0a90*/  @!P5 SHF.R.S32.HI R6, RZ, 0x5, R6 ;  /* 0x00000005ff06d819 */ /* 0x000fe40000011406 */
[----:B--2---:R0:W2:Y:S01]  /*0aa0*/  SHFL.DOWN PT, R8, R3, 0x10, 0x1f ;  /* 0x0a001f0003087f89 */ /* 0x0040a200000e0000 */
[----:B------:R-:W-:Y:S05]  /*0ab0*/  @P4 BRA `(.L_x_1294) ;  /* 0x0000007000004947 */ /* 0x000fea0003800000 */
[CC--:B--2---:R-:W-:Y:S02]  /*0ac0*/  FSETP.GEU.FTZ.AND P0, PT, R3.reuse, R8.reuse, PT ;  /* 0x000000080300720b */ /* 0x0c4fe40003f1e000 */
[----:B------:R-:W-:Y:S02]  /*0ad0*/  FSETP.NEU.FTZ.AND P2, PT, R3, R8, PT ;  /* 0x000000080300720b */ /* 0x000fe40003f5d000 */
[----:B------:R-:W-:-:S02]  /*0ae0*/  ISETP.EQ.OR P0, PT, R2, -0x1, !P0 ;  /* 0xffffffff0200780c */ /* 0x000fc40004702670 */
[----:B-1----:R-:W-:-:S04]  /*0af0*/  ISETP.LE.OR P2, PT, R2, R5, P2 ;  /* 0x000000050200720c */ /* 0x002fc80001743670 */
[----:B------:R-:W-:-:S13]  /*0b00*/  PLOP3.LUT P0, PT, P0, P2, PT, 0x8, 0x0 ;  /* 0x000000000000781c */ /* 0x000fda0000704170 */
[----:B0--34-:R-:W-:Y:S02]  /*0b10*/  @!P0 IMAD.MOV.U32 R2, RZ, RZ, R5 ;  /* 0x000000ffff028224 */ /* 0x019fe400078e0005 */
[----:B------:R-:W-:Y:S02]  /*0b20*/  @!P0 IMAD.MOV.U32 R3, RZ, RZ, R8 ;  /* 0x000000ffff038224 */ /* 0x000fe400078e0008 */
.L_x_1294:
[----:B------:R-:W-:Y:S05]  /*0b30*/  BSYNC B0 ;  /* 0x0000000000007941 */ /* 0x000fea0003800000 */
.L_x_1293:
[----:B------:R0:W-:Y:S01]  /*0b40*/  @!P5 STS.64 [R6.X8+0x8], R2 ;  /* 0x000008020600d388 */ /* 0x0001e20000008a00 */
[----:B------:R-:W-:Y:S03]  /*0b50*/  BSSY B0, `(.L_x_1295) ;  /* 0x0000038000007945 */ /* 0x000fe60003800000 */
[----:B------:R-:W-:Y:S06]  /*0b60*/  BAR.SYNC.DEFER_BLOCKING 0x0 ;  /* 0x0000000000007b1d */ /* 0x000fec0000010000 */
[----:B------:R-:W-:Y:S05]  /*0b70*/  @P1 BRA `(.L_x_1296) ;  /* 0x0000035000001947 */ /* 0x000fea0003800000 */
[----:B--2---:R-:W2:Y:S04]  /*0b80*/  LDS.128 R8, [0x10] ;  /* 0x00001000ff087984 */ /* 0x004ea80000000c00 */
[----:B------:R-:W0:Y:S04]  /*0b90*/  LDS.128 R12, [0x20] ;  /* 0x00002000ff0c7984 */ /* 0x000e280000000c00 */
[----:B0-----:R-:W-:Y:S01]  /*0ba0*/  LDS.64 R6, [0x40] ;  /* 0x00004000ff067984 */ /* 0x001fe20000000a00 */
[----:B--2---:R-:W-:-:S02]  /*0bb0*/  FSETP.GEU.FTZ.AND P0, PT, R3, R9, PT ;  /* 0x000000090300720b */ /* 0x004fc40003f1e000 */
[----:B------:R-:W-:Y:S02]  /*0bc0*/  FSETP.NEU.FTZ.AND P2, PT, R3, R9, PT ;  /* 0x000000090300720b */ /* 0x000fe40003f5d000 */
[C---:B------:R-:W-:Y:S02]  /*0bd0*/  ISETP.EQ.OR P0, PT, R2.reuse, -0x1, !P0 ;  /* 0xffffffff0200780c */ /* 0x040fe40004702670 */
[----:B------:R-:W-:-:S04]  /*0be0*/  ISETP.LE.OR P2, PT, R2, R8, P2 ;  /* 0x000000080200720c */ /* 0x000fc80001743670 */
[----:B------:R-:W-:-:S13]  /*0bf0*/  PLOP3.LUT P0, PT, P0, P2, PT, 0x8, 0x0 ;  /* 0x000000000000781c */ /* 0x000fda0000704170 */
[----:B-1-34-:R-:W-:Y:S02]  /*0c00*/  @!P0 IMAD.MOV.U32 R3, RZ, RZ, R9 ;  /* 0x000000ffff038224 */ /* 0x01afe400078e0009 */
[----:B------:R-:W-:-:S03]  /*0c10*/  @!P0 IMAD.MOV.U32 R2, RZ, RZ, R8 ;  /* 0x000000ffff028224 */ /* 0x000fc600078e0008 */
[CC--:B------:R-:W-:Y:S02]  /*0c20*/  FSETP.GEU.FTZ.AND P0, PT, R3.reuse, R11.reuse, PT ;  /* 0x0000000b0300720b */ /* 0x0c0fe40003f1e000 */
[----:B------:R-:W-:Y:S02]  /*0c30*/  FSETP.NEU.FTZ.AND P2, PT, R3, R11, PT ;  /* 0x0000000b0300720b */ /* 0x000fe40003f5d000 */
[C---:B------:R-:W-:Y:S02]  /*0c40*/  ISETP.EQ.OR P0, PT, R2.reuse, -0x1, !P0 ;  /* 0xffffffff0200780c */ /* 0x040fe40004702670 */
[----:B------:R-:W-:-:S04]  /*0c50*/  ISETP.LE.OR P2, PT, R2, R10, P2 ;  /* 0x0000000a0200720c */ /* 0x000fc80001743670 */
[----:B------:R-:W-:-:S13]  /*0c60*/  PLOP3.LUT P0, PT, P0, P2, PT, 0x8, 0x0 ;  /* 0x000000000000781c */ /* 0x000fda0000704170 */
[----:B------:R-:W-:Y:S02]  /*0c70*/  @!P0 IMAD.MOV.U32 R3, RZ, RZ, R11 ;  /* 0x000000ffff038224 */ /* 0x000fe400078e000b */
[----:B------:R-:W-:Y:S02]  /*0c80*/  @!P0 IMAD.MOV.U32 R2, RZ, RZ, R10 ;  /* 0x000000ffff028224 */ /* 0x000fe400078e000a */
[----:B------:R-:W0:Y:S01]  /*0c90*/  LDS.128 R8, [0x30] ;  /* 0x00003000ff087984 */ /* 0x000e220000000c00 */
[CC--:B------:R-:W-:Y:S02]  /*0ca0*/  FSETP.GEU.FTZ.AND P0, PT, R3.reuse, R13.reuse, PT ;  /* 0x0000000d0300720b */ /* 0x0c0fe40003f1e000 */
        /* <DEDUP_REMOVED lines=10> */
[----:B------:R-:W-:-:S13]  /*0d50*/  PLOP3.LUT P0, PT, P0, P2, PT, 0x8, 0x0 ;  /* 0x000000000000781c */ /* 0x000fda0000704170 */
[----:B------:R-:W-:Y:S02]  /*0d60*/  @!P0 IMAD.MOV.U32 R3, RZ, RZ, R15 ;  /* 0x000000ffff038224 */ /* 0x000fe400078e000f */
[----:B------:R-:W-:-:S03]  /*0d70*/  @!P0 IMAD.MOV.U32 R2, RZ, RZ, R14 ;  /* 0x000000ffff028224 */ /* 0x000fc600078e000e */
[CC--:B0-----:R-:W-:Y:S02]  /*0d80*/  FSETP.GEU.FTZ.AND P0, PT, R3.reuse, R9.reuse, PT ;  /* 0x000000090300720b */ /* 0x0c1fe40003f1e000 */
        /* <DEDUP_REMOVED lines=20> */
.L_x_1296:
[----:B------:R-:W-:Y:S05]  /*0ed0*/  BSYNC B0 ;  /* 0x0000000000007941 */ /* 0x000fea0003800000 */
.L_x_1295:
[----:B------:R-:W-:Y:S05]  /*0ee0*/  @P1 EXIT ;  /* 0x000000000000194d */ /* 0x000fea0003800000 */
[----:B------:R-:W-:-:S04]  /*0ef0*/  IMAD.MOV.U32 R7, RZ, RZ, 0x4 ;  /* 0x00000004ff077424 */ /* 0x000fc800078e00ff */
[----:B--2---:R-:W-:-:S05]  /*0f00*/  IMAD.WIDE R8, R0, R7, c[0x0][0x180] ;  /* 0x0000600000087625 */ /* 0x004fca00078e0207 */
[----:B------:R-:W2:Y:S01]  /*0f10*/  LDG.E R11, [R8.64] ;  /* 0x00000004080b7981 */ /* 0x000ea2000c1e1900 */
[----:B-1----:R-:W-:-:S05]  /*0f20*/  FADD.FTZ R5, RZ, R3 ;  /* 0x00000003ff057221 */ /* 0x002fca0000010000 */
[----:B-----5:R-:W-:Y:S01]  /*0f30*/  FSETP.GE.FTZ.AND P0, PT, R5, R4, PT ;  /* 0x000000040500720b */ /* 0x020fe20003f16000 */
[----:B------:R-:W-:-:S05]  /*0f40*/  IMAD.WIDE R4, R0, R7, c[0x0][0x188] ;  /* 0x0000620000047625 */ /* 0x000fca00078e0207 */
[----:B--2---:R1:W-:Y:S07]  /*0f50*/  STG.E [R4.64], R11 ;  /* 0x0000000b04007986 */ /* 0x0043ee000c101904 */
[----:B------:R-:W-:Y:S05]  /*0f60*/  @!P0 EXIT ;  /* 0x000000000000894d */ /* 0x000fea0003800000 */
[----:B------:R-:W-:Y:S01]  /*0f70*/  IABS R13, c[0x0][0x178] ;  /* 0x00005e00000d7a13 */ /* 0x000fe20000000000 */
[----:B------:R-:W-:Y:S01]  /*0f80*/  IMAD R0, R0, c[0x0][0x178], RZ ;  /* 0x00005e0000007a24 */ /* 0x000fe200078e02ff */
[----:B------:R-:W-:Y:S02]  /*0f90*/  ISETP.GE.AND P2, PT, R2, RZ, PT ;  /* 0x000000ff0200720c */ /* 0x000fe40003f46270 */
[----:B0-----:R-:W0:Y:S01]  /*0fa0*/  I2F.RP R6, R13 ;  /* 0x0000000d00067306 */ /* 0x001e220000209400 */
[----:B-1----:R-:W-:-:S05]  /*0fb0*/  IADD3 R11, R11, c[0x0][0x178], RZ ;  /* 0x00005e000b0b7a10 */ /* 0x002fca0007ffe0ff */
[----:B------:R-:W-:Y:S02]  /*0fc0*/  STG.E [R4.64], R11 ;  /* 0x0000000b04007986 */ /* 0x000fe4000c101904 */
[----:B0-----:R-:W0:Y:S02]  /*0fd0*/  MUFU.RCP R6, R6 ;  /* 0x0000000600067308 */ /* 0x001e240000001000 */
[----:B0-----:R-:W-:-:S06]  /*0fe0*/  IADD3 R8, R6, 0xffffffe, RZ ;  /* 0x0ffffffe06087810 */ /* 0x001fcc0007ffe0ff */
[----:B------:R0:W1:Y:S02]  /*0ff0*/  F2I.FTZ.U32.TRUNC.NTZ R9, R8 ;  /* 0x0000000800097305 */ /* 0x000064000021f000 */
[----:B0-----:R-:W-:Y:S02]  /*1000*/  IMAD.MOV.U32 R8, RZ, RZ, RZ ;  /* 0x000000ffff087224 */ /* 0x001fe400078e00ff */
[----:B-1----:R-:W-:-:S04]  /*1010*/  IMAD.MOV R10, RZ, RZ, -R9 ;  /* 0x000000ffff0a7224 */ /* 0x002fc800078e0a09 */
[----:B------:R-:W-:Y:S01]  /*1020*/  IMAD R15, R10, R13, RZ ;  /* 0x0000000d0a0f7224 */ /* 0x000fe200078e02ff */
[----:B------:R-:W-:-:S03]  /*1030*/  IABS R10, R2 ;  /* 0x00000002000a7213 */ /* 0x000fc60000000000 */
[----:B------:R-:W-:-:S06]  /*1040*/  IMAD.HI.U32 R9, R9, R15, R8 ;  /* 0x0000000f09097227 */ /* 0x000fcc00078e0008 */
[----:B------:R-:W-:-:S04]  /*1050*/  IMAD.HI.U32 R9, R9, R10, RZ ;  /* 0x0000000a09097227 */ /* 0x000fc800078e00ff */
[----:B------:R-:W-:-:S04]  /*1060*/  IMAD.MOV R9, RZ, RZ, -R9 ;  /* 0x000000ffff097224 */ /* 0x000fc800078e0a09 */
[----:B------:R-:W-:Y:S02]  /*1070*/  IMAD R6, R13, R9, R10 ;  /* 0x000000090d067224 */ /* 0x000fe400078e020a */
[----:B------:R-:W-:-:S03]  /*1080*/  IMAD.WIDE R8, R0, R7, c[0x0][0x168] ;  /* 0x00005a0000087625 */ /* 0x000fc600078e0207 */
[----:B------:R-:W-:-:S13]  /*1090*/  ISETP.GT.U32.AND P0, PT, R13, R6, PT ;  /* 0x000000060d00720c */ /* 0x000fda0003f04070 */
[----:B------:R-:W-:Y:S01]  /*10a0*/  @!P0 IMAD.IADD R6, R6, 0x1, -R13 ;  /* 0x0000000106068824 */ /* 0x000fe200078e0a0d */
[----:B------:R-:W-:-:S04]  /*10b0*/  ISETP.NE.AND P0, PT, RZ, c[0x0][0x178], PT ;  /* 0x00005e00ff007a0c */ /* 0x000fc80003f05270 */
[----:B------:R-:W-:-:S13]  /*10c0*/  ISETP.GT.U32.AND P1, PT, R13, R6, PT ;  /* 0x000000060d00720c */ /* 0x000fda0003f24070 */
[----:B------:R-:W-:-:S04]  /*10d0*/  @!P1 IMAD.IADD R6, R6, 0x1, -R13 ;  /* 0x0000000106069824 */ /* 0x000fc800078e0a0d */
[----:B------:R-:W-:Y:S02]  /*10e0*/  IMAD.MOV.U32 R13, RZ, RZ, R6 ;  /* 0x000000ffff0d7224 */ /* 0x000fe400078e0006 */
[----:B------:R-:W-:-:S04]  /*10f0*/  IMAD.WIDE R6, R0, R7, c[0x0][0x170] ;  /* 0x00005c0000067625 */ /* 0x000fc800078e0207 */
[----:B------:R-:W-:Y:S01]  /*1100*/  @!P2 IMAD.MOV R13, RZ, RZ, -R13 ;  /* 0x000000ffff0da224 */ /* 0x000fe200078e0a0d */
[----:B------:R-:W-:-:S05]  /*1110*/  @!P0 LOP3.LUT R13, RZ, c[0x0][0x178], RZ, 0x33, !PT ;  /* 0x00005e00ff0d8a12 */ /* 0x000fca00078e33ff */
[----:B------:R-:W-:Y:S04]  /*1120*/  STG.E [R8.64], R13 ;  /* 0x0000000d08007986 */ /* 0x000fe8000c101904 */
[----:B------:R-:W-:Y:S01]  /*1130*/  STG.E [R6.64], R3 ;  /* 0x0000000306007986 */ /* 0x000fe2000c101904 */
[----:B------:R-:W-:Y:S05]  /*1140*/  EXIT ;  /* 0x000000000000794d */ /* 0x000fea0003800000 */
.L_x_1297:
        /* <DEDUP_REMOVED lines=11> */
.L_x_1958:


//--------------------- .text._ZN17fastertransformer16computeToppDecayEPfPKfPKiS2_S2_S4_i --------------------------
	.section	.text._ZN17fastertransformer16computeToppDecayEPfPKfPKiS2_S2_S4_i,"ax",@progbits
	.sectioninfo	@"SHI_REGISTERS=12"
	.align	128
        .global         _ZN17fastertransformer16computeToppDecayEPfPKfPKiS2_S2_S4_i
        .type           _ZN17fastertransformer16computeToppDecayEPfPKfPKiS2_S2_S4_i,@function
        .size           _ZN17fastertransformer16computeToppDecayEPfPKfPKiS2_S2_S4_i,(.L_x_1959 - _ZN17fastertransformer16computeToppDecayEPfPKfPKiS2_S2_S4_i)
        .other          _ZN17fastertransformer16computeToppDecayEPfPKfPKiS2_S2_S4_i,@"STO_CUDA_ENTRY STV_DEFAULT"
_ZN17fastertransformer16computeToppDecayEPfPKfPKiS2_S2_S4_i:
.text._ZN17fastertransformer16computeToppDecayEPfPKfPKiS2_S2_S4_i:
[----:B------:R-:W-:Y:S02]  /*0000*/  IMAD.MOV.U32 R1, RZ, RZ, c[0x0][0x28] ;  /* 0x00000a00ff017624 */ /* 0x000fe400078e00ff */
[----:B------:R-:W0:Y:S01]  /*0010*/  S2R R0, SR_CTAID.X ;  /* 0x0000000000007919 */ /* 0x000e220000002500 */
[----:B------:R-:W-:Y:S01]  /*0020*/  IMAD.MOV.U32 R7, RZ, RZ, 0x4 ;  /* 0x00000004ff077424 */ /* 0x000fe200078e00ff */
[----:B------:R-:W-:Y:S02]  /*0030*/  ULDC.64 UR4, c[0x0][0x118] ;  /* 0x0000460000047ab9 */ /* 0x000fe40000000a00 */
[----:B------:R-:W0:Y:S02]  /*0040*/  S2R R3, SR_TID.X ;  /* 0x0000000000037919 */ /* 0x000e240000002100 */
[----:B0-----:R-:W-:-:S04]  /*0050*/  IMAD R0, R0, c[0x0][0x0], R3 ;  /* 0x0000000000007a24 */ /* 0x001fc800078e0203 */
[----:B------:R-:W-:-:S04]  /*0060*/  IMAD.WIDE R4, R0, R7, c[0x0][0x188] ;  /* 0x0000620000047625 */ /* 0x000fc800078e0207 */
[CC--:B------:R-:W-:Y:S02]  /*0070*/  IMAD.WIDE R2, R0.reuse, R7.reuse, c[0x0][0x170] ;  /* 0x00005c0000027625 */ /* 0x0c0fe400078e0207 */
[----:B------:R-:W2:Y:S04]  /*0080*/  LDG.E R4, [R4.64] ;  /* 0x0000000404047981 */ /* 0x000ea8000c1e1900 */
[----:B------:R-:W2:Y:S01]  /*0090*/  LDG.E R3, [R2.64] ;  /* 0x0000000402037981 */ /* 0x000ea2000c1e1900 */
[----:B------:R-:W-:Y:S01]  /*00a0*/  SHF.R.S32.HI R9, RZ, 0x1f, R0 ;  /* 0x0000001fff097819 */ /* 0x000fe20000011400 */
[----:B------:R-:W-:Y:S01]  /*00b0*/  IMAD.WIDE R6, R0, R7, c[0x0][0x160] ;  /* 0x0000580000067625 */ /* 0x000fe200078e0207 */
[----:B--2---:R-:W-:-:S13]  /*00c0*/  ISETP.NE.AND P0, PT, R3, R4, PT ;  /* 0x000000040300720c */ /* 0x004fda0003f05270 */
[----:B------:R-:W-:Y:S05]  /*00d0*/  @!P0 BRA `(.L_x_1298) ;  /* 0x000000d000008947 */ /* 0x000fea0003800000 */
[C---:B------:R-:W-:Y:S01]  /*00e0*/  IMAD.SHL.U32 R4, R0.reuse, 0x4, RZ ;  /* 0x0000000400047824 */ /* 0x040fe200078e00ff */
[----:B------:R-:W-:Y:S02]  /*00f0*/  SHF.L.U64.HI R0, R0, 0x2, R9 ;  /* 0x0000000200007819 */ /* 0x000fe40000010209 */
[----:B------:R-:W2:Y:S02]  /*0100*/  LDG.E R9, [R6.64] ;  /* 0x0000000406097981 */ /* 0x000ea4000c1e1900 */
[C---:B------:R-:W-:Y:S02]  /*0110*/  IADD3 R2, P0, R4.reuse, c[0x0][0x178], RZ ;  /* 0x00005e0004027a10 */ /* 0x040fe40007f1e0ff */
[----:B------:R-:W-:Y:S02]  /*0120*/  IADD3 R4, P1, R4, c[0x0][0x180], RZ ;  /* 0x0000600004047a10 */ /* 0x000fe40007f3e0ff */
[C---:B------:R-:W-:Y:S02]  /*0130*/  IADD3.X R3, R0.reuse, c[0x0][0x17c], RZ, P0, !PT ;  /* 0x00005f0000037a10 */ /* 0x040fe400007fe4ff */
[----:B------:R-:W-:-:S03]  /*0140*/  IADD3.X R5, R0, c[0x0][0x184], RZ, P1, !PT ;  /* 0x0000610000057a10 */ /* 0x000fc60000ffe4ff */
[----:B------:R-:W2:Y:S04]  /*0150*/  LDG.E R2, [R2.64] ;  /* 0x0000000402027981 */ /* 0x000ea8000c1e1900 */
[----:B------:R-:W3:Y:S01]  /*0160*/  LDG.E R4, [R4.64] ;  /* 0x0000000404047981 */ /* 0x000ee2000c1e1900 */
[----:B--2---:R-:W-:-:S05]  /*0170*/  FMUL.FTZ R9, R2, R9 ;  /* 0x0000000902097220 */ /* 0x004fca0000410000 */
[----:B---3--:R-:W-:-:S05]  /*0180*/  FMNMX.FTZ R9, R9, R4, !PT ;  /* 0x0000000409097209 */ /* 0x008fca0007810000 */
[----:B------:R-:W-:Y:S01]  /*0190*/  STG.E [R6.64], R9 ;  /* 0x0000000906007986 */ /* 0x000fe2000c101904 */
[----:B------:R-:W-:Y:S05]  /*01a0*/  EXIT ;  /* 0x000000000000794d */ /* 0x000fea0003800000 */
.L_x_1298:
[----:B------:R-:W-:-:S04]  /*01b0*/  LEA R2, P0, R0, c[0x0][0x168], 0x2 ;  /* 0x00005a0000027a11 */ /* 0x000fc800078010ff */
[----:B------:R-:W-:-:S06]  /*01c0*/  LEA.HI.X R3, R0, c[0x0][0x16c], R9, 0x2, P0 ;  /* 0x00005b0000037a11 */ /* 0x000fcc00000f1409 */
[----:B------:R-:W2:Y:S04]  /*01d0*/  LDG.E R3, [R2.64] ;  /* 0x0000000402037981 */ /* 0x000ea8000c1e1900 */
[----:B--2---:R-:W-:Y:S01]  /*01e0*/  STG.E [R6.64], R3 ;  /* 0x0000000306007986 */ /* 0x004fe2000c101904 */
[----:B------:R-:W-:Y:S05]  /*01f0*/  EXIT ;  /* 0x000000000000794d */ /* 0x000fea0003800000 */
.L_x_1299:
        /* <DEDUP_REMOVED lines=16> */
.L_x_1959:


//--------------------- .text._ZN17fastertransformer14topPInitializeEPiS0_S0_ii --------------------------
	.section	.text._ZN17fastertransformer14topPInitializeEPiS0_S0_ii,"ax",@progbits
	.sectioninfo	@"SHI_REGISTERS=20"
	.align	128
        .global         _ZN17fastertransformer14topPInitializeEPiS0_S0_ii
        .type           _ZN17fastertransformer14topPInitializeEPiS0_S0_ii,@function
        .size           _ZN17fastertransformer14topPInitializeEPiS0_S0_ii,(.L_x_1960 - _ZN17fastertransformer14topPInitializeEPiS0_S0_ii)
        .other          _ZN17fastertransformer14topPInitializeEPiS0_S0_ii,@"STO_CUDA_ENTRY STV_DEFAULT"
_ZN17fastertransformer14topPInitializeEPiS0_S0_ii:
.text._ZN17fastertransformer14topPInitializeEPiS0_S0_ii:
[----:B------:R-:W-:Y:S02]  /*0000*/  IMAD.MOV.U32 R1, RZ, RZ, c[0x0][0x28] ;  /* 0x00000a00ff017624 */ /* 0x000fe400078e00ff */
[----:B------:R-:W0:Y:S01]  /*0010*/  S2R R9, SR_TID.X ;  /* 0x0000000000097919 */ /* 0x000e220000002100 */
[----:B------:R-:W-:Y:S01]  /*0020*/  ULDC.64 UR6, c[0x0][0x118] ;  /* 0x0000460000067ab9 */ /* 0x000fe20000000a00 */
[----:B------:R-:W-:Y:S02]  /*0030*/  BSSY B0, `(.L_x_1300) ;  /* 0x000000f000007945 */ /* 0x000fe40003800000 */
[----:B------:R-:W1:Y:S01]  /*0040*/  S2R R6, SR_CTAID.X ;  /* 0x0000000000067919 */ /* 0x000e620000002500 */
[----:B0-----:R-:W-:-:S04]  /*0050*/  ISETP.GT.AND P0, PT, R9, c[0x0][0x178], PT ;  /* 0x00005e0009007a0c */ /* 0x001fc80003f04270 */
[----:B-1----:R-:W-:-:S13]  /*0060*/  ISETP.NE.OR P0, PT, R6, RZ, P0 ;  /* 0x000000ff0600720c */ /* 0x002fda0000705670 */
[----:B------:R-:W-:Y:S05]  /*0070*/  @P0 BRA `(.L_x_1301) ;  /* 0x000000a000000947 */ /* 0x000fea0003800000 */
[----:B------:R-:W-:Y:S02]  /*0080*/  IMAD.MOV.U32 R0, RZ, RZ, R9 ;  /* 0x000000ffff007224 */ /* 0x000fe400078e0009 */
[----:B------:R-:W-:Y:S02]  /*0090*/  IMAD.MOV.U32 R11, RZ, RZ, 0x4 ;  /* 0x00000004ff0b7424 */ /* 0x000fe400078e00ff */
.L_x_1302:
[C---:B------:R-:W-:Y:S02]  /*00a0*/  IMAD R7, R0.reuse, c[0x0][0x17c], RZ ;  /* 0x00005f0000077a24 */ /* 0x040fe400078e02ff */
[----:B------:R-:W-:-:S04]  /*00b0*/  IMAD.WIDE R2, R0, R11, c[0x0][0x168] ;  /* 0x00005a0000027625 */ /* 0x000fc800078e020b */
[C---:B------:R-:W-:Y:S01]  /*00c0*/  IMAD.WIDE R4, R0.reuse, R11, c[0x0][0x170] ;  /* 0x00005c0000047625 */ /* 0x040fe200078e020b */
[----:B------:R0:W-:Y:S01]  /*00d0*/  STG.E [R2.64], R7 ;  /* 0x0000000702007986 */ /* 0x0001e2000c101906 */
[----:B------:R-:W-:-:S03]  /*00e0*/  IADD3 R0, R0, c[0x0][0x0], RZ ;  /* 0x0000000000007a10 */ /* 0x000fc60007ffe0ff */
[----:B------:R0:W-:Y:S01]  /*00f0*/  STG.E [R4.64], R7 ;  /* 0x0000000704007986 */ /* 0x0001e2000c101906 */
[----:B------:R-:W-:-:S13]  /*0100*/  ISETP.GT.AND P0, PT, R0, c[0x0][0x178], PT ;  /* 0x00005e0000007a0c */ /* 0x000fda0003f04270 */
[----:B0-----:R-:W-:Y:S05]  /*0110*/  @!P0 BRA `(.L_x_1302) ;  /* 0xffffff8000008947 */ /* 0x001fea000383ffff */
.L_x_1301:
[----:B------:R-:W-:Y:S05]  /*0120*/  BSYNC B0 ;  /* 0x0000000000007941 */ /* 0x000fea0003800000 */
.L_x_1300:
[----:B------:R-:W-:Y:S01]  /*0130*/  ULDC.64 UR4, c[0x0][0x178] ;  /* 0x00005e0000047ab9 */ /* 0x000fe20000000a00 */
[----:B------:R-:W-:Y:S01]  /*0140*/  IMAD R0, R6, c[0x0][0x0], R9 ;  /* 0x0000000006007a24 */ /* 0x000fe200078e0209 */
[----:B------:R-:W-:-:S06]  /*0150*/  UIMAD UR4, UR5, UR4, URZ ;  /* 0x00000004050472a4 */ /* 0x000fcc000f8e023f */
[----:B------:R-:W-:-:S13]  /*0160*/  ISETP.GE.AND P0, PT, R0, UR4, PT ;  /* 0x0000000400007c0c */ /* 0x000fda000bf06270 */
[----:B------:R-:W-:Y:S05]  /*0170*/  @P0 EXIT ;  /* 0x000000000000094d */ /* 0x000fea0003800000 */
[----:B------:R-:W-:Y:S01]  /*0180*/  IABS R11, c[0x0][0x17c] ;  /* 0x00005f00000b7a13 */ /* 0x000fe20000000000 */
[----:B------:R-:W-:Y:S01]  /*0190*/  IMAD.MOV.U32 R15, RZ, RZ, 0x4 ;  /* 0x00000004ff0f7424 */ /* 0x000fe200078e00ff */
[----:B------:R-:W-:Y:S02]  /*01a0*/  ISETP.NE.AND P0, PT, RZ, c[0x0][0x17c], PT ;  /* 0x00005f00ff007a0c */ /* 0x000fe40003f05270 */
[----:B------:R-:W0:Y:S01]  /*01b0*/  I2F.RP R4, R11 ;  /* 0x0000000b00047306 */ /* 0x000e220000209400 */
[----:B------:R-:W-:Y:S02]  /*01c0*/  IABS R17, c[0x0][0x17c] ;  /* 0x00005f0000117a13 */ /* 0x000fe40000000000 */
[----:B------:R-:W-:Y:S02]  /*01d0*/  LOP3.LUT R7, RZ, c[0x0][0x17c], RZ, 0x33, !PT ;  /* 0x00005f00ff077a12 */ /* 0x000fe400078e33ff */
[----:B------:R-:W-:-:S03]  /*01e0*/  MOV R13, c[0x0][0x0] ;  /* 0x00000000000d7a02 */ /* 0x000fc60000000f00 */
[----:B0-----:R-:W0:Y:S02]  /*01f0*/  MUFU.RCP R4, R4 ;  /* 0x0000000400047308 */ /* 0x001e240000001000 */
[----:B0-----:R-:W-:-:S06]  /*0200*/  IADD3 R2, R4, 0xffffffe, RZ ;  /* 0x0ffffffe04027810 */ /* 0x001fcc0007ffe0ff */
[----:B------:R0:W1:Y:S02]  /*0210*/  F2I.FTZ.U32.TRUNC.NTZ R3, R2 ;  /* 0x0000000200037305 */ /* 0x000064000021f000 */
[----:B0-----:R-:W-:Y:S01]  /*0220*/  IMAD.MOV.U32 R2, RZ, RZ, RZ ;  /* 0x000000ffff027224 */ /* 0x001fe200078e00ff */
[----:B-1----:R-:W-:-:S05]  /*0230*/  IADD3 R6, RZ, -R3, RZ ;  /* 0x80000003ff067210 */ /* 0x002fca0007ffe0ff */
[----:B------:R-:W-:-:S04]  /*0240*/  IMAD R5, R6, R11, RZ ;  /* 0x0000000b06057224 */ /* 0x000fc800078e02ff */
[----:B------:R-:W-:-:S04]  /*0250*/  IMAD.HI.U32 R5, R3, R5, R2 ;  /* 0x0000000503057227 */ /* 0x000fc800078e0002 */
.L_x_1303:
[----:B------:R-:W-:Y:S02]  /*0260*/  IABS R4, R0 ;  /* 0x0000000000047213 */ /* 0x000fe40000000000 */
[----:B------:R-:W-:-:S03]  /*0270*/  ISETP.GE.AND P2, PT, R0, RZ, PT ;  /* 0x000000ff0000720c */ /* 0x000fc60003f46270 */
[----:B0-----:R-:W-:-:S04]  /*0280*/  IMAD.HI.U32 R2, R5, R4, RZ ;  /* 0x0000000405027227 */ /* 0x001fc800078e00ff */
[----:B------:R-:W-:-:S04]  /*0290*/  IMAD.MOV R3, RZ, RZ, -R2 ;  /* 0x000000ffff037224 */ /* 0x000fc800078e0a02 */
[----:B------:R-:W-:-:S05]  /*02a0*/  IMAD R2, R17, R3, R4 ;  /* 0x0000000311027224 */ /* 0x000fca00078e0204 */
[----:B------:R-:W-:-:S13]  /*02b0*/  ISETP.GT.U32.AND P1, PT, R11, R2, PT ;  /* 0x000000020b00720c */ /* 0x000fda0003f24070 */
[----:B------:R-:W-:-:S05]  /*02c0*/  @!P1 IMAD.IADD R2, R2, 0x1, -R17 ;  /* 0x0000000102029824 */ /* 0x000fca00078e0a11 */
[----:B------:R-:W-:-:S13]  /*02d0*/  ISETP.GT.U32.AND P1, PT, R11, R2, PT ;  /* 0x000000020b00720c */ /* 0x000fda0003f24070 */
[----:B------:R-:W-:-:S05]  /*02e0*/  @!P1 IADD3 R2, R2, -R17, RZ ;  /* 0x8000001102029210 */ /* 0x000fca0007ffe0ff */
[----:B------:R-:W-:Y:S02]  /*02f0*/  IMAD.MOV.U32 R4, RZ, RZ, R2 ;  /* 0x000000ffff047224 */ /* 0x000fe400078e0002 */
[----:B------:R-:W-:-:S03]  /*0300*/  IMAD.WIDE R2, R0, R15, c[0x0][0x160] ;  /* 0x0000580000027625 */ /* 0x000fc600078e020f */
[----:B------:R-:W-:Y:S01]  /*0310*/  @!P2 IADD3 R4, -R4, RZ, RZ ;  /* 0x000000ff0404a210 */ /* 0x000fe20007ffe1ff */
[----:B------:R-:W-:-:S03]  /*0320*/  IMAD R0, R13, c[0x0][0xc], R0 ;  /* 0x000003000d007a24 */ /* 0x000fc600078e0200 */
[----:B------:R-:W-:Y:S02]  /*0330*/  SEL R9, R7, R4, !P0 ;  /* 0x0000000407097207 */ /* 0x000fe40004000000 */
[----:B------:R-:W-:-:S03]  /*0340*/  ISETP.GE.AND P1, PT, R0, UR4, PT ;  /* 0x0000000400007c0c */ /* 0x000fc6000bf26270 */
[----:B------:R0:W-:Y:S10]  /*0350*/  STG.E [R2.64], R9 ;  /* 0x0000000902007986 */ /* 0x0001f4000c101906 */
[----:B------:R-:W-:Y:S05]  /*0360*/  @!P1 BRA `(.L_x_1303) ;  /* 0xfffffef000009947 */ /* 0x000fea000383ffff */
[----:B------:R-:W-:Y:S05]  /*0370*/  EXIT ;  /* 0x000000000000794d */ /* 0x000fea0003800000 */
.L_x_1304:
        /* <DEDUP_REMOVED lines=16> */
.L_x_1960:


//--------------------- .text._ZN3cub17CUB_300001_SM_8006detail10radix_sort30DeviceRadixSortDownsweepKernelINS1_5radix10policy_hubI6__halfijE10Policy1000ELb1ELNS0_9SortOrderE1ES6_ijNS1_21identity_decomposer_tEEEvPKT2_PSB_PKT3_PSF_PT4_SJ_iiNS0_13GridEvenShareISJ_EET5_ --------------------------
	.section	.text._ZN3cub17CUB_300001_SM_8006detail10radix_sort30DeviceRadixSortDownsweepKernelINS1_5radix10policy_hubI6__halfijE10Policy1000ELb1ELNS0_9SortOrderE1ES6_ijNS1_21identity_decomposer_tEEEvPKT2_PSB_PKT3_PSF_PT4_SJ_iiNS0_13GridEvenShareISJ_EET5_,"ax",@progbits
	.sectioninfo	@"SHI_REGISTERS=255"
	.align	128
        .global         _ZN3cub17CUB_300001_SM_8006detail10radix_sort30DeviceRadixSortDownsweepKernelINS1_5radix10policy_hubI6__halfijE10Policy1000ELb1ELNS0_9SortOrderE1ES6_ijNS1_21identity_decomposer_tEEEvPKT2_PSB_PKT3_PSF_PT4_SJ_iiNS0_13GridEvenShareISJ_EET5_
        .type           _ZN3cub17CUB_300001_SM_8006detail10radix_sort30DeviceRadixSortDownsweepKernelINS1_5radix10policy_hubI6__halfijE10Policy1000ELb1ELNS0_9SortOrderE1ES6_ijNS1_21identity_decomposer_tEEEvPKT2_PSB_PKT3_PSF_PT4_SJ_iiNS0_13GridEvenShareISJ_EET5_,@function
        .size           _ZN3cub17CUB_300001_SM_8006detail10radix_sort30DeviceRadixSortDownsweepKernelINS1_5radix10policy_hubI6__halfijE10Policy1000ELb1ELNS0_9SortOrderE1ES6_ijNS1_21identity_decomposer_tEEEvPKT2_PSB_PKT3_PSF_PT4_SJ_iiNS0_13GridEvenShareISJ_EET5_,(.L_x_1884 - _ZN3cub17CUB_300001_SM_8006detail10radix_sort30DeviceRadixSortDownsweepKernelINS1_5radix10policy_hubI6__halfijE10Policy1000ELb1ELNS0_9SortOrderE1ES6_ijNS1_21identity_decomposer_tEEEvPKT2_PSB_PKT3_PSF_PT4_SJ_iiNS0_13GridEvenShareISJ_EET5_)
        .other          _ZN3cub17CUB_300001_SM_8006detail10radix_sort30DeviceRadixSortDownsweepKernelINS1_5radix10policy_hubI6__halfijE10Policy1000ELb1ELNS0_9SortOrderE1ES6_ijNS1_21identity_decomposer_tEEEvPKT2_PSB_PKT3_PSF_PT4_SJ_iiNS0_13GridEvenShareISJ_EET5_,@"STO_CUDA_ENTRY STV_DEFAULT"
_ZN3cub17CUB_300001_SM_8006detail10radix_sort30DeviceRadixSortDownsweepKernelINS1_5radix10policy_hubI6__halfijE10Policy1000ELb1ELNS0_9SortOrderE1ES6_ijNS1_21identity_decomposer_tEEEvPKT2_PSB_PKT3_PSF_PT4_SJ_iiNS0_13GridEvenShareISJ_EET5_:
.text._ZN3cub17CUB_300001_SM_8006detail10radix_sort30DeviceRadixSortDownsweepKernelINS1_5radix10policy_hubI6__halfijE10Policy1000ELb1ELNS0_9SortOrderE1ES6_ijNS1_21identity_decomposer_tEEEvPKT2_PSB_PKT3_PSF_PT4_SJ_iiNS0_13GridEvenShareISJ_EET5_:
[----:B------:R-:W-:Y:S02]  /*0000*/  IMAD.MOV.U32 R1, RZ, RZ, c[0x0][0x28] ;  /* 0x00000a00ff017624 */ /* 0x000fe400078e00ff */
[----:B------:R-:W0:Y:S02]  /*0010*/  S2R R5, SR_CTAID.X ;  /* 0x0000000000057919 */ /* 0x000e240000002500 */
[----:B0-----:R-:W-:-:S13]  /*0020*/  ISETP.GE.AND P0, PT, R5, c[0x0][0x198], PT ;  /* 0x0000660005007a0c */ /* 0x001fda0003f06270 */
[----:B------:R-:W-:Y:S05]  /*0030*/  @!P0 BRA `(.L_x_1305) ;  /* 0x000000a000008947 */ /* 0x000fea0003800000 */
[----:B------:R-:W-:Y:S01]  /*0040*/  ISETP.GE.AND P0, PT, R5, c[0x0][0x194], PT ;  /* 0x0000650005007a0c */ /* 0x000fe20003f06270 */
[----:B------:R-:W-:Y:S02]  /*0050*/  IMAD.MOV.U32 R52, RZ, RZ, c[0x0][0x1b4] ;  /* 0x00006d00ff347624 */ /* 0x000fe400078e00ff */
[----:B------:R-:W-:-:S10]  /*0060*/  IMAD.MOV.U32 R65, RZ, RZ, c[0x0][0x1b0] ;  /* 0x00006c00ff417624 */ /* 0x000fd400078e00ff */
[----:B------:R-:W-:Y:S05]  /*0070*/  @P0 BRA `(.L_x_1306) ;  /* 0x0000008000000947 */ /* 0x000fea0003800000 */
[----:B------:R-:W-:-:S04]  /*0080*/  IMAD.MOV.U32 R0, RZ, RZ, c[0x0][0x1a0] ;  /* 0x00006800ff007624 */ /* 0x000fc800078e00ff */
[----:B------:R-:W-:-:S05]  /*0090*/  IMAD R65, R5, R0, c[0x0][0x1a4] ;  /* 0x0000690005417624 */ /* 0x000fca00078e0200 */
[----:B------:R-:W-:-:S04]  /*00a0*/  IADD3 R0, -R65, c[0x0][0x1a8], RZ ;  /* 0x00006a0041007a10 */ /* 0x000fc80007ffe1ff */
[----:B------:R-:W-:-:S05]  /*00b0*/  IMNMX.U32 R0, R0, c[0x0][0x1a0], PT ;  /* 0x0000680000007a17 */ /* 0x000fca0003800000 */
[----:B------:R-:W-:Y:S01]  /*00c0*/  IMAD.IADD R52, R65, 0x1, R0 ;  /* 0x0000000141347824 */ /* 0x000fe200078e0200 */
[----:B------:R-:W-:Y:S05]  /*00d0*/  BRA `(.L_x_1306) ;  /* 0x0000002000007947 */ /* 0x000fea0003800000 */
.L_x_1305:
[----:B------:R-:W-:-:S05]  /*00e0*/  IMAD R65, R5, c[0x0][0x19c], RZ ;  /* 0x0000670005417a24 */ /* 0x000fca00078e02ff */
[----:B------:R-:W-:Y:S02]  /*00f0*/  IADD3 R52, R65, c[0x0][0x19c], RZ ;  /* 0x0000670041347a10 */ /* 0x000fe40007ffe0ff */
.L_x_1306:
[----:B------:R-:W0:Y:S01]  /*0100*/  S2R R48, SR_TID.X ;  /* 0x0000000000307919 */ /* 0x000e220000002100 */
[----:B------:R-:W-:Y:S01]  /*0110*/  ULDC.64 UR6, c[0x0][0x118] ;  /* 0x0000460000067ab9 */ /* 0x000fe20000000a00 */
[----:B0-----:R-:W-:-:S13]  /*0120*/  ISETP.GT.AND P1, PT, R48, 0x3f, PT ;  /* 0x0000003f3000780c */ /* 0x001fda0003f24270 */
[----:B------:R-:W-:Y:S01]  /*0130*/  @!P1 IADD3 R0, -R48, 0x3f, RZ ;  /* 0x0000003f30009810 */ /* 0x000fe20007ffe1ff */
[----:B------:R-:W-:-:S04]  /*0140*/  @!P1 IMAD.MOV.U32 R7, RZ, RZ, 0x4 ;  /* 0x00000004ff079424 */ /* 0x000fc800078e00ff */
[----:B------:R-:W-:-:S04]  /*0150*/  @!P1 IMAD R0, R0, c[0x0][0xc], RZ ;  /* 0x0000030000009a24 */ /* 0x000fc800078e02ff */
[----:B------:R-:W-:-:S06]  /*0160*/  @!P1 IMAD.WIDE.U32 R2, R0, R7, c[0x0][0x180] ;  /* 0x0000600000029625 */ /* 0x000fcc00078e0007 */
[----:B------:R-:W2:Y:S01]  /*0170*/  @!P1 LDG.E R2, [R2.64] ;  /* 0x0000000602029981 */ /* 0x000ea2000c1e1900 */
[----:B------:R-:W-:Y:S01]  /*0180*/  PLOP3.LUT P0, PT, PT, PT, PT, 0x80, 0x0 ;  /* 0x000000000000781c */ /* 0x000fe20003f0f070 */
[----:B------:R-:W-:-:S04]  /*0190*/  @!P1 IMAD.IADD R4, R0, 0x1, R5 ;  /* 0x0000000100049824 */ /* 0x000fc800078e0205 */
[----:B------:R-:W-:-:S05]  /*01a0*/  @!P1 IMAD.WIDE.U32 R4, R4, R7, c[0x0][0x180] ;  /* 0x0000600004049625 */ /* 0x000fca00078e0007 */
[----:B------:R0:W5:Y:S01]  /*01b0*/  @!P1 LDG.E R49, [R4.64] ;  /* 0x0000000604319981 */ /* 0x000162000c1e1900 */
[----:B------:R-:W-:Y:S01]  /*01c0*/  IMAD.IADD R53, R52, 0x1, -R65 ;  /* 0x0000000134357824 */ /* 0x000fe200078e0a41 */
[----:B--2---:R-:W-:-:S04]  /*01d0*/  @!P1 ISETP.NE.AND P2, PT, R2, c[0x0][0x188], PT ;  /* 0x0000620002009a0c */ /* 0x004fc80003f45270 */
[----:B------:R-:W-:-:S13]  /*01e0*/  @!P1 ISETP.EQ.OR P0, PT, R2, RZ, !P2 ;  /* 0x000000ff0200920c */ /* 0x000fda0005702670 */
[----:B------:R-:W-:Y:S06]  /*01f0*/  BAR.RED.AND.DEFER_BLOCKING 0x0, P0 ;  /* 0x0000000000007b1d */ /* 0x000fec0000014400 */
[----:B------:R-:W1:Y:S02]  /*0200*/  B2R.RESULT RZ, P0 ;  /* 0x0000000000ff731c */ /* 0x000e640000004000 */
[----:B-1----:R-:W-:Y:S05]  /*0210*/  @!P0 BRA `(.L_x_1307) ;  /* 0x0000392000008947 */ /* 0x002fea0003800000 */
[----:B0-----:R-:W-:Y:S01]  /*0220*/  ISETP.GE.U32.AND P0, PT, R53, 0x2f00, PT ;  /* 0x00002f003500780c */ /* 0x001fe20003f06070 */
[----:B------:R-:W-:Y:S02]  /*0230*/  IMAD.MOV.U32 R7, RZ, RZ, R65 ;  /* 0x000000ffff077224 */ /* 0x000fe400078e0041 */
[----:B------:R-:W-:Y:S01]  /*0240*/  IMAD.MOV.U32 R9, RZ, RZ, R53 ;  /* 0x000000ffff097224 */ /* 0x000fe200078e0035 */
[----:B------:R-:W-:-:S09]  /*0250*/  P2R R90, PR, RZ, 0x1 ;  /* 0x00000001ff5a7803 */ /* 0x000fd20000000000 */
[----:B------:R-:W-:Y:S05]  /*0260*/  @!P0 BRA `(.L_x_1308) ;  /* 0x000006e000008947 */ /* 0x000fea0003800000 */
[----:B------:R-:W-:Y:S02]  /*0270*/  IMAD.MOV.U32 R9, RZ, RZ, R53 ;  /* 0x000000ffff097224 */ /* 0x000fe400078e0035 */
[----:B------:R-:W-:-:S05]  /*0280*/  IMAD.MOV.U32 R7, RZ, RZ, R65 ;  /* 0x000000ffff077224 */ /* 0x000fca00078e0041 */
.L_x_1309:
[----:B------:R-:W-:-:S04]  /*0290*/  IADD3 R0, P0, R48, R7, RZ ;  /* 0x0000000730007210 */ /* 0x000fc80007f1e0ff */
[----:B------:R-:W-:Y:S01]  /*02a0*/  LEA.HI.X.SX32 R3, R48, RZ, 0x1, P0 ;  /* 0x000000ff30037211 */ /* 0x000fe200000f0eff */
[----:B0-----:R-:W-:-:S03]  /*02b0*/  IMAD.SHL.U32 R4, R0, 0x2, RZ ;  /* 0x0000000200047824 */ /* 0x001fc600078e00ff */
[----:B------:R-:W-:Y:S02]  /*02c0*/  SHF.L.U64.HI R0, R0, 0x1, R3 ;  /* 0x0000000100007819 */ /* 0x000fe40000010203 */
[----:B------:R-:W-:-:S04]  /*02d0*/  IADD3 R2, P0, R4, c[0x0][0x160], RZ ;  /* 0x0000580004027a10 */ /* 0x000fc80007f1e0ff */
[----:B------:R-:W-:-:S05]  /*02e0*/  IADD3.X R3, R0, c[0x0][0x164], RZ, P0, !PT ;  /* 0x0000590000037a10 */ /* 0x000fca00007fe4ff */
[----:B------:R-:W2:Y:S04]  /*02f0*/  LDG.E.U16 R11, [R2.64] ;  /* 0x00000006020b7981 */ /* 0x000ea8000c1e1500 */
[----:B------:R-:W3:Y:S04]  /*0300*/  LDG.E.U16 R13, [R2.64+0x200] ;  /* 0x00020006020d7981 */ /* 0x000ee8000c1e1500 */
[----:B------:R-:W4:Y:S04]  /*0310*/  LDG.E.U16 R15, [R2.64+0x400] ;  /* 0x00040006020f7981 */ /* 0x000f28000c1e1500 */
        /* <DEDUP_REMOVED lines=16> */
[----:B-----5:R-:W4:Y:S04]  /*0420*/  LDG.E.U16 R49, [R2.64+0x2600] ;  /* 0x0026000602317981 */ /* 0x020f28000c1e1500 */
        /* <DEDUP_REMOVED lines=26> */
[----:B------:R-:W4:Y:S01]  /*05d0*/  LDG.E.U16 R107, [R2.64+0x5c00] ;  /* 0x005c0006026b7981 */ /* 0x000f22000c1e1500 */
[----:B------:R-:W-:Y:S03]  /*05e0*/  WARPSYNC 0xffffffff ;  /* 0xffffffff00007948 */ /* 0x000fe60003800000 */
[----:B------:R-:W-:Y:S01]  /*05f0*/  BAR.SYNC.DEFER_BLOCKING 0x0 ;  /* 0x0000000000007b1d */ /* 0x000fe20000010000 */
[----:B------:R-:W-:-:S02]  /*0600*/  IADD3 R4, P0, R4, c[0x0][0x168], RZ ;  /* 0x00005a0004047a10 */ /* 0x000fc40007f1e0ff */
[----:B------:R-:W-:Y:S02]  /*0610*/  IADD3 R9, R9, -0x2f00, RZ ;  /* 0xffffd10009097810 */ /* 0x000fe40007ffe0ff */
[----:B------:R-:W-:Y:S02]  /*0620*/  IADD3.X R5, R0, c[0x0][0x16c], RZ, P0, !PT ;  /* 0x00005b0000057a10 */ /* 0x000fe400007fe4ff */
[----:B------:R-:W-:Y:S02]  /*0630*/  ISETP.GT.U32.AND P0, PT, R9, 0x2eff, PT ;  /* 0x00002eff0900780c */ /* 0x000fe40003f04070 */
[----:B------:R-:W-:Y:S01]  /*0640*/  IADD3 R7, R7, 0x2f00, RZ ;  /* 0x00002f0007077810 */ /* 0x000fe20007ffe0ff */
[----:B--2---:R0:W-:Y:S04]  /*0650*/  STG.E.U16 [R4.64], R11 ;  /* 0x0000000b04007986 */ /* 0x0041e8000c101506 */
[----:B---3--:R0:W-:Y:S04]  /*0660*/  STG.E.U16 [R4.64+0x200], R13 ;  /* 0x0002000d04007986 */ /* 0x0081e8000c101506 */
[----:B----4-:R0:W-:Y:S04]  /*0670*/  STG.E.U16 [R4.64+0x400], R15 ;  /* 0x0004000f04007986 */ /* 0x0101e8000c101506 */
[----:B------:R0:W-:Y:S04]  /*0680*/  STG.E.U16 [R4.64+0x600], R17 ;  /* 0x0006001104007986 */ /* 0x0001e8000c101506 */
        /* <DEDUP_REMOVED lines=42> */
[----:B------:R0:W-:Y:S01]  /*0930*/  STG.E.U16 [R4.64+0x5c00], R107 ;  /* 0x005c006b04007986 */ /* 0x0001e2000c101506 */
[----:B------:R-:W-:Y:S05]  /*0940*/  @P0 BRA `(.L_x_1309) ;  /* 0xfffff94000000947 */ /* 0x000fea000383ffff */
.L_x_1308:
[----:B------:R-:W-:-:S13]  /*0950*/  ISETP.GT.U32.AND P0, PT, R52, R7, PT ;  /* 0x000000073400720c */ /* 0x000fda0003f04070 */
[----:B------:R-:W-:Y:S05]  /*0960*/  @!P0 BRA `(.L_x_1310) ;  /* 0x0000155000008947 */ /* 0x000fea0003800000 */
[C---:B------:R-:W-:Y:S02]  /*0970*/  IADD3 R0, R48.reuse, 0x100, RZ ;  /* 0x0000010030007810 */ /* 0x040fe40007ffe0ff */
[C---:B0-----:R-:W-:Y:S02]  /*0980*/  IADD3 R4, R48.reuse, 0x300, RZ ;  /* 0x0000030030047810 */ /* 0x041fe40007ffe0ff */
[----:B------:R-:W-:Y:S02]  /*0990*/  IADD3 R2, R48, 0x200, RZ ;  /* 0x0000020030027810 */ /* 0x000fe40007ffe0ff */
[----:B------:R-:W-:Y:S02]  /*09a0*/  ISETP.GE.AND P6, PT, R0, R9, PT ;  /* 0x000000090000720c */ /* 0x000fe40003fc6270 */
[C---:B------:R-:W-:Y:S02]  /*09b0*/  IADD3 R3, P0, R48.reuse, R7, RZ ;  /* 0x0000000730037210 */ /* 0x040fe40007f1e0ff */
[----:B------:R-:W-:-:S02]  /*09c0*/  IADD3 R0, R48, 0x400, RZ ;  /* 0x0000040030007810 */ /* 0x000fc40007ffe0ff */
[-C--:B------:R-:W-:Y:S02]  /*09d0*/  ISETP.GE.AND P4, PT, R4, R9.reuse, PT ;  /* 0x000000090400720c */ /* 0x080fe40003f86270 */
[-C--:B------:R-:W-:Y:S02]  /*09e0*/  ISETP.GE.AND P5, PT, R2, R9.reuse, PT ;  /* 0x000000090200720c */ /* 0x080fe40003fa6270 */
[----:B------:R-:W-:Y:S02]  /*09f0*/  LEA.HI.X.SX32 R8, R48, RZ, 0x1, P0 ;  /* 0x000000ff30087211 */ /* 0x000fe400000f0eff */
[C---:B------:R-:W-:Y:S02]  /*0a00*/  LEA R4, P1, R3.reuse, c[0x0][0x160], 0x1 ;  /* 0x0000580003047a11 */ /* 0x040fe400078208ff */
[----:B------:R-:W-:Y:S02]  /*0a10*/  LEA R2, P0, R3, c[0x0][0x168], 0x1 ;  /* 0x00005a0003027a11 */ /* 0x000fe400078008ff */
[----:B------:R-:W-:-:S02]  /*0a20*/  ISETP.GE.AND P3, PT, R0, R9, PT ;  /* 0x000000090000720c */ /* 0x000fc40003f66270 */
[----:B------:R-:W-:Y:S02]  /*0a30*/  IADD3 R0, R48, 0x600, RZ ;  /* 0x0000060030007810 */ /* 0x000fe40007ffe0ff */
[C-C-:B------:R-:W-:Y:S02]  /*0a40*/  LEA.HI.X R5, R3.reuse, c[0x0][0x164], R8.reuse, 0x1, P1 ;  /* 0x0000590003057a11 */ /* 0x140fe400008f0c08 */
[----:B------:R-:W-:Y:S02]  /*0a50*/  LEA.HI.X R3, R3, c[0x0][0x16c], R8, 0x1, P0 ;  /* 0x00005b0003037a11 */ /* 0x000fe400000f0c08 */
[-C--:B------:R-:W-:Y:S01]  /*0a60*/  ISETP.GE.AND P0, PT, R0, R9.reuse, PT ;  /* 0x000000090000720c */ /* 0x080fe20003f06270 */
[----:B------:R-:W2:Y:S01]  /*0a70*/  @!P6 LDG.E.U16 R11, [R4.64+0x200] ;  /* 0x00020006040be981 */ /* 0x000ea2000c1e1500 */
[C---:B------:R-:W-:Y:S02]  /*0a80*/  IADD3 R6, R48.reuse, 0x500, RZ ;  /* 0x0000050030067810 */ /* 0x040fe40007ffe0ff */
[----:B------:R-:W-:Y:S01]  /*0a90*/  IADD3 R8, R48, 0x800, RZ ;  /* 0x0000080030087810 */ /* 0x000fe20007ffe0ff */
[----:B------:R-:W3:Y:S01]  /*0aa0*/  @!P5 LDG.E.U16 R13, [R4.64+0x400] ;  /* 0x00040006040dd981 */ /* 0x000ee2000c1e1500 */
[----:B------:R-:W-:-:S02]  /*0ab0*/  ISETP.GE.AND P2, PT, R6, R9, PT ;  /* 0x000000090600720c */ /* 0x000fc40003f46270 */
[C---:B------:R-:W-:Y:S01]  /*0ac0*/  IADD3 R6, R48.reuse, 0x700, RZ ;  /* 0x0000070030067810 */ /* 0x040fe20007ffe0ff */
[----:B------:R-:W4:Y:S01]  /*0ad0*/  @!P3 LDG.E.U16 R17, [R4.64+0x800] ;  /* 0x000800060411b981 */ /* 0x000f22000c1e1500 */
[----:B------:R-:W-:Y:S02]  /*0ae0*/  P2R R99, PR, RZ, 0x1 ;  /* 0x00000001ff637803 */ /* 0x000fe40000000000 */
[----:B------:R-:W-:Y:S01]  /*0af0*/  IADD3 R10, R48, 0x900, RZ ;  /* 0x00000900300a7810 */ /* 0x000fe20007ffe0ff */
[----:B------:R-:W2:Y:S01]  /*0b00*/  @!P0 LDG.E.U16 R21, [R4.64+0xc00] ;  /* 0x000c000604158981 */ /* 0x000ea2000c1e1500 */
[----:B------:R-:W-:Y:S02]  /*0b10*/  ISETP.GE.AND P0, PT, R6, R9, PT ;  /* 0x000000090600720c */ /* 0x000fe40003f06270 */
[----:B------:R-:W-:Y:S01]  /*0b20*/  IADD3 R12, R48, 0xa00, RZ ;  /* 0x00000a00300c7810 */ /* 0x000fe20007ffe0ff */
[----:B------:R-:W2:Y:S01]  /*0b30*/  @!P4 LDG.E.U16 R15, [R4.64+0x600] ;  /* 0x00060006040fc981 */ /* 0x000ea2000c1e1500 */
[----:B------:R-:W-:-:S02]  /*0b40*/  P2R R97, PR, RZ, 0x1 ;  /* 0x00000001ff617803 */ /* 0x000fc40000000000 */
[C---:B------:R-:W-:Y:S01]  /*0b50*/  IADD3 R14, R48.reuse, 0xb00, RZ ;  /* 0x00000b00300e7810 */ /* 0x040fe20007ffe0ff */
[----:B------:R-:W2:Y:S01]  /*0b60*/  @!P2 LDG.E.U16 R19, [R4.64+0xa00] ;  /* 0x000a00060413a981 */ /* 0x000ea2000c1e1500 */
[C---:B------:R-:W-:Y:S02]  /*0b70*/  IADD3 R16, R48.reuse, 0xc00, RZ ;  /* 0x00000c0030107810 */ /* 0x040fe40007ffe0ff */
[C---:B------:R-:W-:Y:S02]  /*0b80*/  IADD3 R18, R48.reuse, 0xd00, RZ ;  /* 0x00000d0030127810 */ /* 0x040fe40007ffe0ff */
[----:B------:R-:W-:Y:S01]  /*0b90*/  IADD3 R20, R48, 0xe00, RZ ;  /* 0x00000e0030147810 */ /* 0x000fe20007ffe0ff */
[----:B------:R-:W2:Y:S01]  /*0ba0*/  @!P0 LDG.E.U16 R23, [R4.64+0xe00] ;  /* 0x000e000604178981 */ /* 0x000ea2000c1e1500 */
[----:B------:R-:W-:Y:S02]  /*0bb0*/  ISETP.GE.AND P0, PT, R8, R9, PT ;  /* 0x000000090800720c */ /* 0x000fe40003f06270 */
[----:B------:R-:W-:-:S02]  /*0bc0*/  IADD3 R22, R48, 0xf00, RZ ;  /* 0x00000f0030167810 */ /* 0x000fc40007ffe0ff */
[----:B------:R-:W-:Y:S02]  /*0bd0*/  P2R R0, PR, RZ, 0x1 ;  /* 0x00000001ff007803 */ /* 0x000fe40000000000 */
[C---:B------:R-:W-:Y:S02]  /*0be0*/  IADD3 R24, R48.reuse, 0x1000, RZ ;  /* 0x0000100030187810 */ /* 0x040fe40007ffe0ff */
[C---:B------:R-:W-:Y:S02]  /*0bf0*/  IADD3 R26, R48.reuse, 0x1100, RZ ;  /* 0x00001100301a7810 */ /* 0x040fe40007ffe0ff */
[C---:B------:R-:W-:Y:S02]  /*0c00*/  IADD3 R28, R48.reuse, 0x1200, RZ ;  /* 0x00001200301c7810 */ /* 0x040fe40007ffe0ff */
[----:B------:R-:W-:Y:S01]  /*0c10*/  IADD3 R30, R48, 0x1300, RZ ;  /* 0x00001300301e7810 */ /* 0x000fe20007ffe0ff */
[----:B------:R-:W2:Y:S01]  /*0c20*/  @!P0 LDG.E.U16 R25, [R4.64+0x1000] ;  /* 0x0010000604198981 */ /* 0x000ea2000c1e1500 */
[----:B------:R-:W-:-:S02]  /*0c30*/  ISETP.GE.AND P0, PT, R10, R9, PT ;  /* 0x000000090a00720c */ /* 0x000fc40003f06270 */
[C---:B------:R-:W-:Y:S02]  /*0c40*/  IADD3 R32, R48.reuse, 0x1400, RZ ;  /* 0x0000140030207810 */ /* 0x040fe40007ffe0ff */
[----:B------:R-:W-:Y:S02]  /*0c50*/  P2R R102, PR, RZ, 0x1 ;  /* 0x00000001ff667803 */ /* 0x000fe40000000000 */
[CC--:B------:R-:W-:Y:S02]  /*0c60*/  ISETP.GE.AND P1, PT, R48.reuse, R9.reuse, PT ;  /* 0x000000093000720c */ /* 0x0c0fe40003f26270 */
[C---:B------:R-:W-:Y:S02]  /*0c70*/  IADD3 R34, R48.reuse, 0x1500, RZ ;  /* 0x0000150030227810 */ /* 0x040fe40007ffe0ff */
[C---:B------:R-:W-:Y:S02]  /*0c80*/  IADD3 R36, R48.reuse, 0x1600, RZ ;  /* 0x0000160030247810 */ /* 0x040fe40007ffe0ff */
[----:B------:R-:W-:Y:S01]  /*0c90*/  IADD3 R38, R48, 0x1700, RZ ;  /* 0x0000170030267810 */ /* 0x000fe20007ffe0ff */
[----:B------:R0:W2:Y:S01]  /*0ca0*/  @!P0 LDG.E.U16 R27, [R4.64+0x1200] ;  /* 0x00120006041b8981 */ /* 0x0000a2000c1e1500 */
[----:B------:R-:W-:-:S02]  /*0cb0*/  ISETP.GE.AND P0, PT, R12, R9, PT ;  /* 0x000000090c00720c */ /* 0x000fc40003f06270 */
[C---:B------:R-:W-:Y:S02]  /*0cc0*/  IADD3 R40, R48.reuse, 0x1800, RZ ;  /* 0x0000180030287810 */ /* 0x040fe40007ffe0ff */
[----:B------:R-:W-:Y:S01]  /*0cd0*/  P2R R104, PR, RZ, 0x1 ;  /* 0x00000001ff687803 */ /* 0x000fe20000000000 */
[----:B------:R-:W2:Y:S01]  /*0ce0*/  @!P1 LDG.E.U16 R7, [R4.64] ;  /* 0x0000000604079981 */ /* 0x000ea2000c1e1500 */
[C---:B------:R-:W-:Y:S02]  /*0cf0*/  IADD3 R42, R48.reuse, 0x1900, RZ ;  /* 0x00001900302a7810 */ /* 0x040fe40007ffe0ff */
[C---:B------:R-:W-:Y:S02]  /*0d00*/  IADD3 R44, R48.reuse, 0x1a00, RZ ;  /* 0x00001a00302c7810 */ /* 0x040fe40007ffe0ff */
[C---:B------:R-:W-:Y:S02]  /*0d10*/  IADD3 R46, R48.reuse, 0x1b00, RZ ;  /* 0x00001b00302e7810 */ /* 0x040fe40007ffe0ff */
[----:B------:R-:W-:Y:S01]  /*0d20*/  IADD3 R50, R48, 0x1c00, RZ ;  /* 0x00001c0030327810 */ /* 0x000fe20007ffe0ff */
[----:B------:R0:W2:Y:S01]  /*0d30*/  @!P0 LDG.E.U16 R29, [R4.64+0x1400] ;  /* 0x00140006041d8981 */ /* 0x0000a2000c1e1500 */
[----:B------:R-:W-:-:S02]  /*0d40*/  ISETP.GE.AND P0, PT, R14, R9, PT ;  /* 0x000000090e00720c */ /* 0x000fc40003f06270 */
[C---:B------:R-:W-:Y:S02]  /*0d50*/  IADD3 R54, R48.reuse, 0x1d00, RZ ;  /* 0x00001d0030367810 */ /* 0x040fe40007ffe0ff */
[----:B------:R-:W-:Y:S02]  /*0d60*/  P2R R105, PR, RZ, 0x1 ;  /* 0x00000001ff697803 */ /* 0x000fe40000000000 */
        /* <DEDUP_REMOVED lines=18> */
[----:B------:R-:W-:Y:S02]  /*0e90*/  P2R R92, PR, RZ, 0x2 ;  /* 0x00000002ff5c7803 */ /* 0x000fe40000000000 */
[----:B------:R-:W-:Y:S01]  /*0ea0*/  IADD3 R82, R48, 0x2b00, RZ ;  /* 0x00002b0030527810 */ /* 0x000fe20007ffe0ff */
[----:B------:R0:W2:Y:S01]  /*0eb0*/  @!P0 LDG.E.U16 R35, [R4.64+0x1a00] ;  /* 0x001a000604238981 */ /* 0x0000a2000c1e1500 */
[----:B------:R-:W-:-:S02]  /*0ec0*/  ISETP.GE.AND P0, PT, R20, R9, PT ;  /* 0x000000091400720c */ /* 0x000fc40003f06270 */
[----:B------:R-:W-:Y:S02]  /*0ed0*/  P2R R101, PR, RZ, 0x4 ;  /* 0x00000004ff657803 */ /* 0x000fe40000000000 */
[----:B------:R-:W-:Y:S02]  /*0ee0*/  P2R R108, PR, RZ, 0x1 ;  /* 0x00000001ff6c7803 */ /* 0x000fe40000000000 */
[C---:B------:R-:W-:Y:S02]  /*0ef0*/  IADD3 R76, R48.reuse, 0x2800, RZ ;  /* 0x00002800304c7810 */ /* 0x040fe40007ffe0ff */
[C---:B------:R-:W-:Y:S02]  /*0f00*/  IADD3 R84, R48.reuse, 0x2c00, RZ ;  /* 0x00002c0030547810 */ /* 0x040fe40007ffe0ff */
[C---:B------:R-:W-:Y:S02]  /*0f10*/  IADD3 R86, R48.reuse, 0x2d00, RZ ;  /* 0x00002d0030567810 */ /* 0x040fe40007ffe0ff */
[----:B------:R-:W-:Y:S01]  /*0f20*/  IADD3 R88, R48, 0x2e00, RZ ;  /* 0x00002e0030587810 */ /* 0x000fe20007ffe0ff */
[----:B------:R0:W2:Y:S01]  /*0f30*/  @!P0 LDG.E.U16 R37, [R4.64+0x1c00] ;  /* 0x001c000604258981 */ /* 0x0000a2000c1e1500 */
[----:B------:R-:W-:-:S02]  /*0f40*/  ISETP.GE.AND P0, PT, R22, R9, PT ;  /* 0x000000091600720c */ /* 0x000fc40003f06270 */
[----:B------:R-:W-:Y:S02]  /*0f50*/  P2R R100, PR, RZ, 0x8 ;  /* 0x00000008ff647803 */ /* 0x000fe40000000000 */
[----:B------:R-:W-:Y:S02]  /*0f60*/  P2R R8, PR, RZ, 0x1 ;  /* 0x00000001ff087803 */ /* 0x000fe40000000000 */
[----:B------:R-:W-:Y:S02]  /*0f70*/  P2R R94, PR, RZ, 0x40 ;  /* 0x00000040ff5e7803 */ /* 0x000fe40000000000 */
[----:B------:R-:W-:Y:S02]  /*0f80*/  P2R R96, PR, RZ, 0x20 ;  /* 0x00000020ff607803 */ /* 0x000fe40000000000 */
[----:B------:R-:W-:-:S03]  /*0f90*/  P2R R98, PR, RZ, 0x10 ;  /* 0x00000010ff627803 */ /* 0x000fc60000000000 */
[----:B------:R0:W2:Y:S01]  /*0fa0*/  @!P0 LDG.E.U16 R39, [R4.64+0x1e00] ;  /* 0x001e000604278981 */ /* 0x0000a2000c1e1500 */
[----:B------:R-:W-:-:S04]  /*0fb0*/  ISETP.GE.AND P0, PT, R24, R9, PT ;  /* 0x000000091800720c */ /* 0x000fc80003f06270 */
[----:B------:R-:W-:-:S09]  /*0fc0*/  P2R R10, PR, RZ, 0x1 ;  /* 0x00000001ff0a7803 */ /* 0x000fd20000000000 */
        /* <DEDUP_REMOVED lines=12> */
[----:B-----5:R0:W2:Y:S01]  /*1090*/  @!P0 LDG.E.U16 R49, [R4.64+0x2800] ;  /* 0x0028000604318981 */ /* 0x0200a2000c1e1500 */
[----:B------:R-:W-:-:S04]  /*10a0*/  ISETP.GE.AND P0, PT, R34, R9, PT ;  /* 0x000000092200720c */ /* 0x000fc80003f06270 */
[----:B------:R-:W-:-:S09]  /*10b0*/  P2R R111, PR, RZ, 0x1 ;  /* 0x00000001ff6f7803 */ /* 0x000fd20000000000 */
[----:B------:R0:W2:Y:S01]  /*10c0*/  @!P0 LDG.E.U16 R51, [R4.64+0x2a00] ;  /* 0x002a000604338981 */ /* 0x0000a2000c1e1500 */
[----:B------:R-:W-:-:S04]  /*10d0*/  ISETP.GE.AND P0, PT, R36, R9, PT ;  /* 0x000000092400720c */ /* 0x000fc80003f06270 */
[----:B------:R-:W-:-:S09]  /*10e0*/  P2R R16, PR, RZ, 0x1 ;  /* 0x00000001ff107803 */ /* 0x000fd20000000000 */
[----:B------:R0:W4:Y:S01]  /*10f0*/  @!P0 LDG.E.U16 R55, [R4.64+0x2c00] ;  /* 0x002c000604378981 */ /* 0x000122000c1e1500 */
        /* <DEDUP_REMOVED lines=48> */
[-C--:B------:R-:W-:Y:S02]  /*1400*/  ISETP.GE.AND P0, PT, R74, R9.reuse, PT ;  /* 0x000000094a00720c */ /* 0x080fe40003f06270 */
[-C--:B------:R-:W-:Y:S02]  /*1410*/  ISETP.GE.AND P1, PT, R78, R9.reuse, PT ;  /* 0x000000094e00720c */ /* 0x080fe40003f26270 */
[-C--:B------:R-:W-:Y:S02]  /*1420*/  ISETP.GE.AND P2, PT, R80, R9.reuse, PT ;  /* 0x000000095000720c */ /* 0x080fe40003f46270 */
[-C--:B------:R-:W-:Y:S02]  /*1430*/  ISETP.GE.AND P3, PT, R82, R9.reuse, PT ;  /* 0x000000095200720c */ /* 0x080fe40003f66270 */
[----:B------:R-:W-:Y:S02]  /*1440*/  P2R R64, PR, RZ, 0x1 ;  /* 0x00000001ff407803 */ /* 0x000fe40000000000 */
[----:B------:R-:W-:-:S02]  /*1450*/  ISETP.GE.AND P4, PT, R84, R9, PT ;  /* 0x000000095400720c */ /* 0x000fc40003f86270 */
[-C--:B------:R-:W-:Y:S01]  /*1460*/  ISETP.GE.AND P5, PT, R86, R9.reuse, PT ;  /* 0x000000095600720c */ /* 0x080fe20003fa6270 */
[----:B------:R0:W4:Y:S01]  /*1470*/  @!P0 LDG.E.U16 R91, [R4.64+0x4e00] ;  /* 0x004e0006045b8981 */ /* 0x000122000c1e1500 */
[-C--:B------:R-:W-:Y:S02]  /*1480*/  ISETP.GE.AND P0, PT, R76, R9.reuse, PT ;  /* 0x000000094c00720c */ /* 0x080fe40003f06270 */
[----:B------:R-:W-:Y:S01]  /*1490*/  ISETP.GE.AND P6, PT, R88, R9, PT ;  /* 0x000000095800720c */ /* 0x000fe20003fc6270 */
[----:B------:R0:W4:Y:S01]  /*14a0*/  @!P1 LDG.E.U16 R95, [R4.64+0x5200] ;  /* 0x00520006045f9981 */ /* 0x000122000c1e1500 */
[----:B------:R-:W-:Y:S02]  /*14b0*/  P2R R40, PR, RZ, 0x2 ;  /* 0x00000002ff287803 */ /* 0x000fe40000000000 */
[----:B------:R-:W-:Y:S02]  /*14c0*/  ISETP.NE.AND P1, PT, R97, RZ, PT ;  /* 0x000000ff6100720c */ /* 0x000fe40003f25270 */
[----:B------:R0:W4:Y:S01]  /*14d0*/  @!P2 LDG.E.U16 R97, [R4.64+0x5400] ;  /* 0x005400060461a981 */ /* 0x000122000c1e1500 */
[----:B------:R-:W-:-:S02]  /*14e0*/  P2R R38, PR, RZ, 0x4 ;  /* 0x00000004ff267803 */ /* 0x000fc40000000000 */
[----:B------:R-:W-:Y:S01]  /*14f0*/  ISETP.NE.AND P2, PT, R99, RZ, PT ;  /* 0x000000ff6300720c */ /* 0x000fe20003f45270 */
[----:B------:R0:W4:Y:S01]  /*1500*/  @!P5 LDG.E.U16 R103, [R4.64+0x5a00] ;  /* 0x005a00060467d981 */ /* 0x000122000c1e1500 */
[----:B------:R-:W-:Y:S01]  /*1510*/  P2R R36, PR, RZ, 0x8 ;  /* 0x00000008ff247803 */ /* 0x000fe20000000000 */
[----:B------:R-:W-:Y:S02]  /*1520*/  WARPSYNC 0xffffffff ;  /* 0xffffffff00007948 */ /* 0x000fe40003800000 */
[----:B------:R0:W4:Y:S01]  /*1530*/  @!P3 LDG.E.U16 R99, [R4.64+0x5600] ;  /* 0x005600060463b981 */ /* 0x000122000c1e1500 */
[----:B------:R-:W-:Y:S02]  /*1540*/  ISETP.NE.AND P3, PT, R101, RZ, PT ;  /* 0x000000ff6500720c */ /* 0x000fe40003f65270 */
[----:B------:R-:W-:Y:S01]  /*1550*/  P2R R42, PR, RZ, 0x1 ;  /* 0x00000001ff2a7803 */ /* 0x000fe20000000000 */
[----:B------:R0:W4:Y:S01]  /*1560*/  @!P0 LDG.E.U16 R93, [R4.64+0x5000] ;  /* 0x00500006045d8981 */ /* 0x000122000c1e1500 */
[----:B------:R-:W-:-:S03]  /*1570*/  ISETP.NE.AND P0, PT, R0, RZ, PT ;  /* 0x000000ff0000720c */ /* 0x000fc60003f05270 */
[----:B------:R0:W4:Y:S04]  /*1580*/  @!P4 LDG.E.U16 R101, [R4.64+0x5800] ;  /* 0x005800060465c981 */ /* 0x000128000c1e1500 */
[----:B------:R0:W4:Y:S04]  /*1590*/  @!P6 LDG.E.U16 R9, [R4.64+0x5c00] ;  /* 0x005c00060409e981 */ /* 0x000128000c1e1500 */
[----:B------:R-:W-:Y:S01]  /*15a0*/  BAR.SYNC.DEFER_BLOCKING 0x0 ;  /* 0x0000000000007b1d */ /* 0x000fe20000010000 */
[----:B------:R-:W-:Y:S02]  /*15b0*/  P2R R6, PR, RZ, 0x1 ;  /* 0x00000001ff067803 */ /* 0x000fe40000000000 */
[----:B------:R-:W-:-:S04]  /*15c0*/  ISETP.NE.AND P0, PT, R94, RZ, PT ;  /* 0x000000ff5e00720c */ /* 0x000fc80003f05270 */
[----:B------:R-:W-:Y:S02]  /*15d0*/  P2R R0, PR, RZ, 0x1 ;  /* 0x00000001ff007803 */ /* 0x000fe40000000000 */
[----:B------:R-:W-:Y:S02]  /*15e0*/  ISETP.NE.AND P0, PT, R92, RZ, PT ;  /* 0x000000ff5c00720c */ /* 0x000fe40003f05270 */
[----:B------:R-:W-:Y:S02]  /*15f0*/  P2R R30, PR, RZ, 0x40 ;  /* 0x00000040ff1e7803 */ /* 0x000fe40000000000 */
[----:B------:R-:W-:-:S09]  /*1600*/  ISETP.NE.AND P6, PT, R96, RZ, PT ;  /* 0x000000ff6000720c */ /* 0x000fd20003fc5270 */
[----:B--2---:R-:W-:Y:S01]  /*1610*/  @!P0 STG.E.U16 [R2.64], R7 ;  /* 0x0000000702008986 */ /* 0x004fe2000c101506 */
[----:B------:R-:W-:-:S03]  /*1620*/  ISETP.NE.AND P0, PT, R0, RZ, PT ;  /* 0x000000ff0000720c */ /* 0x000fc60003f05270 */
[----:B---3--:R-:W-:Y:S01]  /*1630*/  @!P6 STG.E.U16 [R2.64+0x400], R13 ;  /* 0x0004000d0200e986 */ /* 0x008fe2000c101506 */
[----:B------:R-:W-:-:S04]  /*1640*/  ISETP.NE.AND P6, PT, R28, RZ, PT ;  /* 0x000000ff1c00720c */ /* 0x000fc80003fc5270 */
[----:B------:R-:W-:-:S05]  /*1650*/  P2R R28, PR, RZ, 0x40 ;  /* 0x00000040ff1c7803 */ /* 0x000fca0000000000 */
[----:B------:R-:W-:Y:S01]  /*1660*/  @!P0 STG.E.U16 [R2.64+0x200], R11 ;  /* 0x0002000b02008986 */ /* 0x000fe2000c101506 */
[----:B------:R-:W-:Y:S02]  /*1670*/  ISETP.NE.AND P0, PT, R6, RZ, PT ;  /* 0x000000ff0600720c */ /* 0x000fe40003f05270 */
[----:B------:R-:W-:-:S04]  /*1680*/  ISETP.NE.AND P6, PT, R26, RZ, PT ;  /* 0x000000ff1a00720c */ /* 0x000fc80003fc5270 */
[----:B------:R-:W-:Y:S02]  /*1690*/  P2R R26, PR, RZ, 0x40 ;  /* 0x00000040ff1a7803 */ /* 0x000fe40000000000 */
[----:B------:R-:W-:-:S05]  /*16a0*/  ISETP.NE.AND P6, PT, R50, RZ, PT ;  /* 0x000000ff3200720c */ /* 0x000fca0003fc5270 */
[----:B------:R1:W-:Y:S02]  /*16b0*/  @!P0 STG.E.U16 [R2.64+0x1000], R25 ;  /* 0x0010001902008986 */ /* 0x0003e4000c101506 */
[----:B-1----:R-:W-:Y:S02]  /*16c0*/  P2R R25, PR, RZ, 0x40 ;  /* 0x00000040ff197803 */ /* 0x002fe40000000000 */
[----:B------:R-:W-:-:S04]  /*16d0*/  ISETP.NE.AND P6, PT, R24, RZ, PT ;  /* 0x000000ff1800720c */ /* 0x000fc80003fc5270 */
[----:B------:R-:W-:Y:S02]  /*16e0*/  P2R R24, PR, RZ, 0x40 ;  /* 0x00000040ff187803 */ /* 0x000fe40000000000 */
[----:B------:R-:W-:Y:S01]  /*16f0*/  ISETP.NE.AND P6, PT, R46, RZ, PT ;  /* 0x000000ff2e00720c */ /* 0x000fe20003fc5270 */
[----:B------:R1:W-:Y:S03]  /*1700*/  @!P1 STG.E.U16 [R2.64+0xe00], R23 ;  /* 0x000e001702009986 */ /* 0x0003e6000c101506 */
[----:B-1----:R-:W-:Y:S02]  /*1710*/  P2R R23, PR, RZ, 0x40 ;  /* 0x00000040ff177803 */ /* 0x002fe40000000000 */
[----:B------:R-:W-:-:S04]  /*1720*/  ISETP.NE.AND P6, PT, R22, RZ, PT ;  /* 0x000000ff1600720c */ /* 0x000fc80003fc5270 */
[----:B------:R-:W-:Y:S02]  /*1730*/  P2R R22, PR, RZ, 0x40 ;  /* 0x00000040ff167803 */ /* 0x000fe40000000000 */
[----:B------:R-:W-:Y:S01]  /*1740*/  ISETP.NE.AND P6, PT, R44, RZ, PT ;  /* 0x000000ff2c00720c */ /* 0x000fe20003fc5270 */
[----:B------:R1:W-:Y:S01]  /*1750*/  @!P2 STG.E.U16 [R2.64+0xc00], R21 ;  /* 0x000c00150200a986 */ /* 0x0003e2000c101506 */
[----:B------:R-:W-:Y:S02]  /*1760*/  P2R R34, PR, RZ, 0x10 ;  /* 0x00000010ff227803 */ /* 0x000fe40000000000 */
[----:B------:R-:W-:Y:S02]  /*1770*/  ISETP.NE.AND P4, PT, R100, RZ, PT ;  /* 0x000000ff6400720c */ /* 0x000fe40003f85270 */
        /* <DEDUP_REMOVED lines=11> */
[----:B----4-:R1:W-:Y:S03]  /*1830*/  @!P4 STG.E.U16 [R2.64+0x800], R17 ;  /* 0x000800110200c986 */ /* 0x0103e6000c101506 */
        /* <DEDUP_REMOVED lines=23> */
[----:B0-----:R-:W-:Y:S02]  /*19b0*/  P2R R5, PR, RZ, 0x40 ;  /* 0x00000040ff057803 */ /* 0x001fe40000000000 */
[----:B------:R-:W-:-:S04]  /*19c0*/  ISETP.NE.AND P6, PT, R105, RZ, PT ;  /* 0x000000ff6900720c */ /* 0x000fc80003fc5270 */
[----:B------:R-:W-:Y:S02]  /*19d0*/  P2R R4, PR, RZ, 0x40 ;  /* 0x00000040ff047803 */ /* 0x000fe40000000000 */
[----:B------:R-:W-:-:S04]  /*19e0*/  ISETP.NE.AND P6, PT, R104, RZ, PT ;  /* 0x000000ff6800720c */ /* 0x000fc80003fc5270 */
[----:B------:R-:W-:Y:S02]  /*19f0*/  P2R R0, PR, RZ, 0x40 ;  /* 0x00000040ff007803 */ /* 0x000fe40000000000 */
[----:B------:R-:W-:-:S13]  /*1a00*/  ISETP.NE.AND P6, PT, R102, RZ, PT ;  /* 0x000000ff6600720c */ /* 0x000fda0003fc5270 */
[----:B------:R0:W-:Y:S01]  /*1a10*/  @!P6 STG.E.U16 [R2.64+0x1200], R27 ;  /* 0x0012001b0200e986 */ /* 0x0001e2000c101506 */
        /* <DEDUP_REMOVED lines=44> */
[----:B------:R-:W-:Y:S02]  /*1ce0*/  ISETP.NE.AND P6, PT, R26, RZ, PT ;  /* 0x000000ff1a00720c */ /* 0x000fe40003fc5270 */
[----:B------:R-:W-:Y:S02]  /*1cf0*/  ISETP.NE.AND P5, PT, R54, RZ, PT ;  /* 0x000000ff3600720c */ /* 0x000fe40003fa5270 */
[----:B------:R-:W-:Y:S02]  /*1d00*/  ISETP.NE.AND P4, PT, R56, RZ, PT ;  /* 0x000000ff3800720c */ /* 0x000fe40003f85270 */
[----:B------:R-:W-:Y:S02]  /*1d10*/  ISETP.NE.AND P3, PT, R58, RZ, PT ;  /* 0x000000ff3a00720c */ /* 0x000fe40003f65270 */
[----:B------:R-:W-:Y:S02]  /*1d20*/  ISETP.NE.AND P2, PT, R60, RZ, PT ;  /* 0x000000ff3c00720c */ /* 0x000fe40003f45270 */
[----:B------:R-:W-:-:S02]  /*1d30*/  ISETP.NE.AND P1, PT, R62, RZ, PT ;  /* 0x000000ff3e00720c */ /* 0x000fc40003f25270 */
[----:B------:R-:W-:Y:S01]  /*1d40*/  ISETP.NE.AND P0, PT, R64, RZ, PT ;  /* 0x000000ff4000720c */ /* 0x000fe20003f05270 */
[----:B------:R0:W-:Y:S01]  /*1d50*/  @!P6 STG.E.U16 [R2.64+0x4000], R77 ;  /* 0x0040004d0200e986 */ /* 0x0001e2000c101506 */
[----:B------:R-:W-:-:S03]  /*1d60*/  ISETP.NE.AND P6, PT, R28, RZ, PT ;  /* 0x000000ff1c00720c */ /* 0x000fc60003fc5270 */
        /* <DEDUP_REMOVED lines=14> */
[----:B------:R0:W-:Y:S04]  /*1e50*/  @!P3 STG.E.U16 [R2.64+0x5600], R99 ;  /* 0x005600630200b986 */ /* 0x0001e8000c101506 */
[----:B------:R0:W-:Y:S04]  /*1e60*/  @!P2 STG.E.U16 [R2.64+0x5400], R97 ;  /* 0x005400610200a986 */ /* 0x0001e8000c101506 */
[----:B------:R0:W-:Y:S04]  /*1e70*/  @!P1 STG.E.U16 [R2.64+0x5200], R95 ;  /* 0x0052005f02009986 */ /* 0x0001e8000c101506 */
[----:B------:R0:W-:Y:S04]  /*1e80*/  @!P0 STG.E.U16 [R2.64+0x5000], R93 ;  /* 0x0050005d02008986 */ /* 0x0001e8000c101506 */
[----:B------:R0:W-:Y:S04]  /*1e90*/  @!P4 STG.E.U16 [R2.64+0x5800], R101 ;  /* 0x005800650200c986 */ /* 0x0001e8000c101506 */
[----:B------:R0:W-:Y:S04]  /*1ea0*/  @!P5 STG.E.U16 [R2.64+0x5a00], R103 ;  /* 0x005a00670200d986 */ /* 0x0001e8000c101506 */
[----:B------:R0:W-:Y:S02]  /*1eb0*/  @!P6 STG.E.U16 [R2.64+0x5c00], R9 ;  /* 0x005c00090200e986 */ /* 0x0001e4000c101506 */
.L_x_1310:
[----:B------:R-:W-:-:S13]  /*1ec0*/  ISETP.NE.AND P0, PT, R90, RZ, PT ;  /* 0x000000ff5a00720c */ /* 0x000fda0003f05270 */
[----:B------:R-:W-:Y:S05]  /*1ed0*/  @!P0 BRA `(.L_x_1311) ;  /* 0x000006c000008947 */ /* 0x000fea0003800000 */
.L_x_1312:
[----:B------:R-:W-:-:S04]  /*1ee0*/  IADD3 R0, P0, R48, R65, RZ ;  /* 0x0000004130007210 */ /* 0x000fc80007f1e0ff */
[----:B0-----:R-:W-:Y:S01]  /*1ef0*/  LEA.HI.X.SX32 R3, R48, RZ, 0x1, P0 ;  /* 0x000000ff30037211 */ /* 0x001fe200000f0eff */
[----:B------:R-:W-:-:S03]  /*1f00*/  IMAD.SHL.U32 R4, R0, 0x4, RZ ;  /* 0x0000000400047824 */ /* 0x000fc600078e00ff */
[----:B------:R-:W-:Y:S02]  /*1f10*/  SHF.L.U64.HI R0, R0, 0x2, R3 ;  /* 0x0000000200007819 */ /* 0x000fe40000010203 */
[----:B------:R-:W-:-:S04]  /*1f20*/  IADD3 R2, P0, R4, c[0x0][0x170], RZ ;  /* 0x00005c0004027a10 */ /* 0x000fc80007f1e0ff */
[----:B------:R-:W-:-:S05]  /*1f30*/  IADD3.X R3, R0, c[0x0][0x174], RZ, P0, !PT ;  /* 0x00005d0000037a10 */ /* 0x000fca00007fe4ff */
[----:B------:R-:W2:Y:S04]  /*1f40*/  LDG.E R7, [R2.64] ;  /* 0x0000000602077981 */ /* 0x000ea8000c1e1900 */
[----:B------:R-:W3:Y:S04]  /*1f50*/  LDG.E R9, [R2.64+0x400] ;  /* 0x0004000602097981 */ /* 0x000ee8000c1e1900 */
[----:B------:R-:W4:Y:S04]  /*1f60*/  LDG.E R11, [R2.64+0x800] ;  /* 0x00080006020b7981 */ /* 0x000f28000c1e1900 */
        /* <DEDUP_REMOVED lines=18> */
[----:B-----5:R-:W4:Y:S04]  /*2090*/  LDG.E R49, [R2.64+0x5400] ;  /* 0x0054000602317981 */ /* 0x020f28000c1e1900 */
        /* <DEDUP_REMOVED lines=24> */
[----:B------:R-:W4:Y:S01]  /*2220*/  LDG.E R103, [R2.64+0xb800] ;  /* 0x00b8000602677981 */ /* 0x000f22000c1e1900 */
[----:B------:R-:W-:Y:S03]  /*2230*/  WARPSYNC 0xffffffff ;  /* 0xffffffff00007948 */ /* 0x000fe60003800000 */
[----:B------:R-:W-:Y:S01]  /*2240*/  BAR.SYNC.DEFER_BLOCKING 0x0 ;  /* 0x0000000000007b1d */ /* 0x000fe20000010000 */
[----:B------:R-:W-:-:S02]  /*2250*/  IADD3 R4, P0, R4, c[0x0][0x178], RZ ;  /* 0x00005e0004047a10 */ /* 0x000fc40007f1e0ff */
[----:B------:R-:W-:Y:S02]  /*2260*/  IADD3 R53, R53, -0x2f00, RZ ;  /* 0xffffd10035357810 */ /* 0x000fe40007ffe0ff */
[----:B------:R-:W-:Y:S02]  /*2270*/  IADD3.X R5, R0, c[0x0][0x17c], RZ, P0, !PT ;  /* 0x00005f0000057a10 */ /* 0x000fe400007fe4ff */
[----:B------:R-:W-:Y:S02]  /*2280*/  ISETP.GT.U32.AND P0, PT, R53, 0x2eff, PT ;  /* 0x00002eff3500780c */ /* 0x000fe40003f04070 */
[----:B------:R-:W-:Y:S01]  /*2290*/  IADD3 R65, R65, 0x2f00, RZ ;  /* 0x00002f0041417810 */ /* 0x000fe20007ffe0ff */
[----:B--2---:R0:W-:Y:S04]  /*22a0*/  STG.E [R4.64], R7 ;  /* 0x0000000704007986 */ /* 0x0041e8000c101906 */
[----:B---3--:R0:W-:Y:S04]  /*22b0*/  STG.E [R4.64+0x400], R9 ;  /* 0x0004000904007986 */ /* 0x0081e8000c101906 */
[----:B----4-:R0:W-:Y:S04]  /*22c0*/  STG.E [R4.64+0x800], R11 ;  /* 0x0008000b04007986 */ /* 0x0101e8000c101906 */
[----:B------:R0:W-:Y:S04]  /*22d0*/  STG.E [R4.64+0xc00], R13 ;  /* 0x000c000d04007986 */ /* 0x0001e8000c101906 */
        /* <DEDUP_REMOVED lines=42> */
[----:B------:R0:W-:Y:S01]  /*2580*/  STG.E [R4.64+0xb800], R103 ;  /* 0x00b8006704007986 */ /* 0x0001e2000c101906 */
[----:B------:R-:W-:Y:S05]  /*2590*/  @P0 BRA `(.L_x_1312) ;  /* 0xfffff94000000947 */ /* 0x000fea000383ffff */
.L_x_1311:
[----:B------:R-:W-:-:S13]  /*25a0*/  ISETP.GT.U32.AND P0, PT, R52, R65, PT ;  /* 0x000000413400720c */ /* 0x000fda0003f04070 */
[----:B------:R-:W-:Y:S05]  /*25b0*/  @!P0 EXIT ;  /* 0x000000000000894d */ /* 0x000fea0003800000 */
[C---:B------:R-:W-:Y:S02]  /*25c0*/  IADD3 R0, R48.reuse, 0x100, RZ ;  /* 0x0000010030007810 */ /* 0x040fe40007ffe0ff */
[----:B0-----:R-:W-:Y:S02]  /*25d0*/  IADD3 R2, R48, 0x200, RZ ;  /* 0x0000020030027810 */ /* 0x001fe40007ffe0ff */
[----:B------:R-:W-:Y:S02]  /*25e0*/  ISETP.GE.AND P0, PT, R0, R53, PT ;  /* 0x000000350000720c */ /* 0x000fe40003f06270 */
[C---:B------:R-:W-:Y:S02]  /*25f0*/  IADD3 R0, R48.reuse, 0x400, RZ ;  /* 0x0000040030007810 */ /* 0x040fe40007ffe0ff */
[----:B------:R-:W-:Y:S02]  /*2600*/  P2R R86, PR, RZ, 0x1 ;  /* 0x00000001ff567803 */ /* 0x000fe40000000000 */
[----:B------:R-:W-:-:S02]  /*2610*/  IADD3 R65, P0, R48, R65, RZ ;  /* 0x0000004130417210 */ /* 0x000fc40007f1e0ff */
[-C--:B------:R-:W-:Y:S02]  /*2620*/  ISETP.GE.AND P4, PT, R0, R53.reuse, PT ;  /* 0x000000350000720c */ /* 0x080fe40003f86270 */
[----:B------:R-:W-:Y:S02]  /*2630*/  ISETP.GE.AND P6, PT, R2, R53, PT ;  /* 0x000000350200720c */ /* 0x000fe40003fc6270 */
[C---:B------:R-:W-:Y:S02]  /*2640*/  LEA.HI.X.SX32 R0, R48.reuse, RZ, 0x1, P0 ;  /* 0x000000ff30007211 */ /* 0x040fe400000f0eff */
[C---:B------:R-:W-:Y:S02]  /*2650*/  LEA R2, P0, R65.reuse, c[0x0][0x178], 0x2 ;  /* 0x00005e0041027a11 */ /* 0x040fe400078010ff */
[----:B------:R-:W-:Y:S02]  /*2660*/  IADD3 R4, R48, 0x300, RZ ;  /* 0x0000030030047810 */ /* 0x000fe40007ffe0ff */
[----:B------:R-:W-:-:S02]  /*2670*/  LEA.HI.X R3, R65, c[0x0][0x17c], R0, 0x2, P0 ;  /* 0x00005f0041037a11 */ /* 0x000fc400000f1400 */
[-C--:B------:R-:W-:Y:S02]  /*2680*/  ISETP.GE.AND P0, PT, R48, R53.reuse, PT ;  /* 0x000000353000720c */ /* 0x080fe40003f06270 */
[----:B------:R-:W-:Y:S02]  /*2690*/  ISETP.GE.AND P5, PT, R4, R53, PT ;  /* 0x000000350400720c */ /* 0x000fe40003fa6270 */
[C---:B------:R-:W-:Y:S02]  /*26a0*/  LEA R4, P1, R65.reuse, c[0x0][0x170], 0x2 ;  /* 0x00005c0041047a11 */ /* 0x040fe400078210ff */
[----:B------:R-:W-:Y:S02]  /*26b0*/  P2R R84, PR, RZ, 0x1 ;  /* 0x00000001ff547803 */ /* 0x000fe40000000000 */
[----:B------:R-:W-:Y:S02]  /*26c0*/  LEA.HI.X R5, R65, c[0x0][0x174], R0, 0x2, P1 ;  /* 0x00005d0041057a11 */ /* 0x000fe400008f1400 */
[----:B------:R-:W-:-:S02]  /*26d0*/  IADD3 R0, R48, 0x700, RZ ;  /* 0x0000070030007810 */ /* 0x000fc40007ffe0ff */
[----:B------:R-:W-:Y:S01]  /*26e0*/  IADD3 R6, R48, 0x500, RZ ;  /* 0x0000050030067810 */ /* 0x000fe20007ffe0ff */
[----:B------:R-:W2:Y:S01]  /*26f0*/  @!P0 LDG.E R7, [R4.64] ;  /* 0x0000000604078981 */ /* 0x000ea2000c1e1900 */
[-C--:B------:R-:W-:Y:S02]  /*2700*/  ISETP.GE.AND P0, PT, R0, R53.reuse, PT ;  /* 0x000000350000720c */ /* 0x080fe40003f06270 */
[----:B------:R-:W-:Y:S01]  /*2710*/  ISETP.GE.AND P3, PT, R6, R53, PT ;  /* 0x000000350600720c */ /* 0x000fe20003f66270 */
[----:B------:R-:W3:Y:S01]  /*2720*/  @!P6 LDG.E R11, [R4.64+0x800] ;  /* 0x00080006040be981 */ /* 0x000ee2000c1e1900 */
[C---:B------:R-:W-:Y:S02]  /*2730*/  IADD3 R6, R48.reuse, 0x800, RZ ;  /* 0x0000080030067810 */ /* 0x040fe40007ffe0ff */
[----:B------:R-:W-:Y:S01]  /*2740*/  P2R R93, PR, RZ, 0x1 ;  /* 0x00000001ff5d7803 */ /* 0x000fe20000000000 */
[----:B------:R-:W4:Y:S01]  /*2750*/  @!P4 LDG.E R15, [R4.64+0x1000] ;  /* 0x00100006040fc981 */ /* 0x000f22000c1e1900 */
[----:B------:R-:W-:-:S02]  /*2760*/  IADD3 R8, R48, 0x600, RZ ;  /* 0x0000060030087810 */ /* 0x000fc40007ffe0ff */
[----:B------:R-:W-:Y:S01]  /*2770*/  IADD3 R10, R48, 0xa00, RZ ;  /* 0x00000a00300a7810 */ /* 0x000fe20007ffe0ff */
[----:B------:R-:W2:Y:S01]  /*2780*/  @!P5 LDG.E R13, [R4.64+0xc00] ;  /* 0x000c0006040dd981 */ /* 0x000ea2000c1e1900 */
[-C--:B------:R-:W-:Y:S02]  /*2790*/  ISETP.GE.AND P2, PT, R8, R53.reuse, PT ;  /* 0x000000350800720c */ /* 0x080fe40003f46270 */
[----:B------:R-:W-:Y:S01]  /*27a0*/  IADD3 R8, R48, 0x900, RZ ;  /* 0x0000090030087810 */ /* 0x000fe20007ffe0ff */
[----:B------:R-:W2:Y:S01]  /*27b0*/  @!P0 LDG.E R21, [R4.64+0x1c00] ;  /* 0x001c000604158981 */ /* 0x000ea2000c1e1900 */
[----:B------:R-:W-:Y:S02]  /*27c0*/  ISETP.GE.AND P0, PT, R6, R53, PT ;  /* 0x000000350600720c */ /* 0x000fe40003f06270 */
[----:B------:R-:W-:Y:S01]  /*27d0*/  IADD3 R12, R48, 0xb00, RZ ;  /* 0x00000b00300c7810 */ /* 0x000fe20007ffe0ff */
[----:B------:R-:W2:Y:S01]  /*27e0*/  @!P3 LDG.E R17, [R4.64+0x1400] ;  /* 0x001400060411b981 */ /* 0x000ea2000c1e1900 */
[----:B------:R-:W-:-:S02]  /*27f0*/  P2R R0, PR, RZ, 0x1 ;  /* 0x00000001ff007803 */ /* 0x000fc40000000000 */
[C---:B------:R-:W-:Y:S02]  /*2800*/  IADD3 R14, R48.reuse, 0xc00, RZ ;  /* 0x00000c00300e7810 */ /* 0x040fe40007ffe0ff */
[C---:B------:R-:W-:Y:S01]  /*2810*/  IADD3 R16, R48.reuse, 0xd00, RZ ;  /* 0x00000d0030107810 */ /* 0x040fe20007ffe0ff */
[----:B------:R-:W2:Y:S01]  /*2820*/  @!P2 LDG.E R19, [R4.64+0x1800] ;  /* 0x001800060413a981 */ /* 0x000ea2000c1e1900 */
[C---:B------:R-:W-:Y:S02]  /*2830*/  IADD3 R18, R48.reuse, 0xe00, RZ ;  /* 0x00000e0030127810 */ /* 0x040fe40007ffe0ff */
[----:B------:R-:W-:Y:S01]  /*2840*/  IADD3 R20, R48, 0xf00, RZ ;  /* 0x00000f0030147810 */ /* 0x000fe20007ffe0ff */
[----:B------:R-:W2:Y:S01]  /*2850*/  @!P0 LDG.E R23, [R4.64+0x2000] ;  /* 0x0020000604178981 */ /* 0x000ea2000c1e1900 */
[----:B------:R-:W-:Y:S02]  /*2860*/  ISETP.GE.AND P0, PT, R8, R53, PT ;  /* 0x000000350800720c */ /* 0x000fe40003f06270 */
[----:B------:R-:W-:-:S02]  /*2870*/  IADD3 R22, R48, 0x1000, RZ ;  /* 0x0000100030167810 */ /* 0x000fc40007ffe0ff */
[----:B------:R-:W-:Y:S02]  /*2880*/  P2R R96, PR, RZ, 0x1 ;  /* 0x00000001ff607803 */ /* 0x000fe40000000000 */
[C---:B------:R-:W-:Y:S02]  /*2890*/  IADD3 R24, R48.reuse, 0x1100, RZ ;  /* 0x0000110030187810 */ /* 0x040fe40007ffe0ff */
[C---:B------:R-:W-:Y:S02]  /*28a0*/  IADD3 R26, R48.reuse, 0x1200, RZ ;  /* 0x00001200301a7810 */ /* 0x040fe40007ffe0ff */
[C---:B------:R-:W-:Y:S02]  /*28b0*/  IADD3 R28, R48.reuse, 0x1300, RZ ;  /* 0x00001300301c7810 */ /* 0x040fe40007ffe0ff */
[----:B------:R-:W-:Y:S01]  /*28c0*/  IADD3 R30, R48, 0x1400, RZ ;  /* 0x00001400301e7810 */ /* 0x000fe20007ffe0ff */
[----:B------:R0:W2:Y:S01]  /*28d0*/  @!P0 LDG.E R25, [R4.64+0x2400] ;  /* 0x0024000604198981 */ /* 0x0000a2000c1e1900 */
[----:B------:R-:W-:-:S02]  /*28e0*/  ISETP.GE.AND P0, PT, R10, R53, PT ;  /* 0x000000350a00720c */ /* 0x000fc40003f06270 */
[----:B------:R-:W-:Y:S02]  /*28f0*/  IADD3 R32, R48, 0x1500, RZ ;  /* 0x0000150030207810 */ /* 0x000fe40007ffe0ff */
[----:B------:R-:W-:Y:S02]  /*2900*/  P2R R98, PR, RZ, 0x1 ;  /* 0x00000001ff627803 */ /* 0x000fe40000000000 */
[----:B------:R-:W-:Y:S02]  /*2910*/  ISETP.NE.AND P1, PT, R86, RZ, PT ;  /* 0x000000ff5600720c */ /* 0x000fe40003f25270 */
[C---:B------:R-:W-:Y:S02]  /*2920*/  IADD3 R34, R48.reuse, 0x1600, RZ ;  /* 0x0000160030227810 */ /* 0x040fe40007ffe0ff */
[C---:B------:R-:W-:Y:S02]  /*2930*/  IADD3 R36, R48.reuse, 0x1700, RZ ;  /* 0x0000170030247810 */ /* 0x040fe40007ffe0ff */
[----:B------:R-:W-:Y:S01]  /*2940*/  IADD3 R38, R48, 0x1800, RZ ;  /* 0x0000180030267810 */ /* 0x000fe20007ffe0ff */
[----:B------:R0:W2:Y:S01]  /*2950*/  @!P0 LDG.E R27, [R4.64+0x2800] ;  /* 0x00280006041b8981 */ /* 0x0000a2000c1e1900 */
[----:B------:R-:W-:-:S02]  /*2960*/  ISETP.GE.AND P0, PT, R12, R53, PT ;  /* 0x000000350c00720c */ /* 0x000fc40003f06270 */
[C---:B------:R-:W-:Y:S02]  /*2970*/  IADD3 R40, R48.reuse, 0x1900, RZ ;  /* 0x0000190030287810 */ /* 0x040fe40007ffe0ff */
[----:B------:R-:W-:Y:S01]  /*2980*/  P2R R100, PR, RZ, 0x1 ;  /* 0x00000001ff647803 */ /* 0x000fe20000000000 */
[----:B------:R-:W2:Y:S01]  /*2990*/  @!P1 LDG.E R9, [R4.64+0x400] ;  /* 0x0004000604099981 */ /* 0x000ea2000c1e1900 */
[C---:B------:R-:W-:Y:S02]  /*29a0*/  IADD3 R42, R48.reuse, 0x1a00, RZ ;  /* 0x00001a00302a7810 */ /* 0x040fe40007ffe0ff */
[C---:B------:R-:W-:Y:S02]  /*29b0*/  IADD3 R44, R48.reuse, 0x1b00, RZ ;  /* 0x00001b00302c7810 */ /* 0x040fe40007ffe0ff */
[C---:B------:R-:W-:Y:S02]  /*29c0*/  IADD3 R46, R48.reuse, 0x1c00, RZ ;  /* 0x00001c00302e7810 */ /* 0x040fe40007ffe0ff */
[----:B------:R-:W-:Y:S01]  /*29d0*/  IADD3 R50, R48, 0x1d00, RZ ;  /* 0x00001d0030327810 */ /* 0x000fe20007ffe0ff */
[----:B------:R0:W2:Y:S01]  /*29e0*/  @!P0 LDG.E R29, [R4.64+0x2c00] ;  /* 0x002c0006041d8981 */ /* 0x0000a2000c1e1900 */
[----:B------:R-:W-:-:S02]  /*29f0*/  ISETP.GE.AND P0, PT, R14, R53, PT ;  /* 0x000000350e00720c */ /* 0x000fc40003f06270 */
[C---:B------:R-:W-:Y:S02]  /*2a00*/  IADD3 R52, R48.reuse, 0x1e00, RZ ;  /* 0x00001e0030347810 */ /* 0x040fe40007ffe0ff */
[----:B------:R-:W-:Y:S02]  /*2a10*/  P2R R101, PR, RZ, 0x1 ;  /* 0x00000001ff657803 */ /* 0x000fe40000000000 */
        /* <DEDUP_REMOVED lines=24> */
[----:B------:R-:W-:Y:S02]  /*2ba0*/  IADD3 R48, R48, 0x2d00, RZ ;  /* 0x00002d0030307810 */ /* 0x000fe40007ffe0ff */
[----:B------:R-:W-:Y:S02]  /*2bb0*/  P2R R95, PR, RZ, 0x4 ;  /* 0x00000004ff5f7803 */ /* 0x000fe40000000000 */
[----:B------:R-:W-:Y:S02]  /*2bc0*/  P2R R88, PR, RZ, 0x40 ;  /* 0x00000040ff587803 */ /* 0x000fe40000000000 */
[----:B------:R-:W-:Y:S01]  /*2bd0*/  P2R R90, PR, RZ, 0x20 ;  /* 0x00000020ff5a7803 */ /* 0x000fe20000000000 */
[----:B------:R0:W2:Y:S01]  /*2be0*/  @!P0 LDG.E R37, [R4.64+0x3c00] ;  /* 0x003c000604258981 */ /* 0x0000a2000c1e1900 */
[----:B------:R-:W-:-:S02]  /*2bf0*/  ISETP.GE.AND P0, PT, R22, R53, PT ;  /* 0x000000351600720c */ /* 0x000fc40003f06270 */
[----:B------:R-:W-:Y:S02]  /*2c00*/  P2R R92, PR, RZ, 0x10 ;  /* 0x00000010ff5c7803 */ /* 0x000fe40000000000 */
[----:B------:R-:W-:Y:S02]  /*2c10*/  P2R R104, PR, RZ, 0x1 ;  /* 0x00000001ff687803 */ /* 0x000fe40000000000 */
[----:B------:R-:W-:-:S07]  /*2c20*/  P2R R94, PR, RZ, 0x8 ;  /* 0x00000008ff5e7803 */ /* 0x000fce0000000000 */
[----:B------:R0:W2:Y:S01]  /*2c30*/  @!P0 LDG.E R39, [R4.64+0x4000] ;  /* 0x0040000604278981 */ /* 0x0000a2000c1e1900 */
[----:B------:R-:W-:-:S04]  /*2c40*/  ISETP.GE.AND P0, PT, R24, R53, PT ;  /* 0x000000351800720c */ /* 0x000fc80003f06270 */
[----:B------:R-:W-:-:S09]  /*2c50*/  P2R R10, PR, RZ, 0x1 ;  /* 0x00000001ff0a7803 */ /* 0x000fd20000000000 */
        /* <DEDUP_REMOVED lines=12> */
[----:B-----5:R0:W2:Y:S01]  /*2d20*/  @!P0 LDG.E R49, [R4.64+0x5400] ;  /* 0x0054000604318981 */ /* 0x0200a2000c1e1900 */
[----:B------:R-:W-:-:S04]  /*2d30*/  ISETP.GE.AND P0, PT, R34, R53, PT ;  /* 0x000000352200720c */ /* 0x000fc80003f06270 */
[----:B------:R-:W-:-:S09]  /*2d40*/  P2R R107, PR, RZ, 0x1 ;  /* 0x00000001ff6b7803 */ /* 0x000fd20000000000 */
[----:B------:R0:W4:Y:S01]  /*2d50*/  @!P0 LDG.E R51, [R4.64+0x5800] ;  /* 0x0058000604338981 */ /* 0x000122000c1e1900 */
        /* <DEDUP_REMOVED lines=48> */
[-C--:B------:R-:W-:Y:S02]  /*3060*/  ISETP.GE.AND P0, PT, R70, R53.reuse, PT ;  /* 0x000000354600720c */ /* 0x080fe40003f06270 */
[-C--:B------:R-:W-:Y:S02]  /*3070*/  ISETP.GE.AND P1, PT, R74, R53.reuse, PT ;  /* 0x000000354a00720c */ /* 0x080fe40003f26270 */
[-C--:B------:R-:W-:Y:S02]  /*3080*/  ISETP.GE.AND P2, PT, R76, R53.reuse, PT ;  /* 0x000000354c00720c */ /* 0x080fe40003f46270 */
[----:B------:R-:W-:Y:S02]  /*3090*/  P2R R60, PR, RZ, 0x1 ;  /* 0x00000001ff3c7803 */ /* 0x000fe40000000000 */
[-C--:B------:R-:W-:Y:S02]  /*30a0*/  ISETP.GE.AND P3, PT, R78, R53.reuse, PT ;  /* 0x000000354e00720c */ /* 0x080fe40003f66270 */
[----:B------:R-:W-:-:S02]  /*30b0*/  ISETP.GE.AND P4, PT, R80, R53, PT ;  /* 0x000000355000720c */ /* 0x000fc40003f86270 */
[-C--:B------:R-:W-:Y:S01]  /*30c0*/  ISETP.GE.AND P5, PT, R48, R53.reuse, PT ;  /* 0x000000353000720c */ /* 0x080fe20003fa6270 */
[----:B------:R0:W4:Y:S01]  /*30d0*/  @!P0 LDG.E R87, [R4.64+0x9c00] ;  /* 0x009c000604578981 */ /* 0x000122000c1e1900 */
[-C--:B------:R-:W-:Y:S02]  /*30e0*/  ISETP.GE.AND P0, PT, R72, R53.reuse, PT ;  /* 0x000000354800720c */ /* 0x080fe40003f06270 */
[----:B------:R-:W-:Y:S01]  /*30f0*/  ISETP.GE.AND P6, PT, R82, R53, PT ;  /* 0x000000355200720c */ /* 0x000fe20003fc6270 */
[----:B------:R0:W4:Y:S01]  /*3100*/  @!P1 LDG.E R91, [R4.64+0xa400] ;  /* 0x00a40006045b9981 */ /* 0x000122000c1e1900 */
[----:B------:R-:W-:Y:S02]  /*3110*/  P2R R40, PR, RZ, 0x2 ;  /* 0x00000002ff287803 */ /* 0x000fe40000000000 */
[----:B------:R-:W-:Y:S02]  /*3120*/  ISETP.NE.AND P1, PT, R93, RZ, PT ;  /* 0x000000ff5d00720c */ /* 0x000fe40003f25270 */
[----:B------:R0:W4:Y:S01]  /*3130*/  @!P2 LDG.E R93, [R4.64+0xa800] ;  /* 0x00a80006045da981 */ /* 0x000122000c1e1900 */
[----:B------:R-:W-:Y:S01]  /*3140*/  P2R R38, PR, RZ, 0x4 ;  /* 0x00000004ff267803 */ /* 0x000fe20000000000 */
[----:B------:R-:W-:Y:S01]  /*3150*/  WARPSYNC 0xffffffff ;  /* 0xffffffff00007948 */ /* 0x000fe20003800000 */
[----:B------:R-:W-:Y:S01]  /*3160*/  ISETP.NE.AND P2, PT, R95, RZ, PT ;  /* 0x000000ff5f00720c */ /* 0x000fe20003f45270 */
[----:B------:R0:W4:Y:S01]  /*3170*/  @!P4 LDG.E R97, [R4.64+0xb000] ;  /* 0x00b000060461c981 */ /* 0x000122000c1e1900 */
[----:B------:R-:W-:-:S03]  /*3180*/  P2R R42, PR, RZ, 0x1 ;  /* 0x00000001ff2a7803 */ /* 0x000fc60000000000 */
[----:B------:R0:W4:Y:S01]  /*3190*/  @!P0 LDG.E R89, [R4.64+0xa000] ;  /* 0x00a0000604598981 */ /* 0x000122000c1e1900 */
[----:B------:R-:W-:-:S03]  /*31a0*/  ISETP.NE.AND P0, PT, R0, RZ, PT ;  /* 0x000000ff0000720c */ /* 0x000fc60003f05270 */
[----:B------:R0:W4:Y:S04]  /*31b0*/  @!P3 LDG.E R95, [R4.64+0xac00] ;  /* 0x00ac0006045fb981 */ /* 0x000128000c1e1900 */
[----:B------:R0:W4:Y:S04]  /*31c0*/  @!P5 LDG.E R99, [R4.64+0xb400] ;  /* 0x00b400060463d981 */ /* 0x000128000c1e1900 */
[----:B------:R0:W5:Y:S04]  /*31d0*/  @!P6 LDG.E R53, [R4.64+0xb800] ;  /* 0x00b800060435e981 */ /* 0x000168000c1e1900 */
[----:B------:R-:W-:Y:S01]  /*31e0*/  BAR.SYNC.DEFER_BLOCKING 0x0 ;  /* 0x0000000000007b1d */ /* 0x000fe20000010000 */
[----:B------:R-:W-:-:S02]  /*31f0*/  P2R R6, PR, RZ, 0x1 ;  /* 0x00000001ff067803 */ /* 0x000fc40000000000 */
[----:B------:R-:W-:-:S04]  /*3200*/  ISETP.NE.AND P0, PT, R86, RZ, PT ;  /* 0x000000ff5600720c */ /* 0x000fc80003f05270 */
[----:B------:R-:W-:Y:S02]  /*3210*/  P2R R0, PR, RZ, 0x1 ;  /* 0x00000001ff007803 */ /* 0x000fe40000000000 */
[----:B------:R-:W-:Y:S02]  /*3220*/  ISETP.NE.AND P0, PT, R84, RZ, PT ;  /* 0x000000ff5400720c */ /* 0x000fe40003f05270 */
[----:B------:R-:W-:Y:S02]  /*3230*/  P2R R30, PR, RZ, 0x40 ;  /* 0x00000040ff1e7803 */ /* 0x000fe40000000000 */
[----:B------:R-:W-:-:S09]  /*3240*/  ISETP.NE.AND P6, PT, R88, RZ, PT ;  /* 0x000000ff5800720c */ /* 0x000fd20003fc5270 */
[----:B--2---:R-:W-:Y:S01]  /*3250*/  @!P0 STG.E [R2.64], R7 ;  /* 0x0000000702008986 */ /* 0x004fe2000c101906 */
[----:B------:R-:W-:-:S03]  /*3260*/  ISETP.NE.AND P0, PT, R0, RZ, PT ;  /* 0x000000ff0000720c */ /* 0x000fc60003f05270 */
[----:B---3--:R-:W-:Y:S01]  /*3270*/  @!P6 STG.E [R2.64+0x800], R11 ;  /* 0x0008000b0200e986 */ /* 0x008fe2000c101906 */
[----:B------:R-:W-:-:S04]  /*3280*/  ISETP.NE.AND P6, PT, R28, RZ, PT ;  /* 0x000000ff1c00720c */ /* 0x000fc80003fc5270 */
[----:B------:R-:W-:Y:S02]  /*3290*/  P2R R28, PR, RZ, 0x40 ;  /* 0x00000040ff1c7803 */ /* 0x000fe40000000000 */
[----:B------:R-:W-:-:S03]  /*32a0*/  ISETP.NE.AND P6, PT, R26, RZ, PT ;  /* 0x000000ff1a00720c */ /* 0x000fc60003fc5270 */
[----:B------:R-:W-:Y:S01]  /*32b0*/  @!P0 STG.E [R2.64+0x400], R9 ;  /* 0x0004000902008986 */ /* 0x000fe2000c101906 */
[----:B------:R-:W-:Y:S02]  /*32c0*/  ISETP.NE.AND P0, PT, R6, RZ, PT ;  /* 0x000000ff0600720c */ /* 0x000fe40003f05270 */
[----:B------:R-:W-:Y:S02]  /*32d0*/  P2R R26, PR, RZ, 0x40 ;  /* 0x00000040ff1a7803 */ /* 0x000fe40000000000 */
[----:B------:R-:W-:-:S04]  /*32e0*/  ISETP.NE.AND P6, PT, R24, RZ, PT ;  /* 0x000000ff1800720c */ /* 0x000fc80003fc5270 */
[----:B------:R-:W-:Y:S02]  /*32f0*/  P2R R24, PR, RZ, 0x40 ;  /* 0x00000040ff187803 */ /* 0x000fe40000000000 */
[----:B------:R-:W-:-:S03]  /*3300*/  ISETP.NE.AND P6, PT, R46, RZ, PT ;  /* 0x000000ff2e00720c */ /* 0x000fc60003fc5270 */
[----:B------:R1:W-:Y:S02]  /*3310*/  @!P0 STG.E [R2.64+0x2000], R23 ;  /* 0x0020001702008986 */ /* 0x0003e4000c101906 */
[----:B-1----:R-:W-:Y:S02]  /*3320*/  P2R R23, PR, RZ, 0x40 ;  /* 0x00000040ff177803 */ /* 0x002fe40000000000 */
[----:B------:R-:W-:-:S04]  /*3330*/  ISETP.NE.AND P6, PT, R22, RZ, PT ;  /* 0x000000ff1600720c */ /* 0x000fc80003fc5270 */
[----:B------:R-:W-:Y:S02]  /*3340*/  P2R R22, PR, RZ, 0x40 ;  /* 0x00000040ff167803 */ /* 0x000fe40000000000 */
[----:B------:R-:W-:Y:S01]  /*3350*/  ISETP.NE.AND P6, PT, R44, RZ, PT ;  /* 0x000000ff2c00720c */ /* 0x000fe20003fc5270 */
[----:B------:R1:W-:Y:S01]  /*3360*/  @!P1 STG.E [R2.64+0x1c00], R21 ;  /* 0x001c001502009986 */ /* 0x0003e2000c101906 */
[----:B------:R-:W-:Y:S02]  /*3370*/  P2R R36, PR, RZ, 0x8 ;  /* 0x00000008ff247803 */ /* 0x000fe40000000000 */
[----:B------:R-:W-:Y:S02]  /*3380*/  ISETP.NE.AND P3, PT, R94, RZ, PT ;  /* 0x000000ff5e00720c */ /* 0x000fe40003f65270 */
        /* <DEDUP_REMOVED lines=18> */
[----:B----4-:R1:W-:Y:S03]  /*34b0*/  @!P4 STG.E [R2.64+0x1000], R15 ;  /* 0x0010000f0200c986 */ /* 0x0103e6000c101906 */
[----:B-1----:R-:W-:Y:S02]  /*34c0*/  P2R R15, PR, RZ, 0x40 ;  /* 0x00000040ff0f7803 */ /* 0x002fe40000000000 */
[----:B------:R-:W-:-:S04]  /*34d0*/  ISETP.NE.AND P6, PT, R14, RZ, PT ;  /* 0x000000ff0e00720c */ /* 0x000fc80003fc5270 */
[----:B------:R-:W-:Y:S02]  /*34e0*/  P2R R14, PR, RZ, 0x40 ;  /* 0x00000040ff0e7803 */ /* 0x000fe40000000000 */
[----:B------:R-:W-:Y:S01]  /*34f0*/  ISETP.NE.AND P6, PT, R106, RZ, PT ;  /* 0x000000ff6a00720c */ /* 0x000fe20003fc5270 */
[----:B------:R1:W-:Y:S03]  /*3500*/  @!P5 STG.E [R2.64+0xc00], R13 ;  /* 0x000c000d0200d986 */ /* 0x0003e6000c101906 */
        /* <DEDUP_REMOVED lines=22> */
[----:B------:R0:W-:Y:S01]  /*3670*/  @!P6 STG.E [R2.64+0x2400], R25 ;  /* 0x002400190200e986 */ /* 0x0001e2000c101906 */
        /* <DEDUP_REMOVED lines=44> */
[----:B------:R-:W-:Y:S02]  /*3940*/  ISETP.NE.AND P6, PT, R26, RZ, PT ;  /* 0x000000ff1a00720c */ /* 0x000fe40003fc5270 */
[----:B------:R-:W-:Y:S02]  /*3950*/  ISETP.NE.AND P5, PT, R50, RZ, PT ;  /* 0x000000ff3200720c */ /* 0x000fe40003fa5270 */
[----:B------:R-:W-:Y:S02]  /*3960*/  ISETP.NE.AND P4, PT, R52, RZ, PT ;  /* 0x000000ff3400720c */ /* 0x000fe40003f85270 */
[----:B------:R-:W-:Y:S02]  /*3970*/  ISETP.NE.AND P3, PT, R54, RZ, PT ;  /* 0x000000ff3600720c */ /* 0x000fe40003f65270 */
[----:B------:R-:W-:Y:S02]  /*3980*/  ISETP.NE.AND P2, PT, R56, RZ, PT ;  /* 0x000000ff3800720c */ /* 0x000fe40003f45270 */
[----:B------:R-:W-:-:S02]  /*3990*/  ISETP.NE.AND P1, PT, R58, RZ, PT ;  /* 0x000000ff3a00720c */ /* 0x000fc40003f25270 */
[----:B------:R-:W-:Y:S01]  /*39a0*/  ISETP.NE.AND P0, PT, R60, RZ, PT ;  /* 0x000000ff3c00720c */ /* 0x000fe20003f05270 */
[----:B------:R0:W-:Y:S01]  /*39b0*/  @!P6 STG.E [R2.64+0x8000], R73 ;  /* 0x008000490200e986 */ /* 0x0001e2000c101906 */
[----:B------:R-:W-:-:S03]  /*39c0*/  ISETP.NE.AND P6, PT, R28, RZ, PT ;  /* 0x000000ff1c00720c */ /* 0x000fc60003fc5270 */
        /* <DEDUP_REMOVED lines=14> */
[----:B------:R0:W-:Y:S04]  /*3ab0*/  @!P2 STG.E [R2.64+0xa800], R93 ;  /* 0x00a8005d0200a986 */ /* 0x0001e8000c101906 */
[----:B------:R0:W-:Y:S04]  /*3ac0*/  @!P1 STG.E [R2.64+0xa400], R91 ;  /* 0x00a4005b02009986 */ /* 0x0001e8000c101906 */
[----:B------:R0:W-:Y:S04]  /*3ad0*/  @!P0 STG.E [R2.64+0xa000], R89 ;  /* 0x00a0005902008986 */ /* 0x0001e8000c101906 */
[----:B------:R0:W-:Y:S04]  /*3ae0*/  @!P3 STG.E [R2.64+0xac00], R95 ;  /* 0x00ac005f0200b986 */ /* 0x0001e8000c101906 */
[----:B------:R0:W-:Y:S04]  /*3af0*/  @!P4 STG.E [R2.64+0xb000], R97 ;  /* 0x00b000610200c986 */ /* 0x0001e8000c101906 */
[----:B------:R0:W-:Y:S01]  /*3b00*/  @!P5 STG.E [R2.64+0xb400], R99 ;  /* 0x00b400630200d986 */ /* 0x0001e2000c101906 */
[----:B------:R-:W-:Y:S05]  /*3b10*/  @P6 EXIT ;  /* 0x000000000000694d */ /* 0x000fea0003800000 */
[----:B-----5:R-:W-:Y:S01]  /*3b20*/  STG.E [R2.64+0xb800], R53 ;  /* 0x00b8003502007986 */ /* 0x020fe2000c101906 */
[----:B------:R-:W-:Y:S05]  /*3b30*/  EXIT ;  /* 0x000000000000794d */ /* 0x000fea0003800000 */
.L_x_1307:
[----:B0-----:R-:W-:Y:S01]  /*3b40*/  ISETP.GE.U32.AND P0, PT, R53, 0x2f00, PT ;  /* 0x00002f003500780c */ /* 0x001fe20003f06070 */
[----:B------:R-:W-:-:S12]  /*3b50*/  IMAD.SHL.U32 R54, R48, 0x4, RZ ;  /* 0x0000000430367824 */ /* 0x000fd800078e00ff */
[----:B------:R-:W-:Y:S05]  /*3b60*/  @!P0 BRA `(.L_x_1313) ;  /* 0x0000a0b000008947 */ /* 0x000fea0003800000 */
[----:B------:R-:W0:Y:S01]  /*3b70*/  S2R R140, SR_LANEID ;  /* 0x00000000008c7919 */ /* 0x000e220000000000 */
[----:B------:R-:W-:-:S03]  /*3b80*/  IMAD.SHL.U32 R0, R48, 0x2, RZ ;  /* 0x0000000230007824 */ /* 0x000fc600078e00ff */
.L_x_1318:
[----:B------:R-:W-:-:S04]  /*3b90*/  IADD3 R12, P0, R48, R65, RZ ;  /* 0x00000041300c7210 */ /* 0x000fc80007f1e0ff */
[----:B------:R-:W-:Y:S02]  /*3ba0*/  LEA.HI.X.SX32 R3, R48, RZ, 0x1, P0 ;  /* 0x000000ff30037211 */ /* 0x000fe400000f0eff */
[----:B------:R-:W-:-:S04]  /*3bb0*/  LEA R4, P0, R12, c[0x0][0x160], 0x1 ;  /* 0x000058000c047a11 */ /* 0x000fc800078008ff */
[----:B------:R-:W-:-:S05]  /*3bc0*/  LEA.HI.X R5, R12, c[0x0][0x164], R3, 0x1, P0 ;  /* 0x000059000c057a11 */ /* 0x000fca00000f0c03 */
[----:B------:R1:W2:Y:S04]  /*3bd0*/  LDG.E.U16 R7, [R4.64] ;  /* 0x0000000604077981 */ /* 0x0002a8000c1e1500 */
[----:B------:R1:W3:Y:S04]  /*3be0*/  LDG.E.U16 R9, [R4.64+0x200] ;  /* 0x0002000604097981 */ /* 0x0002e8000c1e1500 */
[----:B------:R1:W4:Y:S04]  /*3bf0*/  LDG.E.U16 R11, [R4.64+0x400] ;  /* 0x00040006040b7981 */ /* 0x000328000c1e1500 */
        /* <DEDUP_REMOVED lines=43> */
[----:B------:R1:W4:Y:S01]  /*3eb0*/  LDG.E.U16 R103, [R4.64+0x5c00] ;  /* 0x005c000604677981 */ /* 0x000322000c1e1500 */
[----:B------:R-:W-:Y:S01]  /*3ec0*/  WARPSYNC 0xffffffff ;  /* 0xffffffff00007948 */ /* 0x000fe20003800000 */
[C---:B------:R-:W-:Y:S01]  /*3ed0*/  IMAD R6, R48.reuse, 0x5e, RZ ;  /* 0x0000005e30067824 */ /* 0x040fe200078e02ff */
[----:B------:R-:W-:Y:S01]  /*3ee0*/  ULDC UR4, c[0x0][0x190] ;  /* 0x0000640000047ab9 */ /* 0x000fe20000000800 */
[----:B------:R-:W-:Y:S01]  /*3ef0*/  IMAD R168, R48, 0x84, RZ ;  /* 0x0000008430a87824 */ /* 0x000fe200078e02ff */
[----:B------:R-:W-:Y:S01]  /*3f00*/  UBMSK UR4, URZ, UR4 ;  /* 0x000000043f04729b */ /* 0x000fe20008000000 */
[----:B-1----:R-:W-:Y:S01]  /*3f10*/  IMAD.MOV.U32 R4, RZ, RZ, 0xffff ;  /* 0x0000ffffff047424 */ /* 0x002fe200078e00ff */
        /* <DEDUP_REMOVED lines=47> */
[----:B------:R-:W-:Y:S06]  /*4210*/  BAR.SYNC.DEFER_BLOCKING 0x0 ;  /* 0x0000000000007b1d */ /* 0x000fec0000010000 */
[----:B------:R-:W1:Y:S04]  /*4220*/  LDS.U16 R27, [R6] ;  /* 0x00000000061b7984 */ /* 0x000e680000000400 */
[----:B------:R-:W2:Y:S04]  /*4230*/  LDS.U16 R26, [R6+0x2] ;  /* 0x00000200061a7984 */ /* 0x000ea80000000400 */
[----:B------:R-:W3:Y:S04]  /*4240*/  LDS.U16 R25, [R6+0x4] ;  /* 0x0000040006197984 */ /* 0x000ee80000000400 */
[----:B------:R-:W4:Y:S04]  /*4250*/  LDS.U16 R24, [R6+0x6] ;  /* 0x0000060006187984 */ /* 0x000f280000000400 */
[----:B------:R-:W-:Y:S04]  /*4260*/  LDS.U16 R23, [R6+0x8] ;  /* 0x0000080006177984 */ /* 0x000fe80000000400 */
[----:B------:R-:W-:Y:S04]  /*4270*/  LDS.U16 R22, [R6+0xa] ;  /* 0x00000a0006167984 */ /* 0x000fe80000000400 */
[----:B------:R-:W-:Y:S04]  /*4280*/  LDS.U16 R21, [R6+0xc] ;  /* 0x00000c0006157984 */ /* 0x000fe80000000400 */
[----:B------:R-:W-:Y:S04]  /*4290*/  LDS.U16 R20, [R6+0xe] ;  /* 0x00000e0006147984 */ /* 0x000fe80000000400 */
[----:B------:R-:W-:Y:S04]  /*42a0*/  LDS.U16 R19, [R6+0x10] ;  /* 0x0000100006137984 */ /* 0x000fe80000000400 */
[----:B------:R-:W-:Y:S01]  /*42b0*/  LDS.U16 R18, [R6+0x12] ;  /* 0x0000120006127984 */ /* 0x000fe20000000400 */
[----:B-1----:R-:W-:-:S03]  /*42c0*/  PRMT R5, R27, 0x9910, RZ ;  /* 0x000099101b057816 */ /* 0x002fc600000000ff */
[----:B------:R-:W-:Y:S01]  /*42d0*/  LDS.U16 R17, [R6+0x14] ;  /* 0x0000140006117984 */ /* 0x000fe20000000400 */
[----:B------:R-:W-:-:S03]  /*42e0*/  ISETP.GE.AND P0, PT, R5, RZ, PT ;  /* 0x000000ff0500720c */ /* 0x000fc60003f06270 */
[----:B------:R-:W-:Y:S01]  /*42f0*/  LDS.U16 R16, [R6+0x16] ;  /* 0x0000160006107984 */ /* 0x000fe20000000400 */
[----:B--2---:R-:W-:Y:S02]  /*4300*/  PRMT R5, R26, 0x9910, RZ ;  /* 0x000099101a057816 */ /* 0x004fe400000000ff */
[----:B------:R-:W-:Y:S01]  /*4310*/  SEL R8, R4, 0x8000, !P0 ;  /* 0x0000800004087807 */ /* 0x000fe20004000000 */
[----:B------:R-:W-:Y:S01]  /*4320*/  LDS.U16 R15, [R6+0x18] ;  /* 0x00001800060f7984 */ /* 0x000fe20000000400 */
[----:B------:R-:W-:Y:S02]  /*4330*/  ISETP.GE.AND P0, PT, R5, RZ, PT ;  /* 0x000000ff0500720c */ /* 0x000fe40003f06270 */
[----:B------:R-:W-:Y:S01]  /*4340*/  LOP3.LUT R27, R8, R27, RZ, 0x3c, !PT ;  /* 0x0000001b081b7212 */ /* 0x000fe200078e3cff */
[----:B------:R-:W-:Y:S01]  /*4350*/  LDS.U16 R14, [R6+0x1a] ;  /* 0x00001a00060e7984 */ /* 0x000fe20000000400 */
[----:B------:R-:W-:Y:S02]  /*4360*/  SEL R5, R4, 0x8000, !P0 ;  /* 0x0000800004057807 */ /* 0x000fe40004000000 */
[----:B------:R-:W-:Y:S01]  /*4370*/  PRMT R7, R27, 0x9910, RZ ;  /* 0x000099101b077816 */ /* 0x000fe200000000ff */
[----:B------:R-:W-:Y:S01]  /*4380*/  LDS.U16 R13, [R6+0x1c] ;  /* 0x00001c00060d7984 */ /* 0x000fe20000000400 */
[----:B------:R-:W-:-:S02]  /*4390*/  LOP3.LUT R26, R5, R26, RZ, 0x3c, !PT ;  /* 0x0000001a051a7212 */ /* 0x000fc400078e3cff */
[----:B------:R-:W-:Y:S01]  /*43a0*/  ISETP.NE.AND P0, PT, R7, 0x7fff, PT ;  /* 0x00007fff0700780c */ /* 0x000fe20003f05270 */
[----:B------:R-:W-:Y:S01]  /*43b0*/  LDS.U16 R28, [R6+0x1e] ;  /* 0x00001e00061c7984 */ /* 0x000fe20000000400 */
[----:B---3--:R-:W-:Y:S02]  /*43c0*/  PRMT R8, R25, 0x9910, RZ ;  /* 0x0000991019087816 */ /* 0x008fe400000000ff */
[----:B------:R-:W-:Y:S01]  /*43d0*/  SEL R5, R27, 0x8000, P0 ;  /* 0x000080001b057807 */ /* 0x000fe20000000000 */
[----:B------:R-:W-:Y:S03]  /*43e0*/  LDS.U16 R29, [R6+0x20] ;  /* 0x00002000061d7984 */ /* 0x000fe60000000400 */
[----:B------:R-:W-:Y:S01]  /*43f0*/  SHF.R.U32.HI R5, RZ, c[0x0][0x18c], R5 ;  /* 0x00006300ff057a19 */ /* 0x000fe20000011605 */
[----:B------:R-:W-:Y:S03]  /*4400*/  LDS.U16 R30, [R6+0x22] ;  /* 0x00002200061e7984 */ /* 0x000fe60000000400 */
[----:B------:R-:W-:Y:S01]  /*4410*/  LOP3.LUT R5, R5, UR4, RZ, 0xc0, !PT ;  /* 0x0000000405057c12 */ /* 0x000fe2000f8ec0ff */
[----:B------:R-:W-:Y:S03]  /*4420*/  LDS.U16 R31, [R6+0x24] ;  /* 0x00002400061f7984 */ /* 0x000fe60000000400 */
[C---:B------:R-:W-:Y:S01]  /*4430*/  LOP3.LUT R7, R5.reuse, 0xffe0, RZ, 0xc0, !PT ;  /* 0x0000ffe005077812 */ /* 0x040fe200078ec0ff */
[----:B------:R-:W-:Y:S01]  /*4440*/  IMAD.SHL.U32 R5, R5, 0x400, RZ ;  /* 0x0000040005057824 */ /* 0x000fe200078e00ff */
[----:B------:R-:W-:Y:S02]  /*4450*/  LDS.U16 R32, [R6+0x26] ;  /* 0x0000260006207984 */ /* 0x000fe40000000400 */
[----:B------:R-:W-:-:S02]  /*4460*/  SHF.R.U32.HI R7, RZ, 0x5, R7 ;  /* 0x00000005ff077819 */ /* 0x000fc40000011607 */
[----:B------:R-:W-:Y:S01]  /*4470*/  LOP3.LUT R5, R5, 0x7c00, RZ, 0xc, !PT ;  /* 0x00007c0005057812 */ /* 0x000fe200078e0cff */
[----:B------:R-:W-:Y:S01]  /*4480*/  LDS.U16 R33, [R6+0x28] ;  /* 0x0000280006217984 */ /* 0x000fe20000000400 */
[----:B------:R-:W-:-:S03]  /*4490*/  IADD3 R7, -R7, 0x1, RZ ;  /* 0x0000000107077810 */ /* 0x000fc60007ffe1ff */
[----:B------:R-:W-:Y:S01]  /*44a0*/  IMAD.IADD R72, R54, 0x1, R5 ;  /* 0x0000000136487824 */ /* 0x000fe200078e0205 */
[----:B------:R-:W-:Y:S03]  /*44b0*/  LDS.U16 R34, [R6+0x2a] ;  /* 0x00002a0006227984 */ /* 0x000fe60000000400 */
[----:B------:R-:W-:Y:S01]  /*44c0*/  IMAD R72, R7, 0x2, R72 ;  /* 0x0000000207487824 */ /* 0x000fe200078e0248 */
        /* <DEDUP_REMOVED lines=24> */
[----:B------:R1:W-:Y:S04]  /*4650*/  LDS.U16 R5, [R6+0x5c] ;  /* 0x00005c0006057984 */ /* 0x0003e80000000400 */
[----:B------:R-:W-:Y:S01]  /*4660*/  BAR.SYNC.DEFER_BLOCKING 0x0 ;  /* 0x0000000000007b1d */ /* 0x000fe20000010000 */
[----:B-1----:R-:W-:-:S04]  /*4670*/  PRMT R6, R26, 0x9910, RZ ;  /* 0x000099101a067816 */ /* 0x002fc800000000ff */
[----:B------:R-:W-:-:S04]  /*4680*/  ISETP.NE.AND P0, PT, R6, 0x7fff, PT ;  /* 0x00007fff0600780c */ /* 0x000fc80003f05270 */
[----:B------:R-:W-:Y:S02]  /*4690*/  SEL R6, R26, 0x8000, P0 ;  /* 0x000080001a067807 */ /* 0x000fe40000000000 */
[----:B------:R-:W-:Y:S02]  /*46a0*/  ISETP.GE.AND P0, PT, R8, RZ, PT ;  /* 0x000000ff0800720c */ /* 0x000fe40003f06270 */
[----:B------:R-:W-:-:S04]  /*46b0*/  SHF.R.U32.HI R6, RZ, c[0x0][0x18c], R6 ;  /* 0x00006300ff067a19 */ /* 0x000fc80000011606 */
[----:B------:R-:W-:Y:S01]  /*46c0*/  LOP3.LUT R6, R6, UR4, RZ, 0xc0, !PT ;  /* 0x0000000406067c12 */ /* 0x000fe2000f8ec0ff */
[----:B------:R-:W-:Y:S03]  /*46d0*/  STS [R48.X4], RZ ;  /* 0x000000ff30007388 */ /* 0x000fe60000004800 */
[C---:B------:R-:W-:Y:S01]  /*46e0*/  LOP3.LUT R7, R6.reuse, 0xffe0, RZ, 0xc0, !PT ;  /* 0x0000ffe006077812 */ /* 0x040fe200078ec0ff */
[----:B------:R-:W-:Y:S01]  /*46f0*/  IMAD.SHL.U32 R6, R6, 0x400, RZ ;  /* 0x0000040006067824 */ /* 0x000fe200078e00ff */
[----:B------:R-:W-:Y:S02]  /*4700*/  STS [R48.X4+0x400], RZ ;  /* 0x000400ff30007388 */ /* 0x000fe40000004800 */
[----:B------:R-:W-:Y:S02]  /*4710*/  SHF.R.U32.HI R7, RZ, 0x5, R7 ;  /* 0x00000005ff077819 */ /* 0x000fe40000011607 */
[----:B------:R-:W-:Y:S01]  /*4720*/  LOP3.LUT R9, R6, 0x7c00, RZ, 0xc, !PT ;  /* 0x00007c0006097812 */ /* 0x000fe200078e0cff */
[----:B------:R-:W-:Y:S01]  /*4730*/  STS [R48.X4+0x800], RZ ;  /* 0x000800ff30007388 */ /* 0x000fe20000004800 */
[----:B------:R-:W-:-:S02]  /*4740*/  IADD3 R74, -R7, 0x1, RZ ;  /* 0x00000001074a7810 */ /* 0x000fc40007ffe1ff */
[----:B------:R-:W-:Y:S01]  /*4750*/  SEL R6, R4, 0x8000, !P0 ;  /* 0x0000800004067807 */ /* 0x000fe20004000000 */
[----:B------:R-:W-:Y:S01]  /*4760*/  STS [R48.X4+0xc00], RZ ;  /* 0x000c00ff30007388 */ /* 0x000fe20000004800 */
[----:B------:R-:W-:Y:S02]  /*4770*/  IMAD.IADD R9, R54, 0x1, R9 ;  /* 0x0000000136097824 */ /* 0x000fe400078e0209 */
[----:B------:R-:W-:Y:S01]  /*4780*/  LOP3.LUT R25, R6, R25, RZ, 0x3c, !PT ;  /* 0x0000001906197212 */ /* 0x000fe200078e3cff */
[----:B------:R-:W-:Y:S01]  /*4790*/  STS [R48.X4+0x1000], RZ ;  /* 0x001000ff30007388 */ /* 0x000fe20000004800 */
[----:B------:R-:W-:Y:S01]  /*47a0*/  IMAD R74, R74, 0x2, R9 ;  /* 0x000000024a4a7824 */ /* 0x000fe200078e0209 */
[----:B----4-:R-:W-:Y:S02]  /*47b0*/  PRMT R9, R24, 0x9910, RZ ;  /* 0x0000991018097816 */ /* 0x010fe400000000ff */
[----:B------:R-:W-:Y:S01]  /*47c0*/  STS [R48.X4+0x1400], RZ ;  /* 0x001400ff30007388 */ /* 0x000fe20000004800 */
[----:B------:R-:W-:-:S03]  /*47d0*/  PRMT R6, R25, 0x9910, RZ ;  /* 0x0000991019067816 */ /* 0x000fc600000000ff */
[----:B------:R-:W-:Y:S01]  /*47e0*/  STS [R48.X4+0x1800], RZ ;  /* 0x001800ff30007388 */ /* 0x000fe20000004800 */
[----:B------:R-:W-:-:S03]  /*47f0*/  ISETP.NE.AND P0, PT, R6, 0x7fff, PT ;  /* 0x00007fff0600780c */ /* 0x000fc60003f05270 */
[----:B------:R-:W-:Y:S01]  /*4800*/  STS [R48.X4+0x1c00], RZ ;  /* 0x001c00ff30007388 */ /* 0x000fe20000004800 */
[----:B------:R-:W-:Y:S02]  /*4810*/  SEL R6, R25, 0x8000, P0 ;  /* 0x0000800019067807 */ /* 0x000fe40000000000 */
[----:B------:R-:W-:Y:S01]  /*4820*/  ISETP.GE.AND P0, PT, R9, RZ, PT ;  /* 0x000000ff0900720c */ /* 0x000fe20003f06270 */
[----:B------:R-:W-:Y:S01]  /*4830*/  STS [R48.X4+0x2000], RZ ;  /* 0x002000ff30007388 */ /* 0x000fe20000004800 */
[----:B------:R-:W-:-:S03]  /*4840*/  SHF.R.U32.HI R6, RZ, c[0x0][0x18c], R6 ;  /* 0x00006300ff067a19 */ /* 0x000fc60000011606 */
[----:B------:R-:W-:Y:S01]  /*4850*/  STS [R48.X4+0x2400], RZ ;  /* 0x002400ff30007388 */ /* 0x000fe20000004800 */
[----:B------:R-:W-:-:S03]  /*4860*/  LOP3.LUT R6, R6, UR4, RZ, 0xc0, !PT ;  /* 0x0000000406067c12 */ /* 0x000fc6000f8ec0ff */
[----:B------:R-:W-:Y:S01]  /*4870*/  STS [R48.X4+0x2800], RZ ;  /* 0x002800ff30007388 */ /* 0x000fe20000004800 */
[C---:B------:R-:W-:Y:S01]  /*4880*/  LOP3.LUT R8, R6.reuse, 0xffe0, RZ, 0xc0, !PT ;  /* 0x0000ffe006087812 */ /* 0x040fe200078ec0ff */
[----:B------:R-:W-:Y:S02]  /*4890*/  IMAD.SHL.U32 R6, R6, 0x400, RZ ;  /* 0x0000040006067824 */ /* 0x000fe400078e00ff */
[----:B------:R-:W-:Y:S01]  /*48a0*/  STS [R48.X4+0x2c00], RZ ;  /* 0x002c00ff30007388 */ /* 0x000fe20000004800 */
[----:B------:R-:W-:-:S03]  /*48b0*/  SHF.R.U32.HI R8, RZ, 0x5, R8 ;  /* 0x00000005ff087819 */ /* 0x000fc60000011608 */
[----:B------:R-:W-:Y:S01]  /*48c0*/  STS [R48.X4+0x3000], RZ ;  /* 0x003000ff30007388 */ /* 0x000fe20000004800 */
[----:B------:R-:W-:-:S03]  /*48d0*/  IADD3 R8, -R8, 0x1, RZ ;  /* 0x0000000108087810 */ /* 0x000fc60007ffe1ff */
[----:B------:R-:W-:Y:S04]  /*48e0*/  STS [R48.X4+0x3400], RZ ;  /* 0x003400ff30007388 */ /* 0x000fe80000004800 */
        /* <DEDUP_REMOVED lines=19> */
[----:B------:R-:W1:Y:S02]  /*4a20*/  LDS.U16 R73, [R72] ;  /* 0x0000000048497984 */ /* 0x000e640000000400 */
[----:B-1----:R-:W-:-:S05]  /*4a30*/  IADD3 R7, R73, 0x1, RZ ;  /* 0x0000000149077810 */ /* 0x002fca0007ffe0ff */
[----:B------:R1:W-:Y:S04]  /*4a40*/  STS.U16 [R72], R7 ;  /* 0x0000000748007388 */ /* 0x0003e80000000400 */
[----:B------:R-:W2:Y:S01]  /*4a50*/  LDS.U16 R75, [R74] ;  /* 0x000000004a4b7984 */ /* 0x000ea20000000400 */
[----:B-1----:R-:W-:-:S05]  /*4a60*/  LOP3.LUT R7, R6, 0x7c00, RZ, 0xc, !PT ;  /* 0x00007c0006077812 */ /* 0x002fca00078e0cff */
[----:B------:R-:W-:Y:S01]  /*4a70*/  IMAD.IADD R11, R54, 0x1, R7 ;  /* 0x00000001360b7824 */ /* 0x000fe200078e0207 */
[----:B------:R-:W-:-:S03]  /*4a80*/  SEL R7, R4, 0x8000, !P0 ;  /* 0x0000800004077807 */ /* 0x000fc60004000000 */
[----:B------:R-:W-:Y:S01]  /*4a90*/  IMAD R76, R8, 0x2, R11 ;  /* 0x00000002084c7824 */ /* 0x000fe200078e020b */
[----:B------:R-:W-:Y:S02]  /*4aa0*/  LOP3.LUT R24, R7, R24, RZ, 0x3c, !PT ;  /* 0x0000001807187212 */ /* 0x000fe400078e3cff */
[----:B------:R-:W-:Y:S02]  /*4ab0*/  PRMT R8, R23, 0x9910, RZ ;  /* 0x0000991017087816 */ /* 0x000fe400000000ff */
[----:B------:R-:W-:-:S04]  /*4ac0*/  PRMT R6, R24, 0x9910, RZ ;  /* 0x0000991018067816 */ /* 0x000fc800000000ff */
[----:B------:R-:W-:-:S04]  /*4ad0*/  ISETP.NE.AND P0, PT, R6, 0x7fff, PT ;  /* 0x00007fff0600780c */ /* 0x000fc80003f05270 */
[----:B------:R-:W-:Y:S02]  /*4ae0*/  SEL R6, R24, 0x8000, P0 ;  /* 0x0000800018067807 */ /* 0x000fe40000000000 */
[----:B------:R-:W-:Y:S02]  /*4af0*/  ISETP.GE.AND P0, PT, R8, RZ, PT ;  /* 0x000000ff0800720c */ /* 0x000fe40003f06270 */
[----:B------:R-:W-:-:S04]  /*4b00*/  SHF.R.U32.HI R6, RZ, c[0x0][0x18c], R6 ;  /* 0x00006300ff067a19 */ /* 0x000fc80000011606 */
[----:B------:R-:W-:Y:S02]  /*4b10*/  LOP3.LUT R6, R6, UR4, RZ, 0xc0, !PT ;  /* 0x0000000406067c12 */ /* 0x000fe4000f8ec0ff */
[----:B--2---:R-:W-:Y:S02]  /*4b20*/  IADD3 R9, R75, 0x1, RZ ;  /* 0x000000014b097810 */ /* 0x004fe40007ffe0ff */
[C---:B------:R-:W-:Y:S01]  /*4b30*/  LOP3.LUT R7, R6.reuse, 0xffe0, RZ, 0xc0, !PT ;  /* 0x0000ffe006077812 */ /* 0x040fe200078ec0ff */
[----:B------:R-:W-:Y:S02]  /*4b40*/  IMAD.SHL.U32 R6, R6, 0x400, RZ ;  /* 0x0000040006067824 */ /* 0x000fe400078e00ff */
[----:B------:R1:W-:Y:S01]  /*4b50*/  STS.U16 [R74], R9 ;  /* 0x000000094a007388 */ /* 0x0003e20000000400 */
[----:B------:R-:W-:-:S03]  /*4b60*/  SHF.R.U32.HI R7, RZ, 0x5, R7 ;  /* 0x00000005ff077819 */ /* 0x000fc60000011607 */
[----:B------:R-:W2:Y:S01]  /*4b70*/  LDS.U16 R77, [R76] ;  /* 0x000000004c4d7984 */ /* 0x000ea20000000400 */
[----:B------:R-:W-:Y:S02]  /*4b80*/  IADD3 R79, -R7, 0x1, RZ ;  /* 0x00000001074f7810 */ /* 0x000fe40007ffe1ff */
[----:B-1----:R-:W-:Y:S02]  /*4b90*/  LOP3.LUT R9, R6, 0x7c00, RZ, 0xc, !PT ;  /* 0x00007c0006097812 */ /* 0x002fe400078e0cff */
[----:B------:R-:W-:-:S03]  /*4ba0*/  SEL R6, R4, 0x8000, !P0 ;  /* 0x0000800004067807 */ /* 0x000fc60004000000 */
[----:B------:R-:W-:Y:S01]  /*4bb0*/  IMAD.IADD R8, R54, 0x1, R9 ;  /* 0x0000000136087824 */ /* 0x000fe200078e0209 */
[----:B------:R-:W-:Y:S02]  /*4bc0*/  LOP3.LUT R23, R6, R23, RZ, 0x3c, !PT ;  /* 0x0000001706177212 */ /* 0x000fe400078e3cff */
[----:B------:R-:W-:Y:S01]  /*4bd0*/  PRMT R9, R22, 0x9910, RZ ;  /* 0x0000991016097816 */ /* 0x000fe200000000ff */
[----:B------:R-:W-:Y:S01]  /*4be0*/  IMAD R79, R79, 0x2, R8 ;  /* 0x000000024f4f7824 */ /* 0x000fe200078e0208 */
[----:B------:R-:W-:-:S04]  /*4bf0*/  PRMT R6, R23, 0x9910, RZ ;  /* 0x0000991017067816 */ /* 0x000fc800000000ff */
[----:B------:R-:W-:-:S04]  /*4c00*/  ISETP.NE.AND P0, PT, R6, 0x7fff, PT ;  /* 0x00007fff0600780c */ /* 0x000fc80003f05270 */
[----:B------:R-:W-:Y:S02]  /*4c10*/  SEL R6, R23, 0x8000, P0 ;  /* 0x0000800017067807 */ /* 0x000fe40000000000 */
[----:B------:R-:W-:Y:S02]  /*4c20*/  ISETP.GE.AND P0, PT, R9, RZ, PT ;  /* 0x000000ff0900720c */ /* 0x000fe40003f06270 */
[----:B------:R-:W-:-:S04]  /*4c30*/  SHF.R.U32.HI R6, RZ, c[0x0][0x18c], R6 ;  /* 0x00006300ff067a19 */ /* 0x000fc80000011606 */
[----:B------:R-:W-:-:S04]  /*4c40*/  LOP3.LUT R6, R6, UR4, RZ, 0xc0, !PT ;  /* 0x0000000406067c12 */ /* 0x000fc8000f8ec0ff */
[C---:B------:R-:W-:Y:S01]  /*4c50*/  LOP3.LUT R8, R6.reuse, 0xffe0, RZ, 0xc0, !PT ;  /* 0x0000ffe006087812 */ /* 0x040fe200078ec0ff */
[----:B------:R-:W-:Y:S01]  /*4c60*/  IMAD.SHL.U32 R6, R6, 0x400, RZ ;  /* 0x0000040006067824 */ /* 0x000fe200078e00ff */
[----:B--2---:R-:W-:Y:S02]  /*4c70*/  IADD3 R7, R77, 0x1, RZ ;  /* 0x000000014d077810 */ /* 0x004fe40007ffe0ff */
[----:B------:R-:W-:-:S03]  /*4c80*/  SHF.R.U32.HI R8, RZ, 0x5, R8 ;  /* 0x00000005ff087819 */ /* 0x000fc60000011608 */
[----:B------:R1:W-:Y:S01]  /*4c90*/  STS.U16 [R76], R7 ;  /* 0x000000074c007388 */ /* 0x0003e20000000400 */
[----:B------:R-:W-:-:S03]  /*4ca0*/  IADD3 R8, -R8, 0x1, RZ ;  /* 0x0000000108087810 */ /* 0x000fc60007ffe1ff */
        /* <DEDUP_REMOVED lines=9> */
[----:B------:R-:W-:-:S04]  /*4d40*/  SEL R7, R22, 0x8000, P0 ;  /* 0x0000800016077807 */ /* 0x000fc80000000000 */
[----:B------:R-:W-:-:S04]  /*4d50*/  SHF.R.U32.HI R7, RZ, c[0x0][0x18c], R7 ;  /* 0x00006300ff077a19 */ /* 0x000fc80000011607 */
[----:B------:R-:W-:Y:S02]  /*4d60*/  LOP3.LUT R7, R7, UR4, RZ, 0xc0, !PT ;  /* 0x0000000407077c12 */ /* 0x000fe4000f8ec0ff */
[----:B--2---:R-:W-:Y:S02]  /*4d70*/  IADD3 R6, R78, 0x1, RZ ;  /* 0x000000014e067810 */ /* 0x004fe40007ffe0ff */
[C---:B------:R-:W-:Y:S01]  /*4d80*/  LOP3.LUT R8, R7.reuse, 0xffe0, RZ, 0xc0, !PT ;  /* 0x0000ffe007087812 */ /* 0x040fe200078ec0ff */
[----:B------:R-:W-:Y:S02]  /*4d90*/  IMAD.SHL.U32 R7, R7, 0x400, RZ ;  /* 0x0000040007077824 */ /* 0x000fe400078e00ff */
[----:B------:R1:W-:Y:S01]  /*4da0*/  STS.U16 [R79], R6 ;  /* 0x000000064f007388 */ /* 0x0003e20000000400 */
[----:B------:R-:W-:Y:S02]  /*4db0*/  SHF.R.U32.HI R8, RZ, 0x5, R8 ;  /* 0x00000005ff087819 */ /* 0x000fe40000011608 */
[----:B------:R-:W-:Y:S01]  /*4dc0*/  LOP3.LUT R7, R7, 0x7c00, RZ, 0xc, !PT ;  /* 0x00007c0007077812 */ /* 0x000fe200078e0cff */
[----:B------:R-:W2:Y:S01]  /*4dd0*/  LDS.U16 R80, [R82] ;  /* 0x0000000052507984 */ /* 0x000ea20000000400 */
[----:B------:R-:W-:Y:S01]  /*4de0*/  IADD3 R8, -R8, 0x1, RZ ;  /* 0x0000000108087810 */ /* 0x000fe20007ffe1ff */
[----:B-1----:R-:W-:-:S02]  /*4df0*/  IMAD.MOV.U32 R6, RZ, RZ, R9 ;  /* 0x000000ffff067224 */ /* 0x002fc400078e0009 */
[----:B------:R-:W-:-:S03]  /*4e00*/  IMAD.IADD R9, R54, 0x1, R7 ;  /* 0x0000000136097824 */ /* 0x000fc600078e0207 */
[----:B------:R-:W-:Y:S01]  /*4e10*/  ISETP.GE.AND P0, PT, R6, RZ, PT ;  /* 0x000000ff0600720c */ /* 0x000fe20003f06270 */
[----:B------:R-:W-:Y:S01]  /*4e20*/  IMAD R86, R8, 0x2, R9 ;  /* 0x0000000208567824 */ /* 0x000fe200078e0209 */
[----:B------:R-:W-:Y:S02]  /*4e30*/  PRMT R9, R20, 0x9910, RZ ;  /* 0x0000991014097816 */ /* 0x000fe400000000ff */
[----:B------:R-:W-:-:S04]  /*4e40*/  SEL R6, R4, 0x8000, !P0 ;  /* 0x0000800004067807 */ /* 0x000fc80004000000 */
[----:B------:R-:W-:-:S04]  /*4e50*/  LOP3.LUT R21, R6, R21, RZ, 0x3c, !PT ;  /* 0x0000001506157212 */ /* 0x000fc800078e3cff */
        /* <DEDUP_REMOVED lines=42> */
[----:B------:R-:W-:Y:S02]  /*5100*/  SHF.R.U32.HI R6, RZ, c[0x0][0x18c], R6 ;  /* 0x00006300ff067a19 */ /* 0x000fe40000011606 */
[----:B------:R-:W-:Y:S02]  /*5110*/  PRMT R9, R17, 0x9910, RZ ;  /* 0x0000991011097816 */ /* 0x000fe400000000ff */
        /* <DEDUP_REMOVED lines=12> */
[----:B------:R-:W-:-:S04]  /*51e0*/  LOP3.LUT R18, R7, R18, RZ, 0x3c, !PT ;  /* 0x0000001207127212 */ /* 0x000fc800078e3cff */
        /* <DEDUP_REMOVED lines=12> */
[----:B------:R-:W-:-:S03]  /*52b0*/  IADD3 R88, -R8, 0x1, RZ ;  /* 0x0000000108587810 */ /* 0x000fc60007ffe1ff */
[----:B------:R-:W-:Y:S02]  /*52c0*/  IMAD.IADD R7, R54, 0x1, R7 ;  /* 0x0000000136077824 */ /* 0x000fe400078e0207 */
[----:B-1----:R-:W-:Y:S01]  /*52d0*/  IMAD.MOV.U32 R6, RZ, RZ, R9 ;  /* 0x000000ffff067224 */ /* 0x002fe200078e0009 */
[----:B------:R-:W-:Y:S01]  /*52e0*/  PRMT R9, R16, 0x9910, RZ ;  /* 0x0000991010097816 */ /* 0x000fe200000000ff */
[----:B------:R-:W-:-:S03]  /*52f0*/  IMAD R88, R88, 0x2, R7 ;  /* 0x0000000258587824 */ /* 0x000fc600078e0207 */
[----:B------:R-:W-:-:S04]  /*5300*/  ISETP.GE.AND P0, PT, R6, RZ, PT ;  /* 0x000000ff0600720c */ /* 0x000fc80003f06270 */
[----:B------:R-:W-:-:S04]  /*5310*/  SEL R6, R4, 0x8000, !P0 ;  /* 0x0000800004067807 */ /* 0x000fc80004000000 */
        /* <DEDUP_REMOVED lines=12> */
[----:B------:R-:W-:Y:S01]  /*53e0*/  IADD3 R93, -R7, 0x1, RZ ;  /* 0x00000001075d7810 */ /* 0x000fe20007ffe1ff */
[----:B-1----:R-:W-:Y:S01]  /*53f0*/  IMAD.MOV.U32 R8, RZ, RZ, R9 ;  /* 0x000000ffff087224 */ /* 0x002fe200078e0009 */
[----:B------:R-:W-:-:S04]  /*5400*/  LOP3.LUT R9, R6, 0x7c00, RZ, 0xc, !PT ;  /* 0x00007c0006097812 */ /* 0x000fc800078e0cff */
[----:B------:R-:W-:Y:S01]  /*5410*/  ISETP.GE.AND P0, PT, R8, RZ, PT ;  /* 0x000000ff0800720c */ /* 0x000fe20003f06270 */
[----:B------:R-:W-:Y:S01]  /*5420*/  IMAD.IADD R6, R54, 0x1, R9 ;  /* 0x0000000136067824 */ /* 0x000fe200078e0209 */
[----:B------:R-:W-:Y:S02]  /*5430*/  PRMT R8, R15, 0x9910, RZ ;  /* 0x000099100f087816 */ /* 0x000fe400000000ff */
[----:B------:R-:W-:Y:S01]  /*5440*/  SEL R7, R4, 0x8000, !P0 ;  /* 0x0000800004077807 */ /* 0x000fe20004000000 */
[----:B------:R-:W-:-:S03]  /*5450*/  IMAD R93, R93, 0x2, R6 ;  /* 0x000000025d5d7824 */ /* 0x000fc600078e0206 */
        /* <DEDUP_REMOVED lines=22> */
[----:B------:R-:W-:-:S04]  /*55c0*/  SEL R6, R15, 0x8000, P0 ;  /* 0x000080000f067807 */ /* 0x000fc80000000000 */
        /* <DEDUP_REMOVED lines=450> */
[----:B------:R-:W-:Y:S02]  /*71f0*/  SHF.R.U32.HI R6, RZ, c[0x0][0x18c], R6 ;  /* 0x00006300ff067a19 */ /* 0x000fe40000011606 */
[----:B------:R-:W-:Y:S02]  /*7200*/  PRMT R9, R61, 0x9910, RZ ;  /* 0x000099103d097816 */ /* 0x000fe400000000ff */
[----:B------:R-:W-:Y:S02]  /*7210*/  LOP3.LUT R6, R6, UR4, RZ, 0xc0, !PT ;  /* 0x0000000406067c12 */ /* 0x000fe4000f8ec0ff */
[----:B--2---:R-:W-:-:S02]  /*7220*/  IADD3 R7, R127, 0x1, RZ ;  /* 0x000000017f077810 */ /* 0x004fc40007ffe0ff */
        /* <DEDUP_REMOVED lines=9> */
[----:B------:R-:W-:-:S03]  /*72c0*/  LOP3.LUT R55, R6, R55, RZ, 0x3c, !PT ;  /* 0x0000003706377212 */ /* 0x000fc600078e3cff */
        /* <DEDUP_REMOVED lines=191> */
[----:B------:R-:W-:-:S03]  /*7ec0*/  IMAD.IADD R166, R54, 0x1, R9 ;  /* 0x0000000136a67824 */ /* 0x000fc600078e0209 */
[----:B------:R-:W-:Y:S01]  /*7ed0*/  SEL R160, R4, 0x8000, !P0 ;  /* 0x0000800004a07807 */ /* 0x000fe20004000000 */
[----:B------:R-:W-:-:S03]  /*7ee0*/  IMAD R166, R7, 0x2, R166 ;  /* 0x0000000207a67824 */ /* 0x000fc600078e02a6 */
        /* <DEDUP_REMOVED lines=9> */
[----:B------:R-:W-:Y:S01]  /*7f80*/  STS.U16 [R165], R4 ;  /* 0x00000004a5007388 */ /* 0x000fe20000000400 */
[----:B------:R-:W-:Y:S02]  /*7f90*/  SHF.R.U32.HI R6, RZ, 0x5, R6 ;  /* 0x00000005ff067819 */ /* 0x000fe40000011606 */
[----:B------:R-:W-:Y:S01]  /*7fa0*/  LOP3.LUT R5, R5, 0x7c00, RZ, 0xc, !PT ;  /* 0x00007c0005057812 */ /* 0x000fe200078e0cff */
[----:B------:R-:W1:Y:S01]  /*7fb0*/  LDS.U16 R162, [R166] ;  /* 0x00000000a6a27984 */ /* 0x000e620000000400 */
[----:B------:R-:W-:-:S03]  /*7fc0*/  IADD3 R6, -R6, 0x1, RZ ;  /* 0x0000000106067810 */ /* 0x000fc60007ffe1ff */
[----:B------:R-:W-:-:S04]  /*7fd0*/  IMAD.IADD R167, R54, 0x1, R5 ;  /* 0x0000000136a77824 */ /* 0x000fc800078e0205 */
[----:B------:R-:W-:Y:S01]  /*7fe0*/  IMAD R167, R6, 0x2, R167 ;  /* 0x0000000206a77824 */ /* 0x000fe200078e02a7 */
[----:B-1----:R-:W-:-:S05]  /*7ff0*/  IADD3 R5, R162, 0x1, RZ ;  /* 0x00000001a2057810 */ /* 0x002fca0007ffe0ff */
[----:B------:R-:W-:Y:S04]  /*8000*/  STS.U16 [R166], R5 ;  /* 0x00000005a6007388 */ /* 0x000fe80000000400 */
[----:B------:R-:W1:Y:S02]  /*8010*/  LDS.U16 R164, [R167] ;  /* 0x00000000a7a47984 */ /* 0x000e640000000400 */
[----:B-1----:R-:W-:-:S05]  /*8020*/  IADD3 R4, R164, 0x1, RZ ;  /* 0x00000001a4047810 */ /* 0x002fca0007ffe0ff */
[----:B------:R-:W-:Y:S04]  /*8030*/  STS.U16 [R167], R4 ;  /* 0x00000004a7007388 */ /* 0x000fe80000000400 */
[----:B------:R-:W-:Y:S06]  /*8040*/  BAR.SYNC.DEFER_BLOCKING 0x0 ;  /* 0x0000000000007b1d */ /* 0x000fec0000010000 */
[----:B------:R-:W-:Y:S04]  /*8050*/  LDS R199, [R168+0x4] ;  /* 0x00000400a8c77984 */ /* 0x000fe80000000800 */
[----:B------:R-:W-:Y:S04]  /*8060*/  LDS R200, [R168] ;  /* 0x00000000a8c87984 */ /* 0x000fe80000000800 */
[----:B------:R-:W1:Y:S04]  /*8070*/  LDS R198, [R168+0x8] ;  /* 0x00000800a8c67984 */ /* 0x000e680000000800 */
[----:B------:R-:W-:Y:S04]  /*8080*/  LDS R196, [R168+0x10] ;  /* 0x00001000a8c47984 */ /* 0x000fe80000000800 */
[----:B------:R-:W-:Y:S04]  /*8090*/  LDS R197, [R168+0xc] ;  /* 0x00000c00a8c57984 */ /* 0x000fe80000000800 */
[----:B------:R-:W2:Y:S04]  /*80a0*/  LDS R195, [R168+0x14] ;  /* 0x00001400a8c37984 */ /* 0x000ea80000000800 */
[----:B------:R-:W-:Y:S04]  /*80b0*/  LDS R170, [R168+0x1c] ;  /* 0x00001c00a8aa7984 */ /* 0x000fe80000000800 */
[----:B------:R-:W-:Y:S04]  /*80c0*/  LDS R192, [R168+0x18] ;  /* 0x00001800a8c07984 */ /* 0x000fe80000000800 */
[----:B------:R-:W3:Y:S04]  /*80d0*/  LDS R191, [R168+0x20] ;  /* 0x00002000a8bf7984 */ /* 0x000ee80000000800 */
[----:B------:R-:W-:Y:S04]  /*80e0*/  LDS R174, [R168+0x28] ;  /* 0x00002800a8ae7984 */ /* 0x000fe80000000800 */
[----:B------:R-:W-:Y:S04]  /*80f0*/  LDS R189, [R168+0x24] ;  /* 0x00002400a8bd7984 */ /* 0x000fe80000000800 */
[----:B------:R-:W4:Y:S04]  /*8100*/  LDS R187, [R168+0x2c] ;  /* 0x00002c00a8bb7984 */ /* 0x000f280000000800 */
[----:B------:R-:W-:Y:S01]  /*8110*/  LDS R173, [R168+0x34] ;  /* 0x00003400a8ad7984 */ /* 0x000fe20000000800 */
[----:B-1----:R-:W-:-:S03]  /*8120*/  IADD3 R4, R198, R199, R200 ;  /* 0x000000c7c6047210 */ /* 0x002fc60007ffe0c8 */
[----:B------:R-:W-:Y:S04]  /*8130*/  LDS R186, [R168+0x30] ;  /* 0x00003000a8ba7984 */ /* 0x000fe80000000800 */
[----:B------:R-:W1:Y:S04]  /*8140*/  LDS R184, [R168+0x38] ;  /* 0x00003800a8b87984 */ /* 0x000e680000000800 */
[----:B------:R-:W-:Y:S01]  /*8150*/  LDS R169, [R168+0x40] ;  /* 0x00004000a8a97984 */ /* 0x000fe20000000800 */
[----:B--2---:R-:W-:-:S03]  /*8160*/  IADD3 R5, R195, R196, R197 ;  /* 0x000000c4c3057210 */ /* 0x004fc60007ffe0c5 */
[----:B------:R-:W-:Y:S04]  /*8170*/  LDS R183, [R168+0x3c] ;  /* 0x00003c00a8b77984 */ /* 0x000fe80000000800 */
[----:B------:R-:W2:Y:S04]  /*8180*/  LDS R182, [R168+0x44] ;  /* 0x00004400a8b67984 */ /* 0x000ea80000000800 */
[----:B------:R-:W-:Y:S01]  /*8190*/  LDS R171, [R168+0x4c] ;  /* 0x00004c00a8ab7984 */ /* 0x000fe20000000800 */
[----:B---3--:R-:W-:-:S03]  /*81a0*/  IADD3 R6, R191, R170, R192 ;  /* 0x000000aabf067210 */ /* 0x008fc60007ffe0c0 */
[----:B------:R-:W-:Y:S01]  /*81b0*/  LDS R180, [R168+0x48] ;  /* 0x00004800a8b47984 */ /* 0x000fe20000000800 */
[----:B------:R-:W-:-:S03]  /*81c0*/  IADD3 R5, R6, R5, R4 ;  /* 0x0000000506057210 */ /* 0x000fc60007ffe004 */
[----:B------:R-:W3:Y:S04]  /*81d0*/  LDS R178, [R168+0x50] ;  /* 0x00005000a8b27984 */ /* 0x000ee80000000800 */
[----:B------:R-:W-:Y:S01]  /*81e0*/  LDS R193, [R168+0x58] ;  /* 0x00005800a8c17984 */ /* 0x000fe20000000800 */
[----:B----4-:R-:W-:-:S03]  /*81f0*/  IADD3 R7, R187, R174, R189 ;  /* 0x000000aebb077210 */ /* 0x010fc60007ffe0bd */
        /* <DEDUP_REMOVED lines=8> */
[----:B------:R-:W-:Y:S01]  /*8280*/  LDS R175, [R168+0x78] ;  /* 0x00007800a8af7984 */ /* 0x000fe20000000800 */
[----:B------:R-:W-:-:S03]  /*8290*/  IADD3 R8, R9, R8, R7 ;  /* 0x0000000809087210 */ /* 0x000fc60007ffe007 */
[----:B------:R-:W2:Y:S04]  /*82a0*/  LDS R51, [R168+0x80] ;  /* 0x00008000a8337984 */ /* 0x000ea80000000800 */
[----:B------:R-:W-:Y:S01]  /*82b0*/  LDS R179, [R168+0x70] ;  /* 0x00007000a8b37984 */ /* 0x000fe20000000800 */
[----:B---3--:R-:W-:-:S03]  /*82c0*/  IADD3 R10, R178, R171, R180 ;  /* 0x000000abb20a7210 */ /* 0x008fc60007ffe0b4 */
[----:B------:R-:W-:Y:S04]  /*82d0*/  LDS R181, [R168+0x6c] ;  /* 0x00006c00a8b57984 */ /* 0x000fe80000000800 */
[----:B------:R-:W3:Y:S01]  /*82e0*/  LDS R176, [R168+0x74] ;  /* 0x00007400a8b07984 */ /* 0x000ee20000000800 */
[----:B----4-:R-:W-:Y:S02]  /*82f0*/  IADD3 R11, R194, R193, R177 ;  /* 0x000000c1c20b7210 */ /* 0x010fe40007ffe0b1 */
[----:B-1----:R-:W-:-:S04]  /*8300*/  IADD3 R50, R185, R188, R190 ;  /* 0x000000bcb9327210 */ /* 0x002fc80007ffe0be */
[----:B------:R-:W-:-:S04]  /*8310*/  IADD3 R10, R50, R11, R10 ;  /* 0x0000000b320a7210 */ /* 0x000fc80007ffe00a */
[----:B------:R-:W-:Y:S02]  /*8320*/  IADD3 R5, R10, R8, R5 ;  /* 0x000000080a057210 */ /* 0x000fe40007ffe005 */
[----:B--2---:R-:W-:Y:S02]  /*8330*/  IADD3 R51, R51, R172, R175 ;  /* 0x000000ac33337210 */ /* 0x004fe40007ffe0af */
[----:B---3--:R-:W-:-:S04]  /*8340*/  IADD3 R4, R176, R179, R181 ;  /* 0x000000b3b0047210 */ /* 0x008fc80007ffe0b5 */
[----:B------:R-:W-:Y:S01]  /*8350*/  IADD3 R201, R5, R51, R4 ;  /* 0x0000003305c97210 */ /* 0x000fe20007ffe004 */
[----:B------:R-:W-:Y:S05]  /*8360*/  BRA.DIV ~URZ, `(.L_x_1314) ;  /* 0x000120d27f007947 */ /* 0x000fea000b800000 */
[----:B------:R1:W2:Y:S02]  /*8370*/  SHFL.UP P0, R57, R201, 0x1, RZ ;  /* 0x04200000c9397989 */ /* 0x0002a400000000ff */
.L_x_1323:
[----:B--2---:R-:W-:Y:S01]  /*8380*/  @P0 IMAD.IADD R57, R201, 0x1, R57 ;  /* 0x00000001c9390824 */ /* 0x004fe200078e0239 */
[----:B------:R-:W-:Y:S04]  /*8390*/  BSSY B0, `(.L_x_1315) ;  /* 0x0000031000007945 */ /* 0x000fe80003800000 */
[----:B------:R-:W2:Y:S02]  /*83a0*/  SHFL.UP P0, R4, R57, 0x2, RZ ;  /* 0x0440000039047989 */ /* 0x000ea400000000ff */
[----:B--2---:R-:W-:-:S05]  /*83b0*/  @P0 IMAD.IADD R4, R57, 0x1, R4 ;  /* 0x0000000139040824 */ /* 0x004fca00078e0204 */
[----:B------:R-:W2:Y:S02]  /*83c0*/  SHFL.UP P0, R9, R4, 0x4, RZ ;  /* 0x0480000004097989 */ /* 0x000ea400000000ff */
[----:B--2---:R-:W-:-:S05]  /*83d0*/  @P0 IMAD.IADD R9, R4, 0x1, R9 ;  /* 0x0000000104090824 */ /* 0x004fca00078e0209 */
[----:B------:R-:W2:Y:S02]  /*83e0*/  SHFL.UP P0, R50, R9, 0x8, RZ ;  /* 0x0500000009327989 */ /* 0x000ea400000000ff */
[----:B--2---:R-:W-:Y:S01]  /*83f0*/  @P0 IMAD.IADD R50, R9, 0x1, R50 ;  /* 0x0000000109320824 */ /* 0x004fe200078e0232 */
[----:B0-----:R-:W-:-:S04]  /*8400*/  ISETP.NE.AND P0, PT, R140, 0x1f, PT ;  /* 0x0000001f8c00780c */ /* 0x001fc80003f05270 */
[----:B------:R-:W0:Y:S09]  /*8410*/  SHFL.UP P2, R60, R50, 0x10, RZ ;  /* 0x06000000323c7989 */ /* 0x000e3200000400ff */
[----:B------:R-:W-:-:S04]  /*8420*/  @!P0 SHF.R.U32.HI R5, RZ, 0x3, R48 ;  /* 0x00000003ff058819 */ /* 0x000fc80000011630 */
[----:B------:R-:W-:Y:S01]  /*8430*/  @!P0 LOP3.LUT R51, R5, 0x1ffffffc, RZ, 0xc0, !PT ;  /* 0x1ffffffc05338812 */ /* 0x000fe200078ec0ff */
[----:B0-----:R-:W-:Y:S01]  /*8440*/  @P2 IMAD.IADD R60, R60, 0x1, R50 ;  /* 0x000000013c3c2824 */ /* 0x001fe200078e0232 */
[----:B------:R-:W-:-:S04]  /*8450*/  SHF.R.U32.HI R50, RZ, 0x5, R48 ;  /* 0x00000005ff327819 */ /* 0x000fc80000011630 */
[----:B------:R0:W-:Y:S04]  /*8460*/  @!P0 STS [R51+0x8400], R60 ;  /* 0x0084003c33008388 */ /* 0x0001e80000000800 */
[----:B------:R-:W-:Y:S01]  /*8470*/  BAR.SYNC.DEFER_BLOCKING 0x0 ;  /* 0x0000000000007b1d */ /* 0x000fe20000010000 */
[C---:B------:R-:W-:Y:S02]  /*8480*/  ISETP.NE.AND P0, PT, R50.reuse, 0x2, PT ;  /* 0x000000023200780c */ /* 0x040fe40003f05270 */
[C---:B------:R-:W-:Y:S02]  /*8490*/  ISETP.NE.AND P2, PT, R50.reuse, 0x5, PT ;  /* 0x000000053200780c */ /* 0x040fe40003f45270 */
[----:B------:R-:W-:Y:S01]  /*84a0*/  ISETP.NE.AND P3, PT, R50, RZ, PT ;  /* 0x000000ff3200720c */ /* 0x000fe20003f65270 */
[----:B0-----:R-:W-:Y:S01]  /*84b0*/  IMAD.IADD R60, R60, 0x1, -R201 ;  /* 0x000000013c3c7824 */ /* 0x001fe200078e0ac9 */
[----:B------:R-:W0:Y:S04]  /*84c0*/  LDS.128 R4, [0x8400] ;  /* 0x00840000ff047984 */ /* 0x000e280000000c00 */
[----:B------:R-:W2:Y:S04]  /*84d0*/  LDS R56, [0x8408] ;  /* 0x00840800ff387984 */ /* 0x000ea80000000800 */
[----:B------:R-:W3:Y:S04]  /*84e0*/  LDS R58, [0x8410] ;  /* 0x00841000ff3a7984 */ /* 0x000ee80000000800 */
[----:B------:R-:W4:Y:S01]  /*84f0*/  LDS.128 R8, [0x8410] ;  /* 0x00841000ff087984 */ /* 0x000f220000000c00 */
[----:B0-----:R-:W-:-:S04]  /*8500*/  IMAD.IADD R5, R4, 0x1, R5 ;  /* 0x0000000104057824 */ /* 0x001fc800078e0205 */
[C---:B--2---:R-:W-:Y:S01]  /*8510*/  IMAD.IADD R56, R5.reuse, 0x1, R56 ;  /* 0x0000000105387824 */ /* 0x044fe200078e0238 */
[----:B------:R-:W-:Y:S02]  /*8520*/  SEL R4, R5, R4, !P0 ;  /* 0x0000000405047207 */ /* 0x000fe40004000000 */
[----:B------:R-:W-:Y:S01]  /*8530*/  ISETP.NE.AND P0, PT, R50, 0x3, PT ;  /* 0x000000033200780c */ /* 0x000fe20003f05270 */
[----:B------:R-:W-:-:S03]  /*8540*/  IMAD.IADD R7, R7, 0x1, R56 ;  /* 0x0000000107077824 */ /* 0x000fc600078e0238 */
[----:B------:R-:W-:Y:S01]  /*8550*/  SEL R4, R56, R4, !P0 ;  /* 0x0000000438047207 */ /* 0x000fe20004000000 */
[----:B---3--:R-:W-:Y:S01]  /*8560*/  IMAD.IADD R58, R7, 0x1, R58 ;  /* 0x00000001073a7824 */ /* 0x008fe200078e023a */
[----:B------:R-:W-:-:S03]  /*8570*/  ISETP.NE.AND P0, PT, R50, 0x4, PT ;  /* 0x000000043200780c */ /* 0x000fc60003f05270 */
[----:B----4-:R-:W-:Y:S01]  /*8580*/  IMAD.IADD R9, R58, 0x1, R9 ;  /* 0x000000013a097824 */ /* 0x010fe200078e0209 */
[----:B------:R-:W-:Y:S02]  /*8590*/  SEL R4, R7, R4, !P0 ;  /* 0x0000000407047207 */ /* 0x000fe40004000000 */
[----:B------:R-:W-:Y:S01]  /*85a0*/  ISETP.NE.AND P0, PT, R50, 0x6, PT ;  /* 0x000000063200780c */ /* 0x000fe20003f05270 */
[----:B------:R-:W-:Y:S01]  /*85b0*/  IMAD.IADD R10, R10, 0x1, R9 ;  /* 0x000000010a0a7824 */ /* 0x000fe200078e0209 */
[----:B------:R-:W-:Y:S02]  /*85c0*/  SEL R4, R58, R4, !P2 ;  /* 0x000000043a047207 */ /* 0x000fe40005000000 */
[----:B------:R-:W-:Y:S01]  /*85d0*/  ISETP.NE.AND P2, PT, R140, RZ, PT ;  /* 0x000000ff8c00720c */ /* 0x000fe20003f45270 */
[----:B------:R-:W-:Y:S01]  /*85e0*/  IMAD.IADD R11, R11, 0x1, R10 ;  /* 0x000000010b0b7824 */ /* 0x000fe200078e020a */
[----:B------:R-:W-:Y:S02]  /*85f0*/  SEL R4, R9, R4, !P0 ;  /* 0x0000000409047207 */ /* 0x000fe40004000000 */
[----:B------:R-:W-:-:S02]  /*8600*/  ISETP.NE.AND P0, PT, R50, 0x7, PT ;  /* 0x000000073200780c */ /* 0x000fc40003f05270 */
        /* <DEDUP_REMOVED lines=9> */
.L_x_1316:
[----:B------:R-:W-:Y:S05]  /*86a0*/  BSYNC B0 ;  /* 0x0000000000007941 */ /* 0x000fea0003800000 */
.L_x_1315:
[----:B------:R-:W-:Y:S01]  /*86b0*/  BAR.SYNC.DEFER_BLOCKING 0x0 ;  /* 0x0000000000007b1d */ /* 0x000fe20000010000 */
[----:B------:R-:W-:Y:S02]  /*86c0*/  ISETP.NE.AND P0, PT, R48, RZ, PT ;  /* 0x000000ff3000720c */ /* 0x000fe40003f05270 */
[----:B------:R-:W-:-:S03]  /*86d0*/  SEL R2, R2, 0x2f00, P1 ;  /* 0x00002f0002027807 */ /* 0x000fc60000800000 */
[----:B------:R-:W-:Y:S02]  /*86e0*/  ULDC UR4, c[0x0][0x190] ;  /* 0x0000640000047ab9 */ /* 0x000fe40000000800 */
[----:B------:R-:W-:-:S06]  /*86f0*/  UBMSK UR4, URZ, UR4 ;  /* 0x000000043f04729b */ /* 0x000fcc0008000000 */
[----:B------:R-:W2:Y:S02]  /*8700*/  @P0 LDS R4, [0x8428] ;  /* 0x00842800ff040984 */ /* 0x000ea40000000800 */
[----:B--2---:R-:W-:Y:S01]  /*8710*/  @P0 IMAD.IADD R5, R5, 0x1, R4 ;  /* 0x0000000105050824 */ /* 0x004fe200078e0204 */
[----:B------:R-:W-:-:S03]  /*8720*/  ISETP.EQ.OR P0, PT, R48, RZ, P1 ;  /* 0x000000ff3000720c */ /* 0x000fc60000f02670 */
        /* <DEDUP_REMOVED lines=46> */
[----:B0-----:R-:W-:Y:S01]  /*8a10*/  IMAD.IADD R11, R194, 0x1, R193 ;  /* 0x00000001c20b7824 */ /* 0x001fe200078e02c1 */
[----:B------:R-:W-:Y:S03]  /*8a20*/  STS [R168+0x5c], R193 ;  /* 0x00005cc1a8007388 */ /* 0x000fe60000000800 */
[----:B------:R-:W-:Y:S01]  /*8a30*/  IMAD.IADD R51, R190, 0x1, R11 ;  /* 0x00000001be337824 */ /* 0x000fe200078e020b */
[----:B------:R0:W-:Y:S03]  /*8a40*/  STS [R168+0x60], R11 ;  /* 0x0000600ba8007388 */ /* 0x0001e60000000800 */
[----:B------:R-:W-:Y:S01]  /*8a50*/  IMAD.IADD R188, R188, 0x1, R51 ;  /* 0x00000001bcbc7824 */ /* 0x000fe200078e0233 */
[----:B------:R-:W-:Y:S03]  /*8a60*/  STS [R168+0x64], R51 ;  /* 0x00006433a8007388 */ /* 0x000fe60000000800 */
[----:B------:R-:W-:Y:S01]  /*8a70*/  IMAD.IADD R185, R185, 0x1, R188 ;  /* 0x00000001b9b97824 */ /* 0x000fe200078e02bc */
[----:B------:R-:W-:Y:S01]  /*8a80*/  STS [R168+0x68], R188 ;  /* 0x000068bca8007388 */ /* 0x000fe20000000800 */
[----:B0-----:R-:W-:-:S02]  /*8a90*/  @!P1 IADD3 R11, -R48, 0x3f, RZ ;  /* 0x0000003f300b9810 */ /* 0x001fc40007ffe1ff */
[----:B------:R-:W-:Y:S01]  /*8aa0*/  IMAD.IADD R181, R181, 0x1, R185 ;  /* 0x00000001b5b57824 */ /* 0x000fe200078e02b9 */
[----:B------:R-:W-:Y:S03]  /*8ab0*/  STS [R168+0x6c], R185 ;  /* 0x00006cb9a8007388 */ /* 0x000fe60000000800 */
[----:B------:R-:W-:Y:S01]  /*8ac0*/  IMAD.IADD R179, R179, 0x1, R181 ;  /* 0x00000001b3b37824 */ /* 0x000fe200078e02b5 */
[----:B------:R-:W-:Y:S01]  /*8ad0*/  STS [R168+0x70], R181 ;  /* 0x000070b5a8007388 */ /* 0x000fe20000000800 */
[----:B------:R-:W-:Y:S02]  /*8ae0*/  @!P1 IMAD.SHL.U32 R8, R11, 0x400, RZ ;  /* 0x000004000b089824 */ /* 0x000fe400078e00ff */
[----:B------:R-:W-:Y:S01]  /*8af0*/  IMAD.IADD R176, R176, 0x1, R179 ;  /* 0x00000001b0b07824 */ /* 0x000fe200078e02b3 */
[----:B------:R-:W-:Y:S02]  /*8b00*/  STS [R168+0x74], R179 ;  /* 0x000074b3a8007388 */ /* 0x000fe40000000800 */
[----:B------:R-:W-:Y:S01]  /*8b10*/  @!P1 LOP3.LUT R8, R8, 0x7c00, RZ, 0xc0, !PT ;  /* 0x00007c0008089812 */ /* 0x000fe200078ec0ff */
[----:B------:R-:W-:Y:S01]  /*8b20*/  IMAD.IADD R175, R175, 0x1, R176 ;  /* 0x00000001afaf7824 */ /* 0x000fe200078e02b0 */
[----:B------:R-:W-:Y:S03]  /*8b30*/  STS [R168+0x78], R176 ;  /* 0x000078b0a8007388 */ /* 0x000fe60000000800 */
[----:B------:R-:W-:Y:S01]  /*8b40*/  IMAD.IADD R5, R172, 0x1, R175 ;  /* 0x00000001ac057824 */ /* 0x000fe200078e02af */
[----:B------:R-:W-:Y:S04]  /*8b50*/  STS [R168+0x7c], R175 ;  /* 0x00007cafa8007388 */ /* 0x000fe80000000800 */
[----:B------:R0:W-:Y:S04]  /*8b60*/  STS [R168+0x80], R5 ;  /* 0x00008005a8007388 */ /* 0x0001e80000000800 */
[----:B------:R-:W-:Y:S01]  /*8b70*/  BAR.SYNC.DEFER_BLOCKING 0x0 ;  /* 0x0000000000007b1d */ /* 0x000fe20000010000 */
[----:B0-----:R-:W-:-:S05]  /*8b80*/  @!P1 SHF.R.S32.HI R5, RZ, 0x5, R11 ;  /* 0x00000005ff059819 */ /* 0x001fca000001140b */
[----:B------:R-:W-:Y:S01]  /*8b90*/  @!P1 IMAD R51, R5, 0x2, R8 ;  /* 0x0000000205339824 */ /* 0x000fe200078e0208 */
[----:B------:R-:W0:Y:S04]  /*8ba0*/  LDS.U16 R4, [R72] ;  /* 0x0000000048047984 */ /* 0x000e280000000400 */
[----:B------:R-:W2:Y:S04]  /*8bb0*/  LDS.U16 R74, [R74] ;  /* 0x000000004a4a7984 */ /* 0x000ea80000000400 */
[----:B------:R-:W3:Y:S04]  /*8bc0*/  LDS.U16 R9, [R82] ;  /* 0x0000000052097984 */ /* 0x000ee80000000400 */
[----:B------:R-:W4:Y:S04]  /*8bd0*/  LDS.U16 R7, [R79] ;  /* 0x000000004f077984 */ /* 0x000f280000000400 */
[----:B------:R-:W1:Y:S04]  /*8be0*/  LDS.U16 R86, [R86] ;  /* 0x0000000056567984 */ /* 0x000e680000000400 */
[----:B------:R-:W1:Y:S04]  /*8bf0*/  LDS.U16 R10, [R90] ;  /* 0x000000005a0a7984 */ /* 0x000e680000000400 */
[----:B------:R-:W-:Y:S04]  /*8c00*/  @!P1 LDS.U16 R64, [R51] ;  /* 0x0000000033409984 */ /* 0x000fe80000000400 */
[----:B------:R-:W1:Y:S04]  /*8c10*/  LDS.U16 R11, [R91] ;  /* 0x000000005b0b7984 */ /* 0x000e680000000400 */
[----:B------:R-:W1:Y:S04]  /*8c20*/  LDS.U16 R57, [R93] ;  /* 0x000000005d397984 */ /* 0x000e680000000400 */
[----:B------:R-:W1:Y:S01]  /*8c30*/  LDS.U16 R59, [R96] ;  /* 0x00000000603b7984 */ /* 0x000e620000000400 */
[----:B0-----:R-:W-:-:S03]  /*8c40*/  IMAD.IADD R4, R73, 0x1, R4 ;  /* 0x0000000149047824 */ /* 0x001fc600078e0204 */
[----:B------:R-:W0:Y:S01]  /*8c50*/  LDS.U16 R58, [R99] ;  /* 0x00000000633a7984 */ /* 0x000e220000000400 */
[----:B--2---:R-:W-:-:S03]  /*8c60*/  IMAD.IADD R5, R75, 0x1, R74 ;  /* 0x000000014b057824 */ /* 0x004fc600078e024a */
[----:B------:R-:W2:Y:S01]  /*8c70*/  LDS.U16 R73, [R108] ;  /* 0x000000006c497984 */ /* 0x000ea20000000400 */
[----:B---3--:R-:W-:-:S03]  /*8c80*/  IMAD.IADD R8, R80, 0x1, R9 ;  /* 0x0000000150087824 */ /* 0x008fc600078e0209 */
[----:B------:R-:W3:Y:S01]  /*8c90*/  LDS.U16 R74, [R111] ;  /* 0x000000006f4a7984 */ /* 0x000ee20000000400 */
[----:B----4-:R-:W-:-:S03]  /*8ca0*/  IMAD.IADD R7, R78, 0x1, R7 ;  /* 0x000000014e077824 */ /* 0x010fc600078e0207 */
[----:B------:R-:W4:Y:S01]  /*8cb0*/  LDS.U16 R75, [R120] ;  /* 0x00000000784b7984 */ /* 0x000f220000000400 */
[----:B-1----:R-:W-:-:S03]  /*8cc0*/  IMAD.IADD R9, R81, 0x1, R86 ;  /* 0x0000000151097824 */ /* 0x002fc600078e0256 */
[----:B------:R-:W1:Y:S01]  /*8cd0*/  LDS.U16 R79, [R132] ;  /* 0x00000000844f7984 */ /* 0x000e620000000400 */
[----:B------:R-:W-:-:S03]  /*8ce0*/  IMAD.IADD R10, R83, 0x1, R10 ;  /* 0x00000001530a7824 */ /* 0x000fc600078e020a */
[----:B------:R-:W1:Y:S04]  /*8cf0*/  LDS.U16 R6, [R76] ;  /* 0x000000004c067984 */ /* 0x000e680000000400 */
[----:B------:R-:W1:Y:S01]  /*8d00*/  LDS.U16 R50, [R85] ;  /* 0x0000000055327984 */ /* 0x000e620000000400 */
[----:B------:R-:W-:-:S03]  /*8d10*/  IMAD.IADD R11, R84, 0x1, R11 ;  /* 0x00000001540b7824 */ /* 0x000fc600078e020b */
[----:B------:R-:W1:Y:S01]  /*8d20*/  LDS.U16 R88, [R88] ;  /* 0x0000000058587984 */ /* 0x000e620000000400 */
[----:B------:R-:W-:-:S03]  /*8d30*/  IMAD.IADD R57, R92, 0x1, R57 ;  /* 0x000000015c397824 */ /* 0x000fc600078e0239 */
[----:B------:R-:W1:Y:S01]  /*8d40*/  LDS.U16 R102, [R102] ;  /* 0x0000000066667984 */ /* 0x000e620000000400 */
[----:B------:R-:W-:-:S03]  /*8d50*/  IMAD.IADD R56, R94, 0x1, R59 ;  /* 0x000000015e387824 */ /* 0x000fc600078e023b */
        /* <DEDUP_REMOVED lines=8> */
[----:B----4-:R-:W-:Y:S02]  /*8de0*/  IMAD.IADD R75, R106, 0x1, R75 ;  /* 0x000000016a4b7824 */ /* 0x010fe400078e024b */
[----:B------:R-:W-:Y:S01]  /*8df0*/  IMAD.SHL.U32 R106, R4, 0x2, RZ ;  /* 0x00000002046a7824 */ /* 0x000fe200078e00ff */
[----:B------:R-:W4:Y:S01]  /*8e00*/  LDS.U16 R129, [R129] ;  /* 0x0000000081817984 */ /* 0x000f220000000400 */
[----:B-1----:R-:W-:Y:S02]  /*8e10*/  IMAD.IADD R79, R112, 0x1, R79 ;  /* 0x00000001704f7824 */ /* 0x002fe400078e024f */
[----:B------:R-:W-:Y:S01]  /*8e20*/  IMAD.SHL.U32 R112, R10, 0x2, RZ ;  /* 0x000000020a707824 */ /* 0x000fe200078e00ff */
[----:B------:R-:W1:Y:S01]  /*8e30*/  LDS.U16 R82, [R135] ;  /* 0x0000000087527984 */ /* 0x000e620000000400 */
[----:B------:R-:W-:-:S03]  /*8e40*/  IMAD.IADD R6, R77, 0x1, R6 ;  /* 0x000000014d067824 */ /* 0x000fc600078e0206 */
[----:B------:R-:W1:Y:S01]  /*8e50*/  LDS.U16 R138, [R138] ;  /* 0x000000008a8a7984 */ /* 0x000e620000000400 */
[----:B------:R-:W-:-:S03]  /*8e60*/  IMAD.IADD R51, R87, 0x1, R50 ;  /* 0x0000000157337824 */ /* 0x000fc600078e0232 */
[----:B------:R-:W1:Y:S01]  /*8e70*/  LDS.U16 R141, [R141] ;  /* 0x000000008d8d7984 */ /* 0x000e620000000400 */
[----:B------:R-:W-:-:S03]  /*8e80*/  IMAD.IADD R50, R89, 0x1, R88 ;  /* 0x0000000159327824 */ /* 0x000fc600078e0258 */
[----:B------:R-:W1:Y:S01]  /*8e90*/  LDS.U16 R83, [R142] ;  /* 0x000000008e537984 */ /* 0x000e620000000400 */
[----:B------:R-:W-:-:S03]  /*8ea0*/  IMAD.IADD R58, R97, 0x1, R102 ;  /* 0x00000001613a7824 */ /* 0x000fc600078e0266 */
[----:B------:R-:W1:Y:S01]  /*8eb0*/  LDS.U16 R86, [R143] ;  /* 0x000000008f567984 */ /* 0x000e620000000400 */
[----:B------:R-:W-:Y:S02]  /*8ec0*/  IMAD.IADD R72, R98, 0x1, R105 ;  /* 0x0000000162487824 */ /* 0x000fe400078e0269 */
[----:B------:R-:W-:Y:S01]  /*8ed0*/  IMAD.SHL.U32 R105, R5, 0x2, RZ ;  /* 0x0000000205697824 */ /* 0x000fe200078e00ff */
[----:B------:R-:W1:Y:S01]  /*8ee0*/  LDS.U16 R144, [R144] ;  /* 0x0000000090907984 */ /* 0x000e620000000400 */
[----:B------:R-:W-:Y:S02]  /*8ef0*/  IMAD.IADD R73, R103, 0x1, R114 ;  /* 0x0000000167497824 */ /* 0x000fe400078e0272 */
[----:B-----5:R-:W-:Y:S01]  /*8f00*/  @!P1 IMAD.IADD R103, R49, 0x1, -R64 ;  /* 0x0000000131679824 */ /* 0x020fe200078e0a40 */
[----:B------:R-:W1:Y:S01]  /*8f10*/  LDS.U16 R145, [R145] ;  /* 0x0000000091917984 */ /* 0x000e620000000400 */
[----:B0-----:R-:W-:-:S03]  /*8f20*/  IMAD.IADD R76, R104, 0x1, R117 ;  /* 0x00000001684c7824 */ /* 0x001fc600078e0275 */
[----:B------:R-:W0:Y:S01]  /*8f30*/  LDS.U16 R91, [R146] ;  /* 0x00000000925b7984 */ /* 0x000e220000000400 */
[----:B--2---:R-:W-:Y:S02]  /*8f40*/  IMAD.IADD R78, R107, 0x1, R78 ;  /* 0x000000016b4e7824 */ /* 0x004fe400078e024e */
[----:B------:R-:W-:Y:S01]  /*8f50*/  IMAD.SHL.U32 R107, R7, 0x2, RZ ;  /* 0x00000002076b7824 */ /* 0x000fe200078e00ff */
[----:B------:R-:W2:Y:S01]  /*8f60*/  LDS.U16 R90, [R147] ;  /* 0x00000000935a7984 */ /* 0x000ea20000000400 */
[----:B---3--:R-:W-:Y:S02]  /*8f70*/  IMAD.IADD R77, R109, 0x1, R126 ;  /* 0x000000016d4d7824 */ /* 0x008fe400078e027e */
[----:B------:R-:W-:Y:S01]  /*8f80*/  IMAD.SHL.U32 R109, R9, 0x2, RZ ;  /* 0x00000002096d7824 */ /* 0x000fe200078e00ff */
[----:B------:R-:W3:Y:S01]  /*8f90*/  LDS.U16 R148, [R148] ;  /* 0x0000000094947984 */ /* 0x000ee20000000400 */
[----:B----4-:R-:W-:Y:S02]  /*8fa0*/  IMAD.IADD R80, R110, 0x1, R129 ;  /* 0x000000016e507824 */ /* 0x010fe400078e0281 */
[----:B------:R-:W-:Y:S01]  /*8fb0*/  IMAD.SHL.U32 R110, R8, 0x2, RZ ;  /* 0x00000002086e7824 */ /* 0x000fe200078e00ff */
[----:B------:R-:W4:Y:S01]  /*8fc0*/  LDS.U16 R149, [R149] ;  /* 0x0000000095957984 */ /* 0x000f220000000400 */
[----:B-1----:R-:W-:-:S03]  /*8fd0*/  IMAD.IADD R82, R113, 0x1, R82 ;  /* 0x0000000171527824 */ /* 0x002fc600078e0252 */
        /* <DEDUP_REMOVED lines=24> */
[----:B------:R-:W-:Y:S01]  /*9160*/  BAR.SYNC.DEFER_BLOCKING 0x0 ;  /* 0x0000000000007b1d */ /* 0x000fe20000010000 */
[----:B------:R-:W-:Y:S02]  /*9170*/  IMAD.IADD R93, R133, 0x1, R152 ;  /* 0x00000001855d7824 */ /* 0x000fe400078e0298 */
[----:B------:R-:W-:Y:S02]  /*9180*/  IMAD.IADD R96, R134, 0x1, R153 ;  /* 0x0000000186607824 */ /* 0x000fe400078e0299 */
[----:B------:R-:W-:Y:S02]  /*9190*/  IMAD.IADD R95, R136, 0x1, R99 ;  /* 0x00000001885f7824 */ /* 0x000fe400078e0263 */
[----:B------:R-:W-:Y:S02]  /*91a0*/  IMAD.IADD R98, R137, 0x1, R156 ;  /* 0x0000000189627824 */ /* 0x000fe400078e029c */
[----:B------:R-:W-:Y:S02]  /*91b0*/  IMAD.IADD R97, R139, 0x1, R158 ;  /* 0x000000018b617824 */ /* 0x000fe400078e029e */
[----:B0-----:R-:W-:-:S02]  /*91c0*/  IMAD.IADD R100, R155, 0x1, R108 ;  /* 0x000000019b647824 */ /* 0x001fc400078e026c */
[----:B------:R-:W-:Y:S01]  /*91d0*/  IMAD.SHL.U32 R108, R6, 0x2, RZ ;  /* 0x00000002066c7824 */ /* 0x000fe200078e00ff */
[----:B------:R-:W-:Y:S01]  /*91e0*/  @!P1 STS [R48.X4], R64 ;  /* 0x0000004030009388 */ /* 0x000fe20000004800 */
[----:B--2---:R-:W-:-:S03]  /*91f0*/  IMAD.IADD R99, R157, 0x1, R120 ;  /* 0x000000019d637824 */ /* 0x004fc600078e0278 */
[----:B------:R-:W-:Y:S01]  /*9200*/  BAR.SYNC.DEFER_BLOCKING 0x0 ;  /* 0x0000000000007b1d */ /* 0x000fe20000010000 */
[----:B---3--:R-:W-:Y:S02]  /*9210*/  IMAD.IADD R102, R159, 0x1, R132 ;  /* 0x000000019f667824 */ /* 0x008fe400078e0284 */
[----:B----4-:R-:W-:Y:S02]  /*9220*/  IMAD.IADD R101, R162, 0x1, R111 ;  /* 0x00000001a2657824 */ /* 0x010fe400078e026f */
[----:B------:R-:W-:Y:S02]  /*9230*/  IMAD.SHL.U32 R111, R56, 0x2, RZ ;  /* 0x00000002386f7824 */ /* 0x000fe400078e00ff */
[----:B-1----:R-:W-:Y:S01]  /*9240*/  IMAD.IADD R104, R164, 0x1, R167 ;  /* 0x00000001a4687824 */ /* 0x002fe200078e02a7 */
[----:B------:R-:W-:Y:S04]  /*9250*/  @!P0 LDS R2, [R48.X4+-0x4] ;  /* 0xfffffc0030028984 */ /* 0x000fe80000004800 */
[----:B------:R-:W-:Y:S06]  /*9260*/  BAR.SYNC.DEFER_BLOCKING 0x0 ;  /* 0x0000000000007b1d */ /* 0x000fec0000010000 */
[----:B------:R-:W-:Y:S04]  /*9270*/  @!P1 STS [R48.X4+0x5e00], R103 ;  /* 0x005e006730009388 */ /* 0x000fe80000004800 */
[----:B------:R-:W-:Y:S06]  /*9280*/  BAR.SYNC.DEFER_BLOCKING 0x0 ;  /* 0x0000000000007b1d */ /* 0x000fec0000010000 */
[----:B------:R0:W-:Y:S04]  /*9290*/  STS.U16 [R106], R27 ;  /* 0x0000001b6a007388 */ /* 0x0001e80000000400 */
[----:B------:R1:W-:Y:S04]  /*92a0*/  STS.U16 [R105], R26 ;  /* 0x0000001a69007388 */ /* 0x0003e80000000400 */
[----:B------:R2:W-:Y:S01]  /*92b0*/  STS.U16 [R108], R25 ;  /* 0x000000196c007388 */ /* 0x0005e20000000400 */
[----:B0-----:R-:W-:-:S03]  /*92c0*/  IMAD.SHL.U32 R27, R11, 0x2, RZ ;  /* 0x000000020b1b7824 */ /* 0x001fc600078e00ff */
[----:B------:R0:W-:Y:S01]  /*92d0*/  STS.U16 [R107], R24 ;  /* 0x000000186b007388 */ /* 0x0001e20000000400 */
[----:B------:R-:W-:Y:S02]  /*92e0*/  IMAD.SHL.U32 R106, R57, 0x2, RZ ;  /* 0x00000002396a7824 */ /* 0x000fe400078e00ff */
[----:B-1----:R-:W-:Y:S01]  /*92f0*/  IMAD.SHL.U32 R26, R51, 0x2, RZ ;  /* 0x00000002331a7824 */ /* 0x002fe200078e00ff */
[----:B------:R1:W-:Y:S01]  /*9300*/  STS.U16 [R110], R23 ;  /* 0x000000176e007388 */ /* 0x0003e20000000400 */
[----:B------:R-:W-:Y:S02]  /*9310*/  IMAD.SHL.U32 R105, R50, 0x2, RZ ;  /* 0x0000000232697824 */ /* 0x000fe400078e00ff */
[----:B--2---:R-:W-:Y:S01]  /*9320*/  IMAD.SHL.U32 R108, R74, 0x2, RZ ;  /* 0x000000024a6c7824 */ /* 0x004fe200078e00ff */
[----:B------:R2:W-:Y:S01]  /*9330*/  STS.U16 [R109], R22 ;  /* 0x000000166d007388 */ /* 0x0005e20000000400 */
[----:B------:R-:W-:Y:S02]  /*9340*/  IMAD.SHL.U32 R25, R77, 0x2, RZ ;  /* 0x000000024d197824 */ /* 0x000fe400078e00ff */
[----:B0-----:R-:W-:Y:S01]  /*9350*/  IMAD.SHL.U32 R24, R72, 0x2, RZ ;  /* 0x0000000248187824 */ /* 0x001fe200078e00ff */
[----:B------:R0:W-:Y:S01]  /*9360*/  STS.U16 [R112], R21 ;  /* 0x0000001570007388 */ /* 0x0001e20000000400 */
[----:B-1----:R-:W-:-:S03]  /*9370*/  IMAD.SHL.U32 R23, R60, 0x2, RZ ;  /* 0x000000023c177824 */ /* 0x002fc600078e00ff */
[----:B------:R1:W-:Y:S01]  /*9380*/  STS.U16 [R27], R20 ;  /* 0x000000141b007388 */ /* 0x0003e20000000400 */
[----:B--2---:R-:W-:-:S03]  /*9390*/  IMAD.SHL.U32 R22, R59, 0x2, RZ ;  /* 0x000000023b167824 */ /* 0x004fc600078e00ff */
[----:B------:R2:W-:Y:S01]  /*93a0*/  STS.U16 [R26], R19 ;  /* 0x000000131a007388 */ /* 0x0005e20000000400 */
[----:B0-----:R-:W-:-:S03]  /*93b0*/  IMAD.SHL.U32 R21, R58, 0x2, RZ ;  /* 0x000000023a157824 */ /* 0x001fc600078e00ff */
[----:B------:R0:W-:Y:S01]  /*93c0*/  STS.U16 [R105], R18 ;  /* 0x0000001269007388 */ /* 0x0001e20000000400 */
[----:B-1----:R-:W-:-:S03]  /*93d0*/  IMAD.SHL.U32 R20, R82, 0x2, RZ ;  /* 0x0000000252147824 */ /* 0x002fc600078e00ff */
[----:B------:R1:W-:Y:S01]  /*93e0*/  STS.U16 [R106], R17 ;  /* 0x000000116a007388 */ /* 0x0003e20000000400 */
[----:B--2---:R-:W-:-:S03]  /*93f0*/  IMAD.SHL.U32 R19, R75, 0x2, RZ ;  /* 0x000000024b137824 */ /* 0x004fc600078e00ff */
        /* <DEDUP_REMOVED lines=9> */
[----:B------:R-:W-:Y:S01]  /*9490*/  STS.U16 [R23], R28 ;  /* 0x0000001c17007388 */ /* 0x000fe20000000400 */
[----:B------:R-:W-:Y:S02]  /*94a0*/  IMAD.SHL.U32 R22, R84, 0x2, RZ ;  /* 0x0000000254167824 */ /* 0x000fe400078e00ff */
[----:B-1----:R-:W-:Y:S01]  /*94b0*/  IMAD.SHL.U32 R14, R80, 0x2, RZ ;  /* 0x00000002500e7824 */ /* 0x002fe200078e00ff */
[----:B------:R-:W-:Y:S01]  /*94c0*/  STS.U16 [R108], R29 ;  /* 0x0000001d6c007388 */ /* 0x000fe20000000400 */
[----:B------:R-:W-:Y:S02]  /*94d0*/  IMAD.SHL.U32 R21, R87, 0x2, RZ ;  /* 0x0000000257157824 */ /* 0x000fe400078e00ff */
[----:B--2---:R-:W-:Y:S01]  /*94e0*/  IMAD.SHL.U32 R13, R79, 0x2, RZ ;  /* 0x000000024f0d7824 */ /* 0x004fe200078e00ff */
[----:B------:R0:W-:Y:S01]  /*94f0*/  STS.U16 [R17], R30 ;  /* 0x0000001e11007388 */ /* 0x0001e20000000400 */
[----:B------:R-:W-:-:S03]  /*9500*/  IMAD.SHL.U32 R24, R94, 0x2, RZ ;  /* 0x000000025e187824 */ /* 0x000fc600078e00ff */
[----:B------:R1:W-:Y:S04]  /*9510*/  STS.U16 [R16], R31 ;  /* 0x0000001f10007388 */ /* 0x0003e80000000400 */
[----:B------:R2:W-:Y:S01]  /*9520*/  STS.U16 [R19], R32 ;  /* 0x0000002013007388 */ /* 0x0005e20000000400 */
[----:B0-----:R-:W-:-:S03]  /*9530*/  IMAD.SHL.U32 R17, R83, 0x2, RZ ;  /* 0x0000000253117824 */ /* 0x001fc600078e00ff */
[----:B------:R0:W-:Y:S01]  /*9540*/  STS.U16 [R18], R33 ;  /* 0x0000002112007388 */ /* 0x0001e20000000400 */
[----:B-1----:R-:W-:-:S03]  /*9550*/  IMAD.SHL.U32 R16, R86, 0x2, RZ ;  /* 0x0000000256107824 */ /* 0x002fc600078e00ff */
[----:B------:R-:W-:Y:S01]  /*9560*/  STS.U16 [R25], R34 ;  /* 0x0000002219007388 */ /* 0x000fe20000000400 */
[----:B--2---:R-:W-:-:S03]  /*9570*/  IMAD.SHL.U32 R19, R85, 0x2, RZ ;  /* 0x0000000255137824 */ /* 0x004fc600078e00ff */
[----:B------:R1:W-:Y:S01]  /*9580*/  STS.U16 [R14], R35 ;  /* 0x000000230e007388 */ /* 0x0003e20000000400 */
[----:B0-----:R-:W-:-:S03]  /*9590*/  IMAD.SHL.U32 R18, R88, 0x2, RZ ;  /* 0x0000000258127824 */ /* 0x001fc600078e00ff */
[----:B------:R0:W-:Y:S04]  /*95a0*/  STS.U16 [R13], R36 ;  /* 0x000000240d007388 */ /* 0x0001e80000000400 */
[----:B------:R2:W-:Y:S01]  /*95b0*/  STS.U16 [R20], R37 ;  /* 0x0000002514007388 */ /* 0x0005e20000000400 */
[----:B-1----:R-:W-:-:S03]  /*95c0*/  IMAD.SHL.U32 R14, R90, 0x2, RZ ;  /* 0x000000025a0e7824 */ /* 0x002fc600078e00ff */
[----:B------:R1:W-:Y:S01]  /*95d0*/  STS.U16 [R15], R38 ;  /* 0x000000260f007388 */ /* 0x0003e20000000400 */
[----:B0-----:R-:W-:-:S03]  /*95e0*/  IMAD.SHL.U32 R13, R89, 0x2, RZ ;  /* 0x00000002590d7824 */ /* 0x001fc600078e00ff */
[----:B------:R0:W-:Y:S01]  /*95f0*/  STS.U16 [R22], R39 ;  /* 0x0000002716007388 */ /* 0x0001e20000000400 */
[----:B--2---:R-:W-:-:S03]  /*9600*/  IMAD.SHL.U32 R20, R92, 0x2, RZ ;  /* 0x000000025c147824 */ /* 0x004fc600078e00ff */
        /* <DEDUP_REMOVED lines=16> */
[----:B------:R-:W-:Y:S01]  /*9710*/  STS.U16 [R22], R53 ;  /* 0x0000003516007388 */ /* 0x000fe20000000400 */
[----:B--2---:R-:W-:-:S03]  /*9720*/  IMAD.SHL.U32 R13, R100, 0x2, RZ ;  /* 0x00000002640d7824 */ /* 0x004fc600078e00ff */
[----:B------:R-:W-:Y:S01]  /*9730*/  STS.U16 [R24], R55 ;  /* 0x0000003718007388 */ /* 0x000fe20000000400 */
[----:B-1----:R-:W-:-:S03]  /*9740*/  IMAD.SHL.U32 R20, R101, 0x2, RZ ;  /* 0x0000000265147824 */ /* 0x002fc600078e00ff */
[----:B------:R-:W-:Y:S04]  /*9750*/  STS.U16 [R16], R61 ;  /* 0x0000003d10007388 */ /* 0x000fe80000000400 */
        /* <DEDUP_REMOVED lines=9> */
[----:B------:R-:W-:Y:S06]  /*97f0*/  BAR.SYNC.DEFER_BLOCKING 0x0 ;  /* 0x0000000000007b1d */ /* 0x000fec0000010000 */
[----:B------:R-:W0:Y:S04]  /*9800*/  LDS.U16 R15, [R0] ;  /* 0x00000000000f7984 */ /* 0x000e280000000400 */
[----:B------:R-:W1:Y:S04]  /*9810*/  LDS.U16 R16, [R0+0x200] ;  /* 0x0002000000107984 */ /* 0x000e680000000400 */
[----:B------:R-:W2:Y:S04]  /*9820*/  LDS.U16 R22, [R0+0x400] ;  /* 0x0004000000167984 */ /* 0x000ea80000000400 */
[----:B------:R-:W3:Y:S04]  /*9830*/  LDS.U16 R24, [R0+0x600] ;  /* 0x0006000000187984 */ /* 0x000ee80000000400 */
[----:B------:R-:W4:Y:S04]  /*9840*/  LDS.U16 R28, [R0+0x800] ;  /* 0x00080000001c7984 */ /* 0x000f280000000400 */
[----:B------:R-:W-:Y:S04]  /*9850*/  LDS.U16 R30, [R0+0xa00] ;  /* 0x000a0000001e7984 */ /* 0x000fe80000000400 */
[----:B------:R-:W-:Y:S04]  /*9860*/  LDS.U16 R32, [R0+0xc00] ;  /* 0x000c000000207984 */ /* 0x000fe80000000400 */
[----:B------:R-:W-:Y:S04]  /*9870*/  LDS.U16 R35, [R0+0x1000] ;  /* 0x0010000000237984 */ /* 0x000fe80000000400 */
[----:B------:R-:W-:Y:S04]  /*9880*/  LDS.U16 R34, [R0+0xe00] ;  /* 0x000e000000227984 */ /* 0x000fe80000000400 */
[----:B------:R-:W4:Y:S01]  /*9890*/  LDS.U16 R36, [R0+0x1200] ;  /* 0x0012000000247984 */ /* 0x000f220000000400 */
[----:B0-----:R-:W-:-:S03]  /*98a0*/  PRMT R25, R15, 0x9910, RZ ;  /* 0x000099100f197816 */ /* 0x001fc600000000ff */
[----:B------:R-:W-:Y:S01]  /*98b0*/  LDS.U16 R37, [R0+0x1400] ;  /* 0x0014000000257984 */ /* 0x000fe20000000400 */
[----:B-1----:R-:W-:-:S03]  /*98c0*/  PRMT R27, R16, 0x9910, RZ ;  /* 0x00009910101b7816 */ /* 0x002fc600000000ff */
[----:B------:R-:W-:Y:S01]  /*98d0*/  LDS.U16 R38, [R0+0x1600] ;  /* 0x0016000000267984 */ /* 0x000fe20000000400 */
[----:B------:R-:W-:Y:S02]  /*98e0*/  ISETP.NE.AND P0, PT, R25, 0x7fff, PT ;  /* 0x00007fff1900780c */ /* 0x000fe40003f05270 */
[----:B--2---:R-:W-:Y:S01]  /*98f0*/  PRMT R29, R22, 0x9910, RZ ;  /* 0x00009910161d7816 */ /* 0x004fe200000000ff */
[----:B------:R-:W-:Y:S01]  /*9900*/  LDS.U16 R40, [R0+0x1800] ;  /* 0x0018000000287984 */ /* 0x000fe20000000400 */
[----:B------:R-:W-:Y:S02]  /*9910*/  ISETP.NE.AND P2, PT, R27, 0x7fff, PT ;  /* 0x00007fff1b00780c */ /* 0x000fe40003f45270 */
[----:B---3--:R-:W-:Y:S01]  /*9920*/  PRMT R31, R24, 0x9910, RZ ;  /* 0x00009910181f7816 */ /* 0x008fe200000000ff */
[----:B------:R-:W-:Y:S01]  /*9930*/  LDS.U16 R46, [R0+0x1a00] ;  /* 0x001a0000002e7984 */ /* 0x000fe20000000400 */
[----:B------:R-:W-:Y:S02]  /*9940*/  SEL R13, R15, 0x8000, P0 ;  /* 0x000080000f0d7807 */ /* 0x000fe40000000000 */
[----:B------:R-:W-:Y:S01]  /*9950*/  SEL R14, R16, 0x8000, P2 ;  /* 0x00008000100e7807 */ /* 0x000fe20001000000 */
[----:B------:R-:W-:Y:S01]  /*9960*/  LDS.U16 R61, [R0+0x2000] ;  /* 0x00200000003d7984 */ /* 0x000fe20000000400 */
[----:B------:R-:W-:-:S02]  /*9970*/  ISETP.NE.AND P0, PT, R29, 0x7fff, PT ;  /* 0x00007fff1d00780c */ /* 0x000fc40003f05270 */
[----:B----4-:R-:W-:Y:S01]  /*9980*/  PRMT R39, R28, 0x9910, RZ ;  /* 0x000099101c277816 */ /* 0x010fe200000000ff */
[----:B------:R-:W-:Y:S01]  /*9990*/  LDS.U16 R62, [R0+0x2200] ;  /* 0x00220000003e7984 */ /* 0x000fe20000000400 */
[----:B------:R-:W-:Y:S02]  /*99a0*/  ISETP.NE.AND P2, PT, R31, 0x7fff, PT ;  /* 0x00007fff1f00780c */ /* 0x000fe40003f45270 */
[----:B------:R-:W-:Y:S01]  /*99b0*/  SHF.R.U32.HI R13, RZ, c[0x0][0x18c], R13 ;  /* 0x00006300ff0d7a19 */ /* 0x000fe2000001160d */
[----:B------:R-:W-:Y:S01]  /*99c0*/  LDS.U16 R63, [R0+0x2400] ;  /* 0x00240000003f7984 */ /* 0x000fe20000000400 */
[----:B------:R-:W-:Y:S02]  /*99d0*/  SEL R17, R22, 0x8000, P0 ;  /* 0x0000800016117807 */ /* 0x000fe40000000000 */
[----:B------:R-:W-:Y:S01]  /*99e0*/  ISETP.NE.AND P3, PT, R39, 0x7fff, PT ;  /* 0x00007fff2700780c */ /* 0x000fe20003f65270 */
[----:B------:R-:W-:Y:S01]  /*99f0*/  LDS.U16 R66, [R0+0x2600] ;  /* 0x0026000000427984 */ /* 0x000fe20000000400 */
[----:B------:R-:W-:-:S02]  /*9a00*/  SEL R18, R24, 0x8000, P2 ;  /* 0x0000800018127807 */ /* 0x000fc40001000000 */
[----:B------:R-:W-:Y:S01]  /*9a10*/  SHF.R.U32.HI R14, RZ, c[0x0][0x18c], R14 ;  /* 0x00006300ff0e7a19 */ /* 0x000fe2000001160e */
[----:B------:R-:W-:Y:S01]  /*9a20*/  LDS.U16 R67, [R0+0x2800] ;  /* 0x0028000000437984 */ /* 0x000fe20000000400 */
[----:B------:R-:W-:Y:S02]  /*9a30*/  LOP3.LUT R13, R13, UR4, RZ, 0xc0, !PT ;  /* 0x000000040d0d7c12 */ /* 0x000fe4000f8ec0ff */
[----:B------:R-:W-:Y:S01]  /*9a40*/  SHF.R.U32.HI R17, RZ, c[0x0][0x18c], R17 ;  /* 0x00006300ff117a19 */ /* 0x000fe20000011611 */
[----:B------:R-:W-:Y:S01]  /*9a50*/  LDS.U16 R71, [R0+0x5a00] ;  /* 0x005a000000477984 */ /* 0x000fe20000000400 */
[----:B------:R-:W-:Y:S01]  /*9a60*/  SEL R20, R28, 0x8000, P3 ;  /* 0x000080001c147807 */ /* 0x000fe20001800000 */
[----:B------:R-:W-:Y:S01]  /*9a70*/  IMAD.SHL.U32 R13, R13, 0x4, RZ ;  /* 0x000000040d0d7824 */ /* 0x000fe200078e00ff */
[----:B------:R-:W-:Y:S02]  /*9a80*/  SHF.R.U32.HI R19, RZ, c[0x0][0x18c], R18 ;  /* 0x00006300ff137a19 */ /* 0x000fe40000011612 */
[----:B------:R-:W-:-:S02]  /*9a90*/  LOP3.LUT R14, R14, UR4, RZ, 0xc0, !PT ;  /* 0x000000040e0e7c12 */ /* 0x000fc4000f8ec0ff */
[----:B------:R-:W-:Y:S02]  /*9aa0*/  LOP3.LUT R18, R17, UR4, RZ, 0xc0, !PT ;  /* 0x0000000411127c12 */ /* 0x000fe4000f8ec0ff */
[----:B------:R-:W-:Y:S01]  /*9ab0*/  SHF.R.U32.HI R20, RZ, c[0x0][0x18c], R20 ;  /* 0x00006300ff147a19 */ /* 0x000fe20000011614 */
[----:B------:R-:W-:Y:S01]  /*9ac0*/  IMAD.SHL.U32 R14, R14, 0x4, RZ ;  /* 0x000000040e0e7824 */ /* 0x000fe200078e00ff */
[----:B------:R-:W-:Y:S01]  /*9ad0*/  LOP3.LUT R19, R19, UR4, RZ, 0xc0, !PT ;  /* 0x0000000413137c12 */ /* 0x000fe2000f8ec0ff */
[----:B------:R-:W-:Y:S01]  /*9ae0*/  IMAD.SHL.U32 R18, R18, 0x4, RZ ;  /* 0x0000000412127824 */ /* 0x000fe200078e00ff */
[----:B------:R-:W-:Y:S02]  /*9af0*/  LOP3.LUT R13, R13, 0x3fffc, RZ, 0xc0, !PT ;  /* 0x0003fffc0d0d7812 */ /* 0x000fe400078ec0ff */
[----:B------:R-:W-:Y:S01]  /*9b00*/  LOP3.LUT R20, R20, UR4, RZ, 0xc0, !PT ;  /* 0x0000000414147c12 */ /* 0x000fe2000f8ec0ff */
[----:B------:R-:W-:Y:S01]  /*9b10*/  IMAD.SHL.U32 R19, R19, 0x4, RZ ;  /* 0x0000000413137824 */ /* 0x000fe200078e00ff */
[----:B------:R-:W-:-:S02]  /*9b20*/  LOP3.LUT R14, R14, 0x3fffc, RZ, 0xc0, !PT ;  /* 0x0003fffc0e0e7812 */ /* 0x000fc400078ec0ff */
[----:B------:R-:W-:Y:S01]  /*9b30*/  LOP3.LUT R18, R18, 0x3fffc, RZ, 0xc0, !PT ;  /* 0x0003fffc12127812 */ /* 0x000fe200078ec0ff */
[----:B------:R-:W-:Y:S01]  /*9b40*/  IMAD.SHL.U32 R23, R20, 0x4, RZ ;  /* 0x0000000414177824 */ /* 0x000fe200078e00ff */
[----:B------:R-:W0:Y:S01]  /*9b50*/  LDS R13, [R13+0x5e00] ;  /* 0x005e00000d0d7984 */ /* 0x000e220000000800 */
[----:B------:R-:W-:Y:S02]  /*9b60*/  LOP3.LUT R20, R19, 0x3fffc, RZ, 0xc0, !PT ;  /* 0x0003fffc13147812 */ /* 0x000fe400078ec0ff */
[----:B------:R-:W-:Y:S01]  /*9b70*/  ISETP.GE.AND P0, PT, R25, RZ, PT ;  /* 0x000000ff1900720c */ /* 0x000fe20003f06270 */
[----:B------:R1:W2:Y:S01]  /*9b80*/  LDS R17, [R14+0x5e00] ;  /* 0x005e00000e117984 */ /* 0x0002a20000000800 */
[----:B------:R-:W-:Y:S01]  /*9b90*/  LOP3.LUT R26, R23, 0x3fffc, RZ, 0xc0, !PT ;  /* 0x0003fffc171a7812 */ /* 0x000fe200078ec0ff */
[----:B------:R-:W-:Y:S01]  /*9ba0*/  IMAD.MOV.U32 R25, RZ, RZ, 0x8000 ;  /* 0x00008000ff197424 */ /* 0x000fe200078e00ff */
[----:B------:R-:W-:Y:S01]  /*9bb0*/  ISETP.GE.AND P2, PT, R27, RZ, PT ;  /* 0x000000ff1b00720c */ /* 0x000fe20003f46270 */
[----:B------:R-:W3:Y:S01]  /*9bc0*/  LDS R21, [R18+0x5e00] ;  /* 0x005e000012157984 */ /* 0x000ee20000000800 */
[----:B------:R-:W-:-:S02]  /*9bd0*/  PRMT R53, R36, 0x9910, RZ ;  /* 0x0000991024357816 */ /* 0x000fc400000000ff */
[C---:B------:R-:W-:Y:S01]  /*9be0*/  SEL R19, R25.reuse, 0xffff, !P2 ;  /* 0x0000ffff19137807 */ /* 0x040fe20005000000 */
[----:B------:R-:W4:Y:S01]  /*9bf0*/  LDS R43, [R20+0x5e00] ;  /* 0x005e0000142b7984 */ /* 0x000f220000000800 */
[----:B-1----:R-:W-:Y:S02]  /*9c00*/  SEL R14, R25, 0xffff, !P0 ;  /* 0x0000ffff190e7807 */ /* 0x002fe40004000000 */
[----:B------:R-:W-:Y:S01]  /*9c10*/  ISETP.GE.AND P0, PT, R29, RZ, PT ;  /* 0x000000ff1d00720c */ /* 0x000fe20003f06270 */
[----:B------:R1:W4:Y:S01]  /*9c20*/  LDS R33, [R26+0x5e00] ;  /* 0x005e00001a217984 */ /* 0x0003220000000800 */
[----:B------:R-:W-:Y:S02]  /*9c30*/  LOP3.LUT R23, R14, R15, RZ, 0x3c, !PT ;  /* 0x0000000f0e177212 */ /* 0x000fe400078e3cff */
[----:B------:R-:W-:Y:S02]  /*9c40*/  LEA R14, P2, R12, c[0x0][0x170], 0x2 ;  /* 0x00005c000c0e7a11 */ /* 0x000fe400078410ff */
[----:B------:R-:W-:-:S02]  /*9c50*/  LOP3.LUT R27, R19, R16, RZ, 0x3c, !PT ;  /* 0x00000010131b7212 */ /* 0x000fc400078e3cff */
[----:B------:R-:W-:Y:S01]  /*9c60*/  LEA.HI.X R15, R12, c[0x0][0x174], R3, 0x2, P2 ;  /* 0x00005d000c0f7a11 */ /* 0x000fe200010f1403 */
[----:B-1----:R-:W-:Y:S01]  /*9c70*/  IMAD.MOV.U32 R26, RZ, RZ, 0x2 ;  /* 0x00000002ff1a7424 */ /* 0x002fe200078e00ff */
[----:B------:R-:W-:Y:S02]  /*9c80*/  SEL R3, R25, 0xffff, !P0 ;  /* 0x0000ffff19037807 */ /* 0x000fe40004000000 */
[----:B------:R-:W-:Y:S02]  /*9c90*/  ISETP.GE.AND P0, PT, R31, RZ, PT ;  /* 0x000000ff1f00720c */ /* 0x000fe40003f06270 */
[----:B------:R-:W-:Y:S02]  /*9ca0*/  LOP3.LUT R29, R3, R22, RZ, 0x3c, !PT ;  /* 0x00000016031d7212 */ /* 0x000fe400078e3cff */
[----:B------:R-:W-:Y:S02]  /*9cb0*/  SEL R3, R25, 0xffff, !P0 ;  /* 0x0000ffff19037807 */ /* 0x000fe40004000000 */
[----:B------:R-:W-:-:S02]  /*9cc0*/  ISETP.GE.AND P0, PT, R39, RZ, PT ;  /* 0x000000ff2700720c */ /* 0x000fc40003f06270 */
[----:B------:R-:W-:Y:S02]  /*9cd0*/  PRMT R12, R30, 0x9910, RZ ;  /* 0x000099101e0c7816 */ /* 0x000fe400000000ff */
[----:B------:R-:W-:Y:S02]  /*9ce0*/  LOP3.LUT R31, R3, R24, RZ, 0x3c, !PT ;  /* 0x00000018031f7212 */ /* 0x000fe400078e3cff */
[----:B------:R-:W-:Y:S01]  /*9cf0*/  PRMT R22, R32, 0x9910, RZ ;  /* 0x0000991020167816 */ /* 0x000fe200000000ff */
[----:B0-----:R-:W-:Y:S01]  /*9d00*/  IMAD.IADD R41, R13, 0x1, R48 ;  /* 0x000000010d297824 */ /* 0x001fe200078e0230 */
[----:B------:R-:W-:Y:S02]  /*9d10*/  ISETP.NE.AND P4, PT, R12, 0x7fff, PT ;  /* 0x00007fff0c00780c */ /* 0x000fe40003f85270 */
[----:B------:R-:W-:Y:S02]  /*9d20*/  ISETP.NE.AND P3, PT, R22, 0x7fff, PT ;  /* 0x00007fff1600780c */ /* 0x000fe40003f65270 */
[----:B--2---:R-:W-:Y:S01]  /*9d30*/  IADD3 R13, R48, 0x100, R17 ;  /* 0x00000100300d7810 */ /* 0x004fe20007ffe011 */
[----:B------:R-:W-:Y:S01]  /*9d40*/  IMAD.WIDE.U32 R16, R41, R26, c[0x0][0x168] ;  /* 0x00005a0029107625 */ /* 0x000fe200078e001a */
[----:B------:R-:W-:-:S02]  /*9d50*/  ISETP.GE.AND P2, PT, R22, RZ, PT ;  /* 0x000000ff1600720c */ /* 0x000fc40003f46270 */
[C---:B---3--:R-:W-:Y:S01]  /*9d60*/  IADD3 R42, R48.reuse, 0x200, R21 ;  /* 0x00000200302a7810 */ /* 0x048fe20007ffe015 */
[-C--:B------:R-:W-:Y:S01]  /*9d70*/  IMAD.WIDE.U32 R18, R13, R26.reuse, c[0x0][0x168] ;  /* 0x00005a000d127625 */ /* 0x080fe200078e001a */
[----:B------:R0:W-:Y:S01]  /*9d80*/  STG.E.U16 [R16.64], R23 ;  /* 0x0000001710007986 */ /* 0x0001e2000c101506 */
[----:B----4-:R-:W-:Y:S02]  /*9d90*/  IADD3 R43, R48, 0x300, R43 ;  /* 0x00000300302b7810 */ /* 0x010fe40007ffe02b */
[----:B------:R-:W-:Y:S01]  /*9da0*/  IMAD.WIDE.U32 R20, R42, R26, c[0x0][0x168] ;  /* 0x00005a002a147625 */ /* 0x000fe200078e001a */
[----:B------:R1:W-:Y:S01]  /*9db0*/  STG.E.U16 [R18.64], R27 ;  /* 0x0000001b12007986 */ /* 0x0003e2000c101506 */
[----:B------:R-:W-:Y:S02]  /*9dc0*/  IADD3 R3, R48, 0x400, R33 ;  /* 0x0000040030037810 */ /* 0x000fe40007ffe021 */
[----:B------:R-:W-:Y:S01]  /*9dd0*/  PRMT R22, R35, 0x9910, RZ ;  /* 0x0000991023167816 */ /* 0x000fe200000000ff */
[----:B------:R-:W-:Y:S01]  /*9de0*/  STG.E.U16 [R20.64], R29 ;  /* 0x0000001d14007986 */ /* 0x000fe2000c101506 */
[----:B------:R-:W-:-:S02]  /*9df0*/  PRMT R24, R34, 0x9910, RZ ;  /* 0x0000991022187816 */ /* 0x000fc400000000ff */
[----:B------:R-:W-:Y:S01]  /*9e00*/  PRMT R68, R37, 0x9910, RZ ;  /* 0x0000991025447816 */ /* 0x000fe200000000ff */
[-C--:B0-----:R-:W-:Y:S01]  /*9e10*/  IMAD.WIDE.U32 R16, R43, R26.reuse, c[0x0][0x168] ;  /* 0x00005a002b107625 */ /* 0x081fe200078e001a */
[----:B------:R-:W-:Y:S02]  /*9e20*/  SEL R23, R25, 0xffff, !P0 ;  /* 0x0000ffff19177807 */ /* 0x000fe40004000000 */
[----:B------:R-:W-:Y:S01]  /*9e30*/  ISETP.GE.AND P0, PT, R12, RZ, PT ;  /* 0x000000ff0c00720c */ /* 0x000fe20003f06270 */
[----:B-1----:R-:W-:Y:S01]  /*9e40*/  IMAD.WIDE.U32 R18, R3, R26, c[0x0][0x168] ;  /* 0x00005a0003127625 */ /* 0x002fe200078e001a */
[----:B------:R0:W-:Y:S01]  /*9e50*/  STG.E.U16 [R16.64], R31 ;  /* 0x0000001f10007986 */ /* 0x0001e2000c101506 */
[----:B------:R-:W-:Y:S02]  /*9e60*/  LOP3.LUT R23, R23, R28, RZ, 0x3c, !PT ;  /* 0x0000001c17177212 */ /* 0x000fe400078e3cff */
[----:B------:R-:W-:Y:S02]  /*9e70*/  SEL R12, R32, 0x8000, P3 ;  /* 0x00008000200c7807 */ /* 0x000fe40001800000 */
[----:B------:R-:W-:Y:S01]  /*9e80*/  ISETP.NE.AND P5, PT, R24, 0x7fff, PT ;  /* 0x00007fff1800780c */ /* 0x000fe20003fa5270 */
[----:B------:R1:W-:Y:S01]  /*9e90*/  STG.E.U16 [R18.64], R23 ;  /* 0x0000001712007986 */ /* 0x0003e2000c101506 */
[----:B------:R-:W-:-:S02]  /*9ea0*/  PRMT R69, R38, 0x9910, RZ ;  /* 0x0000991026457816 */ /* 0x000fc400000000ff */
[----:B------:R-:W-:Y:S02]  /*9eb0*/  SHF.R.U32.HI R12, RZ, c[0x0][0x18c], R12 ;  /* 0x00006300ff0c7a19 */ /* 0x000fe4000001160c */
[----:B------:R-:W-:Y:S02]  /*9ec0*/  PRMT R70, R40, 0x9910, RZ ;  /* 0x0000991028467816 */ /* 0x000fe400000000ff */
[----:B0-----:R-:W-:Y:S02]  /*9ed0*/  SEL R17, R25, 0xffff, !P0 ;  /* 0x0000ffff19117807 */ /* 0x001fe40004000000 */
[----:B------:R-:W-:Y:S02]  /*9ee0*/  SEL R16, R34, 0x8000, P5 ;  /* 0x0000800022107807 */ /* 0x000fe40002800000 */
[----:B------:R-:W-:Y:S02]  /*9ef0*/  LOP3.LUT R17, R17, R30, RZ, 0x3c, !PT ;  /* 0x0000001e11117212 */ /* 0x000fe400078e3cff */
[----:B------:R-:W-:-:S02]  /*9f00*/  SEL R30, R30, 0x8000, P4 ;  /* 0x000080001e1e7807 */ /* 0x000fc40002000000 */
[----:B------:R-:W-:Y:S02]  /*9f10*/  ISETP.NE.AND P4, PT, R22, 0x7fff, PT ;  /* 0x00007fff1600780c */ /* 0x000fe40003f85270 */
[----:B------:R-:W-:Y:S02]  /*9f20*/  SHF.R.U32.HI R30, RZ, c[0x0][0x18c], R30 ;  /* 0x00006300ff1e7a19 */ /* 0x000fe4000001161e */
[----:B-1----:R-:W-:Y:S02]  /*9f30*/  SEL R18, R35, 0x8000, P4 ;  /* 0x0000800023127807 */ /* 0x002fe40002000000 */
[----:B------:R-:W-:Y:S02]  /*9f40*/  LOP3.LUT R30, R30, UR4, RZ, 0xc0, !PT ;  /* 0x000000041e1e7c12 */ /* 0x000fe4000f8ec0ff */
[----:B------:R-:W-:Y:S02]  /*9f50*/  ISETP.NE.AND P3, PT, R53, 0x7fff, PT ;  /* 0x00007fff3500780c */ /* 0x000fe40003f65270 */
[----:B------:R-:W-:Y:S01]  /*9f60*/  SHF.R.U32.HI R18, RZ, c[0x0][0x18c], R18 ;  /* 0x00006300ff127a19 */ /* 0x000fe20000011612 */
[----:B------:R-:W-:Y:S01]  /*9f70*/  IMAD.SHL.U32 R30, R30, 0x4, RZ ;  /* 0x000000041e1e7824 */ /* 0x000fe200078e00ff */
[----:B------:R-:W-:-:S02]  /*9f80*/  ISETP.NE.AND P5, PT, R68, 0x7fff, PT ;  /* 0x00007fff4400780c */ /* 0x000fc40003fa5270 */
[----:B------:R-:W-:Y:S02]  /*9f90*/  ISETP.NE.AND P4, PT, R69, 0x7fff, PT ;  /* 0x00007fff4500780c */ /* 0x000fe40003f85270 */
[----:B------:R-:W-:Y:S02]  /*9fa0*/  LOP3.LUT R12, R12, UR4, RZ, 0xc0, !PT ;  /* 0x000000040c0c7c12 */ /* 0x000fe4000f8ec0ff */
[----:B------:R-:W-:Y:S02]  /*9fb0*/  SHF.R.U32.HI R16, RZ, c[0x0][0x18c], R16 ;  /* 0x00006300ff107a19 */ /* 0x000fe40000011610 */
[----:B------:R-:W-:Y:S01]  /*9fc0*/  ISETP.NE.AND P6, PT, R70, 0x7fff, PT ;  /* 0x00007fff4600780c */ /* 0x000fe20003fc5270 */
[----:B------:R-:W-:Y:S01]  /*9fd0*/  IMAD.SHL.U32 R12, R12, 0x4, RZ ;  /* 0x000000040c0c7824 */ /* 0x000fe200078e00ff */
[----:B------:R-:W-:Y:S02]  /*9fe0*/  SEL R20, R36, 0x8000, P3 ;  /* 0x0000800024147807 */ /* 0x000fe40001800000 */
[----:B------:R-:W-:-:S02]  /*9ff0*/  LOP3.LUT R18, R18, UR4, RZ, 0xc0, !PT ;  /* 0x0000000412127c12 */ /* 0x000fc4000f8ec0ff */
[----:B------:R-:W-:Y:S02]  /*a000*/  SEL R21, R37, 0x8000, P5 ;  /* 0x0000800025157807 */ /* 0x000fe40002800000 */
[----:B------:R-:W-:Y:S01]  /*a010*/  ISETP.GE.AND P3, PT, R22, RZ, PT ;  /* 0x000000ff1600720c */ /* 0x000fe20003f66270 */
[----:B------:R-:W-:Y:S01]  /*a020*/  IMAD.SHL.U32 R18, R18, 0x4, RZ ;  /* 0x0000000412127824 */ /* 0x000fe200078e00ff */
[----:B------:R-:W-:Y:S02]  /*a030*/  ISETP.GE.AND P0, PT, R24, RZ, PT ;  /* 0x000000ff1800720c */ /* 0x000fe40003f06270 */
[----:B------:R-:W-:Y:S02]  /*a040*/  SEL R22, R38, 0x8000, P4 ;  /* 0x0000800026167807 */ /* 0x000fe40002000000 */
[----:B------:R-:W-:Y:S02]  /*a050*/  LOP3.LUT R16, R16, UR4, RZ, 0xc0, !PT ;  /* 0x0000000410107c12 */ /* 0x000fe4000f8ec0ff */
[----:B------:R-:W-:-:S02]  /*a060*/  SEL R24, R40, 0x8000, P6 ;  /* 0x0000800028187807 */ /* 0x000fc40003000000 */
[----:B------:R-:W-:Y:S01]  /*a070*/  SHF.R.U32.HI R20, RZ, c[0x0][0x18c], R20 ;  /* 0x00006300ff147a19 */ /* 0x000fe20000011614 */
[----:B------:R-:W-:Y:S01]  /*a080*/  IMAD.SHL.U32 R16, R16, 0x4, RZ ;  /* 0x0000000410107824 */ /* 0x000fe200078e00ff */
[----:B------:R-:W-:Y:S02]  /*a090*/  LOP3.LUT R30, R30, 0x3fffc, RZ, 0xc0, !PT ;  /* 0x0003fffc1e1e7812 */ /* 0x000fe400078ec0ff */
[----:B------:R-:W-:Y:S02]  /*a0a0*/  SHF.R.U32.HI R21, RZ, c[0x0][0x18c], R21 ;  /* 0x00006300ff157a19 */ /* 0x000fe40000011615 */
[----:B------:R-:W-:Y:S01]  /*a0b0*/  SHF.R.U32.HI R22, RZ, c[0x0][0x18c], R22 ;  /* 0x00006300ff167a19 */ /* 0x000fe20000011616 */
[----:B------:R-:W0:Y:S01]  /*a0c0*/  LDS R45, [R30+0x5e00] ;  /* 0x005e00001e2d7984 */ /* 0x000e220000000800 */
[----:B------:R-:W-:Y:S02]  /*a0d0*/  SHF.R.U32.HI R24, RZ, c[0x0][0x18c], R24 ;  /* 0x00006300ff187a19 */ /* 0x000fe40000011618 */
[----:B------:R-:W-:-:S02]  /*a0e0*/  LOP3.LUT R12, R12, 0x3fffc, RZ, 0xc0, !PT ;  /* 0x0003fffc0c0c7812 */ /* 0x000fc400078ec0ff */
[----:B------:R-:W-:Y:S02]  /*a0f0*/  LOP3.LUT R20, R20, UR4, RZ, 0xc0, !PT ;  /* 0x0000000414147c12 */ /* 0x000fe4000f8ec0ff */
[----:B------:R-:W-:Y:S01]  /*a100*/  LOP3.LUT R21, R21, UR4, RZ, 0xc0, !PT ;  /* 0x0000000415157c12 */ /* 0x000fe2000f8ec0ff */
[----:B------:R1:W2:Y:S01]  /*a110*/  LDS R19, [R12+0x5e00] ;  /* 0x005e00000c137984 */ /* 0x0002a20000000800 */
[----:B------:R-:W-:Y:S01]  /*a120*/  LOP3.LUT R18, R18, 0x3fffc, RZ, 0xc0, !PT ;  /* 0x0003fffc12127812 */ /* 0x000fe200078ec0ff */
[----:B------:R-:W-:Y:S01]  /*a130*/  IMAD.SHL.U32 R20, R20, 0x4, RZ ;  /* 0x0000000414147824 */ /* 0x000fe200078e00ff */
[----:B------:R-:W-:Y:S02]  /*a140*/  LOP3.LUT R22, R22, UR4, RZ, 0xc0, !PT ;  /* 0x0000000416167c12 */ /* 0x000fe4000f8ec0ff */
[----:B------:R-:W-:Y:S01]  /*a150*/  LOP3.LUT R24, R24, UR4, RZ, 0xc0, !PT ;  /* 0x0000000418187c12 */ /* 0x000fe2000f8ec0ff */
[----:B------:R-:W3:Y:S01]  /*a160*/  LDS R33, [R18+0x5e00] ;  /* 0x005e000012217984 */ /* 0x000ee20000000800 */
[----:B------:R-:W-:Y:S01]  /*a170*/  LOP3.LUT R16, R16, 0x3fffc, RZ, 0xc0, !PT ;  /* 0x0003fffc10107812 */ /* 0x000fe200078ec0ff */
[----:B-1----:R-:W-:Y:S01]  /*a180*/  IMAD.SHL.U32 R12, R21, 0x4, RZ ;  /* 0x00000004150c7824 */ /* 0x002fe200078e00ff */
[----:B------:R-:W-:Y:S01]  /*a190*/  LOP3.LUT R20, R20, 0x3fffc, RZ, 0xc0, !PT ;  /* 0x0003fffc14147812 */ /* 0x000fe200078ec0ff */
[----:B------:R-:W-:Y:S01]  /*a1a0*/  IMAD.SHL.U32 R22, R22, 0x4, RZ ;  /* 0x0000000416167824 */ /* 0x000fe200078e00ff */
[C---:B------:R-:W-:Y:S01]  /*a1b0*/  SEL R21, R25.reuse, 0xffff, !P2 ;  /* 0x0000ffff19157807 */ /* 0x040fe20005000000 */
[----:B------:R-:W-:Y:S01]  /*a1c0*/  IMAD.SHL.U32 R24, R24, 0x4, RZ ;  /* 0x0000000418187824 */ /* 0x000fe200078e00ff */
[----:B------:R1:W4:Y:S01]  /*a1d0*/  LDS R23, [R16+0x5e00] ;  /* 0x005e000010177984 */ /* 0x0003220000000800 */
[----:B------:R-:W-:-:S02]  /*a1e0*/  SEL R29, R25, 0xffff, !P0 ;  /* 0x0000ffff191d7807 */ /* 0x000fc40004000000 */
[----:B------:R-:W-:Y:S01]  /*a1f0*/  LOP3.LUT R22, R22, 0x3fffc, RZ, 0xc0, !PT ;  /* 0x0003fffc16167812 */ /* 0x000fe200078ec0ff */
[----:B------:R-:W4:Y:S01]  /*a200*/  LDS R113, [R20+0x5e00] ;  /* 0x005e000014717984 */ /* 0x000f220000000800 */
[----:B------:R-:W-:Y:S02]  /*a210*/  LOP3.LUT R24, R24, 0x3fffc, RZ, 0xc0, !PT ;  /* 0x0003fffc18187812 */ /* 0x000fe400078ec0ff */
[----:B------:R-:W-:Y:S01]  /*a220*/  LOP3.LUT R27, R21, R32, RZ, 0x3c, !PT ;  /* 0x00000020151b7212 */ /* 0x000fe200078e3cff */
[----:B------:R-:W4:Y:S01]  /*a230*/  LDS R39, [R22+0x5e00] ;  /* 0x005e000016277984 */ /* 0x000f220000000800 */
[----:B-1----:R-:W-:Y:S02]  /*a240*/  LOP3.LUT R16, R12, 0x3fffc, RZ, 0xc0, !PT ;  /* 0x0003fffc0c107812 */ /* 0x002fe400078ec0ff */
[----:B------:R-:W-:Y:S01]  /*a250*/  LOP3.LUT R31, R29, R34, RZ, 0x3c, !PT ;  /* 0x000000221d1f7212 */ /* 0x000fe200078e3cff */
[----:B------:R1:W4:Y:S01]  /*a260*/  LDS R55, [R24+0x5e00] ;  /* 0x005e000018377984 */ /* 0x0003220000000800 */
[----:B------:R-:W-:-:S02]  /*a270*/  ISETP.GE.AND P0, PT, R53, RZ, PT ;  /* 0x000000ff3500720c */ /* 0x000fc40003f06270 */
[----:B------:R-:W-:Y:S01]  /*a280*/  SEL R12, R25, 0xffff, !P3 ;  /* 0x0000ffff190c7807 */ /* 0x000fe20005800000 */
[----:B------:R3:W4:Y:S01]  /*a290*/  LDS R47, [R16+0x5e00] ;  /* 0x005e0000102f7984 */ /* 0x0007220000000800 */
[----:B------:R-:W-:Y:S02]  /*a2a0*/  ISETP.GE.AND P2, PT, R68, RZ, PT ;  /* 0x000000ff4400720c */ /* 0x000fe40003f46270 */
[----:B0-----:R-:W-:Y:S01]  /*a2b0*/  IADD3 R45, R48, 0x500, R45 ;  /* 0x00000500302d7810 */ /* 0x001fe20007ffe02d */
[----:B------:R-:W-:Y:S01]  /*a2c0*/  LDS.U16 R32, [R0+0x1c00] ;  /* 0x001c000000207984 */ /* 0x000fe20000000400 */
[----:B------:R-:W-:Y:S02]  /*a2d0*/  LOP3.LUT R35, R12, R35, RZ, 0x3c, !PT ;  /* 0x000000230c237212 */ /* 0x000fe400078e3cff */
[----:B------:R-:W-:Y:S01]  /*a2e0*/  ISETP.GE.AND P3, PT, R69, RZ, PT ;  /* 0x000000ff4500720c */ /* 0x000fe20003f66270 */
[----:B------:R-:W0:Y:S01]  /*a2f0*/  LDS.U16 R34, [R0+0x1e00] ;  /* 0x001e000000227984 */ /* 0x000e220000000400 */
[----:B-1----:R-:W-:-:S02]  /*a300*/  SEL R24, R25, 0xffff, !P2 ;  /* 0x0000ffff19187807 */ /* 0x002fc40005000000 */
[----:B--2---:R-:W-:Y:S01]  /*a310*/  IADD3 R44, R48, 0x600, R19 ;  /* 0x00000600302c7810 */ /* 0x004fe20007ffe013 */
[-C--:B------:R-:W-:Y:S01]  /*a320*/  IMAD.WIDE.U32 R18, R45, R26.reuse, c[0x0][0x168] ;  /* 0x00005a002d127625 */ /* 0x080fe200078e001a */
[C---:B------:R-:W-:Y:S02]  /*a330*/  SEL R53, R25.reuse, 0xffff, !P3 ;  /* 0x0000ffff19357807 */ /* 0x040fe40005800000 */
[----:B------:R-:W-:Y:S01]  /*a340*/  LOP3.LUT R37, R24, R37, RZ, 0x3c, !PT ;  /* 0x0000002518257212 */ /* 0x000fe200078e3cff */
[-C--:B------:R-:W-:Y:S01]  /*a350*/  IMAD.WIDE.U32 R20, R44, R26.reuse, c[0x0][0x168] ;  /* 0x00005a002c147625 */ /* 0x080fe200078e001a */
[----:B---3--:R-:W-:Y:S01]  /*a360*/  IADD3 R16, R48, 0x800, R33 ;  /* 0x0000080030107810 */ /* 0x008fe20007ffe021 */
[----:B------:R1:W-:Y:S01]  /*a370*/  STG.E.U16 [R18.64], R17 ;  /* 0x0000001112007986 */ /* 0x0003e2000c101506 */
[----:B------:R-:W-:Y:S02]  /*a380*/  SEL R33, R25, 0xffff, !P0 ;  /* 0x0000ffff19217807 */ /* 0x000fe40004000000 */
[----:B------:R-:W-:Y:S01]  /*a390*/  ISETP.GE.AND P0, PT, R70, RZ, PT ;  /* 0x000000ff4600720c */ /* 0x000fe20003f06270 */
[----:B------:R-:W-:Y:S01]  /*a3a0*/  IMAD.WIDE.U32 R28, R16, R26, c[0x0][0x168] ;  /* 0x00005a00101c7625 */ /* 0x000fe200078e001a */
[----:B------:R2:W-:Y:S01]  /*a3b0*/  STG.E.U16 [R20.64], R27 ;  /* 0x0000001b14007986 */ /* 0x0005e2000c101506 */
[----:B----4-:R-:W-:-:S02]  /*a3c0*/  IADD3 R12, R48, 0x700, R23 ;  /* 0x00000700300c7810 */ /* 0x010fc40007ffe017 */
[----:B------:R-:W-:Y:S01]  /*a3d0*/  LOP3.LUT R33, R33, R36, RZ, 0x3c, !PT ;  /* 0x0000002421217212 */ /* 0x000fe200078e3cff */
[----:B------:R-:W-:Y:S01]  /*a3e0*/  LDS.U16 R70, [R0+0x5800] ;  /* 0x0058000000467984 */ /* 0x000fe20000000400 */
[----:B------:R-:W-:Y:S01]  /*a3f0*/  IADD3 R113, R48, 0x900, R113 ;  /* 0x0000090030717810 */ /* 0x000fe20007ffe071 */
[----:B------:R-:W-:Y:S01]  /*a400*/  IMAD.WIDE.U32 R22, R12, R26, c[0x0][0x168] ;  /* 0x00005a000c167625 */ /* 0x000fe200078e001a */
[----:B-1----:R-:W-:Y:S02]  /*a410*/  SEL R17, R25, 0xffff, !P0 ;  /* 0x0000ffff19117807 */ /* 0x002fe40004000000 */
[C---:B------:R-:W-:Y:S02]  /*a420*/  IADD3 R18, R48.reuse, 0xb00, R39 ;  /* 0x00000b0030127810 */ /* 0x040fe40007ffe027 */
[----:B------:R-:W-:Y:S01]  /*a430*/  LOP3.LUT R19, R17, R40, RZ, 0x3c, !PT ;  /* 0x0000002811137212 */ /* 0x000fe200078e3cff */
[----:B------:R1:W-:Y:S01]  /*a440*/  STG.E.U16 [R22.64], R31 ;  /* 0x0000001f16007986 */ /* 0x0003e2000c101506 */
[----:B------:R-:W-:Y:S01]  /*a450*/  IADD3 R17, R48, 0xc00, R55 ;  /* 0x00000c0030117810 */ /* 0x000fe20007ffe037 */
[----:B--2---:R-:W-:Y:S01]  /*a460*/  IMAD.WIDE.U32 R20, R113, R26, c[0x0][0x168] ;  /* 0x00005a0071147625 */ /* 0x004fe200078e001a */
[----:B------:R-:W-:Y:S01]  /*a470*/  PRMT R24, R46, 0x9910, RZ ;  /* 0x000099102e187816 */ /* 0x000fe200000000ff */
[----:B------:R2:W-:Y:S01]  /*a480*/  STG.E.U16 [R28.64], R35 ;  /* 0x000000231c007986 */ /* 0x0005e2000c101506 */
[----:B------:R-:W-:-:S02]  /*a490*/  IADD3 R47, R48, 0xa00, R47 ;  /* 0x00000a00302f7810 */ /* 0x000fc40007ffe02f */
[----:B------:R-:W-:Y:S01]  /*a4a0*/  LOP3.LUT R53, R53, R38, RZ, 0x3c, !PT ;  /* 0x0000002635357212 */ /* 0x000fe200078e3cff */
[----:B------:R-:W-:Y:S01]  /*a4b0*/  STG.E.U16 [R20.64], R33 ;  /* 0x0000002114007986 */ /* 0x000fe2000c101506 */
[C---:B------:R-:W-:Y:S02]  /*a4c0*/  ISETP.GE.AND P2, PT, R24.reuse, RZ, PT ;  /* 0x000000ff1800720c */ /* 0x040fe40003f46270 */
[----:B------:R-:W-:Y:S01]  /*a4d0*/  ISETP.NE.AND P0, PT, R24, 0x7fff, PT ;  /* 0x00007fff1800780c */ /* 0x000fe20003f05270 */
[-C--:B-1----:R-:W-:Y:S01]  /*a4e0*/  IMAD.WIDE.U32 R22, R47, R26.reuse, c[0x0][0x168] ;  /* 0x00005a002f167625 */ /* 0x082fe200078e001a */
[----:B0-----:R-:W-:Y:S01]  /*a4f0*/  PRMT R24, R34, 0x9910, RZ ;  /* 0x0000991022187816 */ /* 0x001fe200000000ff */
[----:B------:R-:W-:Y:S01]  /*a500*/  LDS.U16 R40, [R0+0x3400] ;  /* 0x0034000000287984 */ /* 0x000fe20000000400 */
[----:B------:R-:W-:Y:S01]  /*a510*/  PRMT R27, R61, 0x9910, RZ ;  /* 0x000099103d1b7816 */ /* 0x000fe200000000ff */
[-C--:B--2---:R-:W-:Y:S01]  /*a520*/  IMAD.WIDE.U32 R28, R18, R26.reuse, c[0x0][0x168] ;  /* 0x00005a00121c7625 */ /* 0x084fe200078e001a */
[----:B------:R-:W-:Y:S01]  /*a530*/  PRMT R35, R32, 0x9910, RZ ;  /* 0x0000991020237816 */ /* 0x000fe200000000ff */
[----:B------:R0:W-:Y:S01]  /*a540*/  STG.E.U16 [R22.64], R37 ;  /* 0x0000002516007986 */ /* 0x0001e2000c101506 */
[----:B------:R-:W-:Y:S01]  /*a550*/  PRMT R36, R62, 0x9910, RZ ;  /* 0x000099103e247816 */ /* 0x000fe200000000ff */
[----:B------:R-:W-:Y:S01]  /*a560*/  IMAD.WIDE.U32 R30, R17, R26, c[0x0][0x168] ;  /* 0x00005a00111e7625 */ /* 0x000fe200078e001a */
[----:B------:R-:W-:Y:S01]  /*a570*/  PRMT R39, R63, 0x9910, RZ ;  /* 0x000099103f277816 */ /* 0x000fe200000000ff */
[----:B------:R1:W-:Y:S01]  /*a580*/  STG.E.U16 [R28.64], R53 ;  /* 0x000000351c007986 */ /* 0x0003e2000c101506 */
[----:B------:R-:W-:-:S02]  /*a590*/  PRMT R55, R66, 0x9910, RZ ;  /* 0x0000991042377816 */ /* 0x000fc400000000ff */
[----:B------:R-:W-:Y:S01]  /*a5a0*/  PRMT R68, R67, 0x9910, RZ ;  /* 0x0000991043447816 */ /* 0x000fe200000000ff */
[----:B------:R2:W-:Y:S01]  /*a5b0*/  STG.E.U16 [R30.64], R19 ;  /* 0x000000131e007986 */ /* 0x0005e2000c101506 */
[----:B0-----:R-:W-:-:S03]  /*a5c0*/  IMAD.MOV.U32 R37, RZ, RZ, R36 ;  /* 0x000000ffff257224 */ /* 0x001fc600078e0024 */
[----:B------:R-:W-:Y:S01]  /*a5d0*/  LDS.U16 R38, [R0+0x3200] ;  /* 0x0032000000267984 */ /* 0x000fe20000000400 */
[----:B-1----:R-:W-:Y:S01]  /*a5e0*/  IMAD.MOV.U32 R29, RZ, RZ, R24 ;  /* 0x000000ffff1d7224 */ /* 0x002fe200078e0018 */
[----:B------:R-:W-:Y:S02]  /*a5f0*/  ISETP.NE.AND P3, PT, R37, 0x7fff, PT ;  /* 0x00007fff2500780c */ /* 0x000fe40003f65270 */
[----:B------:R-:W-:Y:S01]  /*a600*/  LDS.U16 R36, [R0+0x2c00] ;  /* 0x002c000000247984 */ /* 0x000fe20000000400 */
[----:B--2---:R-:W-:Y:S01]  /*a610*/  SEL R19, R25, 0xffff, !P2 ;  /* 0x0000ffff19137807 */ /* 0x004fe20005000000 */
[----:B------:R-:W-:Y:S01]  /*a620*/  IMAD.MOV.U32 R31, RZ, RZ, R27 ;  /* 0x000000ffff1f7224 */ /* 0x000fe200078e001b */
[----:B------:R-:W-:Y:S01]  /*a630*/  ISETP.NE.AND P2, PT, R35, 0x7fff, PT ;  /* 0x00007fff2300780c */ /* 0x000fe20003f45270 */
[----:B------:R-:W-:Y:S01]  /*a640*/  LDS.U16 R53, [R0+0x3800] ;  /* 0x0038000000357984 */ /* 0x000fe20000000400 */
[----:B------:R-:W-:Y:S02]  /*a650*/  LOP3.LUT R19, R19, R46, RZ, 0x3c, !PT ;  /* 0x0000002e13137212 */ /* 0x000fe400078e3cff */
[----:B------:R-:W-:-:S02]  /*a660*/  SEL R20, R32, 0x8000, P2 ;  /* 0x0000800020147807 */ /* 0x000fc40001000000 */
[----:B------:R-:W-:Y:S02]  /*a670*/  SEL R46, R46, 0x8000, P0 ;  /* 0x000080002e2e7807 */ /* 0x000fe40000000000 */
[----:B------:R-:W-:Y:S02]  /*a680*/  SHF.R.U32.HI R20, RZ, c[0x0][0x18c], R20 ;  /* 0x00006300ff147a19 */ /* 0x000fe40000011614 */
[----:B------:R-:W-:Y:S02]  /*a690*/  SHF.R.U32.HI R46, RZ, c[0x0][0x18c], R46 ;  /* 0x00006300ff2e7a19 */ /* 0x000fe4000001162e */
[----:B------:R-:W-:Y:S02]  /*a6a0*/  LOP3.LUT R20, R20, UR4, RZ, 0xc0, !PT ;  /* 0x0000000414147c12 */ /* 0x000fe4000f8ec0ff */
[----:B------:R-:W-:Y:S02]  /*a6b0*/  ISETP.NE.AND P0, PT, R29, 0x7fff, PT ;  /* 0x00007fff1d00780c */ /* 0x000fe40003f05270 */
[----:B------:R-:W-:Y:S01]  /*a6c0*/  LOP3.LUT R46, R46, UR4, RZ, 0xc0, !PT ;  /* 0x000000042e2e7c12 */ /* 0x000fe2000f8ec0ff */
[----:B------:R-:W-:Y:S01]  /*a6d0*/  IMAD.SHL.U32 R20, R20, 0x4, RZ ;  /* 0x0000000414147824 */ /* 0x000fe200078e00ff */
[----:B------:R-:W-:-:S02]  /*a6e0*/  ISETP.NE.AND P2, PT, R31, 0x7fff, PT ;  /* 0x00007fff1f00780c */ /* 0x000fc40003f45270 */
[----:B------:R-:W-:Y:S01]  /*a6f0*/  SEL R21, R34, 0x8000, P0 ;  /* 0x0000800022157807 */ /* 0x000fe20000000000 */
[----:B------:R-:W-:Y:S01]  /*a700*/  IMAD.SHL.U32 R46, R46, 0x4, RZ ;  /* 0x000000042e2e7824 */ /* 0x000fe200078e00ff */
[----:B------:R-:W-:Y:S02]  /*a710*/  LOP3.LUT R20, R20, 0x3fffc, RZ, 0xc0, !PT ;  /* 0x0003fffc14147812 */ /* 0x000fe400078ec0ff */
[----:B------:R-:W-:Y:S02]  /*a720*/  SEL R22, R61, 0x8000, P2 ;  /* 0x000080003d167807 */ /* 0x000fe40001000000 */
[----:B------:R-:W-:Y:S01]  /*a730*/  SHF.R.U32.HI R21, RZ, c[0x0][0x18c], R21 ;  /* 0x00006300ff157a19 */ /* 0x000fe20000011615 */
[----:B------:R0:W-:Y:S01]  /*a740*/  LDS R115, [R20+0x5e00] ;  /* 0x005e000014737984 */ /* 0x0001e20000000800 */
[----:B------:R-:W-:Y:S02]  /*a750*/  SEL R23, R62, 0x8000, P3 ;  /* 0x000080003e177807 */ /* 0x000fe40001800000 */
[----:B------:R-:W-:-:S02]  /*a760*/  ISETP.NE.AND P0, PT, R39, 0x7fff, PT ;  /* 0x00007fff2700780c */ /* 0x000fc40003f05270 */
[----:B------:R-:W-:Y:S02]  /*a770*/  ISETP.NE.AND P2, PT, R55, 0x7fff, PT ;  /* 0x00007fff3700780c */ /* 0x000fe40003f45270 */
[----:B------:R-:W-:Y:S02]  /*a780*/  LOP3.LUT R46, R46, 0x3fffc, RZ, 0xc0, !PT ;  /* 0x0003fffc2e2e7812 */ /* 0x000fe400078ec0ff */
[----:B------:R-:W-:Y:S02]  /*a790*/  SHF.R.U32.HI R22, RZ, c[0x0][0x18c], R22 ;  /* 0x00006300ff167a19 */ /* 0x000fe40000011616 */
[----:B------:R-:W-:Y:S01]  /*a7a0*/  LOP3.LUT R21, R21, UR4, RZ, 0xc0, !PT ;  /* 0x0000000415157c12 */ /* 0x000fe2000f8ec0ff */
[----:B------:R-:W1:Y:S01]  /*a7b0*/  LDS R117, [R46+0x5e00] ;  /* 0x005e00002e757984 */ /* 0x000e620000000800 */
[----:B------:R-:W-:Y:S02]  /*a7c0*/  SHF.R.U32.HI R23, RZ, c[0x0][0x18c], R23 ;  /* 0x00006300ff177a19 */ /* 0x000fe40000011617 */
[----:B0-----:R-:W-:Y:S01]  /*a7d0*/  SEL R20, R63, 0x8000, P0 ;  /* 0x000080003f147807 */ /* 0x001fe20000000000 */
[----:B------:R-:W-:Y:S01]  /*a7e0*/  IMAD.SHL.U32 R21, R21, 0x4, RZ ;  /* 0x0000000415157824 */ /* 0x000fe200078e00ff */
[----:B------:R-:W-:Y:S01]  /*a7f0*/  ISETP.NE.AND P3, PT, R68, 0x7fff, PT ;  /* 0x00007fff4400780c */ /* 0x000fe20003f65270 */
[----:B------:R-:W-:Y:S01]  /*a800*/  LDS.U16 R46, [R0+0x3600] ;  /* 0x00360000002e7984 */ /* 0x000fe20000000400 */
[----:B------:R-:W-:-:S02]  /*a810*/  SEL R24, R66, 0x8000, P2 ;  /* 0x0000800042187807 */ /* 0x000fc40001000000 */
[----:B------:R-:W-:Y:S02]  /*a820*/  LOP3.LUT R22, R22, UR4, RZ, 0xc0, !PT ;  /* 0x0000000416167c12 */ /* 0x000fe4000f8ec0ff */
[----:B------:R-:W-:Y:S02]  /*a830*/  LOP3.LUT R23, R23, UR4, RZ, 0xc0, !PT ;  /* 0x0000000417177c12 */ /* 0x000fe4000f8ec0ff */
[----:B------:R-:W-:Y:S01]  /*a840*/  SHF.R.U32.HI R20, RZ, c[0x0][0x18c], R20 ;  /* 0x00006300ff147a19 */ /* 0x000fe20000011614 */
[----:B------:R-:W-:Y:S01]  /*a850*/  IMAD.SHL.U32 R22, R22, 0x4, RZ ;  /* 0x0000000416167824 */ /* 0x000fe200078e00ff */
[----:B------:R-:W-:Y:S01]  /*a860*/  SEL R27, R67, 0x8000, P3 ;  /* 0x00008000431b7807 */ /* 0x000fe20001800000 */
[----:B------:R-:W-:Y:S01]  /*a870*/  IMAD.SHL.U32 R23, R23, 0x4, RZ ;  /* 0x0000000417177824 */ /* 0x000fe200078e00ff */
[----:B------:R-:W-:Y:S02]  /*a880*/  SHF.R.U32.HI R24, RZ, c[0x0][0x18c], R24 ;  /* 0x00006300ff187a19 */ /* 0x000fe40000011618 */
[----:B------:R-:W-:-:S02]  /*a890*/  LOP3.LUT R20, R20, UR4, RZ, 0xc0, !PT ;  /* 0x0000000414147c12 */ /* 0x000fc4000f8ec0ff */
[----:B------:R-:W-:Y:S02]  /*a8a0*/  LOP3.LUT R21, R21, 0x3fffc, RZ, 0xc0, !PT ;  /* 0x0003fffc15157812 */ /* 0x000fe400078ec0ff */
[----:B------:R-:W-:Y:S01]  /*a8b0*/  SHF.R.U32.HI R27, RZ, c[0x0][0x18c], R27 ;  /* 0x00006300ff1b7a19 */ /* 0x000fe2000001161b */
[----:B------:R-:W-:Y:S01]  /*a8c0*/  IMAD.SHL.U32 R20, R20, 0x4, RZ ;  /* 0x0000000414147824 */ /* 0x000fe200078e00ff */
[----:B------:R-:W-:Y:S01]  /*a8d0*/  LOP3.LUT R24, R24, UR4, RZ, 0xc0, !PT ;  /* 0x0000000418187c12 */ /* 0x000fe2000f8ec0ff */
[----:B------:R0:W2:Y:S01]  /*a8e0*/  LDS R121, [R21+0x5e00] ;  /* 0x005e000015797984 */ /* 0x0000a20000000800 */
[----:B------:R-:W-:Y:S02]  /*a8f0*/  LOP3.LUT R22, R22, 0x3fffc, RZ, 0xc0, !PT ;  /* 0x0003fffc16167812 */ /* 0x000fe400078ec0ff */
[----:B------:R-:W-:Y:S02]  /*a900*/  LOP3.LUT R23, R23, 0x3fffc, RZ, 0xc0, !PT ;  /* 0x0003fffc17177812 */ /* 0x000fe400078ec0ff */
[----:B------:R-:W-:Y:S01]  /*a910*/  LOP3.LUT R28, R27, UR4, RZ, 0xc0, !PT ;  /* 0x000000041b1c7c12 */ /* 0x000fe2000f8ec0ff */
[----:B------:R-:W-:Y:S01]  /*a920*/  IMAD.SHL.U32 R27, R24, 0x4, RZ ;  /* 0x00000004181b7824 */ /* 0x000fe200078e00ff */
[----:B------:R-:W-:Y:S01]  /*a930*/  ISETP.GE.AND P0, PT, R35, RZ, PT ;  /* 0x000000ff2300720c */ /* 0x000fe20003f06270 */
[----:B------:R3:W4:Y:S01]  /*a940*/  LDS R119, [R22+0x5e00] ;  /* 0x005e000016777984 */ /* 0x0007220000000800 */
[----:B------:R-:W-:-:S02]  /*a950*/  LOP3.LUT R24, R20, 0x3fffc, RZ, 0xc0, !PT ;  /* 0x0003fffc14187812 */ /* 0x000fc400078ec0ff */
[----:B0-----:R-:W-:Y:S01]  /*a960*/  SEL R21, R25, 0xffff, !P0 ;  /* 0x0000ffff19157807 */ /* 0x001fe20004000000 */
[----:B------:R-:W0:Y:S01]  /*a970*/  LDS R33, [R23+0x5e00] ;  /* 0x005e000017217984 */ /* 0x000e220000000800 */
[----:B------:R-:W-:Y:S02]  /*a980*/  ISETP.GE.AND P0, PT, R29, RZ, PT ;  /* 0x000000ff1d00720c */ /* 0x000fe40003f06270 */
[----:B------:R-:W-:Y:S01]  /*a990*/  ISETP.GE.AND P2, PT, R31, RZ, PT ;  /* 0x000000ff1f00720c */ /* 0x000fe20003f46270 */
[----:B---3--:R-:W-:Y:S01]  /*a9a0*/  IMAD.SHL.U32 R22, R28, 0x4, RZ ;  /* 0x000000041c167824 */ /* 0x008fe200078e00ff */
[----:B------:R-:W-:Y:S01]  /*a9b0*/  LOP3.LUT R28, R27, 0x3fffc, RZ, 0xc0, !PT ;  /* 0x0003fffc1b1c7812 */ /* 0x000fe200078ec0ff */
[----:B------:R3:W0:Y:S01]  /*a9c0*/  LDS R125, [R24+0x5e00] ;  /* 0x005e0000187d7984 */ /* 0x0006220000000800 */
[----:B------:R-:W-:Y:S02]  /*a9d0*/  LOP3.LUT R27, R21, R32, RZ, 0x3c, !PT ;  /* 0x00000020151b7212 */ /* 0x000fe400078e3cff */
[----:B------:R-:W-:Y:S01]  /*a9e0*/  SEL R29, R25, 0xffff, !P0 ;  /* 0x0000ffff191d7807 */ /* 0x000fe20004000000 */
[----:B------:R-:W0:Y:S01]  /*a9f0*/  LDS R123, [R28+0x5e00] ;  /* 0x005e00001c7b7984 */ /* 0x000e220000000800 */
[----:B------:R-:W-:-:S02]  /*aa00*/  LOP3.LUT R30, R22, 0x3fffc, RZ, 0xc0, !PT ;  /* 0x0003fffc161e7812 */ /* 0x000fc400078ec0ff */
[----:B------:R-:W-:Y:S01]  /*aa10*/  LOP3.LUT R31, R29, R34, RZ, 0x3c, !PT ;  /* 0x000000221d1f7212 */ /* 0x000fe200078e3cff */
[----:B------:R-:W0:Y:S01]  /*aa20*/  LDS.U16 R32, [R0+0x2a00] ;  /* 0x002a000000207984 */ /* 0x000e220000000400 */
[C---:B-1----:R-:W-:Y:S02]  /*aa30*/  IADD3 R117, R48.reuse, 0xd00, R117 ;  /* 0x00000d0030757810 */ /* 0x042fe40007ffe075 */
[----:B------:R-:W-:Y:S01]  /*aa40*/  IADD3 R115, R48, 0xe00, R115 ;  /* 0x00000e0030737810 */ /* 0x000fe20007ffe073 */
[----:B------:R-:W1:Y:S01]  /*aa50*/  LDS.U16 R34, [R0+0x2e00] ;  /* 0x002e000000227984 */ /* 0x000e620000000400 */
[----:B------:R-:W-:Y:S01]  /*aa60*/  ISETP.GE.AND P0, PT, R37, RZ, PT ;  /* 0x000000ff2500720c */ /* 0x000fe20003f06270 */
[-C--:B------:R-:W-:Y:S01]  /*aa70*/  IMAD.WIDE.U32 R20, R117, R26.reuse, c[0x0][0x168] ;  /* 0x00005a0075147625 */ /* 0x080fe200078e001a */
[----:B---3--:R-:W-:Y:S01]  /*aa80*/  SEL R24, R25, 0xffff, !P2 ;  /* 0x0000ffff19187807 */ /* 0x008fe20005000000 */
[----:B------:R-:W3:Y:S01]  /*aa90*/  LDS R35, [R30+0x5e00] ;  /* 0x005e00001e237984 */ /* 0x000ee20000000800 */
[----:B------:R-:W-:Y:S01]  /*aaa0*/  ISETP.GE.AND P2, PT, R55, RZ, PT ;  /* 0x000000ff3700720c */ /* 0x000fe20003f46270 */
[----:B------:R-:W-:Y:S01]  /*aab0*/  IMAD.WIDE.U32 R22, R115, R26, c[0x0][0x168] ;  /* 0x00005a0073167625 */ /* 0x000fe200078e001a */
[----:B------:R-:W-:Y:S01]  /*aac0*/  LOP3.LUT R61, R24, R61, RZ, 0x3c, !PT ;  /* 0x0000003d183d7212 */ /* 0x000fe200078e3cff */
[----:B------:R0:W-:Y:S01]  /*aad0*/  STG.E.U16 [R20.64], R19 ;  /* 0x0000001314007986 */ /* 0x0001e2000c101506 */
[----:B------:R-:W-:-:S02]  /*aae0*/  PRMT R69, R53, 0x9910, RZ ;  /* 0x0000991035457816 */ /* 0x000fc400000000ff */
[C---:B--2---:R-:W-:Y:S01]  /*aaf0*/  IADD3 R121, R48.reuse, 0xf00, R121 ;  /* 0x00000f0030797810 */ /* 0x044fe20007ffe079 */
[----:B------:R2:W-:Y:S04]  /*ab00*/  STG.E.U16 [R22.64], R27 ;  /* 0x0000001b16007986 */ /* 0x0005e8000c101506 */
[----:B------:R-:W1:Y:S01]  /*ab10*/  LDS.U16 R37, [R0+0x3000] ;  /* 0x0030000000257984 */ /* 0x000e620000000400 */
[C---:B----4-:R-:W-:Y:S01]  /*ab20*/  IADD3 R119, R48.reuse, 0x1000, R119 ;  /* 0x0000100030777810 */ /* 0x050fe20007ffe077 */
[-C--:B0-----:R-:W-:Y:S01]  /*ab30*/  IMAD.WIDE.U32 R20, R121, R26.reuse, c[0x0][0x168] ;  /* 0x00005a0079147625 */ /* 0x081fe200078e001a */
[----:B------:R-:W-:Y:S02]  /*ab40*/  IADD3 R19, R48, 0x1100, R33 ;  /* 0x0000110030137810 */ /* 0x000fe40007ffe021 */
[----:B--2---:R-:W-:Y:S01]  /*ab50*/  SEL R27, R25, 0xffff, !P0 ;  /* 0x0000ffff191b7807 */ /* 0x004fe20004000000 */
[----:B------:R-:W-:Y:S01]  /*ab60*/  IMAD.WIDE.U32 R22, R119, R26, c[0x0][0x168] ;  /* 0x00005a0077167625 */ /* 0x000fe200078e001a */
[----:B------:R-:W-:Y:S01]  /*ab70*/  ISETP.GE.AND P0, PT, R39, RZ, PT ;  /* 0x000000ff2700720c */ /* 0x000fe20003f06270 */
[----:B------:R0:W-:Y:S01]  /*ab80*/  STG.E.U16 [R20.64], R31 ;  /* 0x0000001f14007986 */ /* 0x0001e2000c101506 */
[----:B------:R-:W-:Y:S01]  /*ab90*/  LOP3.LUT R27, R27, R62, RZ, 0x3c, !PT ;  /* 0x0000003e1b1b7212 */ /* 0x000fe200078e3cff */
[----:B------:R-:W-:Y:S01]  /*aba0*/  IMAD.WIDE.U32 R28, R19, R26, c[0x0][0x168] ;  /* 0x00005a00131c7625 */ /* 0x000fe200078e001a */
[----:B------:R-:W-:Y:S01]  /*abb0*/  SEL R24, R25, 0xffff, !P0 ;  /* 0x0000ffff19187807 */ /* 0x000fe20004000000 */
[----:B------:R2:W-:Y:S01]  /*abc0*/  STG.E.U16 [R22.64], R61 ;  /* 0x0000003d16007986 */ /* 0x0005e2000c101506 */
[----:B------:R-:W-:-:S02]  /*abd0*/  ISETP.GE.AND P0, PT, R68, RZ, PT ;  /* 0x000000ff4400720c */ /* 0x000fc40003f06270 */
[----:B------:R-:W-:Y:S01]  /*abe0*/  IADD3 R125, R48, 0x1200, R125 ;  /* 0x00001200307d7810 */ /* 0x000fe20007ffe07d */
[----:B------:R4:W-:Y:S01]  /*abf0*/  STG.E.U16 [R28.64], R27 ;  /* 0x0000001b1c007986 */ /* 0x0009e2000c101506 */
[----:B------:R-:W-:Y:S02]  /*ac00*/  LOP3.LUT R63, R24, R63, RZ, 0x3c, !PT ;  /* 0x0000003f183f7212 */ /* 0x000fe400078e3cff */
[----:B------:R-:W-:Y:S01]  /*ac10*/  IADD3 R123, R48, 0x1300, R123 ;  /* 0x00001300307b7810 */ /* 0x000fe20007ffe07b */
[----:B------:R-:W-:Y:S01]  /*ac20*/  LDS.U16 R61, [R0+0x3a00] ;  /* 0x003a0000003d7984 */ /* 0x000fe20000000400 */
[----:B------:R-:W-:Y:S02]  /*ac30*/  SEL R33, R25, 0xffff, !P2 ;  /* 0x0000ffff19217807 */ /* 0x000fe40005000000 */
[----:B0-----:R-:W-:Y:S01]  /*ac40*/  PRMT R21, R32, 0x9910, RZ ;  /* 0x0000991020157816 */ /* 0x001fe200000000ff */
[----:B--2---:R-:W-:Y:S01]  /*ac50*/  IMAD.WIDE.U32 R22, R125, R26, c[0x0][0x168] ;  /* 0x00005a007d167625 */ /* 0x004fe200078e001a */
[----:B------:R-:W-:-:S02]  /*ac60*/  PRMT R24, R36, 0x9910, RZ ;  /* 0x0000991024187816 */ /* 0x000fc400000000ff */
[----:B------:R-:W-:Y:S01]  /*ac70*/  SEL R20, R25, 0xffff, !P0 ;  /* 0x0000ffff19147807 */ /* 0x000fe20004000000 */
[----:B----4-:R-:W-:Y:S01]  /*ac80*/  IMAD.WIDE.U32 R28, R123, R26, c[0x0][0x168] ;  /* 0x00005a007b1c7625 */ /* 0x010fe200078e001a */
[----:B------:R-:W-:Y:S01]  /*ac90*/  LOP3.LUT R33, R33, R66, RZ, 0x3c, !PT ;  /* 0x0000004221217212 */ /* 0x000fe200078e3cff */
[----:B------:R-:W-:Y:S01]  /*aca0*/  STG.E.U16 [R22.64], R63 ;  /* 0x0000003f16007986 */ /* 0x000fe2000c101506 */
[----:B------:R-:W-:Y:S02]  /*acb0*/  ISETP.GE.AND P3, PT, R21, RZ, PT ;  /* 0x000000ff1500720c */ /* 0x000fe40003f66270 */
[C---:B------:R-:W-:Y:S01]  /*acc0*/  ISETP.NE.AND P4, PT, R24.reuse, 0x7fff, PT ;  /* 0x00007fff1800780c */ /* 0x040fe20003f85270 */
[----:B------:R0:W-:Y:S01]  /*acd0*/  STG.E.U16 [R28.64], R33 ;  /* 0x000000211c007986 */ /* 0x0001e2000c101506 */
[----:B------:R-:W-:Y:S02]  /*ace0*/  ISETP.GE.AND P0, PT, R24, RZ, PT ;  /* 0x000000ff1800720c */ /* 0x000fe40003f06270 */
[----:B-1----:R-:W-:Y:S01]  /*acf0*/  PRMT R24, R34, 0x9910, RZ ;  /* 0x0000991022187816 */ /* 0x002fe200000000ff */
[----:B------:R-:W-:Y:S01]  /*ad00*/  LDS.U16 R63, [R0+0x4400] ;  /* 0x00440000003f7984 */ /* 0x000fe20000000400 */
[----:B------:R-:W-:-:S02]  /*ad10*/  LOP3.LUT R67, R20, R67, RZ, 0x3c, !PT ;  /* 0x0000004314437212 */ /* 0x000fc400078e3cff */
[----:B---3--:R-:W-:Y:S01]  /*ad20*/  IADD3 R20, R48, 0x1400, R35 ;  /* 0x0000140030147810 */ /* 0x008fe20007ffe023 */
[----:B------:R-:W-:Y:S01]  /*ad30*/  LDS.U16 R66, [R0+0x4600] ;  /* 0x0046000000427984 */ /* 0x000fe20000000400 */
[----:B------:R-:W-:Y:S02]  /*ad40*/  ISETP.NE.AND P2, PT, R21, 0x7fff, PT ;  /* 0x00007fff1500780c */ /* 0x000fe40003f45270 */
[----:B------:R-:W-:Y:S01]  /*ad50*/  SEL R21, R25, 0xffff, !P3 ;  /* 0x0000ffff19157807 */ /* 0x000fe20005800000 */
[----:B0-----:R-:W-:Y:S01]  /*ad60*/  IMAD.MOV.U32 R33, RZ, RZ, R24 ;  /* 0x000000ffff217224 */ /* 0x001fe200078e0018 */
[----:B------:R-:W-:Y:S01]  /*ad70*/  PRMT R23, R40, 0x9910, RZ ;  /* 0x0000991028177816 */ /* 0x000fe200000000ff */
[----:B------:R-:W-:Y:S01]  /*ad80*/  IMAD.WIDE.U32 R30, R20, R26, c[0x0][0x168] ;  /* 0x00005a00141e7625 */ /* 0x000fe200078e001a */
[----:B------:R-:W-:Y:S02]  /*ad90*/  LOP3.LUT R21, R21, R32, RZ, 0x3c, !PT ;  /* 0x0000002015157212 */ /* 0x000fe400078e3cff */
[----:B------:R-:W-:-:S02]  /*ada0*/  SEL R32, R32, 0x8000, P2 ;  /* 0x0000800020207807 */ /* 0x000fc40001000000 */
[----:B------:R-:W-:Y:S01]  /*adb0*/  SEL R22, R36, 0x8000, P4 ;  /* 0x0000800024167807 */ /* 0x000fe20002000000 */
[----:B------:R0:W-:Y:S01]  /*adc0*/  STG.E.U16 [R30.64], R67 ;  /* 0x000000431e007986 */ /* 0x0001e2000c101506 */
[----:B------:R-:W-:Y:S02]  /*add0*/  ISETP.NE.AND P3, PT, R33, 0x7fff, PT ;  /* 0x00007fff2100780c */ /* 0x000fe40003f65270 */
[----:B------:R-:W-:Y:S02]  /*ade0*/  SHF.R.U32.HI R32, RZ, c[0x0][0x18c], R32 ;  /* 0x00006300ff207a19 */ /* 0x000fe40000011620 */
[----:B------:R-:W-:Y:S02]  /*adf0*/  SHF.R.U32.HI R22, RZ, c[0x0][0x18c], R22 ;  /* 0x00006300ff167a19 */ /* 0x000fe40000011616 */
[----:B------:R-:W-:Y:S02]  /*ae00*/  LOP3.LUT R32, R32, UR4, RZ, 0xc0, !PT ;  /* 0x0000000420207c12 */ /* 0x000fe4000f8ec0ff */
[----:B------:R-:W-:-:S02]  /*ae10*/  LOP3.LUT R22, R22, UR4, RZ, 0xc0, !PT ;  /* 0x0000000416167c12 */ /* 0x000fc4000f8ec0ff */
[----:B------:R-:W-:Y:S01]  /*ae20*/  PRMT R62, R38, 0x9910, RZ ;  /* 0x00009910263e7816 */ /* 0x000fe200000000ff */
[----:B0-----:R-:W-:Y:S01]  /*ae30*/  IMAD.MOV.U32 R67, RZ, RZ, R23 ;  /* 0x000000ffff437224 */ /* 0x001fe200078e0017 */
[----:B------:R-:W-:Y:S01]  /*ae40*/  SEL R23, R34, 0x8000, P3 ;  /* 0x0000800022177807 */ /* 0x000fe20001800000 */
[----:B------:R-:W-:Y:S01]  /*ae50*/  IMAD.SHL.U32 R32, R32, 0x4, RZ ;  /* 0x0000000420207824 */ /* 0x000fe200078e00ff */
[----:B------:R-:W-:Y:S01]  /*ae60*/  ISETP.NE.AND P5, PT, R62, 0x7fff, PT ;  /* 0x00007fff3e00780c */ /* 0x000fe20003fa5270 */
[----:B------:R-:W-:Y:S01]  /*ae70*/  IMAD.SHL.U32 R22, R22, 0x4, RZ ;  /* 0x0000000416167824 */ /* 0x000fe200078e00ff */
[----:B------:R-:W-:Y:S02]  /*ae80*/  SHF.R.U32.HI R23, RZ, c[0x0][0x18c], R23 ;  /* 0x00006300ff177a19 */ /* 0x000fe40000011617 */
[----:B------:R-:W-:Y:S02]  /*ae90*/  LOP3.LUT R32, R32, 0x3fffc, RZ, 0xc0, !PT ;  /* 0x0003fffc20207812 */ /* 0x000fe400078ec0ff */
[----:B------:R-:W-:-:S02]  /*aea0*/  LOP3.LUT R23, R23, UR4, RZ, 0xc0, !PT ;  /* 0x0000000417177c12 */ /* 0x000fc4000f8ec0ff */
[----:B------:R-:W-:Y:S01]  /*aeb0*/  LOP3.LUT R22, R22, 0x3fffc, RZ, 0xc0, !PT ;  /* 0x0003fffc16167812 */ /* 0x000fe200078ec0ff */
[----:B------:R-:W0:Y:S01]  /*aec0*/  LDS R129, [R32+0x5e00] ;  /* 0x005e000020817984 */ /* 0x000e220000000800 */
[----:B------:R-:W-:Y:S01]  /*aed0*/  PRMT R39, R37, 0x9910, RZ ;  /* 0x0000991025277816 */ /* 0x000fe200000000ff */
[----:B------:R-:W-:Y:S01]  /*aee0*/  IMAD.SHL.U32 R23, R23, 0x4, RZ ;  /* 0x0000000417177824 */ /* 0x000fe200078e00ff */
[----:B------:R-:W-:Y:S01]  /*aef0*/  SEL R27, R38, 0x8000, P5 ;  /* 0x00008000261b7807 */ /* 0x000fe20002800000 */
[----:B------:R1:W2:Y:S01]  /*af00*/  LDS R127, [R22+0x5e00] ;  /* 0x005e0000167f7984 */ /* 0x0002a20000000800 */
[----:B------:R-:W-:Y:S02]  /*af10*/  ISETP.NE.AND P4, PT, R39, 0x7fff, PT ;  /* 0x00007fff2700780c */ /* 0x000fe40003f85270 */
[----:B------:R-:W-:Y:S02]  /*af20*/  SHF.R.U32.HI R27, RZ, c[0x0][0x18c], R27 ;  /* 0x00006300ff1b7a19 */ /* 0x000fe4000001161b */
[----:B------:R-:W-:-:S02]  /*af30*/  SEL R24, R37, 0x8000, P4 ;  /* 0x0000800025187807 */ /* 0x000fc40002000000 */
[----:B------:R-:W-:Y:S02]  /*af40*/  LOP3.LUT R27, R27, UR4, RZ, 0xc0, !PT ;  /* 0x000000041b1b7c12 */ /* 0x000fe4000f8ec0ff */
[----:B-1----:R-:W-:Y:S02]  /*af50*/  LOP3.LUT R22, R23, 0x3fffc, RZ, 0xc0, !PT ;  /* 0x0003fffc17167812 */ /* 0x002fe400078ec0ff */
[----:B------:R-:W-:Y:S01]  /*af60*/  SHF.R.U32.HI R24, RZ, c[0x0][0x18c], R24 ;  /* 0x00006300ff187a19 */ /* 0x000fe20000011618 */
[----:B------:R-:W-:Y:S01]  /*af70*/  IMAD.SHL.U32 R27, R27, 0x4, RZ ;  /* 0x000000041b1b7824 */ /* 0x000fe200078e00ff */
[----:B------:R-:W-:Y:S01]  /*af80*/  ISETP.NE.AND P4, PT, R69, 0x7fff, PT ;  /* 0x00007fff4500780c */ /* 0x000fe20003f85270 */
[----:B------:R1:W3:Y:S01]  /*af90*/  LDS R133, [R22+0x5e00] ;  /* 0x005e000016857984 */ /* 0x0002e20000000800 */
[----:B------:R-:W-:Y:S02]  /*afa0*/  LOP3.LUT R24, R24, UR4, RZ, 0xc0, !PT ;  /* 0x0000000418187c12 */ /* 0x000fe4000f8ec0ff */
[----:B------:R-:W-:-:S02]  /*afb0*/  PRMT R68, R46, 0x9910, RZ ;  /* 0x000099102e447816 */ /* 0x000fc400000000ff */
[----:B------:R-:W-:Y:S01]  /*afc0*/  ISETP.NE.AND P2, PT, R67, 0x7fff, PT ;  /* 0x00007fff4300780c */ /* 0x000fe20003f45270 */
[----:B------:R-:W-:Y:S01]  /*afd0*/  IMAD.SHL.U32 R24, R24, 0x4, RZ ;  /* 0x0000000418187824 */ /* 0x000fe200078e00ff */
[----:B------:R-:W-:Y:S02]  /*afe0*/  SEL R30, R53, 0x8000, P4 ;  /* 0x00008000351e7807 */ /* 0x000fe40002000000 */
[----:B------:R-:W-:Y:S02]  /*aff0*/  LOP3.LUT R28, R27, 0x3fffc, RZ, 0xc0, !PT ;  /* 0x0003fffc1b1c7812 */ /* 0x000fe400078ec0ff */
[----:B------:R-:W-:Y:S02]  /*b000*/  ISETP.NE.AND P3, PT, R68, 0x7fff, PT ;  /* 0x00007fff4400780c */ /* 0x000fe40003f65270 */
[----:B------:R-:W-:Y:S01]  /*b010*/  SEL R29, R40, 0x8000, P2 ;  /* 0x00008000281d7807 */ /* 0x000fe20001000000 */
[----:B------:R-:W-:Y:S01]  /*b020*/  LDS R35, [R28+0x5e00] ;  /* 0x005e00001c237984 */ /* 0x000fe20000000800 */
[----:B------:R-:W-:-:S02]  /*b030*/  SHF.R.U32.HI R31, RZ, c[0x0][0x18c], R30 ;  /* 0x00006300ff1f7a19 */ /* 0x000fc4000001161e */
[----:B------:R-:W-:Y:S02]  /*b040*/  SEL R23, R46, 0x8000, P3 ;  /* 0x000080002e177807 */ /* 0x000fe40001800000 */
[----:B------:R-:W-:Y:S02]  /*b050*/  LOP3.LUT R24, R24, 0x3fffc, RZ, 0xc0, !PT ;  /* 0x0003fffc18187812 */ /* 0x000fe400078ec0ff */
[----:B------:R-:W-:Y:S02]  /*b060*/  SHF.R.U32.HI R29, RZ, c[0x0][0x18c], R29 ;  /* 0x00006300ff1d7a19 */ /* 0x000fe4000001161d */
[----:B------:R-:W-:Y:S01]  /*b070*/  LOP3.LUT R31, R31, UR4, RZ, 0xc0, !PT ;  /* 0x000000041f1f7c12 */ /* 0x000fe2000f8ec0ff */
[----:B------:R4:W4:Y:S01]  /*b080*/  LDS R131, [R24+0x5e00] ;  /* 0x005e000018837984 */ /* 0x0009220000000800 */
[----:B------:R-:W-:Y:S02]  /*b090*/  SHF.R.U32.HI R27, RZ, c[0x0][0x18c], R23 ;  /* 0x00006300ff1b7a19 */ /* 0x000fe40000011617 */
[----:B------:R-:W-:Y:S01]  /*b0a0*/  LOP3.LUT R29, R29, UR4, RZ, 0xc0, !PT ;  /* 0x000000041d1d7c12 */ /* 0x000fe2000f8ec0ff */
[----:B------:R-:W-:Y:S01]  /*b0b0*/  IMAD.SHL.U32 R31, R31, 0x4, RZ ;  /* 0x000000041f1f7824 */ /* 0x000fe200078e00ff */
[----:B------:R-:W-:-:S02]  /*b0c0*/  SEL R23, R25, 0xffff, !P0 ;  /* 0x0000ffff19177807 */ /* 0x000fc40004000000 */
[----:B------:R-:W-:Y:S01]  /*b0d0*/  ISETP.GE.AND P0, PT, R33, RZ, PT ;  /* 0x000000ff2100720c */ /* 0x000fe20003f06270 */
[----:B------:R-:W-:Y:S01]  /*b0e0*/  IMAD.SHL.U32 R29, R29, 0x4, RZ ;  /* 0x000000041d1d7824 */ /* 0x000fe200078e00ff */
[----:B------:R-:W-:Y:S02]  /*b0f0*/  LOP3.LUT R30, R27, UR4, RZ, 0xc0, !PT ;  /* 0x000000041b1e7c12 */ /* 0x000fe4000f8ec0ff */
[----:B------:R-:W-:Y:S02]  /*b100*/  LOP3.LUT R27, R23, R36, RZ, 0x3c, !PT ;  /* 0x00000024171b7212 */ /* 0x000fe400078e3cff */
[----:B------:R-:W-:Y:S01]  /*b110*/  LOP3.LUT R36, R31, 0x3fffc, RZ, 0xc0, !PT ;  /* 0x0003fffc1f247812 */ /* 0x000fe200078ec0ff */
[----:B-1----:R-:W-:Y:S01]  /*b120*/  IMAD.SHL.U32 R22, R30, 0x4, RZ ;  /* 0x000000041e167824 */ /* 0x002fe200078e00ff */
[----:B------:R-:W-:Y:S02]  /*b130*/  SEL R31, R25, 0xffff, !P0 ;  /* 0x0000ffff191f7807 */ /* 0x000fe40004000000 */
[----:B------:R-:W-:Y:S01]  /*b140*/  LOP3.LUT R30, R29, 0x3fffc, RZ, 0xc0, !PT ;  /* 0x0003fffc1d1e7812 */ /* 0x000fe200078ec0ff */
[----:B------:R-:W-:Y:S01]  /*b150*/  LDS R55, [R36+0x5e00] ;  /* 0x005e000024377984 */ /* 0x000fe20000000800 */
[----:B------:R-:W-:-:S02]  /*b160*/  ISETP.GE.AND P3, PT, R62, RZ, PT ;  /* 0x000000ff3e00720c */ /* 0x000fc40003f66270 */
[----:B------:R-:W-:Y:S01]  /*b170*/  LOP3.LUT R33, R31, R34, RZ, 0x3c, !PT ;  /* 0x000000221f217212 */ /* 0x000fe200078e3cff */
[----:B------:R-:W1:Y:S01]  /*b180*/  LDS R137, [R30+0x5e00] ;  /* 0x005e00001e897984 */ /* 0x000e620000000800 */
[----:B0-----:R-:W-:Y:S02]  /*b190*/  IADD3 R129, R48, 0x1500, R129 ;  /* 0x0000150030817810 */ /* 0x001fe40007ffe081 */
[----:B------:R-:W-:Y:S01]  /*b1a0*/  ISETP.GE.AND P2, PT, R39, RZ, PT ;  /* 0x000000ff2700720c */ /* 0x000fe20003f46270 */
[----:B------:R-:W0:Y:S01]  /*b1b0*/  LDS.U16 R34, [R0+0x3c00] ;  /* 0x003c000000227984 */ /* 0x000e220000000400 */
[----:B------:R-:W-:Y:S02]  /*b1c0*/  SEL R39, R25, 0xffff, !P3 ;  /* 0x0000ffff19277807 */ /* 0x000fe40005800000 */
[----:B------:R-:W-:Y:S01]  /*b1d0*/  LOP3.LUT R32, R22, 0x3fffc, RZ, 0xc0, !PT ;  /* 0x0003fffc16207812 */ /* 0x000fe200078ec0ff */
[----:B------:R-:W-:Y:S01]  /*b1e0*/  IMAD.WIDE.U32 R22, R129, R26, c[0x0][0x168] ;  /* 0x00005a0081167625 */ /* 0x000fe200078e001a */
[----:B--2---:R-:W-:Y:S01]  /*b1f0*/  IADD3 R127, R48, 0x1600, R127 ;  /* 0x00001600307f7810 */ /* 0x004fe20007ffe07f */
[----:B------:R-:W2:Y:S01]  /*b200*/  LDS.U16 R36, [R0+0x3e00] ;  /* 0x003e000000247984 */ /* 0x000ea20000000400 */
[----:B------:R-:W-:-:S02]  /*b210*/  LOP3.LUT R39, R39, R38, RZ, 0x3c, !PT ;  /* 0x0000002627277212 */ /* 0x000fc400078e3cff */
[----:B---3--:R-:W-:Y:S01]  /*b220*/  IADD3 R133, R48, 0x1700, R133 ;  /* 0x0000170030857810 */ /* 0x008fe20007ffe085 */
[----:B------:R-:W3:Y:S01]  /*b230*/  LDS.U16 R38, [R0+0x4000] ;  /* 0x0040000000267984 */ /* 0x000ee20000000400 */
[----:B----4-:R-:W-:Y:S01]  /*b240*/  SEL R24, R25, 0xffff, !P2 ;  /* 0x0000ffff19187807 */ /* 0x010fe20005000000 */
[----:B------:R-:W-:Y:S01]  /*b250*/  IMAD.WIDE.U32 R28, R127, R26, c[0x0][0x168] ;  /* 0x00005a007f1c7625 */ /* 0x000fe200078e001a */
[----:B------:R-:W-:Y:S01]  /*b260*/  ISETP.GE.AND P0, PT, R67, RZ, PT ;  /* 0x000000ff4300720c */ /* 0x000fe20003f06270 */
[----:B------:R4:W-:Y:S01]  /*b270*/  STG.E.U16 [R22.64], R21 ;  /* 0x0000001516007986 */ /* 0x0009e2000c101506 */
[----:B------:R-:W-:Y:S02]  /*b280*/  LOP3.LUT R37, R24, R37, RZ, 0x3c, !PT ;  /* 0x0000002518257212 */ /* 0x000fe400078e3cff */
[----:B------:R-:W-:Y:S01]  /*b290*/  PRMT R24, R61, 0x9910, RZ ;  /* 0x000099103d187816 */ /* 0x000fe200000000ff */
[----:B------:R-:W0:Y:S01]  /*b2a0*/  LDS.U16 R62, [R0+0x4200] ;  /* 0x00420000003e7984 */ /* 0x000e220000000400 */
[----:B------:R-:W-:-:S02]  /*b2b0*/  ISETP.GE.AND P2, PT, R68, RZ, PT ;  /* 0x000000ff4400720c */ /* 0x000fc40003f46270 */
[----:B------:R-:W-:Y:S01]  /*b2c0*/  IADD3 R131, R48, 0x1800, R131 ;  /* 0x0000180030837810 */ /* 0x000fe20007ffe083 */
[----:B------:R-:W2:Y:S01]  /*b2d0*/  LDS R135, [R32+0x5e00] ;  /* 0x005e000020877984 */ /* 0x000ea20000000800 */
[----:B------:R-:W-:Y:S01]  /*b2e0*/  PRMT R105, R66, 0x9910, RZ ;  /* 0x0000991042697816 */ /* 0x000fe200000000ff */
[-C--:B----4-:R-:W-:Y:S02]  /*b2f0*/  IMAD.WIDE.U32 R22, R133, R26.reuse, c[0x0][0x168] ;  /* 0x00005a0085167625 */ /* 0x090fe400078e001a */
[----:B------:R4:W-:Y:S01]  /*b300*/  STG.E.U16 [R28.64], R27 ;  /* 0x0000001b1c007986 */ /* 0x0009e2000c101506 */
[C---:B------:R-:W-:Y:S02]  /*b310*/  IADD3 R21, R48.reuse, 0x1900, R35 ;  /* 0x0000190030157810 */ /* 0x040fe40007ffe023 */
[----:B------:R-:W-:Y:S01]  /*b320*/  SEL R35, R25, 0xffff, !P2 ;  /* 0x0000ffff19237807 */ /* 0x000fe20005000000 */
[----:B------:R4:W-:Y:S01]  /*b330*/  STG.E.U16 [R22.64], R33 ;  /* 0x0000002116007986 */ /* 0x0009e2000c101506 */
[----:B------:R-:W-:Y:S01]  /*b340*/  ISETP.NE.AND P5, PT, R105, 0x7fff, PT ;  /* 0x00007fff6900780c */ /* 0x000fe20003fa5270 */
[----:B------:R-:W-:Y:S01]  /*b350*/  IMAD.WIDE.U32 R30, R21, R26, c[0x0][0x168] ;  /* 0x00005a00151e7625 */ /* 0x000fe200078e001a */
[----:B------:R-:W-:Y:S01]  /*b360*/  LOP3.LUT R35, R35, R46, RZ, 0x3c, !PT ;  /* 0x0000002e23237212 */ /* 0x000fe200078e3cff */
[----:B------:R-:W3:Y:S01]  /*b370*/  LDS.U16 R67, [R0+0x4800] ;  /* 0x0048000000437984 */ /* 0x000ee20000000400 */
[----:B-1----:R-:W-:-:S02]  /*b380*/  IADD3 R137, R48, 0x1a00, R137 ;  /* 0x00001a0030897810 */ /* 0x002fc40007ffe089 */
[----:B----4-:R-:W-:Y:S01]  /*b390*/  SEL R27, R25, 0xffff, !P0 ;  /* 0x0000ffff191b7807 */ /* 0x010fe20004000000 */
[----:B------:R-:W-:Y:S01]  /*b3a0*/  IMAD.WIDE.U32 R28, R131, R26, c[0x0][0x168] ;  /* 0x00005a00831c7625 */ /* 0x000fe200078e001a */
[----:B------:R-:W-:Y:S01]  /*b3b0*/  ISETP.GE.AND P0, PT, R69, RZ, PT ;  /* 0x000000ff4500720c */ /* 0x000fe20003f06270 */
[----:B------:R-:W-:Y:S01]  /*b3c0*/  LDS.U16 R68, [R0+0x5600] ;  /* 0x0056000000447984 */ /* 0x000fe20000000400 */
[----:B------:R-:W-:Y:S01]  /*b3d0*/  LOP3.LUT R27, R27, R40, RZ, 0x3c, !PT ;  /* 0x000000281b1b7212 */ /* 0x000fe200078e3cff */
[----:B------:R-:W-:Y:S01]  /*b3e0*/  IMAD.MOV.U32 R23, RZ, RZ, R24 ;  /* 0x000000ffff177224 */ /* 0x000fe200078e0018 */
[----:B------:R-:W-:Y:S01]  /*b3f0*/  SEL R24, R25, 0xffff, !P0 ;  /* 0x0000ffff19187807 */ /* 0x000fe20004000000 */
[----:B------:R1:W-:Y:S01]  /*b400*/  STG.E.U16 [R28.64], R37 ;  /* 0x000000251c007986 */ /* 0x0003e2000c101506 */
[----:B------:R-:W-:Y:S02]  /*b410*/  IADD3 R22, R48, 0x1c00, R55 ;  /* 0x00001c0030167810 */ /* 0x000fe40007ffe037 */
[C---:B------:R-:W-:Y:S01]  /*b420*/  ISETP.NE.AND P0, PT, R23.reuse, 0x7fff, PT ;  /* 0x00007fff1700780c */ /* 0x040fe20003f05270 */
[----:B------:R2:W-:Y:S01]  /*b430*/  STG.E.U16 [R30.64], R39 ;  /* 0x000000271e007986 */ /* 0x0005e2000c101506 */
[----:B------:R-:W-:Y:S01]  /*b440*/  ISETP.GE.AND P2, PT, R23, RZ, PT ;  /* 0x000000ff1700720c */ /* 0x000fe20003f46270 */
[----:B------:R-:W-:Y:S01]  /*b450*/  IMAD.WIDE.U32 R32, R22, R26, c[0x0][0x168] ;  /* 0x00005a0016207625 */ /* 0x000fe200078e001a */
[----:B------:R-:W-:-:S02]  /*b460*/  SEL R23, R61, 0x8000, P0 ;  /* 0x000080003d177807 */ /* 0x000fc40000000000 */
[----:B------:R-:W-:Y:S02]  /*b470*/  LOP3.LUT R53, R24, R53, RZ, 0x3c, !PT ;  /* 0x0000003518357212 */ /* 0x000fe400078e3cff */
[----:B------:R-:W-:Y:S01]  /*b480*/  SHF.R.U32.HI R23, RZ, c[0x0][0x18c], R23 ;  /* 0x00006300ff177a19 */ /* 0x000fe20000011617 */
[----:B-1----:R-:W-:Y:S01]  /*b490*/  IMAD.WIDE.U32 R28, R137, R26, c[0x0][0x168] ;  /* 0x00005a00891c7625 */ /* 0x002fe200078e001a */
[----:B0-----:R-:W-:Y:S02]  /*b4a0*/  PRMT R37, R34, 0x9910, RZ ;  /* 0x0000991022257816 */ /* 0x001fe400000000ff */
[----:B------:R-:W-:Y:S02]  /*b4b0*/  LOP3.LUT R23, R23, UR4, RZ, 0xc0, !PT ;  /* 0x0000000417177c12 */ /* 0x000fe4000f8ec0ff */
[----:B------:R-:W-:Y:S01]  /*b4c0*/  SEL R24, R25, 0xffff, !P2 ;  /* 0x0000ffff19187807 */ /* 0x000fe20005000000 */
[----:B------:R0:W-:Y:S01]  /*b4d0*/  STG.E.U16 [R28.64], R27 ;  /* 0x0000001b1c007986 */ /* 0x0001e2000c101506 */
[----:B------:R-:W-:Y:S01]  /*b4e0*/  ISETP.NE.AND P0, PT, R37, 0x7fff, PT ;  /* 0x00007fff2500780c */ /* 0x000fe20003f05270 */
[----:B------:R-:W-:Y:S01]  /*b4f0*/  IMAD.SHL.U32 R23, R23, 0x4, RZ ;  /* 0x0000000417177824 */ /* 0x000fe200078e00ff */
[----:B--2---:R-:W-:-:S02]  /*b500*/  PRMT R39, R36, 0x9910, RZ ;  /* 0x0000991024277816 */ /* 0x004fc400000000ff */
[----:B------:R-:W-:Y:S02]  /*b510*/  LOP3.LUT R61, R24, R61, RZ, 0x3c, !PT ;  /* 0x0000003d183d7212 */ /* 0x000fe400078e3cff */
[----:B------:R-:W-:Y:S02]  /*b520*/  LOP3.LUT R23, R23, 0x3fffc, RZ, 0xc0, !PT ;  /* 0x0003fffc17177812 */ /* 0x000fe400078ec0ff */
[----:B---3--:R-:W-:Y:S02]  /*b530*/  PRMT R40, R38, 0x9910, RZ ;  /* 0x0000991026287816 */ /* 0x008fe400000000ff */
[----:B------:R-:W-:Y:S02]  /*b540*/  SEL R24, R34, 0x8000, P0 ;  /* 0x0000800022187807 */ /* 0x000fe40000000000 */
[----:B------:R-:W-:Y:S01]  /*b550*/  ISETP.NE.AND P0, PT, R39, 0x7fff, PT ;  /* 0x00007fff2700780c */ /* 0x000fe20003f05270 */
[----:B------:R-:W1:Y:S01]  /*b560*/  LDS R23, [R23+0x5e00] ;  /* 0x005e000017177984 */ /* 0x000e620000000800 */
[----:B------:R-:W-:-:S02]  /*b570*/  PRMT R46, R62, 0x9910, RZ ;  /* 0x000099103e2e7816 */ /* 0x000fc400000000ff */
[----:B------:R-:W-:Y:S02]  /*b580*/  ISETP.NE.AND P2, PT, R40, 0x7fff, PT ;  /* 0x00007fff2800780c */ /* 0x000fe40003f45270 */
[----:B------:R-:W-:Y:S02]  /*b590*/  SHF.R.U32.HI R24, RZ, c[0x0][0x18c], R24 ;  /* 0x00006300ff187a19 */ /* 0x000fe40000011618 */
[----:B0-----:R-:W-:Y:S02]  /*b5a0*/  SEL R27, R36, 0x8000, P0 ;  /* 0x00008000241b7807 */ /* 0x001fe40000000000 */
[----:B------:R-:W-:Y:S02]  /*b5b0*/  IADD3 R135, R48, 0x1b00, R135 ;  /* 0x00001b0030877810 */ /* 0x000fe40007ffe087 */
[----:B------:R-:W-:Y:S02]  /*b5c0*/  ISETP.NE.AND P3, PT, R46, 0x7fff, PT ;  /* 0x00007fff2e00780c */ /* 0x000fe40003f65270 */
[----:B------:R-:W-:Y:S01]  /*b5d0*/  SEL R28, R38, 0x8000, P2 ;  /* 0x00008000261c7807 */ /* 0x000fe20001000000 */
[----:B------:R-:W-:Y:S01]  /*b5e0*/  IMAD.WIDE.U32 R30, R135, R26, c[0x0][0x168] ;  /* 0x00005a00871e7625 */ /* 0x000fe200078e001a */
[----:B------:R-:W-:-:S02]  /*b5f0*/  LOP3.LUT R24, R24, UR4, RZ, 0xc0, !PT ;  /* 0x0000000418187c12 */ /* 0x000fc4000f8ec0ff */
[----:B------:R-:W-:Y:S02]  /*b600*/  PRMT R55, R63, 0x9910, RZ ;  /* 0x000099103f377816 */ /* 0x000fe400000000ff */
[----:B------:R-:W-:Y:S01]  /*b610*/  SHF.R.U32.HI R27, RZ, c[0x0][0x18c], R27 ;  /* 0x00006300ff1b7a19 */ /* 0x000fe2000001161b */
[----:B------:R-:W-:Y:S01]  /*b620*/  IMAD.SHL.U32 R24, R24, 0x4, RZ ;  /* 0x0000000418187824 */ /* 0x000fe200078e00ff */
[----:B------:R-:W-:Y:S01]  /*b630*/  SEL R29, R62, 0x8000, P3 ;  /* 0x000080003e1d7807 */ /* 0x000fe20001800000 */
[----:B------:R0:W-:Y:S01]  /*b640*/  STG.E.U16 [R30.64], R35 ;  /* 0x000000231e007986 */ /* 0x0001e2000c101506 */
[----:B------:R-:W-:Y:S02]  /*b650*/  SHF.R.U32.HI R28, RZ, c[0x0][0x18c], R28 ;  /* 0x00006300ff1c7a19 */ /* 0x000fe4000001161c */
[----:B------:R-:W-:Y:S01]  /*b660*/  PRMT R106, R67, 0x9910, RZ ;  /* 0x00009910436a7816 */ /* 0x000fe200000000ff */
[----:B------:R2:W-:Y:S01]  /*b670*/  STG.E.U16 [R32.64], R53 ;  /* 0x0000003520007986 */ /* 0x0005e2000c101506 */
[----:B------:R-:W-:-:S02]  /*b680*/  ISETP.NE.AND P4, PT, R55, 0x7fff, PT ;  /* 0x00007fff3700780c */ /* 0x000fc40003f85270 */
[----:B------:R-:W-:Y:S02]  /*b690*/  LOP3.LUT R27, R27, UR4, RZ, 0xc0, !PT ;  /* 0x000000041b1b7c12 */ /* 0x000fe4000f8ec0ff */
[----:B------:R-:W-:Y:S02]  /*b6a0*/  SHF.R.U32.HI R29, RZ, c[0x0][0x18c], R29 ;  /* 0x00006300ff1d7a19 */ /* 0x000fe4000001161d */
[----:B------:R-:W-:Y:S01]  /*b6b0*/  LOP3.LUT R28, R28, UR4, RZ, 0xc0, !PT ;  /* 0x000000041c1c7c12 */ /* 0x000fe2000f8ec0ff */
[----:B------:R-:W-:Y:S01]  /*b6c0*/  IMAD.SHL.U32 R27, R27, 0x4, RZ ;  /* 0x000000041b1b7824 */ /* 0x000fe200078e00ff */
[----:B------:R-:W-:Y:S02]  /*b6d0*/  ISETP.NE.AND P0, PT, R106, 0x7fff, PT ;  /* 0x00007fff6a00780c */ /* 0x000fe40003f05270 */
[----:B------:R-:W-:Y:S01]  /*b6e0*/  LOP3.LUT R24, R24, 0x3fffc, RZ, 0xc0, !PT ;  /* 0x0003fffc18187812 */ /* 0x000fe200078ec0ff */
[----:B------:R-:W-:Y:S01]  /*b6f0*/  IMAD.SHL.U32 R28, R28, 0x4, RZ ;  /* 0x000000041c1c7824 */ /* 0x000fe200078e00ff */
[----:B0-----:R-:W-:-:S02]  /*b700*/  SEL R30, R63, 0x8000, P4 ;  /* 0x000080003f1e7807 */ /* 0x001fc40002000000 */
[----:B------:R-:W-:Y:S01]  /*b710*/  SEL R31, R66, 0x8000, P5 ;  /* 0x00008000421f7807 */ /* 0x000fe20002800000 */
[----:B------:R0:W3:Y:S01]  /*b720*/  LDS R141, [R24+0x5e00] ;  /* 0x005e0000188d7984 */ /* 0x0000e20000000800 */
[----:B------:R-:W-:Y:S02]  /*b730*/  LOP3.LUT R29, R29, UR4, RZ, 0xc0, !PT ;  /* 0x000000041d1d7c12 */ /* 0x000fe4000f8ec0ff */
[----:B--2---:R-:W-:Y:S02]  /*b740*/  SEL R32, R67, 0x8000, P0 ;  /* 0x0000800043207807 */ /* 0x004fe40000000000 */
[----:B------:R-:W-:Y:S01]  /*b750*/  SHF.R.U32.HI R30, RZ, c[0x0][0x18c], R30 ;  /* 0x00006300ff1e7a19 */ /* 0x000fe2000001161e */
[----:B------:R-:W-:Y:S01]  /*b760*/  IMAD.SHL.U32 R29, R29, 0x4, RZ ;  /* 0x000000041d1d7824 */ /* 0x000fe200078e00ff */
[----:B------:R-:W-:Y:S02]  /*b770*/  SHF.R.U32.HI R31, RZ, c[0x0][0x18c], R31 ;  /* 0x00006300ff1f7a19 */ /* 0x000fe4000001161f */
[----:B------:R-:W-:-:S02]  /*b780*/  LOP3.LUT R27, R27, 0x3fffc, RZ, 0xc0, !PT ;  /* 0x0003fffc1b1b7812 */ /* 0x000fc400078ec0ff */
[----:B0-----:R-:W-:Y:S02]  /*b790*/  LOP3.LUT R24, R28, 0x3fffc, RZ, 0xc0, !PT ;  /* 0x0003fffc1c187812 */ /* 0x001fe400078ec0ff */
[----:B------:R-:W-:Y:S02]  /*b7a0*/  SHF.R.U32.HI R32, RZ, c[0x0][0x18c], R32 ;  /* 0x00006300ff207a19 */ /* 0x000fe40000011620 */
[----:B------:R-:W-:Y:S01]  /*b7b0*/  LOP3.LUT R28, R30, UR4, RZ, 0xc0, !PT ;  /* 0x000000041e1c7c12 */ /* 0x000fe2000f8ec0ff */
[----:B------:R-:W0:Y:S01]  /*b7c0*/  LDS R27, [R27+0x5e00] ;  /* 0x005e00001b1b7984 */ /* 0x000e220000000800 */
[----:B------:R-:W-:Y:S02]  /*b7d0*/  LOP3.LUT R31, R31, UR4, RZ, 0xc0, !PT ;  /* 0x000000041f1f7c12 */ /* 0x000fe4000f8ec0ff */
[----:B------:R-:W-:Y:S01]  /*b7e0*/  LOP3.LUT R30, R29, 0x3fffc, RZ, 0xc0, !PT ;  /* 0x0003fffc1d1e7812 */ /* 0x000fe200078ec0ff */
[----:B------:R-:W-:Y:S01]  /*b7f0*/  IMAD.SHL.U32 R28, R28, 0x4, RZ ;  /* 0x000000041c1c7824 */ /* 0x000fe200078e00ff */
[----:B------:R-:W-:Y:S01]  /*b800*/  LOP3.LUT R33, R32, UR4, RZ, 0xc0, !PT ;  /* 0x0000000420217c12 */ /* 0x000fe2000f8ec0ff */
[----:B------:R-:W-:Y:S01]  /*b810*/  IMAD.SHL.U32 R32, R31, 0x4, RZ ;  /* 0x000000041f207824 */ /* 0x000fe200078e00ff */
[----:B------:R2:W4:Y:S01]  /*b820*/  LDS R143, [R24+0x5e00] ;  /* 0x005e0000188f7984 */ /* 0x0005220000000800 */
[----:B-1----:R-:W-:-:S02]  /*b830*/  IADD3 R139, R48, 0x1d00, R23 ;  /* 0x00001d00308b7810 */ /* 0x002fc40007ffe017 */
[----:B------:R-:W-:Y:S01]  /*b840*/  IMAD.SHL.U32 R33, R33, 0x4, RZ ;  /* 0x0000000421217824 */ /* 0x000fe200078e00ff */
[----:B------:R-:W-:Y:S01]  /*b850*/  LDS R35, [R30+0x5e00] ;  /* 0x005e00001e237984 */ /* 0x000fe20000000800 */
[----:B------:R-:W-:Y:S01]  /*b860*/  LOP3.LUT R31, R28, 0x3fffc, RZ, 0xc0, !PT ;  /* 0x0003fffc1c1f7812 */ /* 0x000fe200078ec0ff */
[----:B------:R-:W-:Y:S01]  /*b870*/  IMAD.WIDE.U32 R28, R139, R26, c[0x0][0x168] ;  /* 0x00005a008b1c7625 */ /* 0x000fe200078e001a */
[----:B------:R-:W-:Y:S02]  /*b880*/  LOP3.LUT R32, R32, 0x3fffc, RZ, 0xc0, !PT ;  /* 0x0003fffc20207812 */ /* 0x000fe400078ec0ff */
[----:B--2---:R-:W-:Y:S01]  /*b890*/  LOP3.LUT R24, R33, 0x3fffc, RZ, 0xc0, !PT ;  /* 0x0003fffc21187812 */ /* 0x004fe200078ec0ff */
[----:B------:R1:W2:Y:S01]  /*b8a0*/  LDS R147, [R31+0x5e00] ;  /* 0x005e00001f937984 */ /* 0x0002a20000000800 */
[----:B------:R-:W-:Y:S02]  /*b8b0*/  ISETP.GE.AND P0, PT, R37, RZ, PT ;  /* 0x000000ff2500720c */ /* 0x000fe40003f06270 */
[----:B------:R-:W-:Y:S01]  /*b8c0*/  ISETP.GE.AND P2, PT, R40, RZ, PT ;  /* 0x000000ff2800720c */ /* 0x000fe20003f46270 */
[----:B------:R-:W2:Y:S01]  /*b8d0*/  LDS R149, [R32+0x5e00] ;  /* 0x005e000020957984 */ /* 0x000ea20000000800 */
[----:B------:R-:W-:-:S02]  /*b8e0*/  ISETP.GE.AND P3, PT, R46, RZ, PT ;  /* 0x000000ff2e00720c */ /* 0x000fc40003f66270 */
[----:B------:R-:W-:Y:S01]  /*b8f0*/  SEL R23, R25, 0xffff, !P0 ;  /* 0x0000ffff19177807 */ /* 0x000fe20004000000 */
[----:B------:R-:W2:Y:S01]  /*b900*/  LDS R69, [R24+0x5e00] ;  /* 0x005e000018457984 */ /* 0x000ea20000000800 */
[----:B------:R-:W-:Y:S02]  /*b910*/  ISETP.GE.AND P0, PT, R39, RZ, PT ;  /* 0x000000ff2700720c */ /* 0x000fe40003f06270 */
[C---:B------:R-:W-:Y:S01]  /*b920*/  SEL R33, R25.reuse, 0xffff, !P2 ;  /* 0x0000ffff19217807 */ /* 0x040fe20005000000 */
[----:B------:R-:W-:Y:S01]  /*b930*/  LDS.U16 R40, [R0+0x4a00] ;  /* 0x004a000000287984 */ /* 0x000fe20000000400 */
[C---:B-1----:R-:W-:Y:S02]  /*b940*/  SEL R31, R25.reuse, 0xffff, !P0 ;  /* 0x0000ffff191f7807 */ /* 0x042fe40004000000 */
[----:B------:R-:W-:Y:S01]  /*b950*/  SEL R53, R25, 0xffff, !P3 ;  /* 0x0000ffff19357807 */ /* 0x000fe20005800000 */
[----:B------:R-:W-:Y:S01]  /*b960*/  LDS.U16 R46, [R0+0x4c00] ;  /* 0x004c0000002e7984 */ /* 0x000fe20000000400 */
[----:B------:R-:W-:-:S02]  /*b970*/  LOP3.LUT R37, R31, R36, RZ, 0x3c, !PT ;  /* 0x000000241f257212 */ /* 0x000fc400078e3cff */
[----:B------:R-:W-:Y:S01]  /*b980*/  LOP3.LUT R39, R33, R38, RZ, 0x3c, !PT ;  /* 0x0000002621277212 */ /* 0x000fe200078e3cff */
[----:B------:R1:W-:Y:S01]  /*b990*/  STG.E.U16 [R28.64], R61 ;  /* 0x0000003d1c007986 */ /* 0x0003e2000c101506 */
[C---:B---3--:R-:W-:Y:S02]  /*b9a0*/  IADD3 R141, R48.reuse, 0x1e00, R141 ;  /* 0x00001e00308d7810 */ /* 0x048fe40007ffe08d */
[----:B------:R-:W-:Y:S01]  /*b9b0*/  LOP3.LUT R53, R53, R62, RZ, 0x3c, !PT ;  /* 0x0000003e35357212 */ /* 0x000fe200078e3cff */
[----:B------:R-:W3:Y:S01]  /*b9c0*/  LDS.U16 R61, [R0+0x4e00] ;  /* 0x004e0000003d7984 */ /* 0x000ee20000000400 */
[----:B------:R-:W-:Y:S02]  /*b9d0*/  LOP3.LUT R23, R23, R34, RZ, 0x3c, !PT ;  /* 0x0000002217177212 */ /* 0x000fe400078e3cff */
[----:B------:R-:W-:Y:S01]  /*b9e0*/  ISETP.GE.AND P0, PT, R55, RZ, PT ;  /* 0x000000ff3700720c */ /* 0x000fe20003f06270 */
[----:B------:R-:W3:Y:S01]  /*b9f0*/  LDS.U16 R36, [R0+0x5000] ;  /* 0x0050000000247984 */ /* 0x000ee20000000400 */
[----:B0-----:R-:W-:-:S02]  /*ba00*/  IADD3 R145, R48, 0x1f00, R27 ;  /* 0x00001f0030917810 */ /* 0x001fc40007ffe01b */
[----:B----4-:R-:W-:Y:S01]  /*ba10*/  IADD3 R143, R48, 0x2000, R143 ;  /* 0x00002000308f7810 */ /* 0x010fe20007ffe08f */
[----:B------:R-:W0:Y:S01]  /*ba20*/  LDS.U16 R38, [R0+0x5200] ;  /* 0x0052000000267984 */ /* 0x000e220000000400 */
[-C--:B-1----:R-:W-:Y:S01]  /*ba30*/  IMAD.WIDE.U32 R28, R141, R26.reuse, c[0x0][0x168] ;  /* 0x00005a008d1c7625 */ /* 0x082fe200078e001a */
[----:B------:R-:W-:Y:S02]  /*ba40*/  SEL R24, R25, 0xffff, !P0 ;  /* 0x0000ffff19187807 */ /* 0x000fe40004000000 */
[----:B------:R-:W1:Y:S01]  /*ba50*/  LDS.U16 R62, [R0+0x5400] ;  /* 0x00540000003e7984 */ /* 0x000e620000000400 */
[----:B------:R-:W-:Y:S01]  /*ba60*/  ISETP.GE.AND P0, PT, R105, RZ, PT ;  /* 0x000000ff6900720c */ /* 0x000fe20003f06270 */
[----:B------:R-:W-:Y:S01]  /*ba70*/  IMAD.WIDE.U32 R30, R143, R26, c[0x0][0x168] ;  /* 0x00005a008f1e7625 */ /* 0x000fe200078e001a */
[----:B------:R-:W-:Y:S01]  /*ba80*/  LOP3.LUT R63, R24, R63, RZ, 0x3c, !PT ;  /* 0x0000003f183f7212 */ /* 0x000fe200078e3cff */
[----:B------:R-:W4:Y:S01]  /*ba90*/  LDS.U16 R27, [R0+0x5c00] ;  /* 0x005c0000001b7984 */ /* 0x000f220000000400 */
[----:B------:R-:W-:-:S02]  /*baa0*/  SEL R55, R25, 0xffff, !P0 ;  /* 0x0000ffff19377807 */ /* 0x000fc40004000000 */
[----:B------:R-:W-:Y:S01]  /*bab0*/  ISETP.GE.AND P0, PT, R106, RZ, PT ;  /* 0x000000ff6a00720c */ /* 0x000fe20003f06270 */
[----:B------:R2:W-:Y:S02]  /*bac0*/  STG.E.U16 [R28.64], R23 ;  /* 0x000000171c007986 */ /* 0x0005e4000c101506 */
[C---:B--2---:R-:W-:Y:S02]  /*bad0*/  IADD3 R147, R48.reuse, 0x2200, R147 ;  /* 0x0000220030937810 */ /* 0x044fe40007ffe093 */
[C---:B------:R-:W-:Y:S02]  /*bae0*/  IADD3 R149, R48.reuse, 0x2300, R149 ;  /* 0x0000230030957810 */ /* 0x040fe40007ffe095 */
[----:B------:R-:W-:Y:S02]  /*baf0*/  IADD3 R24, R48, 0x2400, R69 ;  /* 0x0000240030187810 */ /* 0x000fe40007ffe045 */
[----:B------:R-:W-:Y:S02]  /*bb00*/  LOP3.LUT R55, R55, R66, RZ, 0x3c, !PT ;  /* 0x0000004237377212 */ /* 0x000fe400078e3cff */
[----:B------:R-:W-:-:S02]  /*bb10*/  PRMT R69, R68, 0x9910, RZ ;  /* 0x0000991044457816 */ /* 0x000fc400000000ff */
[----:B------:R-:W-:Y:S01]  /*bb20*/  PRMT R105, R70, 0x9910, RZ ;  /* 0x0000991046697816 */ /* 0x000fe200000000ff */
[-C--:B------:R-:W-:Y:S01]  /*bb30*/  IMAD.WIDE.U32 R28, R145, R26.reuse, c[0x0][0x168] ;  /* 0x00005a00911c7625 */ /* 0x080fe200078e001a */
[----:B------:R-:W-:Y:S02]  /*bb40*/  IADD3 R23, R48, 0x2100, R35 ;  /* 0x0000210030177810 */ /* 0x000fe40007ffe023 */
[----:B------:R-:W-:Y:S01]  /*bb50*/  PRMT R106, R71, 0x9910, RZ ;  /* 0x00009910476a7816 */ /* 0x000fe200000000ff */
[-C--:B------:R-:W-:Y:S01]  /*bb60*/  IMAD.WIDE.U32 R34, R147, R26.reuse, c[0x0][0x168] ;  /* 0x00005a0093227625 */ /* 0x080fe200078e001a */
[----:B------:R2:W-:Y:S03]  /*bb70*/  STG.E.U16 [R28.64], R37 ;  /* 0x000000251c007986 */ /* 0x0005e6000c101506 */
[-C--:B------:R-:W-:Y:S01]  /*bb80*/  IMAD.WIDE.U32 R32, R23, R26.reuse, c[0x0][0x168] ;  /* 0x00005a0017207625 */ /* 0x080fe200078e001a */
[----:B------:R0:W-:Y:S04]  /*bb90*/  STG.E.U16 [R30.64], R39 ;  /* 0x000000271e007986 */ /* 0x0001e8000c101506 */
[----:B------:R1:W-:Y:S01]  /*bba0*/  STG.E.U16 [R32.64], R53 ;  /* 0x0000003520007986 */ /* 0x0003e2000c101506 */
[----:B--2---:R-:W-:-:S03]  /*bbb0*/  IMAD.WIDE.U32 R28, R149, R26, c[0x0][0x168] ;  /* 0x00005a00951c7625 */ /* 0x004fc600078e001a */
[----:B------:R-:W-:Y:S01]  /*bbc0*/  STG.E.U16 [R34.64], R63 ;  /* 0x0000003f22007986 */ /* 0x000fe2000c101506 */
[----:B---3--:R-:W-:Y:S02]  /*bbd0*/  PRMT R37, R61, 0x9910, RZ ;  /* 0x000099103d257816 */ /* 0x008fe400000000ff */
[----:B0-----:R-:W-:Y:S01]  /*bbe0*/  SEL R30, R25, 0xffff, !P0 ;  /* 0x0000ffff191e7807 */ /* 0x001fe20004000000 */
[----:B------:R0:W-:Y:S01]  /*bbf0*/  STG.E.U16 [R28.64], R55 ;  /* 0x000000371c007986 */ /* 0x0001e2000c101506 */
[----:B------:R-:W-:Y:S02]  /*bc00*/  ISETP.NE.AND P0, PT, R37, 0x7fff, PT ;  /* 0x00007fff2500780c */ /* 0x000fe40003f05270 */
[----:B-1----:R-:W-:Y:S02]  /*bc10*/  PRMT R32, R40, 0x9910, RZ ;  /* 0x0000991028207816 */ /* 0x002fe400000000ff */
[----:B------:R-:W-:Y:S02]  /*bc20*/  PRMT R33, R46, 0x9910, RZ ;  /* 0x000099102e217816 */ /* 0x000fe400000000ff */
[----:B------:R-:W-:Y:S01]  /*bc30*/  LOP3.LUT R67, R30, R67, RZ, 0x3c, !PT ;  /* 0x000000431e437212 */ /* 0x000fe200078e3cff */
[----:B------:R-:W-:Y:S01]  /*bc40*/  IMAD.WIDE.U32 R30, R24, R26, c[0x0][0x168] ;  /* 0x00005a00181e7625 */ /* 0x000fe200078e001a */
[----:B------:R-:W-:-:S02]  /*bc50*/  ISETP.GE.AND P2, PT, R32, RZ, PT ;  /* 0x000000ff2000720c */ /* 0x000fc40003f46270 */
[----:B------:R-:W-:Y:S02]  /*bc60*/  ISETP.GE.AND P3, PT, R33, RZ, PT ;  /* 0x000000ff2100720c */ /* 0x000fe40003f66270 */
[----:B0-----:R-:W-:Y:S01]  /*bc70*/  SEL R29, R25, 0xffff, !P2 ;  /* 0x0000ffff191d7807 */ /* 0x001fe20005000000 */
[----:B------:R0:W-:Y:S01]  /*bc80*/  STG.E.U16 [R30.64], R67 ;  /* 0x000000431e007986 */ /* 0x0001e2000c101506 */
[----:B------:R-:W-:Y:S02]  /*bc90*/  ISETP.NE.AND P4, PT, R32, 0x7fff, PT ;  /* 0x00007fff2000780c */ /* 0x000fe40003f85270 */
[----:B------:R-:W-:Y:S02]  /*bca0*/  ISETP.NE.AND P5, PT, R33, 0x7fff, PT ;  /* 0x00007fff2100780c */ /* 0x000fe40003fa5270 */
[----:B------:R-:W-:Y:S02]  /*bcb0*/  PRMT R53, R36, 0x9910, RZ ;  /* 0x0000991024357816 */ /* 0x000fe400000000ff */
[----:B------:R-:W-:-:S02]  /*bcc0*/  LOP3.LUT R35, R29, R40, RZ, 0x3c, !PT ;  /* 0x000000281d237212 */ /* 0x000fc400078e3cff */
[----:B------:R-:W-:Y:S02]  /*bcd0*/  ISETP.GE.AND P2, PT, R37, RZ, PT ;  /* 0x000000ff2500720c */ /* 0x000fe40003f46270 */
[----:B------:R-:W-:Y:S02]  /*bce0*/  SEL R40, R40, 0x8000, P4 ;  /* 0x0000800028287807 */ /* 0x000fe40002000000 */
[----:B0-----:R-:W-:Y:S02]  /*bcf0*/  SEL R31, R25, 0xffff, !P3 ;  /* 0x0000ffff191f7807 */ /* 0x001fe40005800000 */
[----:B------:R-:W-:Y:S02]  /*bd00*/  ISETP.NE.AND P3, PT, R53, 0x7fff, PT ;  /* 0x00007fff3500780c */ /* 0x000fe40003f65270 */
[----:B------:R-:W-:Y:S02]  /*bd10*/  LOP3.LUT R37, R31, R46, RZ, 0x3c, !PT ;  /* 0x0000002e1f257212 */ /* 0x000fe400078e3cff */
[----:B------:R-:W-:-:S02]  /*bd20*/  SEL R46, R46, 0x8000, P5 ;  /* 0x000080002e2e7807 */ /* 0x000fc40002800000 */
[----:B------:R-:W-:Y:S02]  /*bd30*/  SHF.R.U32.HI R40, RZ, c[0x0][0x18c], R40 ;  /* 0x00006300ff287a19 */ /* 0x000fe40000011628 */
[----:B------:R-:W-:Y:S02]  /*bd40*/  PRMT R55, R38, 0x9910, RZ ;  /* 0x0000991026377816 */ /* 0x000fe400000000ff */
[----:B------:R-:W-:Y:S02]  /*bd50*/  PRMT R66, R62, 0x9910, RZ ;  /* 0x000099103e427816 */ /* 0x000fe400000000ff */
[----:B------:R-:W-:Y:S02]  /*bd60*/  SEL R28, R61, 0x8000, P0 ;  /* 0x000080003d1c7807 */ /* 0x000fe40000000000 */
[----:B------:R-:W-:Y:S02]  /*bd70*/  SHF.R.U32.HI R46, RZ, c[0x0][0x18c], R46 ;  /* 0x00006300ff2e7a19 */ /* 0x000fe4000001162e */
[----:B------:R-:W-:-:S02]  /*bd80*/  SEL R29, R36, 0x8000, P3 ;  /* 0x00008000241d7807 */ /* 0x000fc40001800000 */
[----:B------:R-:W-:Y:S02]  /*bd90*/  LOP3.LUT R40, R40, UR4, RZ, 0xc0, !PT ;  /* 0x0000000428287c12 */ /* 0x000fe4000f8ec0ff */
[----:B------:R-:W-:Y:S02]  /*bda0*/  ISETP.NE.AND P4, PT, R55, 0x7fff, PT ;  /* 0x00007fff3700780c */ /* 0x000fe40003f85270 */
[----:B------:R-:W-:Y:S01]  /*bdb0*/  ISETP.NE.AND P5, PT, R66, 0x7fff, PT ;  /* 0x00007fff4200780c */ /* 0x000fe20003fa5270 */
[----:B------:R-:W-:Y:S01]  /*bdc0*/  IMAD.SHL.U32 R40, R40, 0x4, RZ ;  /* 0x0000000428287824 */ /* 0x000fe200078e00ff */
[----:B------:R-:W-:Y:S02]  /*bdd0*/  LOP3.LUT R46, R46, UR4, RZ, 0xc0, !PT ;  /* 0x000000042e2e7c12 */ /* 0x000fe4000f8ec0ff */
[----:B------:R-:W-:Y:S02]  /*bde0*/  SHF.R.U32.HI R28, RZ, c[0x0][0x18c], R28 ;  /* 0x00006300ff1c7a19 */ /* 0x000fe4000001161c */
[----:B------:R-:W-:Y:S01]  /*bdf0*/  SHF.R.U32.HI R29, RZ, c[0x0][0x18c], R29 ;  /* 0x00006300ff1d7a19 */ /* 0x000fe2000001161d */
[----:B------:R-:W-:Y:S01]  /*be00*/  IMAD.SHL.U32 R46, R46, 0x4, RZ ;  /* 0x000000042e2e7824 */ /* 0x000fe200078e00ff */
[----:B----4-:R-:W-:-:S02]  /*be10*/  PRMT R107, R27, 0x9910, RZ ;  /* 0x000099101b6b7816 */ /* 0x010fc400000000ff */
[----:B------:R-:W-:Y:S02]  /*be20*/  SEL R30, R38, 0x8000, P4 ;  /* 0x00008000261e7807 */ /* 0x000fe40002000000 */
[----:B------:R-:W-:Y:S02]  /*be30*/  ISETP.NE.AND P0, PT, R69, 0x7fff, PT ;  /* 0x00007fff4500780c */ /* 0x000fe40003f05270 */
[----:B------:R-:W-:Y:S02]  /*be40*/  LOP3.LUT R28, R28, UR4, RZ, 0xc0, !PT ;  /* 0x000000041c1c7c12 */ /* 0x000fe4000f8ec0ff */
[----:B------:R-:W-:Y:S02]  /*be50*/  SEL R31, R62, 0x8000, P5 ;  /* 0x000080003e1f7807 */ /* 0x000fe40002800000 */
[----:B------:R-:W-:Y:S01]  /*be60*/  ISETP.NE.AND P3, PT, R105, 0x7fff, PT ;  /* 0x00007fff6900780c */ /* 0x000fe20003f65270 */
[----:B------:R-:W-:Y:S01]  /*be70*/  IMAD.SHL.U32 R28, R28, 0x4, RZ ;  /* 0x000000041c1c7824 */ /* 0x000fe200078e00ff */
[----:B------:R-:W-:-:S02]  /*be80*/  LOP3.LUT R29, R29, UR4, RZ, 0xc0, !PT ;  /* 0x000000041d1d7c12 */ /* 0x000fc4000f8ec0ff */
[----:B------:R-:W-:Y:S02]  /*be90*/  ISETP.NE.AND P4, PT, R106, 0x7fff, PT ;  /* 0x00007fff6a00780c */ /* 0x000fe40003f85270 */
[----:B------:R-:W-:Y:S01]  /*bea0*/  SHF.R.U32.HI R30, RZ, c[0x0][0x18c], R30 ;  /* 0x00006300ff1e7a19 */ /* 0x000fe2000001161e */
[----:B------:R-:W-:Y:S01]  /*beb0*/  IMAD.SHL.U32 R29, R29, 0x4, RZ ;  /* 0x000000041d1d7824 */ /* 0x000fe200078e00ff */
[----:B------:R-:W-:Y:S02]  /*bec0*/  ISETP.NE.AND P5, PT, R107, 0x7fff, PT ;  /* 0x00007fff6b00780c */ /* 0x000fe40003fa5270 */
[----:B------:R-:W-:Y:S02]  /*bed0*/  LOP3.LUT R40, R40, 0x3fffc, RZ, 0xc0, !PT ;  /* 0x0003fffc28287812 */ /* 0x000fe400078ec0ff */
[----:B------:R-:W-:Y:S02]  /*bee0*/  SHF.R.U32.HI R31, RZ, c[0x0][0x18c], R31 ;  /* 0x00006300ff1f7a19 */ /* 0x000fe4000001161f */
[----:B------:R-:W-:Y:S01]  /*bef0*/  SEL R32, R68, 0x8000, P0 ;  /* 0x0000800044207807 */ /* 0x000fe20000000000 */
[----:B------:R-:W0:Y:S01]  /*bf00*/  LDS R153, [R40+0x5e00] ;  /* 0x005e000028997984 */ /* 0x000e220000000800 */
[----:B------:R-:W-:-:S02]  /*bf10*/  SEL R33, R70, 0x8000, P3 ;  /* 0x0000800046217807 */ /* 0x000fc40001800000 */
[----:B------:R-:W-:Y:S02]  /*bf20*/  LOP3.LUT R46, R46, 0x3fffc, RZ, 0xc0, !PT ;  /* 0x0003fffc2e2e7812 */ /* 0x000fe400078ec0ff */
[----:B------:R-:W-:Y:S02]  /*bf30*/  SEL R34, R71, 0x8000, P4 ;  /* 0x0000800047227807 */ /* 0x000fe40002000000 */
[----:B------:R-:W-:Y:S01]  /*bf40*/  LOP3.LUT R30, R30, UR4, RZ, 0xc0, !PT ;  /* 0x000000041e1e7c12 */ /* 0x000fe2000f8ec0ff */
[----:B------:R-:W1:Y:S01]  /*bf50*/  LDS R151, [R46+0x5e00] ;  /* 0x005e00002e977984 */ /* 0x000e620000000800 */
[----:B------:R-:W-:Y:S02]  /*bf60*/  SEL R39, R27, 0x8000, P5 ;  /* 0x000080001b277807 */ /* 0x000fe40002800000 */
[----:B------:R-:W-:Y:S01]  /*bf70*/  LOP3.LUT R31, R31, UR4, RZ, 0xc0, !PT ;  /* 0x000000041f1f7c12 */ /* 0x000fe2000f8ec0ff */
[----:B------:R-:W-:Y:S01]  /*bf80*/  IMAD.SHL.U32 R30, R30, 0x4, RZ ;  /* 0x000000041e1e7824 */ /* 0x000fe200078e00ff */
[----:B------:R-:W-:-:S02]  /*bf90*/  SHF.R.U32.HI R32, RZ, c[0x0][0x18c], R32 ;  /* 0x00006300ff207a19 */ /* 0x000fc40000011620 */
[----:B------:R-:W-:Y:S01]  /*bfa0*/  SHF.R.U32.HI R33, RZ, c[0x0][0x18c], R33 ;  /* 0x00006300ff217a19 */ /* 0x000fe20000011621 */
[----:B------:R-:W-:Y:S01]  /*bfb0*/  IMAD.SHL.U32 R31, R31, 0x4, RZ ;  /* 0x000000041f1f7824 */ /* 0x000fe200078e00ff */
[----:B------:R-:W-:Y:S02]  /*bfc0*/  LOP3.LUT R28, R28, 0x3fffc, RZ, 0xc0, !PT ;  /* 0x0003fffc1c1c7812 */ /* 0x000fe400078ec0ff */
[----:B------:R-:W-:Y:S02]  /*bfd0*/  SHF.R.U32.HI R34, RZ, c[0x0][0x18c], R34 ;  /* 0x00006300ff227a19 */ /* 0x000fe40000011622 */
[----:B------:R-:W-:Y:S01]  /*bfe0*/  LOP3.LUT R29, R29, 0x3fffc, RZ, 0xc0, !PT ;  /* 0x0003fffc1d1d7812 */ /* 0x000fe200078ec0ff */
[----:B------:R2:W3:Y:S01]  /*bff0*/  LDS R155, [R28+0x5e00] ;  /* 0x005e00001c9b7984 */ /* 0x0004e20000000800 */
[----:B------:R-:W-:Y:S02]  /*c000*/  SHF.R.U32.HI R39, RZ, c[0x0][0x18c], R39 ;  /* 0x00006300ff277a19 */ /* 0x000fe40000011627 */
[----:B------:R-:W-:Y:S01]  /*c010*/  LOP3.LUT R32, R32, UR4, RZ, 0xc0, !PT ;  /* 0x0000000420207c12 */ /* 0x000fe2000f8ec0ff */
[----:B------:R4:W3:Y:S01]  /*c020*/  LDS R157, [R29+0x5e00] ;  /* 0x005e00001d9d7984 */ /* 0x0008e20000000800 */
[----:B------:R-:W-:-:S02]  /*c030*/  LOP3.LUT R33, R33, UR4, RZ, 0xc0, !PT ;  /* 0x0000000421217c12 */ /* 0x000fc4000f8ec0ff */
[----:B------:R-:W-:Y:S01]  /*c040*/  LOP3.LUT R34, R34, UR4, RZ, 0xc0, !PT ;  /* 0x0000000422227c12 */ /* 0x000fe2000f8ec0ff */
[----:B------:R-:W-:Y:S01]  /*c050*/  IMAD.SHL.U32 R32, R32, 0x4, RZ ;  /* 0x0000000420207824 */ /* 0x000fe200078e00ff */
[----:B------:R-:W-:Y:S01]  /*c060*/  LOP3.LUT R39, R39, UR4, RZ, 0xc0, !PT ;  /* 0x0000000427277c12 */ /* 0x000fe2000f8ec0ff */
[----:B--2---:R-:W-:Y:S01]  /*c070*/  IMAD.SHL.U32 R28, R33, 0x4, RZ ;  /* 0x00000004211c7824 */ /* 0x004fe200078e00ff */
[----:B------:R-:W-:Y:S01]  /*c080*/  LOP3.LUT R30, R30, 0x3fffc, RZ, 0xc0, !PT ;  /* 0x0003fffc1e1e7812 */ /* 0x000fe200078ec0ff */
[----:B----4-:R-:W-:Y:S01]  /*c090*/  IMAD.SHL.U32 R29, R34, 0x4, RZ ;  /* 0x00000004221d7824 */ /* 0x010fe200078e00ff */
[----:B------:R-:W-:Y:S01]  /*c0a0*/  LOP3.LUT R31, R31, 0x3fffc, RZ, 0xc0, !PT ;  /* 0x0003fffc1f1f7812 */ /* 0x000fe200078ec0ff */
[----:B------:R-:W-:Y:S01]  /*c0b0*/  IMAD.SHL.U32 R39, R39, 0x4, RZ ;  /* 0x0000000427277824 */ /* 0x000fe200078e00ff */
[----:B------:R-:W-:Y:S01]  /*c0c0*/  LOP3.LUT R33, R32, 0x3fffc, RZ, 0xc0, !PT ;  /* 0x0003fffc20217812 */ /* 0x000fe200078ec0ff */
[----:B------:R-:W2:Y:S01]  /*c0d0*/  LDS R159, [R30+0x5e00] ;  /* 0x005e00001e9f7984 */ /* 0x000ea20000000800 */
[----:B------:R-:W-:-:S02]  /*c0e0*/  LOP3.LUT R34, R28, 0x3fffc, RZ, 0xc0, !PT ;  /* 0x0003fffc1c227812 */ /* 0x000fc400078ec0ff */
[----:B------:R-:W-:Y:S01]  /*c0f0*/  LOP3.LUT R40, R29, 0x3fffc, RZ, 0xc0, !PT ;  /* 0x0003fffc1d287812 */ /* 0x000fe200078ec0ff */
[----:B------:R4:W2:Y:S01]  /*c100*/  LDS R161, [R31+0x5e00] ;  /* 0x005e00001fa17984 */ /* 0x0008a20000000800 */
[----:B------:R-:W-:Y:S02]  /*c110*/  LOP3.LUT R46, R39, 0x3fffc, RZ, 0xc0, !PT ;  /* 0x0003fffc272e7812 */ /* 0x000fe400078ec0ff */
[C---:B0-----:R-:W-:Y:S01]  /*c120*/  IADD3 R153, R48.reuse, 0x2500, R153 ;  /* 0x0000250030997810 */ /* 0x041fe20007ffe099 */
[----:B------:R0:W2:Y:S01]  /*c130*/  LDS R165, [R33+0x5e00] ;  /* 0x005e000021a57984 */ /* 0x0000a20000000800 */
[----:B------:R-:W-:Y:S02]  /*c140*/  ISETP.GE.AND P0, PT, R53, RZ, PT ;  /* 0x000000ff3500720c */ /* 0x000fe40003f06270 */
[----:B-1----:R-:W-:Y:S01]  /*c150*/  IADD3 R151, R48, 0x2600, R151 ;  /* 0x0000260030977810 */ /* 0x002fe20007ffe097 */
[----:B------:R-:W1:Y:S01]  /*c160*/  LDS R163, [R34+0x5e00] ;  /* 0x005e000022a37984 */ /* 0x000e620000000800 */
[----:B------:R-:W-:Y:S01]  /*c170*/  IMAD.WIDE.U32 R28, R153, R26, c[0x0][0x168] ;  /* 0x00005a00991c7625 */ /* 0x000fe200078e001a */
[----:B------:R-:W-:-:S02]  /*c180*/  SEL R32, R25, 0xffff, !P2 ;  /* 0x0000ffff19207807 */ /* 0x000fc40005000000 */
[----:B------:R-:W1:Y:S01]  /*c190*/  LDS R63, [R40+0x5e00] ;  /* 0x005e0000283f7984 */ /* 0x000e620000000800 */
[----:B------:R-:W-:Y:S01]  /*c1a0*/  SEL R39, R25, 0xffff, !P0 ;  /* 0x0000ffff19277807 */ /* 0x000fe20004000000 */
[----:B----4-:R-:W-:Y:S01]  /*c1b0*/  IMAD.WIDE.U32 R30, R151, R26, c[0x0][0x168] ;  /* 0x00005a00971e7625 */ /* 0x010fe200078e001a */
[----:B------:R-:W-:Y:S01]  /*c1c0*/  ISETP.GE.AND P0, PT, R55, RZ, PT ;  /* 0x000000ff3700720c */ /* 0x000fe20003f06270 */
[----:B------:R-:W4:Y:S01]  /*c1d0*/  LDS R67, [R46+0x5e00] ;  /* 0x005e00002e437984 */ /* 0x000f220000000800 */
[----:B------:R-:W-:Y:S02]  /*c1e0*/  ISETP.GE.AND P2, PT, R66, RZ, PT ;  /* 0x000000ff4200720c */ /* 0x000fe40003f46270 */
[----:B------:R-:W-:Y:S01]  /*c1f0*/  LOP3.LUT R61, R32, R61, RZ, 0x3c, !PT ;  /* 0x0000003d203d7212 */ /* 0x000fe200078e3cff */
[----:B------:R0:W-:Y:S01]  /*c200*/  STG.E.U16 [R28.64], R35 ;  /* 0x000000231c007986 */ /* 0x0001e2000c101506 */
[C---:B---3--:R-:W-:Y:S02]  /*c210*/  IADD3 R155, R48.reuse, 0x2700, R155 ;  /* 0x00002700309b7810 */ /* 0x048fe40007ffe09b */
[----:B------:R-:W-:Y:S01]  /*c220*/  LOP3.LUT R39, R39, R36, RZ, 0x3c, !PT ;  /* 0x0000002427277212 */ /* 0x000fe200078e3cff */
[----:B------:R3:W-:Y:S01]  /*c230*/  STG.E.U16 [R30.64], R37 ;  /* 0x000000251e007986 */ /* 0x0007e2000c101506 */
[----:B------:R-:W-:Y:S01]  /*c240*/  IADD3 R157, R48, 0x2800, R157 ;  /* 0x00002800309d7810 */ /* 0x000fe20007ffe09d */
[----:B0-----:R-:W-:Y:S01]  /*c250*/  IMAD.WIDE.U32 R32, R155, R26, c[0x0][0x168] ;  /* 0x00005a009b207625 */ /* 0x001fe200078e001a */
[----:B------:R-:W-:-:S04]  /*c260*/  ISETP.GE.AND P3, PT, R106, RZ, PT ;  /* 0x000000ff6a00720c */ /* 0x000fc80003f66270 */
[----:B------:R0:W-:Y:S01]  /*c270*/  STG.E.U16 [R32.64], R61 ;  /* 0x0000003d20007986 */ /* 0x0001e2000c101506 */
[----:B------:R-:W-:Y:S01]  /*c280*/  SEL R35, R25, 0xffff, !P0 ;  /* 0x0000ffff19237807 */ /* 0x000fe20004000000 */
[----:B------:R-:W-:Y:S01]  /*c290*/  IMAD.WIDE.U32 R28, R157, R26, c[0x0][0x168] ;  /* 0x00005a009d1c7625 */ /* 0x000fe200078e001a */
[----:B------:R-:W-:Y:S02]  /*c2a0*/  ISETP.GE.AND P0, PT, R69, RZ, PT ;  /* 0x000000ff4500720c */ /* 0x000fe40003f06270 */
[----:B---3--:R-:W-:Y:S02]  /*c2b0*/  SEL R31, R25, 0xffff, !P2 ;  /* 0x0000ffff191f7807 */ /* 0x008fe40005000000 */
[C---:B--2---:R-:W-:Y:S01]  /*c2c0*/  IADD3 R159, R48.reuse, 0x2900, R159 ;  /* 0x00002900309f7810 */ /* 0x044fe20007ffe09f */
[----:B------:R2:W-:Y:S01]  /*c2d0*/  STG.E.U16 [R28.64], R39 ;  /* 0x000000271c007986 */ /* 0x0005e2000c101506 */
[----:B------:R-:W-:Y:S02]  /*c2e0*/  IADD3 R161, R48, 0x2a00, R161 ;  /* 0x00002a0030a17810 */ /* 0x000fe40007ffe0a1 */
[----:B------:R-:W-:-:S02]  /*c2f0*/  ISETP.GE.AND P2, PT, R105, RZ, PT ;  /* 0x000000ff6900720c */ /* 0x000fc40003f46270 */
[----:B------:R-:W-:Y:S01]  /*c300*/  SEL R37, R25, 0xffff, !P0 ;  /* 0x0000ffff19257807 */ /* 0x000fe20004000000 */
[----:B0-----:R-:W-:Y:S01]  /*c310*/  IMAD.WIDE.U32 R32, R161, R26, c[0x0][0x168] ;  /* 0x00005a00a1207625 */ /* 0x001fe200078e001a */
[----:B------:R-:W-:Y:S02]  /*c320*/  LOP3.LUT R53, R31, R62, RZ, 0x3c, !PT ;  /* 0x0000003e1f357212 */ /* 0x000fe400078e3cff */
[----:B------:R-:W-:Y:S01]  /*c330*/  ISETP.GE.AND P0, PT, R107, RZ, PT ;  /* 0x000000ff6b00720c */ /* 0x000fe20003f06270 */
[----:B------:R-:W-:Y:S01]  /*c340*/  IMAD.WIDE.U32 R30, R159, R26, c[0x0][0x168] ;  /* 0x00005a009f1e7625 */ /* 0x000fe200078e001a */
[----:B------:R-:W-:Y:S02]  /*c350*/  LOP3.LUT R35, R35, R38, RZ, 0x3c, !PT ;  /* 0x0000002623237212 */ /* 0x000fe400078e3cff */
[C---:B--2---:R-:W-:Y:S02]  /*c360*/  SEL R29, R25.reuse, 0xffff, !P2 ;  /* 0x0000ffff191d7807 */ /* 0x044fe40005000000 */
[----:B------:R-:W-:Y:S01]  /*c370*/  SEL R28, R25, 0xffff, !P3 ;  /* 0x0000ffff191c7807 */ /* 0x000fe20005800000 */
[----:B------:R0:W-:Y:S01]  /*c380*/  STG.E.U16 [R30.64], R35 ;  /* 0x000000231e007986 */ /* 0x0001e2000c101506 */
[----:B------:R-:W-:-:S02]  /*c390*/  IADD3 R165, R48, 0x2b00, R165 ;  /* 0x00002b0030a57810 */ /* 0x000fc40007ffe0a5 */
[C---:B-1----:R-:W-:Y:S01]  /*c3a0*/  IADD3 R163, R48.reuse, 0x2c00, R163 ;  /* 0x00002c0030a37810 */ /* 0x042fe20007ffe0a3 */
[----:B------:R1:W-:Y:S01]  /*c3b0*/  STG.E.U16 [R32.64], R53 ;  /* 0x0000003520007986 */ /* 0x0003e2000c101506 */
[----:B------:R-:W-:Y:S02]  /*c3c0*/  LOP3.LUT R39, R37, R68, RZ, 0x3c, !PT ;  /* 0x0000004425277212 */ /* 0x000fe400078e3cff */
[C---:B------:R-:W-:Y:S02]  /*c3d0*/  IADD3 R38, R48.reuse, 0x2d00, R63 ;  /* 0x00002d0030267810 */ /* 0x040fe40007ffe03f */
[----:B------:R-:W-:Y:S02]  /*c3e0*/  SEL R34, R25, 0xffff, !P0 ;  /* 0x0000ffff19227807 */ /* 0x000fe40004000000 */
[----:B----4-:R-:W-:Y:S01]  /*c3f0*/  IADD3 R37, R48, 0x2e00, R67 ;  /* 0x00002e0030257810 */ /* 0x010fe20007ffe043 */
[----:B0-----:R-:W-:Y:S01]  /*c400*/  IMAD.WIDE.U32 R30, R163, R26, c[0x0][0x168] ;  /* 0x00005a00a31e7625 */ /* 0x001fe200078e001a */
[----:B------:R-:W-:-:S02]  /*c410*/  LOP3.LUT R55, R29, R70, RZ, 0x3c, !PT ;  /* 0x000000461d377212 */ /* 0x000fc400078e3cff */
[----:B------:R-:W-:Y:S01]  /*c420*/  LOP3.LUT R71, R28, R71, RZ, 0x3c, !PT ;  /* 0x000000471c477212 */ /* 0x000fe200078e3cff */
[----:B------:R-:W-:Y:S01]  /*c430*/  IMAD.WIDE.U32 R28, R165, R26, c[0x0][0x168] ;  /* 0x00005a00a51c7625 */ /* 0x000fe200078e001a */
[----:B------:R-:W-:-:S03]  /*c440*/  LOP3.LUT R25, R34, R27, RZ, 0x3c, !PT ;  /* 0x0000001b22197212 */ /* 0x000fc600078e3cff */
[-C--:B-1----:R-:W-:Y:S01]  /*c450*/  IMAD.WIDE.U32 R32, R38, R26.reuse, c[0x0][0x168] ;  /* 0x00005a0026207625 */ /* 0x082fe200078e001a */
[----:B------:R0:W-:Y:S03]  /*c460*/  STG.E.U16 [R28.64], R39 ;  /* 0x000000271c007986 */ /* 0x0001e6000c101506 */
[----:B------:R-:W-:Y:S01]  /*c470*/  IMAD.WIDE.U32 R26, R37, R26, c[0x0][0x168] ;  /* 0x00005a00251a7625 */ /* 0x000fe200078e001a */
[----:B------:R1:W-:Y:S04]  /*c480*/  STG.E.U16 [R30.64], R55 ;  /* 0x000000371e007986 */ /* 0x0003e8000c101506 */
[----:B------:R2:W-:Y:S04]  /*c490*/  STG.E.U16 [R32.64], R71 ;  /* 0x0000004720007986 */ /* 0x0005e8000c101506 */
[----:B------:R3:W-:Y:S04]  /*c4a0*/  STG.E.U16 [R26.64], R25 ;  /* 0x000000191a007986 */ /* 0x0007e8000c101506 */
[----:B------:R-:W-:Y:S06]  /*c4b0*/  BAR.SYNC.DEFER_BLOCKING 0x0 ;  /* 0x0000000000007b1d */ /* 0x000fec0000010000 */
[----:B------:R-:W4:Y:S04]  /*c4c0*/  LDG.E R35, [R14.64] ;  /* 0x000000060e237981 */ /* 0x000f28000c1e1900 */
[----:B------:R-:W4:Y:S04]  /*c4d0*/  LDG.E R53, [R14.64+0x400] ;  /* 0x000400060e357981 */ /* 0x000f28000c1e1900 */
[----:B------:R-:W4:Y:S04]  /*c4e0*/  LDG.E R61, [R14.64+0x800] ;  /* 0x000800060e3d7981 */ /* 0x000f28000c1e1900 */
[----:B------:R-:W4:Y:S04]  /*c4f0*/  LDG.E R63, [R14.64+0xc00] ;  /* 0x000c00060e3f7981 */ /* 0x000f28000c1e1900 */
[----:B------:R-:W4:Y:S04]  /*c500*/  LDG.E R67, [R14.64+0x1000] ;  /* 0x001000060e437981 */ /* 0x000f28000c1e1900 */
[----:B------:R-:W4:Y:S04]  /*c510*/  LDG.E R69, [R14.64+0x1400] ;  /* 0x001400060e457981 */ /* 0x000f28000c1e1900 */
[----:B0-----:R-:W4:Y:S04]  /*c520*/  LDG.E R29, [R14.64+0x1800] ;  /* 0x001800060e1d7981 */ /* 0x001f28000c1e1900 */
[----:B-1----:R-:W4:Y:S04]  /*c530*/  LDG.E R31, [R14.64+0x1c00] ;  /* 0x001c00060e1f7981 */ /* 0x002f28000c1e1900 */
[----:B--2---:R-:W2:Y:S04]  /*c540*/  LDG.E R33, [R14.64+0x2000] ;  /* 0x002000060e217981 */ /* 0x004ea8000c1e1900 */
[----:B---3--:R-:W3:Y:S04]  /*c550*/  LDG.E R25, [R14.64+0x2400] ;  /* 0x002400060e197981 */ /* 0x008ee8000c1e1900 */
[----:B------:R-:W3:Y:S04]  /*c560*/  LDG.E R27, [R14.64+0x2800] ;  /* 0x002800060e1b7981 */ /* 0x000ee8000c1e1900 */
        /* <DEDUP_REMOVED lines=35> */
[----:B------:R-:W3:Y:S01]  /*c7a0*/  LDG.E R223, [R14.64+0xb800] ;  /* 0x00b800060edf7981 */ /* 0x000ee2000c1e1900 */
[----:B------:R-:W-:Y:S01]  /*c7b0*/  IMAD R130, R48, 0xbc, RZ ;  /* 0x000000bc30827824 */ /* 0x000fe200078e02ff */
[----:B------:R-:W-:Y:S01]  /*c7c0*/  IADD3 R65, R65, 0x2f00, RZ ;  /* 0x00002f0041417810 */ /* 0x000fe20007ffe0ff */
[----:B------:R-:W-:Y:S01]  /*c7d0*/  @!P1 IMAD.IADD R49, R2, 0x1, R103 ;  /* 0x0000000102319824 */ /* 0x000fe200078e0267 */
[----:B----4-:R-:W-:Y:S04]  /*c7e0*/  STS [R48.X4], R35 ;  /* 0x0000002330007388 */ /* 0x010fe80000004800 */
[----:B------:R-:W-:Y:S04]  /*c7f0*/  STS [R48.X4+0x400], R53 ;  /* 0x0004003530007388 */ /* 0x000fe80000004800 */
[----:B------:R-:W-:Y:S04]  /*c800*/  STS [R48.X4+0x800], R61 ;  /* 0x0008003d30007388 */ /* 0x000fe80000004800 */
[----:B------:R-:W-:Y:S04]  /*c810*/  STS [R48.X4+0xc00], R63 ;  /* 0x000c003f30007388 */ /* 0x000fe80000004800 */
[----:B------:R-:W-:Y:S04]  /*c820*/  STS [R48.X4+0x1000], R67 ;  /* 0x0010004330007388 */ /* 0x000fe80000004800 */
[----:B------:R-:W-:Y:S04]  /*c830*/  STS [R48.X4+0x1400], R69 ;  /* 0x0014004530007388 */ /* 0x000fe80000004800 */
[----:B------:R-:W-:Y:S04]  /*c840*/  STS [R48.X4+0x1800], R29 ;  /* 0x0018001d30007388 */ /* 0x000fe80000004800 */
[----:B------:R-:W-:Y:S04]  /*c850*/  STS [R48.X4+0x1c00], R31 ;  /* 0x001c001f30007388 */ /* 0x000fe80000004800 */
[----:B--2---:R-:W-:Y:S04]  /*c860*/  STS [R48.X4+0x2000], R33 ;  /* 0x0020002130007388 */ /* 0x004fe80000004800 */
[----:B---3--:R-:W-:Y:S04]  /*c870*/  STS [R48.X4+0x2400], R25 ;  /* 0x0024001930007388 */ /* 0x008fe80000004800 */
[----:B------:R-:W-:Y:S04]  /*c880*/  STS [R48.X4+0x2800], R27 ;  /* 0x0028001b30007388 */ /* 0x000fe80000004800 */
        /* <DEDUP_REMOVED lines=36> */
[----:B------:R-:W-:Y:S06]  /*cad0*/  BAR.SYNC.DEFER_BLOCKING 0x0 ;  /* 0x0000000000007b1d */ /* 0x000fec0000010000 */
[----:B------:R-:W0:Y:S04]  /*cae0*/  LDS R171, [R130] ;  /* 0x0000000082ab7984 */ /* 0x000e280000000800 */
[----:B------:R-:W1:Y:S04]  /*caf0*/  LDS R128, [R130+0x4] ;  /* 0x0000040082807984 */ /* 0x000e680000000800 */
[----:B------:R-:W2:Y:S04]  /*cb00*/  LDS R46, [R130+0x8] ;  /* 0x00000800822e7984 */ /* 0x000ea80000000800 */
[----:B------:R-:W3:Y:S04]  /*cb10*/  LDS R126, [R130+0xc] ;  /* 0x00000c00827e7984 */ /* 0x000ee80000000800 */
[----:B------:R-:W4:Y:S04]  /*cb20*/  LDS R169, [R130+0x10] ;  /* 0x0000100082a97984 */ /* 0x000f280000000800 */
[----:B------:R-:W0:Y:S04]  /*cb30*/  LDS R124, [R130+0x14] ;  /* 0x00001400827c7984 */ /* 0x000e280000000800 */
        /* <DEDUP_REMOVED lines=41> */
[----:B------:R-:W-:Y:S06]  /*cdd0*/  BAR.SYNC.DEFER_BLOCKING 0x0 ;  /* 0x0000000000007b1d */ /* 0x000fec0000010000 */
[----:B------:R-:W-:Y:S06]  /*cde0*/  BAR.SYNC.DEFER_BLOCKING 0x0 ;  /* 0x0000000000007b1d */ /* 0x000fec0000010000 */
[----:B0-----:R-:W-:Y:S04]  /*cdf0*/  STS [R4.X4], R171 ;  /* 0x000000ab04007388 */ /* 0x001fe80000004800 */
[----:B-1----:R-:W-:Y:S04]  /*ce00*/  STS [R5.X4], R128 ;  /* 0x0000008005007388 */ /* 0x002fe80000004800 */
[----:B--2---:R-:W-:Y:S04]  /*ce10*/  STS [R6.X4], R46 ;  /* 0x0000002e06007388 */ /* 0x004fe80000004800 */
[----:B---3--:R-:W-:Y:S04]  /*ce20*/  STS [R7.X4], R126 ;  /* 0x0000007e07007388 */ /* 0x008fe80000004800 */
[----:B----4-:R-:W-:Y:S04]  /*ce30*/  STS [R8.X4], R169 ;  /* 0x000000a908007388 */ /* 0x010fe80000004800 */
[----:B------:R-:W-:Y:S04]  /*ce40*/  STS [R9.X4], R124 ;  /* 0x0000007c09007388 */ /* 0x000fe80000004800 */
[----:B------:R-:W-:Y:S04]  /*ce50*/  STS [R10.X4], R167 ;  /* 0x000000a70a007388 */ /* 0x000fe80000004800 */
[----:B------:R-:W-:Y:S04]  /*ce60*/  STS [R11.X4], R122 ;  /* 0x0000007a0b007388 */ /* 0x000fe80000004800 */
[----:B------:R-:W-:Y:S04]  /*ce70*/  STS [R51.X4], R40 ;  /* 0x0000002833007388 */ /* 0x000fe80000004800 */
[----:B------:R-:W-:Y:S04]  /*ce80*/  STS [R50.X4], R39 ;  /* 0x0000002732007388 */ /* 0x000fe80000004800 */
[----:B------:R-:W-:Y:S04]  /*ce90*/  STS [R57.X4], R120 ;  /* 0x0000007839007388 */ /* 0x000fe80000004800 */
[----:B------:R-:W-:Y:S04]  /*cea0*/  STS [R56.X4], R111 ;  /* 0x0000006f38007388 */ /* 0x000fe80000004800 */
[----:B------:R-:W-:Y:S04]  /*ceb0*/  STS [R59.X4], R36 ;  /* 0x000000243b007388 */ /* 0x000fe80000004800 */
[----:B------:R0:W-:Y:S04]  /*cec0*/  STS [R58.X4], R35 ;  /* 0x000000233a007388 */ /* 0x0001e80000004800 */
[----:B------:R-:W-:Y:S04]  /*ced0*/  STS [R72.X4], R34 ;  /* 0x0000002248007388 */ /* 0x000fe80000004800 */
[----:B------:R-:W-:Y:S01]  /*cee0*/  STS [R60.X4], R33 ;  /* 0x000000213c007388 */ /* 0x000fe20000004800 */
[----:B0-----:R-:W-:-:S03]  /*cef0*/  IMAD.MOV.U32 R58, RZ, RZ, 0x4 ;  /* 0x00000004ff3a7424 */ /* 0x001fc600078e00ff */
[----:B------:R-:W-:Y:S01]  /*cf00*/  STS [R74.X4], R32 ;  /* 0x000000204a007388 */ /* 0x000fe20000004800 */
[----:B------:R-:W-:-:S03]  /*cf10*/  IMAD.WIDE.U32 R4, R41, R58, c[0x0][0x178] ;  /* 0x00005e0029047625 */ /* 0x000fc600078e003a */
        /* <DEDUP_REMOVED lines=37> */
[----:B------:R-:W-:Y:S06]  /*d170*/  BAR.SYNC.DEFER_BLOCKING 0x0 ;  /* 0x0000000000007b1d */ /* 0x000fec0000010000 */
[----:B------:R-:W0:Y:S04]  /*d180*/  LDS R57, [R48.X4] ;  /* 0x0000000030397984 */ /* 0x000e280000004800 */
[----:B------:R-:W1:Y:S04]  /*d190*/  LDS R59, [R48.X4+0x400] ;  /* 0x00040000303b7984 */ /* 0x000e680000004800 */
[----:B------:R-:W2:Y:S04]  /*d1a0*/  LDS R73, [R48.X4+0x800] ;  /* 0x0008000030497984 */ /* 0x000ea80000004800 */
[----:B------:R-:W3:Y:S04]  /*d1b0*/  LDS R75, [R48.X4+0xc00] ;  /* 0x000c0000304b7984 */ /* 0x000ee80000004800 */
[----:B------:R-:W4:Y:S04]  /*d1c0*/  LDS R77, [R48.X4+0x1000] ;  /* 0x00100000304d7984 */ /* 0x000f280000004800 */
[----:B------:R-:W0:Y:S04]  /*d1d0*/  LDS R79, [R48.X4+0x1400] ;  /* 0x00140000304f7984 */ /* 0x000e280000004800 */
[----:B------:R-:W0:Y:S04]  /*d1e0*/  LDS R81, [R48.X4+0x1800] ;  /* 0x0018000030517984 */ /* 0x000e280000004800 */
[----:B------:R-:W0:Y:S04]  /*d1f0*/  LDS R83, [R48.X4+0x1c00] ;  /* 0x001c000030537984 */ /* 0x000e280000004800 */
[----:B------:R-:W1:Y:S04]  /*d200*/  LDS R85, [R48.X4+0x2000] ;  /* 0x0020000030557984 */ /* 0x000e680000004800 */
[----:B------:R-:W2:Y:S04]  /*d210*/  LDS R87, [R48.X4+0x2400] ;  /* 0x0024000030577984 */ /* 0x000ea80000004800 */
[----:B------:R-:W2:Y:S04]  /*d220*/  LDS R89, [R48.X4+0x2800] ;  /* 0x0028000030597984 */ /* 0x000ea80000004800 */
[----:B------:R-:W2:Y:S04]  /*d230*/  LDS R91, [R48.X4+0x2c00] ;  /* 0x002c0000305b7984 */ /* 0x000ea80000004800 */
[----:B------:R-:W2:Y:S04]  /*d240*/  LDS R41, [R48.X4+0x3000] ;  /* 0x0030000030297984 */ /* 0x000ea80000004800 */
[----:B------:R-:W3:Y:S04]  /*d250*/  LDS R93, [R48.X4+0x3400] ;  /* 0x00340000305d7984 */ /* 0x000ee80000004800 */
[----:B------:R-:W4:Y:S04]  /*d260*/  LDS R95, [R48.X4+0x3800] ;  /* 0x00380000305f7984 */ /* 0x000f280000004800 */
[----:B------:R-:W4:Y:S04]  /*d270*/  LDS R97, [R48.X4+0x3c00] ;  /* 0x003c000030617984 */ /* 0x000f280000004800 */
[----:B------:R-:W4:Y:S04]  /*d280*/  LDS R99, [R48.X4+0x4000] ;  /* 0x0040000030637984 */ /* 0x000f280000004800 */
[----:B0-----:R0:W-:Y:S04]  /*d290*/  STG.E [R4.64], R57 ;  /* 0x0000003904007986 */ /* 0x0011e8000c101906 */
[----:B-1----:R1:W-:Y:S04]  /*d2a0*/  STG.E [R6.64], R59 ;  /* 0x0000003b06007986 */ /* 0x0023e8000c101906 */
[----:B------:R-:W4:Y:S04]  /*d2b0*/  LDS R3, [R48.X4+0x4400] ;  /* 0x0044000030037984 */ /* 0x000f280000004800 */
[----:B------:R-:W4:Y:S01]  /*d2c0*/  LDS R59, [R48.X4+0x4800] ;  /* 0x00480000303b7984 */ /* 0x000f220000004800 */
[----:B0-----:R-:W-:-:S03]  /*d2d0*/  IMAD.WIDE.U32 R4, R16, R58, c[0x0][0x178] ;  /* 0x00005e0010047625 */ /* 0x001fc600078e003a */
[----:B------:R-:W0:Y:S01]  /*d2e0*/  LDS R101, [R48.X4+0x4c00] ;  /* 0x004c000030657984 */ /* 0x000e220000004800 */
[----:B-1----:R-:W-:-:S03]  /*d2f0*/  IMAD.WIDE.U32 R6, R113, R58, c[0x0][0x178] ;  /* 0x00005e0071067625 */ /* 0x002fc600078e003a */
[----:B--2---:R1:W-:Y:S01]  /*d300*/  STG.E [R8.64], R73 ;  /* 0x0000004908007986 */ /* 0x0043e2000c101906 */
[----:B------:R-:W-:-:S03]  /*d310*/  IMAD.WIDE.U32 R16, R17, R58, c[0x0][0x178] ;  /* 0x00005e0011107625 */ /* 0x000fc600078e003a */
[----:B---3--:R2:W-:Y:S01]  /*d320*/  STG.E [R10.64], R75 ;  /* 0x0000004b0a007986 */ /* 0x0085e2000c101906 */
[----:B------:R-:W-:-:S03]  /*d330*/  IMAD.WIDE.U32 R56, R119, R58, c[0x0][0x178] ;  /* 0x00005e0077387625 */ /* 0x000fc600078e003a */
[----:B----4-:R3:W-:Y:S04]  /*d340*/  STG.E [R42.64], R77 ;  /* 0x0000004d2a007986 */ /* 0x0107e8000c101906 */
[----:B------:R4:W-:Y:S01]  /*d350*/  STG.E [R50.64], R79 ;  /* 0x0000004f32007986 */ /* 0x0009e2000c101906 */
[----:B-1----:R-:W-:-:S03]  /*d360*/  IMAD.WIDE.U32 R8, R47, R58, c[0x0][0x178] ;  /* 0x00005e002f087625 */ /* 0x002fc600078e003a */
[----:B------:R-:W1:Y:S01]  /*d370*/  LDS R173, [R48.X4+0x5000] ;  /* 0x0050000030ad7984 */ /* 0x000e620000004800 */
[----:B--2---:R-:W-:-:S03]  /*d380*/  IMAD.WIDE.U32 R10, R18, R58, c[0x0][0x178] ;  /* 0x00005e00120a7625 */ /* 0x004fc600078e003a */
[----:B------:R2:W-:Y:S01]  /*d390*/  STG.E [R44.64], R81 ;  /* 0x000000512c007986 */ /* 0x0005e2000c101906 */
[----:B---3--:R-:W-:-:S03]  /*d3a0*/  IMAD.WIDE.U32 R42, R117, R58, c[0x0][0x178] ;  /* 0x00005e00752a7625 */ /* 0x008fc600078e003a */
[----:B------:R-:W3:Y:S01]  /*d3b0*/  LDS R175, [R48.X4+0x5400] ;  /* 0x0054000030af7984 */ /* 0x000ee20000004800 */
[----:B----4-:R-:W-:-:S03]  /*d3c0*/  IMAD.WIDE.U32 R50, R121, R58, c[0x0][0x178] ;  /* 0x00005e0079327625 */ /* 0x010fc600078e003a */
[----:B------:R4:W-:Y:S04]  /*d3d0*/  STG.E [R12.64], R83 ;  /* 0x000000530c007986 */ /* 0x0009e8000c101906 */
[----:B------:R-:W0:Y:S01]  /*d3e0*/  LDS R47, [R48.X4+0x5800] ;  /* 0x00580000302f7984 */ /* 0x000e220000004800 */
[----:B--2---:R-:W-:-:S03]  /*d3f0*/  IMAD.WIDE.U32 R44, R115, R58, c[0x0][0x178] ;  /* 0x00005e00732c7625 */ /* 0x004fc600078e003a */
[----:B------:R2:W-:Y:S04]  /*d400*/  STG.E [R4.64], R85 ;  /* 0x0000005504007986 */ /* 0x0005e8000c101906 */
[----:B------:R-:W0:Y:S01]  /*d410*/  LDS R73, [R48.X4+0x5c00] ;  /* 0x005c000030497984 */ /* 0x000e220000004800 */
[----:B----4-:R-:W-:-:S03]  /*d420*/  IMAD.WIDE.U32 R12, R129, R58, c[0x0][0x178] ;  /* 0x00005e00810c7625 */ /* 0x010fc600078e003a */
[----:B------:R4:W-:Y:S04]  /*d430*/  STG.E [R6.64], R87 ;  /* 0x0000005706007986 */ /* 0x0009e8000c101906 */
[----:B------:R-:W0:Y:S01]  /*d440*/  LDS R75, [R48.X4+0x6000] ;  /* 0x00600000304b7984 */ /* 0x000e220000004800 */
[----:B--2---:R-:W-:-:S03]  /*d450*/  IMAD.WIDE.U32 R4, R19, R58, c[0x0][0x178] ;  /* 0x00005e0013047625 */ /* 0x004fc600078e003a */
[----:B------:R2:W-:Y:S01]  /*d460*/  STG.E [R8.64], R89 ;  /* 0x0000005908007986 */ /* 0x0005e2000c101906 */
[----:B------:R-:W-:-:S03]  /*d470*/  IMAD.WIDE.U32 R18, R23, R58, c[0x0][0x178] ;  /* 0x00005e0017127625 */ /* 0x000fc600078e003a */
[----:B------:R-:W0:Y:S01]  /*d480*/  LDS R77, [R48.X4+0x6400] ;  /* 0x00640000304d7984 */ /* 0x000e220000004800 */
        /* <DEDUP_REMOVED lines=10> */
[----:B------:R-:W-:Y:S04]  /*d530*/  STG.E [R44.64], R95 ;  /* 0x0000005f2c007986 */ /* 0x000fe8000c101906 */
[----:B------:R-:W2:Y:S01]  /*d540*/  LDS R83, [R48.X4+0x7400] ;  /* 0x0074000030537984 */ /* 0x000ea20000004800 */
[----:B----4-:R-:W-:-:S03]  /*d550*/  IMAD.WIDE.U32 R42, R24, R58, c[0x0][0x178] ;  /* 0x00005e00182a7625 */ /* 0x010fc600078e003a */
[----:B------:R4:W-:Y:S04]  /*d560*/  STG.E [R50.64], R97 ;  /* 0x0000006132007986 */ /* 0x0009e8000c101906 */
[----:B------:R-:W0:Y:S04]  /*d570*/  LDS R45, [R48.X4+0x7800] ;  /* 0x00780000302d7984 */ /* 0x000e280000004800 */
[----:B------:R-:W-:Y:S04]  /*d580*/  STG.E [R56.64], R99 ;  /* 0x0000006338007986 */ /* 0x000fe8000c101906 */
[----:B------:R-:W0:Y:S01]  /*d590*/  LDS R51, [R48.X4+0x7c00] ;  /* 0x007c000030337984 */ /* 0x000e220000004800 */
[----:B----4-:R-:W-:-:S03]  /*d5a0*/  IMAD.IADD R50, R52, 0x1, -R65 ;  /* 0x0000000134327824 */ /* 0x010fc600078e0a41 */
[----:B------:R-:W4:Y:S02]  /*d5b0*/  LDS R57, [R48.X4+0x8000] ;  /* 0x0080000030397984 */ /* 0x000f240000004800 */
[----:B------:R-:W-:Y:S02]  /*d5c0*/  ISETP.GT.U32.AND P0, PT, R50, 0x2eff, PT ;  /* 0x00002eff3200780c */ /* 0x000fe40003f04070 */
[----:B------:R-:W0:Y:S04]  /*d5d0*/  LDS R85, [R48.X4+0x8400] ;  /* 0x0084000030557984 */ /* 0x000e280000004800 */
[----:B------:R-:W0:Y:S04]  /*d5e0*/  LDS R87, [R48.X4+0x8800] ;  /* 0x0088000030577984 */ /* 0x000e280000004800 */
[----:B------:R-:W1:Y:S04]  /*d5f0*/  LDS R89, [R48.X4+0x8c00] ;  /* 0x008c000030597984 */ /* 0x000e680000004800 */
[----:B------:R2:W-:Y:S04]  /*d600*/  STG.E [R4.64], R3 ;  /* 0x0000000304007986 */ /* 0x0005e8000c101906 */
[----:B------:R-:W1:Y:S04]  /*d610*/  LDS R91, [R48.X4+0x9000] ;  /* 0x00900000305b7984 */ /* 0x000e680000004800 */
[----:B------:R3:W-:Y:S04]  /*d620*/  STG.E [R6.64], R59 ;  /* 0x0000003b06007986 */ /* 0x0007e8000c101906 */
[----:B------:R-:W1:Y:S01]  /*d630*/  LDS R3, [R48.X4+0x9400] ;  /* 0x0094000030037984 */ /* 0x000e620000004800 */
[----:B--2---:R-:W-:-:S03]  /*d640*/  IMAD.WIDE.U32 R4, R133, R58, c[0x0][0x178] ;  /* 0x00005e0085047625 */ /* 0x004fc600078e003a */
[----:B------:R-:W2:Y:S04]  /*d650*/  LDS R59, [R48.X4+0x9800] ;  /* 0x00980000303b7984 */ /* 0x000ea80000004800 */
[----:B------:R-:W2:Y:S01]  /*d660*/  LDS R93, [R48.X4+0x9c00] ;  /* 0x009c0000305d7984 */ /* 0x000ea20000004800 */
[----:B---3--:R-:W-:-:S03]  /*d670*/  IMAD.WIDE.U32 R6, R131, R58, c[0x0][0x178] ;  /* 0x00005e0083067625 */ /* 0x008fc600078e003a */
[----:B------:R-:W3:Y:S04]  /*d680*/  LDS R95, [R48.X4+0xa000] ;  /* 0x00a00000305f7984 */ /* 0x000ee80000004800 */
[----:B------:R-:W2:Y:S04]  /*d690*/  LDS R97, [R48.X4+0xa400] ;  /* 0x00a4000030617984 */ /* 0x000ea80000004800 */
[----:B0-----:R0:W-:Y:S04]  /*d6a0*/  STG.E [R8.64], R101 ;  /* 0x0000006508007986 */ /* 0x0011e8000c101906 */
[----:B------:R-:W2:Y:S04]  /*d6b0*/  LDS R99, [R48.X4+0xa800] ;  /* 0x00a8000030637984 */ /* 0x000ea80000004800 */
[----:B------:R-:W2:Y:S04]  /*d6c0*/  LDS R101, [R48.X4+0xac00] ;  /* 0x00ac000030657984 */ /* 0x000ea80000004800 */
[----:B------:R-:W2:Y:S01]  /*d6d0*/  LDS R113, [R48.X4+0xb000] ;  /* 0x00b0000030717984 */ /* 0x000ea20000004800 */
[----:B0-----:R-:W-:-:S03]  /*d6e0*/  IMAD.WIDE.U32 R8, R21, R58, c[0x0][0x178] ;  /* 0x00005e0015087625 */ /* 0x001fc600078e003a */
[----:B------:R-:W0:Y:S01]  /*d6f0*/  LDS R115, [R48.X4+0xb400] ;  /* 0x00b4000030737984 */ /* 0x000e220000004800 */
[----:B------:R-:W-:-:S03]  /*d700*/  IMAD.WIDE.U32 R20, R147, R58, c[0x0][0x178] ;  /* 0x00005e0093147625 */ /* 0x000fc600078e003a */
[----:B------:R-:W0:Y:S04]  /*d710*/  LDS R117, [R48.X4+0xb800] ;  /* 0x00b8000030757984 */ /* 0x000e280000004800 */
[----:B-1----:R1:W-:Y:S04]  /*d720*/  STG.E [R10.64], R173 ;  /* 0x000000ad0a007986 */ /* 0x0023e8000c101906 */
[----:B------:R3:W-:Y:S04]  /*d730*/  STG.E [R12.64], R175 ;  /* 0x000000af0c007986 */ /* 0x0007e8000c101906 */
[----:B------:R4:W-:Y:S01]  /*d740*/  STG.E [R16.64], R47 ;  /* 0x0000002f10007986 */ /* 0x0009e2000c101906 */
[----:B-1----:R-:W-:-:S03]  /*d750*/  IMAD.WIDE.U32 R10, R137, R58, c[0x0][0x178] ;  /* 0x00005e00890a7625 */ /* 0x002fc600078e003a */
[----:B------:R1:W-:Y:S01]  /*d760*/  STG.E [R4.64], R73 ;  /* 0x0000004904007986 */ /* 0x0003e2000c101906 */
[----:B---3--:R-:W-:-:S03]  /*d770*/  IMAD.WIDE.U32 R12, R135, R58, c[0x0][0x178] ;  /* 0x00005e00870c7625 */ /* 0x008fc600078e003a */
[----:B------:R3:W-:Y:S01]  /*d780*/  STG.E [R6.64], R75 ;  /* 0x0000004b06007986 */ /* 0x0007e2000c101906 */
[----:B----4-:R-:W-:-:S03]  /*d790*/  IMAD.WIDE.U32 R16, R22, R58, c[0x0][0x178] ;  /* 0x00005e0016107625 */ /* 0x010fc600078e003a */
[----:B------:R4:W-:Y:S01]  /*d7a0*/  STG.E [R8.64], R77 ;  /* 0x0000004d08007986 */ /* 0x0009e2000c101906 */
[----:B------:R-:W-:-:S03]  /*d7b0*/  IMAD.WIDE.U32 R22, R149, R58, c[0x0][0x178] ;  /* 0x00005e0095167625 */ /* 0x000fc600078e003a */
[----:B------:R0:W-:Y:S01]  /*d7c0*/  STG.E [R10.64], R79 ;  /* 0x0000004f0a007986 */ /* 0x0001e2000c101906 */
[----:B-1----:R-:W-:-:S03]  /*d7d0*/  IMAD.WIDE.U32 R4, R139, R58, c[0x0][0x178] ;  /* 0x00005e008b047625 */ /* 0x002fc600078e003a */
[----:B------:R1:W-:Y:S01]  /*d7e0*/  STG.E [R12.64], R81 ;  /* 0x000000510c007986 */ /* 0x0003e2000c101906 */
[----:B---3--:R-:W-:-:S03]  /*d7f0*/  IMAD.WIDE.U32 R6, R141, R58, c[0x0][0x178] ;  /* 0x00005e008d067625 */ /* 0x008fc600078e003a */
[----:B------:R3:W-:Y:S01]  /*d800*/  STG.E [R16.64], R41 ;  /* 0x0000002910007986 */ /* 0x0007e2000c101906 */
[----:B----4-:R-:W-:-:S03]  /*d810*/  IMAD.WIDE.U32 R8, R145, R58, c[0x0][0x178] ;  /* 0x00005e0091087625 */ /* 0x010fc600078e003a */
[----:B------:R4:W-:Y:S01]  /*d820*/  STG.E [R4.64], R83 ;  /* 0x0000005304007986 */ /* 0x0009e2000c101906 */
[----:B0-----:R-:W-:-:S03]  /*d830*/  IMAD.WIDE.U32 R10, R143, R58, c[0x0][0x178] ;  /* 0x00005e008f0a7625 */ /* 0x001fc600078e003a */
        /* <DEDUP_REMOVED lines=16> */
[----:B--2---:R4:W-:Y:S01]  /*d940*/  STG.E [R6.64], R59 ;  /* 0x0000003b06007986 */ /* 0x0049e2000c101906 */
[----:B-1----:R-:W-:-:S03]  /*d950*/  IMAD.WIDE.U32 R22, R38, R58, c[0x0][0x178] ;  /* 0x00005e0026167625 */ /* 0x002fc600078e003a */
[----:B------:R4:W-:Y:S01]  /*d960*/  STG.E [R8.64], R93 ;  /* 0x0000005d08007986 */ /* 0x0009e2000c101906 */
[----:B---3--:R-:W-:-:S03]  /*d970*/  IMAD.WIDE.U32 R42, R37, R58, c[0x0][0x178] ;  /* 0x00005e00252a7625 */ /* 0x008fc600078e003a */
[----:B------:R4:W-:Y:S04]  /*d980*/  STG.E [R12.64], R95 ;  /* 0x0000005f0c007986 */ /* 0x0009e8000c101906 */
[----:B------:R4:W-:Y:S04]  /*d990*/  STG.E [R16.64], R97 ;  /* 0x0000006110007986 */ /* 0x0009e8000c101906 */
[----:B------:R4:W-:Y:S04]  /*d9a0*/  STG.E [R10.64], R99 ;  /* 0x000000630a007986 */ /* 0x0009e8000c101906 */
[----:B------:R4:W-:Y:S04]  /*d9b0*/  STG.E [R18.64], R101 ;  /* 0x0000006512007986 */ /* 0x0009e8000c101906 */
[----:B------:R4:W-:Y:S04]  /*d9c0*/  STG.E [R20.64], R113 ;  /* 0x0000007114007986 */ /* 0x0009e8000c101906 */
[----:B------:R4:W-:Y:S04]  /*d9d0*/  STG.E [R22.64], R115 ;  /* 0x0000007316007986 */ /* 0x0009e8000c101906 */
[----:B------:R4:W-:Y:S04]  /*d9e0*/  STG.E [R42.64], R117 ;  /* 0x000000752a007986 */ /* 0x0009e8000c101906 */
[----:B------:R-:W-:Y:S06]  /*d9f0*/  BAR.SYNC.DEFER_BLOCKING 0x0 ;  /* 0x0000000000007b1d */ /* 0x000fec0000010000 */
[----:B----4-:R-:W-:Y:S01]  /*da00*/  @!P0 CALL.REL.NOINC `(.L_x_1317) ;  /* 0x0000001000008944 */ /* 0x010fe20003c00000 */
[----:B------:R-:W-:Y:S05]  /*da10*/  BRA `(.L_x_1318) ;  /* 0xffff617000007947 */ /* 0x000fea000383ffff */
.L_x_1317:
[----:B------:R-:W-:Y:S02]  /*da20*/  IMAD.MOV.U32 R16, RZ, RZ, R15 ;  /* 0x000000ffff107224 */ /* 0x000fe400078e000f */
[----:B------:R-:W-:-:S02]  /*da30*/  IMAD.MOV.U32 R0, RZ, RZ, R53 ;  /* 0x000000ffff007224 */ /* 0x000fc400078e0035 */
[----:B------:R-:W-:Y:S02]  /*da40*/  IMAD.MOV.U32 R2, RZ, RZ, R171 ;  /* 0x000000ffff027224 */ /* 0x000fe400078e00ab */
[----:B------:R-:W-:Y:S02]  /*da50*/  IMAD.MOV.U32 R47, RZ, RZ, R128 ;  /* 0x000000ffff2f7224 */ /* 0x000fe400078e0080 */
[----:B------:R-:W-:Y:S02]  /*da60*/  IMAD.MOV.U32 R45, RZ, RZ, R126 ;  /* 0x000000ffff2d7224 */ /* 0x000fe400078e007e */
[----:B------:R-:W-:Y:S02]  /*da70*/  IMAD.MOV.U32 R44, RZ, RZ, R169 ;  /* 0x000000ffff2c7224 */ /* 0x000fe400078e00a9 */
        /* <DEDUP_REMOVED lines=26> */
.L_x_1313:
[----:B------:R-:W-:-:S13]  /*dc20*/  ISETP.GT.U32.AND P0, PT, R52, R65, PT ;  /* 0x000000413400720c */ /* 0x000fda0003f04070 */
[----:B------:R-:W-:Y:S05]  /*dc30*/  @!P0 EXIT ;  /* 0x000000000000894d */ /* 0x000fea0003800000 */
[----:B------:R-:W-:Y:S05]  /*dc40*/  BRA.DIV ~URZ, `(.L_x_1319) ;  /* 0x0000c8727f007947 */ /* 0x000fea000b800000 */
[----:B------:R0:W1:Y:S02]  /*dc50*/  SHFL.IDX PT, R55, R53, RZ, 0x1f ;  /* 0x00001fff35377589 */ /* 0x00006400000e0000 */
.L_x_1324:
[C---:B------:R-:W-:Y:S01]  /*dc60*/  IADD3 R52, R48.reuse, 0x200, RZ ;  /* 0x0000020030347810 */ /* 0x040fe20007ffe0ff */
[----:B------:R-:W-:Y:S01]  /*dc70*/  IMAD.MOV.U32 R57, RZ, RZ, 0xffff ;  /* 0x0000ffffff397424 */ /* 0x000fe200078e00ff */
[C---:B------:R-:W-:Y:S01]  /*dc80*/  IADD3 R50, R48.reuse, 0x100, RZ ;  /* 0x0000010030327810 */ /* 0x040fe20007ffe0ff */
[----:B------:R-:W-:Y:S01]  /*dc90*/  IMAD.MOV.U32 R62, RZ, RZ, 0xffff ;  /* 0x0000ffffff3e7424 */ /* 0x000fe200078e00ff */
[----:B------:R-:W-:Y:S02]  /*dca0*/  IADD3 R65, P3, R48, R65, RZ ;  /* 0x0000004130417210 */ /* 0x000fe40007f7e0ff */
[-C--:B-1----:R-:W-:Y:S02]  /*dcb0*/  ISETP.GE.AND P6, PT, R52, R55.reuse, PT ;  /* 0x000000373400720c */ /* 0x082fe40003fc6270 */
[-C--:B------:R-:W-:Y:S02]  /*dcc0*/  ISETP.GE.AND P0, PT, R50, R55.reuse, PT ;  /* 0x000000373200720c */ /* 0x080fe40003f06270 */
[----:B------:R-:W-:-:S02]  /*dcd0*/  ISETP.GE.AND P2, PT, R48, R55, PT ;  /* 0x000000373000720c */ /* 0x000fc40003f46270 */
[C---:B------:R-:W-:Y:S02]  /*dce0*/  LEA.HI.X.SX32 R52, R48.reuse, RZ, 0x1, P3 ;  /* 0x000000ff30347211 */ /* 0x040fe400018f0eff */
[C---:B------:R-:W-:Y:S02]  /*dcf0*/  LEA R50, P3, R65.reuse, c[0x0][0x160], 0x1 ;  /* 0x0000580041327a11 */ /* 0x040fe400078608ff */
[C---:B------:R-:W-:Y:S02]  /*dd00*/  IADD3 R56, R48.reuse, 0x300, RZ ;  /* 0x0000030030387810 */ /* 0x040fe40007ffe0ff */
[----:B------:R-:W-:Y:S02]  /*dd10*/  IADD3 R58, R48, 0x500, RZ ;  /* 0x00000500303a7810 */ /* 0x000fe40007ffe0ff */
[----:B------:R-:W-:Y:S02]  /*dd20*/  LEA.HI.X R51, R65, c[0x0][0x164], R52, 0x1, P3 ;  /* 0x0000590041337a11 */ /* 0x000fe400018f0c34 */
[----:B------:R-:W-:-:S02]  /*dd30*/  ISETP.GE.AND P5, PT, R56, R55, PT ;  /* 0x000000373800720c */ /* 0x000fc40003fa6270 */
[-C--:B------:R-:W-:Y:S01]  /*dd40*/  ISETP.GE.AND P3, PT, R58, R55.reuse, PT ;  /* 0x000000373a00720c */ /* 0x080fe20003f66270 */
[----:B------:R-:W2:Y:S01]  /*dd50*/  @!P6 LDG.E.U16 R62, [R50.64+0x400] ;  /* 0x00040006323ee981 */ /* 0x000ea2000c1e1500 */
[C---:B------:R-:W-:Y:S02]  /*dd60*/  IADD3 R56, R48.reuse, 0x400, RZ ;  /* 0x0000040030387810 */ /* 0x040fe40007ffe0ff */
[----:B------:R-:W-:Y:S02]  /*dd70*/  PRMT R58, R57, 0x7610, R58 ;  /* 0x00007610393a7816 */ /* 0x000fe4000000003a */
[----:B------:R-:W-:Y:S02]  /*dd80*/  IADD3 R60, R48, 0x600, RZ ;  /* 0x00000600303c7810 */ /* 0x000fe40007ffe0ff */
[-C--:B------:R-:W-:Y:S01]  /*dd90*/  ISETP.GE.AND P4, PT, R56, R55.reuse, PT ;  /* 0x000000373800720c */ /* 0x080fe20003f86270 */
[----:B------:R-:W-:Y:S01]  /*dda0*/  IMAD.MOV.U32 R56, RZ, RZ, 0xffff ;  /* 0x0000ffffff387424 */ /* 0x000fe200078e00ff */
[----:B------:R-:W3:Y:S01]  /*ddb0*/  @!P2 LDG.E.U16 R58, [R50.64] ;  /* 0x00000006323aa981 */ /* 0x000ee2000c1e1500 */
[----:B------:R-:W-:-:S02]  /*ddc0*/  ISETP.GE.AND P2, PT, R60, R55, PT ;  /* 0x000000373c00720c */ /* 0x000fc40003f46270 */
[C---:B------:R-:W-:Y:S02]  /*ddd0*/  IADD3 R60, R48.reuse, 0x700, RZ ;  /* 0x00000700303c7810 */ /* 0x040fe40007ffe0ff */
[----:B------:R-:W4:Y:S01]  /*dde0*/  @!P0 LDG.E.U16 R56, [R50.64+0x200] ;  /* 0x0002000632388981 */ /* 0x000f22000c1e1500 */
[----:B------:R-:W-:Y:S01]  /*ddf0*/  IADD3 R66, R48, 0x800, RZ ;  /* 0x0000080030427810 */ /* 0x000fe20007ffe0ff */
[----:B------:R-:W-:Y:S01]  /*de00*/  IMAD.MOV.U32 R68, RZ, RZ, 0xffff ;  /* 0x0000ffffff447424 */ /* 0x000fe200078e00ff */
[-C--:B------:R-:W-:Y:S02]  /*de10*/  ISETP.GE.AND P0, PT, R60, R55.reuse, PT ;  /* 0x000000373c00720c */ /* 0x080fe40003f06270 */
[----:B------:R-:W-:Y:S02]  /*de20*/  PRMT R60, R57, 0x7610, R60 ;  /* 0x00007610393c7816 */ /* 0x000fe4000000003c */
[----:B------:R-:W-:Y:S01]  /*de30*/  ISETP.GE.AND P6, PT, R66, R55, PT ;  /* 0x000000374200720c */ /* 0x000fe20003fc6270 */
[----:B------:R-:W4:Y:S01]  /*de40*/  @!P4 LDG.E.U16 R68, [R50.64+0x800] ;  /* 0x000800063244c981 */ /* 0x000f22000c1e1500 */
[----:B------:R-:W-:-:S02]  /*de50*/  IADD3 R66, R48, 0x900, RZ ;  /* 0x0000090030427810 */ /* 0x000fc40007ffe0ff */
[----:B------:R-:W-:Y:S01]  /*de60*/  IADD3 R70, R48, 0xa00, RZ ;  /* 0x00000a0030467810 */ /* 0x000fe20007ffe0ff */
[----:B------:R-:W4:Y:S01]  /*de70*/  @!P5 LDG.E.U16 R60, [R50.64+0x600] ;  /* 0x00060006323cd981 */ /* 0x000f22000c1e1500 */
[-C--:B------:R-:W-:Y:S02]  /*de80*/  ISETP.GE.AND P5, PT, R66, R55.reuse, PT ;  /* 0x000000374200720c */ /* 0x080fe40003fa6270 */
[----:B------:R-:W-:Y:S01]  /*de90*/  PRMT R66, R57, 0x7610, R66 ;  /* 0x0000761039427816 */ /* 0x000fe20000000042 */
[----:B------:R-:W-:Y:S01]  /*dea0*/  IMAD.MOV.U32 R72, RZ, RZ, 0xffff ;  /* 0x0000ffffff487424 */ /* 0x000fe200078e00ff */
[----:B------:R-:W-:Y:S02]  /*deb0*/  ISETP.GE.AND P4, PT, R70, R55, PT ;  /* 0x000000374600720c */ /* 0x000fe40003f86270 */
[C---:B------:R-:W-:Y:S02]  /*dec0*/  IADD3 R70, R48.reuse, 0xb00, RZ ;  /* 0x00000b0030467810 */ /* 0x040fe40007ffe0ff */
[----:B------:R-:W4:Y:S01]  /*ded0*/  @!P3 LDG.E.U16 R66, [R50.64+0xa00] ;  /* 0x000a00063242b981 */ /* 0x000f22000c1e1500 */
[----:B------:R-:W-:-:S02]  /*dee0*/  IADD3 R74, R48, 0xc00, RZ ;  /* 0x00000c00304a7810 */ /* 0x000fc40007ffe0ff */
[-C--:B------:R-:W-:Y:S01]  /*def0*/  ISETP.GE.AND P3, PT, R70, R55.reuse, PT ;  /* 0x000000374600720c */ /* 0x080fe20003f66270 */
[----:B------:R-:W4:Y:S01]  /*df00*/  @!P2 LDG.E.U16 R72, [R50.64+0xc00] ;  /* 0x000c00063248a981 */ /* 0x000f22000c1e1500 */
[C---:B------:R-:W-:Y:S01]  /*df10*/  PRMT R70, R57.reuse, 0x7610, R70 ;  /* 0x0000761039467816 */ /* 0x040fe20000000046 */
[----:B------:R-:W-:Y:S01]  /*df20*/  IMAD.MOV.U32 R76, RZ, RZ, 0xffff ;  /* 0x0000ffffff4c7424 */ /* 0x000fe200078e00ff */
[-C--:B------:R-:W-:Y:S02]  /*df30*/  ISETP.GE.AND P2, PT, R74, R55.reuse, PT ;  /* 0x000000374a00720c */ /* 0x080fe40003f46270 */
[C---:B------:R-:W-:Y:S02]  /*df40*/  IADD3 R74, R48.reuse, 0xd00, RZ ;  /* 0x00000d00304a7810 */ /* 0x040fe40007ffe0ff */
[----:B------:R-:W4:Y:S01]  /*df50*/  @!P0 LDG.E.U16 R70, [R50.64+0xe00] ;  /* 0x000e000632468981 */ /* 0x000f22000c1e1500 */
[----:B------:R-:W-:Y:S02]  /*df60*/  IADD3 R78, R48, 0xe00, RZ ;  /* 0x00000e00304e7810 */ /* 0x000fe40007ffe0ff */
[-C--:B------:R-:W-:Y:S01]  /*df70*/  ISETP.GE.AND P0, PT, R74, R55.reuse, PT ;  /* 0x000000374a00720c */ /* 0x080fe20003f06270 */
[----:B------:R-:W4:Y:S01]  /*df80*/  @!P6 LDG.E.U16 R76, [R50.64+0x1000] ;  /* 0x00100006324ce981 */ /* 0x000f22000c1e1500 */
[----:B------:R-:W-:Y:S01]  /*df90*/  PRMT R74, R57, 0x7610, R74 ;  /* 0x00007610394a7816 */ /* 0x000fe2000000004a */
[----:B------:R-:W-:Y:S01]  /*dfa0*/  IMAD.MOV.U32 R80, RZ, RZ, 0xffff ;  /* 0x0000ffffff507424 */ /* 0x000fe200078e00ff */
[----:B------:R-:W-:-:S02]  /*dfb0*/  ISETP.GE.AND P6, PT, R78, R55, PT ;  /* 0x000000374e00720c */ /* 0x000fc40003fc6270 */
[C---:B------:R-:W-:Y:S02]  /*dfc0*/  IADD3 R78, R48.reuse, 0xf00, RZ ;  /* 0x00000f00304e7810 */ /* 0x040fe40007ffe0ff */
[----:B------:R-:W4:Y:S01]  /*dfd0*/  @!P5 LDG.E.U16 R74, [R50.64+0x1200] ;  /* 0x00120006324ad981 */ /* 0x000f22000c1e1500 */
[----:B------:R-:W-:Y:S02]  /*dfe0*/  IADD3 R82, R48, 0x1000, RZ ;  /* 0x0000100030527810 */ /* 0x000fe40007ffe0ff */
[-C--:B------:R-:W-:Y:S01]  /*dff0*/  ISETP.GE.AND P5, PT, R78, R55.reuse, PT ;  /* 0x000000374e00720c */ /* 0x080fe20003fa6270 */
[----:B------:R-:W4:Y:S01]  /*e000*/  @!P4 LDG.E.U16 R80, [R50.64+0x1400] ;  /* 0x001400063250c981 */ /* 0x000f22000c1e1500 */
[----:B------:R-:W-:Y:S01]  /*e010*/  PRMT R78, R57, 0x7610, R78 ;  /* 0x00007610394e7816 */ /* 0x000fe2000000004e */
[----:B------:R-:W-:Y:S01]  /*e020*/  IMAD.MOV.U32 R84, RZ, RZ, 0xffff ;  /* 0x0000ffffff547424 */ /* 0x000fe200078e00ff */
[----:B------:R-:W-:Y:S02]  /*e030*/  ISETP.GE.AND P4, PT, R82, R55, PT ;  /* 0x000000375200720c */ /* 0x000fe40003f86270 */
[----:B------:R-:W-:-:S02]  /*e040*/  IADD3 R82, R48, 0x1100, RZ ;  /* 0x0000110030527810 */ /* 0x000fc40007ffe0ff */
[----:B------:R-:W4:Y:S01]  /*e050*/  @!P3 LDG.E.U16 R78, [R50.64+0x1600] ;  /* 0x00160006324eb981 */ /* 0x000f22000c1e1500 */
[----:B------:R-:W-:Y:S02]  /*e060*/  IADD3 R86, R48, 0x1200, RZ ;  /* 0x0000120030567810 */ /* 0x000fe40007ffe0ff */
[-C--:B------:R-:W-:Y:S01]  /*e070*/  ISETP.GE.AND P3, PT, R82, R55.reuse, PT ;  /* 0x000000375200720c */ /* 0x080fe20003f66270 */
[----:B------:R-:W4:Y:S01]  /*e080*/  @!P2 LDG.E.U16 R84, [R50.64+0x1800] ;  /* 0x001800063254a981 */ /* 0x000f22000c1e1500 */
        /* <DEDUP_REMOVED lines=88> */
[----:B------:R-:W-:Y:S02]  /*e610*/  PRMT R126, R57, 0x7610, R126 ;  /* 0x00007610397e7816 */ /* 0x000fe4000000007e */
[----:B------:R-:W-:Y:S02]  /*e620*/  ISETP.GE.AND P4, PT, R130, R55, PT ;  /* 0x000000378200720c */ /* 0x000fe40003f86270 */
[----:B------:R-:W-:-:S02]  /*e630*/  IADD3 R130, R48, 0x2900, RZ ;  /* 0x0000290030827810 */ /* 0x000fc40007ffe0ff */
[----:B------:R-:W4:Y:S02]  /*e640*/  @!P3 LDG.E.U16 R126, [R50.64+0x4600] ;  /* 0x00460006327eb981 */ /* 0x000f24000c1e1500 */
[-C--:B------:R-:W-:Y:S02]  /*e650*/  ISETP.GE.AND P3, PT, R130, R55.reuse, PT ;  /* 0x000000378200720c */ /* 0x080fe40003f66270 */
[----:B------:R-:W-:Y:S02]  /*e660*/  PRMT R130, R57, 0x7610, R130 ;  /* 0x0000761039827816 */ /* 0x000fe40000000082 */
[C---:B------:R-:W-:Y:S01]  /*e670*/  IADD3 R136, R48.reuse, 0x2b00, RZ ;  /* 0x00002b0030887810 */ /* 0x040fe20007ffe0ff */
[----:B------:R-:W-:Y:S01]  /*e680*/  IMAD.MOV.U32 R132, RZ, RZ, 0xffff ;  /* 0x0000ffffff847424 */ /* 0x000fe200078e00ff */
[----:B------:R-:W-:Y:S02]  /*e690*/  IADD3 R134, R48, 0x2a00, RZ ;  /* 0x00002a0030867810 */ /* 0x000fe40007ffe0ff */
[----:B------:R-:W4:Y:S01]  /*e6a0*/  @!P0 LDG.E.U16 R130, [R50.64+0x4a00] ;  /* 0x004a000632828981 */ /* 0x000f22000c1e1500 */
[----:B------:R-:W-:-:S02]  /*e6b0*/  ISETP.GE.AND P0, PT, R136, R55, PT ;  /* 0x000000378800720c */ /* 0x000fc40003f06270 */
[----:B------:R-:W-:Y:S01]  /*e6c0*/  PRMT R136, R57, 0x7610, R136 ;  /* 0x0000761039887816 */ /* 0x000fe20000000088 */
[----:B------:R-:W4:Y:S01]  /*e6d0*/  @!P2 LDG.E.U16 R132, [R50.64+0x4800] ;  /* 0x004800063284a981 */ /* 0x000f22000c1e1500 */
[----:B------:R-:W-:Y:S01]  /*e6e0*/  IADD3 R138, R48, 0x2c00, RZ ;  /* 0x00002c00308a7810 */ /* 0x000fe20007ffe0ff */
[----:B------:R-:W-:Y:S01]  /*e6f0*/  IMAD.MOV.U32 R140, RZ, RZ, 0xffff ;  /* 0x0000ffffff8c7424 */ /* 0x000fe200078e00ff */
[-C--:B------:R-:W-:Y:S01]  /*e700*/  ISETP.GE.AND P2, PT, R134, R55.reuse, PT ;  /* 0x000000378600720c */ /* 0x080fe20003f46270 */
[----:B------:R-:W-:Y:S01]  /*e710*/  IMAD.MOV.U32 R134, RZ, RZ, 0xffff ;  /* 0x0000ffffff867424 */ /* 0x000fe200078e00ff */
[----:B------:R-:W4:Y:S01]  /*e720*/  @!P6 LDG.E.U16 R136, [R50.64+0x4c00] ;  /* 0x004c00063288e981 */ /* 0x000f22000c1e1500 */
[----:B------:R-:W-:Y:S02]  /*e730*/  ISETP.GE.AND P6, PT, R138, R55, PT ;  /* 0x000000378a00720c */ /* 0x000fe40003fc6270 */
[C---:B------:R-:W-:Y:S01]  /*e740*/  IADD3 R142, R48.reuse, 0x2d00, RZ ;  /* 0x00002d00308e7810 */ /* 0x040fe20007ffe0ff */
[----:B------:R-:W4:Y:S01]  /*e750*/  @!P4 LDG.E.U16 R140, [R50.64+0x5000] ;  /* 0x00500006328cc981 */ /* 0x000f22000c1e1500 */
[----:B------:R-:W-:-:S03]  /*e760*/  IADD3 R138, R48, 0x2e00, RZ ;  /* 0x00002e00308a7810 */ /* 0x000fc60007ffe0ff */
[----:B------:R-:W4:Y:S01]  /*e770*/  @!P5 LDG.E.U16 R134, [R50.64+0x4e00] ;  /* 0x004e00063286d981 */ /* 0x000f22000c1e1500 */
[-C--:B------:R-:W-:Y:S02]  /*e780*/  ISETP.GE.AND P5, PT, R142, R55.reuse, PT ;  /* 0x000000378e00720c */ /* 0x080fe40003fa6270 */
[----:B------:R-:W-:Y:S01]  /*e790*/  ISETP.GE.AND P4, PT, R138, R55, PT ;  /* 0x000000378a00720c */ /* 0x000fe20003f86270 */
[----:B------:R-:W-:Y:S02]  /*e7a0*/  IMAD.MOV.U32 R138, RZ, RZ, 0xffff ;  /* 0x0000ffffff8a7424 */ /* 0x000fe400078e00ff */
[----:B------:R-:W-:Y:S02]  /*e7b0*/  IMAD.MOV.U32 R144, RZ, RZ, 0xffff ;  /* 0x0000ffffff907424 */ /* 0x000fe400078e00ff */
[----:B------:R-:W-:Y:S02]  /*e7c0*/  IMAD.MOV.U32 R142, RZ, RZ, 0xffff ;  /* 0x0000ffffff8e7424 */ /* 0x000fe400078e00ff */
[----:B------:R-:W-:Y:S01]  /*e7d0*/  IMAD.MOV.U32 R148, RZ, RZ, 0xffff ;  /* 0x0000ffffff947424 */ /* 0x000fe200078e00ff */
[----:B------:R-:W4:Y:S01]  /*e7e0*/  @!P3 LDG.E.U16 R138, [R50.64+0x5200] ;  /* 0x00520006328ab981 */ /* 0x000f22000c1e1500 */
[----:B------:R-:W-:-:S02]  /*e7f0*/  IMAD.MOV.U32 R146, RZ, RZ, 0xffff ;  /* 0x0000ffffff927424 */ /* 0x000fc400078e00ff */
[----:B------:R-:W-:Y:S01]  /*e800*/  IMAD.MOV.U32 R150, RZ, RZ, 0xffff ;  /* 0x0000ffffff967424 */ /* 0x000fe200078e00ff */
[----:B------:R-:W4:Y:S04]  /*e810*/  @!P2 LDG.E.U16 R144, [R50.64+0x5400] ;  /* 0x005400063290a981 */ /* 0x000f28000c1e1500 */
[----:B------:R-:W4:Y:S04]  /*e820*/  @!P0 LDG.E.U16 R142, [R50.64+0x5600] ;  /* 0x00560006328e8981 */ /* 0x000f28000c1e1500 */
[----:B------:R-:W4:Y:S04]  /*e830*/  @!P6 LDG.E.U16 R148, [R50.64+0x5800] ;  /* 0x005800063294e981 */ /* 0x000f28000c1e1500 */
[----:B------:R-:W4:Y:S04]  /*e840*/  @!P5 LDG.E.U16 R146, [R50.64+0x5a00] ;  /* 0x005a00063292d981 */ /* 0x000f28000c1e1500 */
[----:B------:R-:W4:Y:S01]  /*e850*/  @!P4 LDG.E.U16 R150, [R50.64+0x5c00] ;  /* 0x005c00063296c981 */ /* 0x000f22000c1e1500 */
[C---:B------:R-:W-:Y:S01]  /*e860*/  IMAD.SHL.U32 R55, R48.reuse, 0x2, RZ ;  /* 0x0000000230377824 */ /* 0x040fe200078e00ff */
[----:B------:R-:W-:Y:S04]  /*e870*/  WARPSYNC 0xffffffff ;  /* 0xffffffff00007948 */ /* 0x000fe80003800000 */
[----:B--2---:R-:W-:Y:S04]  /*e880*/  STS.U16 [R55+0x400], R62 ;  /* 0x0004003e37007388 */ /* 0x004fe80000000400 */
[----:B---3--:R1:W-:Y:S04]  /*e890*/  STS.U16 [R55], R58 ;  /* 0x0000003a37007388 */ /* 0x0083e80000000400 */
        /* <DEDUP_REMOVED lines=44> */
[----:B------:R-:W-:Y:S01]  /*eb60*/  STS.U16 [R55+0x5c00], R150 ;  /* 0x005c009637007388 */ /* 0x000fe20000000400 */
[----:B-1----:R-:W-:-:S03]  /*eb70*/  IMAD R58, R48, 0x5e, RZ ;  /* 0x0000005e303a7824 */ /* 0x002fc600078e02ff */
[----:B------:R-:W-:Y:S06]  /*eb80*/  BAR.SYNC.DEFER_BLOCKING 0x0 ;  /* 0x0000000000007b1d */ /* 0x000fec0000010000 */
[----:B------:R-:W1:Y:S04]  /*eb90*/  LDS.U16 R51, [R58] ;  /* 0x000000003a337984 */ /* 0x000e680000000400 */
[----:B------:R-:W2:Y:S01]  /*eba0*/  LDS.U16 R149, [R58+0x2] ;  /* 0x000002003a957984 */ /* 0x000ea20000000400 */
[----:B------:R-:W-:Y:S01]  /*ebb0*/  IMAD.MOV.U32 R50, RZ, RZ, 0xffff ;  /* 0x0000ffffff327424 */ /* 0x000fe200078e00ff */
[----:B------:R-:W-:-:S02]  /*ebc0*/  ULDC UR4, c[0x0][0x190] ;  /* 0x0000640000047ab9 */ /* 0x000fc40000000800 */
[----:B------:R-:W-:Y:S01]  /*ebd0*/  UBMSK UR4, URZ, UR4 ;  /* 0x000000043f04729b */ /* 0x000fe20008000000 */
[----:B------:R-:W3:Y:S04]  /*ebe0*/  LDS.U16 R148, [R58+0x4] ;  /* 0x000004003a947984 */ /* 0x000ee80000000400 */
[----:B------:R-:W-:Y:S04]  /*ebf0*/  LDS.U16 R147, [R58+0x6] ;  /* 0x000006003a937984 */ /* 0x000fe80000000400 */
        /* <DEDUP_REMOVED lines=10> */
[----:B------:R-:W-:-:S03]  /*eca0*/  SEL R56, R50, 0x8000, !P0 ;  /* 0x0000800032387807 */ /* 0x000fc60004000000 */
[----:B------:R-:W-:Y:S01]  /*ecb0*/  LDS.U16 R138, [R58+0x18] ;  /* 0x000018003a8a7984 */ /* 0x000fe20000000400 */
[----:B--2---:R-:W-:Y:S02]  /*ecc0*/  PRMT R57, R149, 0x9910, RZ ;  /* 0x0000991095397816 */ /* 0x004fe400000000ff */
[----:B------:R-:W-:Y:S01]  /*ecd0*/  LOP3.LUT R150, R56, R51, RZ, 0x3c, !PT ;  /* 0x0000003338967212 */ /* 0x000fe200078e3cff */
[----:B------:R-:W-:Y:S01]  /*ece0*/  LDS.U16 R137, [R58+0x1a] ;  /* 0x00001a003a897984 */ /* 0x000fe20000000400 */
[----:B------:R-:W-:Y:S02]  /*ecf0*/  ISETP.GE.AND P0, PT, R57, RZ, PT ;  /* 0x000000ff3900720c */ /* 0x000fe40003f06270 */
[----:B------:R-:W-:Y:S01]  /*ed00*/  PRMT R51, R150, 0x9910, RZ ;  /* 0x0000991096337816 */ /* 0x000fe200000000ff */
[----:B------:R-:W-:Y:S01]  /*ed10*/  LDS.U16 R136, [R58+0x1c] ;  /* 0x00001c003a887984 */ /* 0x000fe20000000400 */
[----:B------:R-:W-:Y:S02]  /*ed20*/  SEL R56, R50, 0x8000, !P0 ;  /* 0x0000800032387807 */ /* 0x000fe40004000000 */
[----:B------:R-:W-:Y:S01]  /*ed30*/  ISETP.NE.AND P0, PT, R51, 0x7fff, PT ;  /* 0x00007fff3300780c */ /* 0x000fe20003f05270 */
[----:B------:R-:W-:Y:S03]  /*ed40*/  LDS.U16 R135, [R58+0x1e] ;  /* 0x00001e003a877984 */ /* 0x000fe60000000400 */
[----:B------:R-:W-:Y:S01]  /*ed50*/  SEL R51, R150, 0x8000, P0 ;  /* 0x0000800096337807 */ /* 0x000fe20000000000 */
[----:B------:R-:W-:Y:S03]  /*ed60*/  LDS.U16 R134, [R58+0x20] ;  /* 0x000020003a867984 */ /* 0x000fe60000000400 */
[----:B------:R-:W-:Y:S01]  /*ed70*/  SHF.R.U32.HI R51, RZ, c[0x0][0x18c], R51 ;  /* 0x00006300ff337a19 */ /* 0x000fe20000011633 */
[----:B------:R-:W-:Y:S04]  /*ed80*/  LDS.U16 R133, [R58+0x22] ;  /* 0x000022003a857984 */ /* 0x000fe80000000400 */
[----:B------:R-:W-:Y:S01]  /*ed90*/  LDS.U16 R132, [R58+0x24] ;  /* 0x000024003a847984 */ /* 0x000fe20000000400 */
[----:B------:R-:W-:-:S03]  /*eda0*/  LOP3.LUT R51, R51, UR4, RZ, 0xc0, !PT ;  /* 0x0000000433337c12 */ /* 0x000fc6000f8ec0ff */
        /* <DEDUP_REMOVED lines=28> */
[----:B------:R-:W-:Y:S01]  /*ef70*/  BAR.SYNC.DEFER_BLOCKING 0x0 ;  /* 0x0000000000007b1d */ /* 0x000fe20000010000 */
[----:B------:R-:W-:-:S02]  /*ef80*/  LOP3.LUT R149, R56, R149, RZ, 0x3c, !PT ;  /* 0x0000009538957212 */ /* 0x000fc400078e3cff */
[C---:B------:R-:W-:Y:S01]  /*ef90*/  LOP3.LUT R56, R51.reuse, 0xffe0, RZ, 0xc0, !PT ;  /* 0x0000ffe033387812 */ /* 0x040fe200078ec0ff */
[----:B------:R-:W-:-:S03]  /*efa0*/  IMAD.SHL.U32 R51, R51, 0x400, RZ ;  /* 0x0000040033337824 */ /* 0x000fc600078e00ff */
[----:B------:R-:W-:Y:S02]  /*efb0*/  SHF.R.U32.HI R56, RZ, 0x5, R56 ;  /* 0x00000005ff387819 */ /* 0x000fe40000011638 */
[----:B------:R-:W-:Y:S02]  /*efc0*/  LOP3.LUT R51, R51, 0x7c00, RZ, 0xc, !PT ;  /* 0x00007c0033337812 */ /* 0x000fe400078e0cff */
[----:B------:R-:W-:-:S03]  /*efd0*/  IADD3 R56, -R56, 0x1, RZ ;  /* 0x0000000138387810 */ /* 0x000fc60007ffe1ff */
[----:B------:R-:W-:-:S04]  /*efe0*/  IMAD.IADD R51, R54, 0x1, R51 ;  /* 0x0000000136337824 */ /* 0x000fc800078e0233 */
[----:B------:R-:W-:Y:S01]  /*eff0*/  IMAD R178, R56, 0x2, R51 ;  /* 0x0000000238b27824 */ /* 0x000fe200078e0233 */
[----:B------:R-:W-:Y:S04]  /*f000*/  STS [R48.X4], RZ ;  /* 0x000000ff30007388 */ /* 0x000fe80000004800 */
        /* <DEDUP_REMOVED lines=32> */
[----:B------:R-:W1:Y:S01]  /*f210*/  LDS.U16 R177, [R178] ;  /* 0x00000000b2b17984 */ /* 0x000e620000000400 */
[----:B------:R-:W-:-:S04]  /*f220*/  PRMT R51, R149, 0x9910, RZ ;  /* 0x0000991095337816 */ /* 0x000fc800000000ff */
[----:B------:R-:W-:-:S04]  /*f230*/  ISETP.NE.AND P0, PT, R51, 0x7fff, PT ;  /* 0x00007fff3300780c */ /* 0x000fc80003f05270 */
[----:B------:R-:W-:-:S04]  /*f240*/  SEL R51, R149, 0x8000, P0 ;  /* 0x0000800095337807 */ /* 0x000fc80000000000 */
[----:B------:R-:W-:-:S04]  /*f250*/  SHF.R.U32.HI R51, RZ, c[0x0][0x18c], R51 ;  /* 0x00006300ff337a19 */ /* 0x000fc80000011633 */
[----:B------:R-:W-:-:S04]  /*f260*/  LOP3.LUT R51, R51, UR4, RZ, 0xc0, !PT ;  /* 0x0000000433337c12 */ /* 0x000fc8000f8ec0ff */
[C---:B------:R-:W-:Y:S01]  /*f270*/  LOP3.LUT R56, R51.reuse, 0xffe0, RZ, 0xc0, !PT ;  /* 0x0000ffe033387812 */ /* 0x040fe200078ec0ff */
[----:B------:R-:W-:-:S03]  /*f280*/  IMAD.SHL.U32 R51, R51, 0x400, RZ ;  /* 0x0000040033337824 */ /* 0x000fc600078e00ff */
[----:B------:R-:W-:Y:S02]  /*f290*/  SHF.R.U32.HI R56, RZ, 0x5, R56 ;  /* 0x00000005ff387819 */ /* 0x000fe40000011638 */
[----:B------:R-:W-:Y:S02]  /*f2a0*/  LOP3.LUT R51, R51, 0x7c00, RZ, 0xc, !PT ;  /* 0x00007c0033337812 */ /* 0x000fe400078e0cff */
[----:B---3--:R-:W-:Y:S02]  /*f2b0*/  PRMT R57, R148, 0x9910, RZ ;  /* 0x0000991094397816 */ /* 0x008fe400000000ff */
[----:B------:R-:W-:Y:S01]  /*f2c0*/  IADD3 R56, -R56, 0x1, RZ ;  /* 0x0000000138387810 */ /* 0x000fe20007ffe1ff */
[----:B------:R-:W-:Y:S01]  /*f2d0*/  IMAD.IADD R59, R54, 0x1, R51 ;  /* 0x00000001363b7824 */ /* 0x000fe200078e0233 */
[----:B------:R-:W-:-:S03]  /*f2e0*/  ISETP.GE.AND P0, PT, R57, RZ, PT ;  /* 0x000000ff3900720c */ /* 0x000fc60003f06270 */
[----:B------:R-:W-:Y:S01]  /*f2f0*/  IMAD R176, R56, 0x2, R59 ;  /* 0x0000000238b07824 */ /* 0x000fe200078e023b */
[----:B-1----:R-:W-:Y:S02]  /*f300*/  IADD3 R57, R177, 0x1, RZ ;  /* 0x00000001b1397810 */ /* 0x002fe40007ffe0ff */
[----:B------:R-:W-:-:S03]  /*f310*/  SEL R51, R50, 0x8000, !P0 ;  /* 0x0000800032337807 */ /* 0x000fc60004000000 */
[----:B------:R1:W-:Y:S01]  /*f320*/  STS.U16 [R178], R57 ;  /* 0x00000039b2007388 */ /* 0x0003e20000000400 */
[----:B------:R-:W-:-:S03]  /*f330*/  LOP3.LUT R148, R51, R148, RZ, 0x3c, !PT ;  /* 0x0000009433947212 */ /* 0x000fc600078e3cff */
[----:B------:R-:W2:Y:S01]  /*f340*/  LDS.U16 R85, [R176] ;  /* 0x00000000b0557984 */ /* 0x000ea20000000400 */
[----:B------:R-:W-:-:S04]  /*f350*/  PRMT R51, R148, 0x9910, RZ ;  /* 0x0000991094337816 */ /* 0x000fc800000000ff */
[----:B------:R-:W-:-:S04]  /*f360*/  ISETP.NE.AND P0, PT, R51, 0x7fff, PT ;  /* 0x00007fff3300780c */ /* 0x000fc80003f05270 */
[----:B------:R-:W-:-:S04]  /*f370*/  SEL R51, R148, 0x8000, P0 ;  /* 0x0000800094337807 */ /* 0x000fc80000000000 */
[----:B------:R-:W-:-:S04]  /*f380*/  SHF.R.U32.HI R51, RZ, c[0x0][0x18c], R51 ;  /* 0x00006300ff337a19 */ /* 0x000fc80000011633 */
[----:B------:R-:W-:Y:S02]  /*f390*/  LOP3.LUT R51, R51, UR4, RZ, 0xc0, !PT ;  /* 0x0000000433337c12 */ /* 0x000fe4000f8ec0ff */
[----:B------:R-:W-:Y:S02]  /*f3a0*/  PRMT R58, R147, 0x9910, RZ ;  /* 0x00009910933a7816 */ /* 0x000fe400000000ff */
[C---:B------:R-:W-:Y:S01]  /*f3b0*/  LOP3.LUT R56, R51.reuse, 0xffe0, RZ, 0xc0, !PT ;  /* 0x0000ffe033387812 */ /* 0x040fe200078ec0ff */
[----:B------:R-:W-:Y:S02]  /*f3c0*/  IMAD.SHL.U32 R51, R51, 0x400, RZ ;  /* 0x0000040033337824 */ /* 0x000fe400078e00ff */
[----:B-1----:R-:W-:Y:S01]  /*f3d0*/  IMAD.MOV.U32 R57, RZ, RZ, R58 ;  /* 0x000000ffff397224 */ /* 0x002fe200078e003a */
[----:B------:R-:W-:Y:S02]  /*f3e0*/  SHF.R.U32.HI R56, RZ, 0x5, R56 ;  /* 0x00000005ff387819 */ /* 0x000fe40000011638 */
[----:B------:R-:W-:-:S02]  /*f3f0*/  LOP3.LUT R51, R51, 0x7c00, RZ, 0xc, !PT ;  /* 0x00007c0033337812 */ /* 0x000fc400078e0cff */
[----:B------:R-:W-:Y:S02]  /*f400*/  ISETP.GE.AND P0, PT, R57, RZ, PT ;  /* 0x000000ff3900720c */ /* 0x000fe40003f06270 */
[----:B------:R-:W-:Y:S01]  /*f410*/  IADD3 R80, -R56, 0x1, RZ ;  /* 0x0000000138507810 */ /* 0x000fe20007ffe1ff */
[----:B------:R-:W-:Y:S01]  /*f420*/  IMAD.IADD R57, R54, 0x1, R51 ;  /* 0x0000000136397824 */ /* 0x000fe200078e0233 */
[----:B------:R-:W-:-:S03]  /*f430*/  SEL R56, R50, 0x8000, !P0 ;  /* 0x0000800032387807 */ /* 0x000fc60004000000 */
[----:B------:R-:W-:Y:S01]  /*f440*/  IMAD R80, R80, 0x2, R57 ;  /* 0x0000000250507824 */ /* 0x000fe200078e0239 */
[----:B--2---:R-:W-:Y:S02]  /*f450*/  IADD3 R51, R85, 0x1, RZ ;  /* 0x0000000155337810 */ /* 0x004fe40007ffe0ff */
[----:B------:R-:W-:-:S03]  /*f460*/  LOP3.LUT R147, R56, R147, RZ, 0x3c, !PT ;  /* 0x0000009338937212 */ /* 0x000fc600078e3cff */
[----:B------:R1:W-:Y:S04]  /*f470*/  STS.U16 [R176], R51 ;  /* 0x00000033b0007388 */ /* 0x0003e80000000400 */
[----:B------:R-:W2:Y:S01]  /*f480*/  LDS.U16 R89, [R80] ;  /* 0x0000000050597984 */ /* 0x000ea20000000400 */
        /* <DEDUP_REMOVED lines=8> */
[----:B-1----:R-:W-:Y:S02]  /*f510*/  LOP3.LUT R51, R56, 0x7c00, RZ, 0xc, !PT ;  /* 0x00007c0038337812 */ /* 0x002fe400078e0cff */
[----:B------:R-:W-:Y:S02]  /*f520*/  PRMT R58, R146, 0x9910, RZ ;  /* 0x00009910923a7816 */ /* 0x000fe400000000ff */
[----:B------:R-:W-:Y:S01]  /*f530*/  IADD3 R175, -R57, 0x1, RZ ;  /* 0x0000000139af7810 */ /* 0x000fe20007ffe1ff */
[----:B------:R-:W-:Y:S01]  /*f540*/  IMAD.IADD R56, R54, 0x1, R51 ;  /* 0x0000000136387824 */ /* 0x000fe200078e0233 */
[----:B------:R-:W-:-:S03]  /*f550*/  ISETP.GE.AND P0, PT, R58, RZ, PT ;  /* 0x000000ff3a00720c */ /* 0x000fc60003f06270 */
[----:B------:R-:W-:Y:S01]  /*f560*/  IMAD R175, R175, 0x2, R56 ;  /* 0x00000002afaf7824 */ /* 0x000fe200078e0238 */
[----:B--2---:R-:W-:Y:S02]  /*f570*/  IADD3 R57, R89, 0x1, RZ ;  /* 0x0000000159397810 */ /* 0x004fe40007ffe0ff */
        /* <DEDUP_REMOVED lines=8> */
[----:B------:R-:W-:-:S04]  /*f600*/  LOP3.LUT R51, R51, UR4, RZ, 0xc0, !PT ;  /* 0x0000000433337c12 */ /* 0x000fc8000f8ec0ff */
[C---:B------:R-:W-:Y:S01]  /*f610*/  LOP3.LUT R56, R51.reuse, 0xffe0, RZ, 0xc0, !PT ;  /* 0x0000ffe033387812 */ /* 0x040fe200078ec0ff */
[----:B------:R-:W-:Y:S01]  /*f620*/  IMAD.SHL.U32 R51, R51, 0x400, RZ ;  /* 0x0000040033337824 */ /* 0x000fe200078e00ff */
[----:B------:R-:W-:Y:S02]  /*f630*/  PRMT R58, R145, 0x9910, RZ ;  /* 0x00009910913a7816 */ /* 0x000fe400000000ff */
[----:B------:R-:W-:Y:S02]  /*f640*/  SHF.R.U32.HI R56, RZ, 0x5, R56 ;  /* 0x00000005ff387819 */ /* 0x000fe40000011638 */
[----:B------:R-:W-:Y:S01]  /*f650*/  LOP3.LUT R51, R51, 0x7c00, RZ, 0xc, !PT ;  /* 0x00007c0033337812 */ /* 0x000fe200078e0cff */
[----:B-1----:R-:W-:Y:S01]  /*f660*/  IMAD.MOV.U32 R57, RZ, RZ, R58 ;  /* 0x000000ffff397224 */ /* 0x002fe200078e003a */
[----:B------:R-:W-:-:S03]  /*f670*/  IADD3 R174, -R56, 0x1, RZ ;  /* 0x0000000138ae7810 */ /* 0x000fc60007ffe1ff */
[----:B------:R-:W-:Y:S01]  /*f680*/  IMAD.IADD R51, R54, 0x1, R51 ;  /* 0x0000000136337824 */ /* 0x000fe200078e0233 */
[----:B------:R-:W-:-:S03]  /*f690*/  ISETP.GE.AND P0, PT, R57, RZ, PT ;  /* 0x000000ff3900720c */ /* 0x000fc60003f06270 */
[----:B------:R-:W-:Y:S01]  /*f6a0*/  IMAD R174, R174, 0x2, R51 ;  /* 0x00000002aeae7824 */ /* 0x000fe200078e0233 */
[----:B--2---:R-:W-:Y:S02]  /*f6b0*/  IADD3 R58, R93, 0x1, RZ ;  /* 0x000000015d3a7810 */ /* 0x004fe40007ffe0ff */
[----:B------:R-:W-:-:S03]  /*f6c0*/  SEL R56, R50, 0x8000, !P0 ;  /* 0x0000800032387807 */ /* 0x000fc60004000000 */
[----:B------:R-:W-:Y:S01]  /*f6d0*/  STS.U16 [R175], R58 ;  /* 0x0000003aaf007388 */ /* 0x000fe20000000400 */
[----:B------:R-:W-:-:S03]  /*f6e0*/  LOP3.LUT R145, R56, R145, RZ, 0x3c, !PT ;  /* 0x0000009138917212 */ /* 0x000fc600078e3cff */
        /* <DEDUP_REMOVED lines=10> */
[----:B------:R-:W-:Y:S02]  /*f790*/  PRMT R57, R144, 0x9910, RZ ;  /* 0x0000991090397816 */ /* 0x000fe400000000ff */
        /* <DEDUP_REMOVED lines=77> */
[----:B------:R-:W-:Y:S02]  /*fc70*/  LOP3.LUT R51, R51, 0x7c00, RZ, 0xc, !PT ;  /* 0x00007c0033337812 */ /* 0x000fe400078e0cff */
[----:B------:R-:W-:Y:S02]  /*fc80*/  ISETP.GE.AND P0, PT, R57, RZ, PT ;  /* 0x000000ff3900720c */ /* 0x000fe40003f06270 */
[----:B------:R-:W-:Y:S01]  /*fc90*/  IADD3 R166, -R56, 0x1, RZ ;  /* 0x0000000138a67810 */ /* 0x000fe20007ffe1ff */
[----:B------:R-:W-:Y:S01]  /*fca0*/  IMAD.IADD R57, R54, 0x1, R51 ;  /* 0x0000000136397824 */ /* 0x000fe200078e0233 */
[----:B------:R-:W-:-:S03]  /*fcb0*/  SEL R51, R50, 0x8000, !P0 ;  /* 0x0000800032337807 */ /* 0x000fc60004000000 */
[----:B------:R-:W-:Y:S01]  /*fcc0*/  IMAD R166, R166, 0x2, R57 ;  /* 0x00000002a6a67824 */ /* 0x000fe200078e0239 */
[----:B-1----:R-:W-:Y:S02]  /*fcd0*/  IADD3 R56, R113, 0x1, RZ ;  /* 0x0000000171387810 */ /* 0x002fe40007ffe0ff */
        /* <DEDUP_REMOVED lines=703> */
[----:B------:R-:W-:Y:S04]  /*128d0*/  STS.U16 [R204], R51 ;  /* 0x00000033cc007388 */ /* 0x000fe80000000400 */
[----:B------:R-:W1:Y:S01]  /*128e0*/  LDS.U16 R82, [R205] ;  /* 0x00000000cd527984 */ /* 0x000e620000000400 */
[----:B------:R-:W-:-:S04]  /*128f0*/  PRMT R50, R159, 0x9910, RZ ;  /* 0x000099109f327816 */ /* 0x000fc800000000ff */
[----:B------:R-:W-:-:S04]  /*12900*/  ISETP.NE.AND P0, PT, R50, 0x7fff, PT ;  /* 0x00007fff3200780c */ /* 0x000fc80003f05270 */
[----:B------:R-:W-:-:S04]  /*12910*/  SEL R50, R159, 0x8000, P0 ;  /* 0x000080009f327807 */ /* 0x000fc80000000000 */
[----:B------:R-:W-:-:S04]  /*12920*/  SHF.R.U32.HI R50, RZ, c[0x0][0x18c], R50 ;  /* 0x00006300ff327a19 */ /* 0x000fc80000011632 */
[----:B------:R-:W-:-:S05]  /*12930*/  LOP3.LUT R50, R50, UR4, RZ, 0xc0, !PT ;  /* 0x0000000432327c12 */ /* 0x000fca000f8ec0ff */
[C---:B------:R-:W-:Y:S01]  /*12940*/  IMAD.SHL.U32 R56, R50.reuse, 0x400, RZ ;  /* 0x0000040032387824 */ /* 0x040fe200078e00ff */
[----:B------:R-:W-:-:S04]  /*12950*/  LOP3.LUT R50, R50, 0xffe0, RZ, 0xc0, !PT ;  /* 0x0000ffe032327812 */ /* 0x000fc800078ec0ff */
[----:B------:R-:W-:Y:S02]  /*12960*/  LOP3.LUT R57, R56, 0x7c00, RZ, 0xc, !PT ;  /* 0x00007c0038397812 */ /* 0x000fe400078e0cff */
[----:B------:R-:W-:-:S03]  /*12970*/  SHF.R.U32.HI R50, RZ, 0x5, R50 ;  /* 0x00000005ff327819 */ /* 0x000fc60000011632 */
[----:B------:R-:W-:Y:S01]  /*12980*/  IMAD.IADD R57, R54, 0x1, R57 ;  /* 0x0000000136397824 */ /* 0x000fe200078e0239 */
[----:B------:R-:W-:-:S05]  /*12990*/  IADD3 R54, -R50, 0x1, RZ ;  /* 0x0000000132367810 */ /* 0x000fca0007ffe1ff */
[----:B------:R-:W-:Y:S01]  /*129a0*/  IMAD R54, R54, 0x2, R57 ;  /* 0x0000000236367824 */ /* 0x000fe200078e0239 */
[----:B-1----:R-:W-:-:S05]  /*129b0*/  IADD3 R50, R82, 0x1, RZ ;  /* 0x0000000152327810 */ /* 0x002fca0007ffe0ff */
[----:B------:R-:W-:Y:S04]  /*129c0*/  STS.U16 [R205], R50 ;  /* 0x00000032cd007388 */ /* 0x000fe80000000400 */
[----:B------:R-:W1:Y:S01]  /*129d0*/  LDS.U16 R81, [R54] ;  /* 0x0000000036517984 */ /* 0x000e620000000400 */
[----:B------:R-:W-:Y:S01]  /*129e0*/  IMAD R62, R48, 0x84, RZ ;  /* 0x00000084303e7824 */ /* 0x000fe200078e02ff */
        /* <DEDUP_REMOVED lines=23> */
[----:B------:R-:W4:Y:S04]  /*12b60*/  LDS R225, [R62+0x50] ;  /* 0x000050003ee17984 */ /* 0x000f280000000800 */
[----:B------:R-:W-:Y:S04]  /*12b70*/  LDS R226, [R62+0x58] ;  /* 0x000058003ee27984 */ /* 0x000fe80000000800 */
[----:B------:R-:W-:Y:S04]  /*12b80*/  LDS R227, [R62+0x54] ;  /* 0x000054003ee37984 */ /* 0x000fe80000000800 */
[----:B------:R-:W0:Y:S04]  /*12b90*/  LDS R228, [R62+0x5c] ;  /* 0x00005c003ee47984 */ /* 0x000e280000000800 */
        /* <DEDUP_REMOVED lines=8> */
[----:B------:R-:W0:Y:S01]  /*12c20*/  LDS R236, [R62+0x74] ;  /* 0x000074003eec7984 */ /* 0x000e220000000800 */
[----:B-1----:R-:W-:-:S02]  /*12c30*/  IADD3 R50, R207, R206, R237 ;  /* 0x000000cecf327210 */ /* 0x002fc40007ffe0ed */
[----:B--2---:R-:W-:Y:S02]  /*12c40*/  IADD3 R51, R210, R208, R209 ;  /* 0x000000d0d2337210 */ /* 0x004fe40007ffe0d1 */
[----:B---3--:R-:W-:Y:S02]  /*12c50*/  IADD3 R56, R213, R211, R212 ;  /* 0x000000d3d5387210 */ /* 0x008fe40007ffe0d4 */
[----:B----4-:R-:W-:Y:S02]  /*12c60*/  IADD3 R57, R225, R223, R224 ;  /* 0x000000dfe1397210 */ /* 0x010fe40007ffe0e0 */
[----:B------:R-:W-:Y:S02]  /*12c70*/  IADD3 R61, R56, R51, R50 ;  /* 0x00000033383d7210 */ /* 0x000fe40007ffe032 */
[----:B------:R-:W-:Y:S02]  /*12c80*/  IADD3 R50, R216, R214, R215 ;  /* 0x000000d6d8327210 */ /* 0x000fe40007ffe0d7 */
[----:B------:R-:W-:-:S02]  /*12c90*/  IADD3 R51, R219, R217, R218 ;  /* 0x000000d9db337210 */ /* 0x000fc40007ffe0da */
[----:B------:R-:W-:Y:S02]  /*12ca0*/  IADD3 R56, R222, R220, R221 ;  /* 0x000000dcde387210 */ /* 0x000fe40007ffe0dd */
[----:B0-----:R-:W-:Y:S02]  /*12cb0*/  IADD3 R58, R228, R226, R227 ;  /* 0x000000e2e43a7210 */ /* 0x001fe40007ffe0e3 */
[----:B------:R-:W-:Y:S02]  /*12cc0*/  IADD3 R59, R231, R229, R230 ;  /* 0x000000e5e73b7210 */ /* 0x000fe40007ffe0e6 */
[----:B------:R-:W-:Y:S02]  /*12cd0*/  IADD3 R50, R56, R51, R50 ;  /* 0x0000003338327210 */ /* 0x000fe40007ffe032 */
[----:B------:R-:W-:-:S04]  /*12ce0*/  IADD3 R57, R59, R58, R57 ;  /* 0x0000003a3b397210 */ /* 0x000fc80007ffe039 */
[----:B------:R-:W-:Y:S02]  /*12cf0*/  IADD3 R50, R57, R50, R61 ;  /* 0x0000003239327210 */ /* 0x000fe40007ffe03d */
[----:B------:R-:W-:Y:S02]  /*12d00*/  IADD3 R51, R60, R232, R233 ;  /* 0x000000e83c337210 */ /* 0x000fe40007ffe0e9 */
[----:B------:R-:W-:-:S04]  /*12d10*/  IADD3 R238, R236, R234, R235 ;  /* 0x000000eaecee7210 */ /* 0x000fc80007ffe0eb */
[----:B------:R-:W-:Y:S01]  /*12d20*/  IADD3 R238, R50, R51, R238 ;  /* 0x0000003332ee7210 */ /* 0x000fe20007ffe0ee */
[----:B------:R-:W-:Y:S05]  /*12d30*/  BRA.DIV ~URZ, `(.L_x_1320) ;  /* 0x000077b27f007947 */ /* 0x000fea000b800000 */
[----:B------:R0:W1:Y:S02]  /*12d40*/  SHFL.UP P0, R57, R238, 0x1, RZ ;  /* 0x04200000ee397989 */ /* 0x00006400000000ff */
.L_x_1325:
[----:B-1----:R-:W-:Y:S01]  /*12d50*/  @P0 IMAD.IADD R57, R238, 0x1, R57 ;  /* 0x00000001ee390824 */ /* 0x002fe200078e0239 */
[----:B------:R-:W1:Y:S01]  /*12d60*/  S2R R50, SR_LANEID ;  /* 0x0000000000327919 */ /* 0x000e620000000000 */
[----:B------:R-:W-:Y:S01]  /*12d70*/  SHF.R.U32.HI R239, RZ, 0x5, R48 ;  /* 0x00000005ffef7819 */ /* 0x000fe20000011630 */
[----:B------:R-:W-:Y:S01]  /*12d80*/  BSSY B0, `(.L_x_1321) ;  /* 0x0000031000007945 */ /* 0x000fe20003800000 */
[----:B------:R-:W-:Y:S01]  /*12d90*/  ISETP.NE.AND P5, PT, R48, RZ, PT ;  /* 0x000000ff3000720c */ /* 0x000fe20003fa5270 */
[----:B------:R-:W2:Y:S01]  /*12da0*/  SHFL.UP P0, R56, R57, 0x2, RZ ;  /* 0x0440000039387989 */ /* 0x000ea200000000ff */
[----:B------:R-:W-:Y:S02]  /*12db0*/  ISETP.NE.AND P3, PT, R239, RZ, PT ;  /* 0x000000ffef00720c */ /* 0x000fe40003f65270 */
[C---:B-1----:R-:W-:Y:S02]  /*12dc0*/  ISETP.NE.AND P2, PT, R50.reuse, 0x1f, PT ;  /* 0x0000001f3200780c */ /* 0x042fe40003f45270 */
[----:B------:R-:W-:Y:S01]  /*12dd0*/  ISETP.NE.AND P4, PT, R50, RZ, PT ;  /* 0x000000ff3200720c */ /* 0x000fe20003f85270 */
[----:B--2---:R-:W-:-:S05]  /*12de0*/  @P0 IMAD.IADD R56, R57, 0x1, R56 ;  /* 0x0000000139380824 */ /* 0x004fca00078e0238 */
[----:B------:R-:W1:Y:S05]  /*12df0*/  SHFL.UP P0, R61, R56, 0x4, RZ ;  /* 0x04800000383d7989 */ /* 0x000e6a00000000ff */
[----:B------:R-:W-:-:S04]  /*12e00*/  @!P2 SHF.R.U32.HI R58, RZ, 0x3, R48 ;  /* 0x00000003ff3aa819 */ /* 0x000fc80000011630 */
[----:B------:R-:W-:Y:S01]  /*12e10*/  @!P2 LOP3.LUT R246, R58, 0x1ffffffc, RZ, 0xc0, !PT ;  /* 0x1ffffffc3af6a812 */ /* 0x000fe200078ec0ff */
[----:B-1----:R-:W-:-:S05]  /*12e20*/  @P0 IMAD.IADD R61, R56, 0x1, R61 ;  /* 0x00000001383d0824 */ /* 0x002fca00078e023d */
[----:B------:R-:W1:Y:S02]  /*12e30*/  SHFL.UP P0, R240, R61, 0x8, RZ ;  /* 0x050000003df07989 */ /* 0x000e6400000000ff */
[----:B-1----:R-:W-:-:S05]  /*12e40*/  @P0 IMAD.IADD R240, R61, 0x1, R240 ;  /* 0x000000013df00824 */ /* 0x002fca00078e02f0 */
[----:B------:R-:W1:Y:S02]  /*12e50*/  SHFL.UP P0, R51, R240, 0x10, RZ ;  /* 0x06000000f0337989 */ /* 0x000e6400000000ff */
[----:B-1----:R-:W-:Y:S01]  /*12e60*/  @P0 IMAD.IADD R51, R51, 0x1, R240 ;  /* 0x0000000133330824 */ /* 0x002fe200078e02f0 */
[----:B------:R-:W-:-:S03]  /*12e70*/  ISETP.NE.AND P0, PT, R239, 0x2, PT ;  /* 0x00000002ef00780c */ /* 0x000fc60003f05270 */
[----:B0-----:R-:W-:Y:S01]  /*12e80*/  IMAD.IADD R238, R51, 0x1, -R238 ;  /* 0x0000000133ee7824 */ /* 0x001fe200078e0aee */
[----:B------:R0:W-:Y:S04]  /*12e90*/  @!P2 STS [R246+0x8400], R51 ;  /* 0x00840033f600a388 */ /* 0x0001e80000000800 */
[----:B------:R-:W-:Y:S01]  /*12ea0*/  BAR.SYNC.DEFER_BLOCKING 0x0 ;  /* 0x0000000000007b1d */ /* 0x000fe20000010000 */
[----:B------:R-:W-:Y:S02]  /*12eb0*/  ISETP.NE.AND P2, PT, R239, 0x7, PT ;  /* 0x00000007ef00780c */ /* 0x000fe40003f45270 */
[----:B0-----:R-:W-:-:S03]  /*12ec0*/  SEL R51, R238, RZ, P4 ;  /* 0x000000ffee337207 */ /* 0x001fc60002000000 */
        /* <DEDUP_REMOVED lines=18> */
[----:B------:R-:W-:-:S04]  /*12ff0*/  ISETP.NE.AND P0, PT, R239, 0x6, PT ;  /* 0x00000006ef00780c */ /* 0x000fc80003f05270 */
[----:B------:R-:W-:-:S04]  /*13000*/  SEL R56, R61, R56, !P0 ;  /* 0x000000383d387207 */ /* 0x000fc80004000000 */
        /* <DEDUP_REMOVED lines=8> */
.L_x_1322:
[----:B------:R-:W-:Y:S05]  /*13090*/  BSYNC B0 ;  /* 0x0000000000007941 */ /* 0x000fea0003800000 */
.L_x_1321:
[----:B------:R-:W-:Y:S01]  /*130a0*/  BAR.SYNC.DEFER_BLOCKING 0x0 ;  /* 0x0000000000007b1d */ /* 0x000fe20000010000 */
[----:B------:R-:W-:Y:S02]  /*130b0*/  LOP3.LUT R50, R50, 0xffffffbf, RZ, 0xc0, !PT ;  /* 0xffffffbf32327812 */ /* 0x000fe400078ec0ff */
[----:B------:R-:W-:-:S03]  /*130c0*/  LOP3.LUT R59, R59, 0x7fffffff, RZ, 0xc0, !PT ;  /* 0x7fffffff3b3b7812 */ /* 0x000fc600078ec0ff */
[----:B------:R-:W-:Y:S02]  /*130d0*/  ULDC UR4, c[0x0][0x190] ;  /* 0x0000640000047ab9 */ /* 0x000fe40000000800 */
[----:B------:R-:W-:Y:S01]  /*130e0*/  UBMSK UR4, URZ, UR4 ;  /* 0x000000043f04729b */ /* 0x000fe20008000000 */
[----:B------:R-:W1:Y:S02]  /*130f0*/  @P5 LDS R51, [0x8428] ;  /* 0x00842800ff335984 */ /* 0x000e640000000800 */
[----:B-1----:R-:W-:Y:S01]  /*13100*/  @P5 IMAD.IADD R56, R56, 0x1, R51 ;  /* 0x0000000138385824 */ /* 0x002fe200078e0233 */
[----:B------:R-:W-:-:S03]  /*13110*/  ISETP.GE.U32.AND P5, PT, R48, R53, PT ;  /* 0x000000353000720c */ /* 0x000fc60003fa6070 */
[----:B------:R-:W-:-:S04]  /*13120*/  IMAD.IADD R237, R237, 0x1, R56 ;  /* 0x00000001eded7824 */ /* 0x000fc800078e0238 */
[----:B------:R-:W-:-:S04]  /*13130*/  IMAD.IADD R206, R206, 0x1, R237 ;  /* 0x00000001cece7824 */ /* 0x000fc800078e02ed */
[----:B------:R-:W-:Y:S02]  /*13140*/  IMAD.IADD R58, R207, 0x1, R206 ;  /* 0x00000001cf3a7824 */ /* 0x000fe400078e02ce */
[----:B------:R-:W-:Y:S02]  /*13150*/  @P5 LOP3.LUT R50, R50, 0x40, RZ, 0xfc, !PT ;  /* 0x0000004032325812 */ /* 0x000fe400078efcff */
[----:B------:R-:W-:Y:S02]  /*13160*/  IMAD.IADD R209, R209, 0x1, R58 ;  /* 0x00000001d1d17824 */ /* 0x000fe400078e023a */
[----:B------:R-:W-:Y:S02]  /*13170*/  LOP3.LUT R50, R50, 0xffffffdf, RZ, 0xc0, !PT ;  /* 0xffffffdf32327812 */ /* 0x000fe400078ec0ff */
[----:B------:R-:W-:-:S04]  /*13180*/  IMAD.IADD R51, R208, 0x1, R209 ;  /* 0x00000001d0337824 */ /* 0x000fc800078e02d1 */
[----:B------:R-:W-:-:S04]  /*13190*/  IMAD.IADD R57, R210, 0x1, R51 ;  /* 0x00000001d2397824 */ /* 0x000fc800078e0233 */
[----:B------:R-:W-:-:S04]  /*131a0*/  IMAD.IADD R212, R212, 0x1, R57 ;  /* 0x00000001d4d47824 */ /* 0x000fc800078e0239 */
[----:B------:R-:W-:-:S04]  /*131b0*/  IMAD.IADD R60, R211, 0x1, R212 ;  /* 0x00000001d33c7824 */ /* 0x000fc800078e02d4 */
[----:B------:R-:W-:-:S04]  /*131c0*/  IMAD.IADD R62, R213, 0x1, R60 ;  /* 0x00000001d53e7824 */ /* 0x000fc800078e023c */
[----:B------:R-:W-:-:S04]  /*131d0*/  IMAD.IADD R215, R215, 0x1, R62 ;  /* 0x00000001d7d77824 */ /* 0x000fc800078e023e */
[----:B------:R-:W-:-:S04]  /*131e0*/  IMAD.IADD R61, R214, 0x1, R215 ;  /* 0x00000001d63d7824 */ /* 0x000fc800078e02d7 */
[----:B0-----:R-:W-:-:S04]  /*131f0*/  IMAD.IADD R63, R216, 0x1, R61 ;  /* 0x00000001d83f7824 */ /* 0x001fc800078e023d */
[----:B------:R-:W-:-:S04]  /*13200*/  IMAD.IADD R218, R218, 0x1, R63 ;  /* 0x00000001dada7824 */ /* 0x000fc800078e023f */
[----:B------:R-:W-:-:S04]  /*13210*/  IMAD.IADD R208, R217, 0x1, R218 ;  /* 0x00000001d9d07824 */ /* 0x000fc800078e02da */
[----:B------:R-:W-:Y:S02]  /*13220*/  IMAD.IADD R210, R219, 0x1, R208 ;  /* 0x00000001dbd27824 */ /* 0x000fe400078e02d0 */
[----:B------:R-:W-:Y:S02]  /*13230*/  IMAD R219, R48, 0x84, RZ ;  /* 0x0000008430db7824 */ /* 0x000fe400078e02ff */
[----:B------:R-:W-:-:S03]  /*13240*/  IMAD.IADD R221, R221, 0x1, R210 ;  /* 0x00000001dddd7824 */ /* 0x000fc600078e02d2 */
[----:B------:R0:W-:Y:S01]  /*13250*/  STS [R219], R56 ;  /* 0x00000038db007388 */ /* 0x0001e20000000800 */
[----:B------:R-:W-:-:S03]  /*13260*/  IMAD.IADD R207, R220, 0x1, R221 ;  /* 0x00000001dccf7824 */ /* 0x000fc600078e02dd */
[----:B------:R1:W-:Y:S01]  /*13270*/  STS [R219+0xc], R58 ;  /* 0x00000c3adb007388 */ /* 0x0003e20000000800 */
[----:B------:R-:W-:-:S03]  /*13280*/  IMAD.IADD R211, R222, 0x1, R207 ;  /* 0x00000001ded37824 */ /* 0x000fc600078e02cf */
[----:B------:R2:W-:Y:S01]  /*13290*/  STS [R219+0x14], R51 ;  /* 0x00001433db007388 */ /* 0x0005e20000000800 */
[----:B------:R-:W-:-:S03]  /*132a0*/  IMAD.IADD R224, R224, 0x1, R211 ;  /* 0x00000001e0e07824 */ /* 0x000fc600078e02d3 */
[----:B------:R-:W-:Y:S01]  /*132b0*/  STS [R219+0x4], R237 ;  /* 0x000004eddb007388 */ /* 0x000fe20000000800 */
        /* <DEDUP_REMOVED lines=12> */
[----:B0-----:R-:W-:-:S03]  /*13380*/  IMAD.IADD R56, R229, 0x1, R230 ;  /* 0x00000001e5387824 */ /* 0x001fc600078e02e6 */
[----:B------:R-:W-:Y:S01]  /*13390*/  STS [R219+0x28], R215 ;  /* 0x000028d7db007388 */ /* 0x000fe20000000800 */
[----:B-1----:R-:W-:-:S03]  /*133a0*/  IMAD.IADD R58, R231, 0x1, R56 ;  /* 0x00000001e73a7824 */ /* 0x002fc600078e0238 */
[----:B------:R-:W-:Y:S01]  /*133b0*/  STS [R219+0x2c], R61 ;  /* 0x00002c3ddb007388 */ /* 0x000fe20000000800 */
[----:B------:R-:W-:-:S03]  /*133c0*/  IMAD.IADD R235, R235, 0x1, R58 ;  /* 0x00000001ebeb7824 */ /* 0x000fc600078e023a */
[----:B------:R-:W-:Y:S01]  /*133d0*/  STS [R219+0x30], R63 ;  /* 0x0000303fdb007388 */ /* 0x000fe20000000800 */
[----:B--2---:R-:W-:-:S03]  /*133e0*/  IMAD.IADD R51, R234, 0x1, R235 ;  /* 0x00000001ea337824 */ /* 0x004fc600078e02eb */
[----:B------:R-:W-:Y:S01]  /*133f0*/  STS [R219+0x34], R218 ;  /* 0x000034dadb007388 */ /* 0x000fe20000000800 */
[----:B------:R-:W-:-:S03]  /*13400*/  IMAD.IADD R236, R236, 0x1, R51 ;  /* 0x00000001ecec7824 */ /* 0x000fc600078e0233 */
[----:B------:R-:W-:Y:S01]  /*13410*/  STS [R219+0x38], R208 ;  /* 0x000038d0db007388 */ /* 0x000fe20000000800 */
[----:B------:R-:W-:-:S03]  /*13420*/  IMAD.IADD R233, R233, 0x1, R236 ;  /* 0x00000001e9e97824 */ /* 0x000fc600078e02ec */
[----:B------:R-:W-:Y:S01]  /*13430*/  STS [R219+0x3c], R210 ;  /* 0x00003cd2db007388 */ /* 0x000fe20000000800 */
[----:B------:R-:W-:-:S03]  /*13440*/  IMAD.IADD R232, R232, 0x1, R233 ;  /* 0x00000001e8e87824 */ /* 0x000fc600078e02e9 */
        /* <DEDUP_REMOVED lines=13> */
[----:B------:R0:W-:Y:S04]  /*13520*/  STS [R219+0x74], R51 ;  /* 0x00007433db007388 */ /* 0x0001e80000000800 */
[----:B------:R-:W-:Y:S04]  /*13530*/  STS [R219+0x78], R236 ;  /* 0x000078ecdb007388 */ /* 0x000fe80000000800 */
[----:B------:R-:W-:Y:S01]  /*13540*/  STS [R219+0x7c], R233 ;  /* 0x00007ce9db007388 */ /* 0x000fe20000000800 */
[----:B0-----:R-:W-:-:S03]  /*13550*/  @!P1 IADD3 R51, -R48, 0x3f, RZ ;  /* 0x0000003f30339810 */ /* 0x001fc60007ffe1ff */
[----:B------:R-:W-:Y:S02]  /*13560*/  STS [R219+0x80], R232 ;  /* 0x000080e8db007388 */ /* 0x000fe40000000800 */
[----:B------:R-:W-:Y:S02]  /*13570*/  @!P1 IMAD.SHL.U32 R57, R51, 0x400, RZ ;  /* 0x0000040033399824 */ /* 0x000fe400078e00ff */
[----:B------:R-:W-:Y:S01]  /*13580*/  BAR.SYNC.DEFER_BLOCKING 0x0 ;  /* 0x0000000000007b1d */ /* 0x000fe20000010000 */
[----:B------:R-:W-:Y:S02]  /*13590*/  @!P1 SHF.R.S32.HI R51, RZ, 0x5, R51 ;  /* 0x00000005ff339819 */ /* 0x000fe40000011433 */
[----:B------:R-:W-:-:S05]  /*135a0*/  @!P1 LOP3.LUT R62, R57, 0x7c00, RZ, 0xc0, !PT ;  /* 0x00007c00393e9812 */ /* 0x000fca00078ec0ff */
[----:B------:R-:W-:Y:S01]  /*135b0*/  @!P1 IMAD R51, R51, 0x2, R62 ;  /* 0x0000000233339824 */ /* 0x000fe200078e023e */
[----:B------:R-:W0:Y:S04]  /*135c0*/  LDS.U16 R56, [R80] ;  /* 0x0000000050387984 */ /* 0x000e280000000400 */
[----:B------:R-:W1:Y:S04]  /*135d0*/  LDS.U16 R58, [R175] ;  /* 0x00000000af3a7984 */ /* 0x000e680000000400 */
[----:B------:R-:W2:Y:S04]  /*135e0*/  LDS.U16 R174, [R174] ;  /* 0x00000000aeae7984 */ /* 0x000ea80000000400 */
[----:B------:R-:W3:Y:S04]  /*135f0*/  LDS.U16 R60, [R173] ;  /* 0x00000000ad3c7984 */ /* 0x000ee80000000400 */
[----:B------:R-:W4:Y:S04]  /*13600*/  LDS.U16 R178, [R178] ;  /* 0x00000000b2b27984 */ /* 0x000f280000000400 */
[----:B------:R-:W4:Y:S04]  /*13610*/  LDS.U16 R176, [R176] ;  /* 0x00000000b0b07984 */ /* 0x000f280000000400 */
[----:B------:R-:W4:Y:S04]  /*13620*/  LDS.U16 R172, [R172] ;  /* 0x00000000acac7984 */ /* 0x000f280000000400 */
[----:B------:R-:W4:Y:S04]  /*13630*/  @!P1 LDS.U16 R64, [R51] ;  /* 0x0000000033409984 */ /* 0x000f280000000400 */
[----:B------:R-:W4:Y:S04]  /*13640*/  LDS.U16 R62, [R161] ;  /* 0x00000000a13e7984 */ /* 0x000f280000000400 */
[----:B------:R-:W4:Y:S01]  /*13650*/  LDS.U16 R169, [R169] ;  /* 0x00000000a9a97984 */ /* 0x000f220000000400 */
[----:B0-----:R-:W-:-:S03]  /*13660*/  IMAD.IADD R89, R89, 0x1, R56 ;  /* 0x0000000159597824 */ /* 0x001fc600078e0238 */
[----:B------:R-:W0:Y:S01]  /*13670*/  LDS.U16 R166, [R166] ;  /* 0x00000000a6a67984 */ /* 0x000e220000000400 */
[----:B-1----:R-:W-:-:S03]  /*13680*/  IMAD.IADD R93, R93, 0x1, R58 ;  /* 0x000000015d5d7824 */ /* 0x002fc600078e023a */
[----:B------:R-:W1:Y:S01]  /*13690*/  LDS.U16 R56, [R167] ;  /* 0x00000000a7387984 */ /* 0x000e620000000400 */
[----:B--2---:R-:W-:-:S03]  /*136a0*/  IMAD.IADD R97, R97, 0x1, R174 ;  /* 0x0000000161617824 */ /* 0x004fc600078e02ae */
[----:B------:R-:W2:Y:S01]  /*136b0*/  LDS.U16 R58, [R165] ;  /* 0x00000000a53a7984 */ /* 0x000ea20000000400 */
[----:B---3--:R-:W-:-:S03]  /*136c0*/  IMAD.IADD R101, R101, 0x1, R60 ;  /* 0x0000000165657824 */ /* 0x008fc600078e023c */
[----:B------:R-:W3:Y:S01]  /*136d0*/  LDS.U16 R174, [R171] ;  /* 0x00000000abae7984 */ /* 0x000ee20000000400 */
[----:B----4-:R-:W-:-:S03]  /*136e0*/  IMAD.IADD R80, R177, 0x1, R178 ;  /* 0x00000001b1507824 */ /* 0x010fc600078e02b2 */
[----:B------:R-:W4:Y:S01]  /*136f0*/  LDS.U16 R60, [R163] ;  /* 0x00000000a33c7984 */ /* 0x000f220000000400 */
[----:B------:R-:W-:-:S03]  /*13700*/  IMAD.IADD R85, R85, 0x1, R176 ;  /* 0x0000000155557824 */ /* 0x000fc600078e02b0 */
[----:B------:R-:W4:Y:S01]  /*13710*/  LDS.U16 R164, [R164] ;  /* 0x00000000a4a47984 */ /* 0x000f220000000400 */
[----:B------:R-:W-:-:S03]  /*13720*/  IMAD.IADD R105, R105, 0x1, R172 ;  /* 0x0000000169697824 */ /* 0x000fc600078e02ac */
[----:B------:R-:W4:Y:S01]  /*13730*/  LDS.U16 R162, [R162] ;  /* 0x00000000a2a27984 */ /* 0x000f220000000400 */
[----:B-----5:R-:W-:-:S03]  /*13740*/  @!P1 IMAD.IADD R49, R49, 0x1, -R64 ;  /* 0x0000000131319824 */ /* 0x020fc600078e0a40 */
[----:B------:R-:W4:Y:S01]  /*13750*/  LDS.U16 R160, [R160] ;  /* 0x00000000a0a07984 */ /* 0x000f220000000400 */
[----:B------:R-:W-:-:S03]  /*13760*/  IMAD.IADD R123, R123, 0x1, R62 ;  /* 0x000000017b7b7824 */ /* 0x000fc600078e023e */
[----:B------:R0:W4:Y:S04]  /*13770*/  LDS.U16 R172, [R109] ;  /* 0x000000006dac7984 */ /* 0x0001280000000400 */
[----:B------:R-:W4:Y:S04]  /*13780*/  LDS.U16 R170, [R170] ;  /* 0x00000000aaaa7984 */ /* 0x000f280000000400 */
[----:B------:R-:W4:Y:S01]  /*13790*/  LDS.U16 R176, [R179] ;  /* 0x00000000b3b07984 */ /* 0x000f220000000400 */
[----:B0-----:R-:W-:Y:S01]  /*137a0*/  IMAD.IADD R109, R168, 0x1, R169 ;  /* 0x00000001a86d7824 */ /* 0x001fe200078e02a9 */
[C---:B------:R-:W-:Y:S01]  /*137b0*/  IADD3 R169, R48.reuse, 0x800, RZ ;  /* 0x0000080030a97810 */ /* 0x040fe20007ffe0ff */
[----:B------:R-:W-:Y:S01]  /*137c0*/  IMAD.IADD R117, R117, 0x1, R166 ;  /* 0x0000000175757824 */ /* 0x000fe200078e02a6 */
[----:B------:R-:W0:Y:S01]  /*137d0*/  LDS.U16 R180, [R180] ;  /* 0x00000000b4b47984 */ /* 0x000e220000000400 */
[----:B-1----:R-:W-:Y:S01]  /*137e0*/  IMAD.IADD R113, R113, 0x1, R56 ;  /* 0x0000000171717824 */ /* 0x002fe200078e0238 */
[C---:B------:R-:W-:Y:S01]  /*137f0*/  IADD3 R168, R48.reuse, 0x900, RZ ;  /* 0x0000090030a87810 */ /* 0x040fe20007ffe0ff */
[----:B------:R-:W-:Y:S01]  /*13800*/  IMAD.SHL.U32 R56, R93, 0x2, RZ ;  /* 0x000000025d387824 */ /* 0x000fe200078e00ff */
[----:B------:R-:W1:Y:S01]  /*13810*/  LDS.U16 R178, [R181] ;  /* 0x00000000b5b27984 */ /* 0x000e620000000400 */
[----:B--2---:R-:W-:Y:S01]  /*13820*/  IMAD.IADD R121, R121, 0x1, R58 ;  /* 0x0000000179797824 */ /* 0x004fe200078e023a */
[C---:B------:R-:W-:Y:S01]  /*13830*/  IADD3 R166, R48.reuse, 0xb00, RZ ;  /* 0x00000b0030a67810 */ /* 0x040fe20007ffe0ff */
[----:B------:R-:W-:Y:S01]  /*13840*/  IMAD.SHL.U32 R58, R101, 0x2, RZ ;  /* 0x00000002653a7824 */ /* 0x000fe200078e00ff */
[----:B------:R-:W2:Y:S01]  /*13850*/  LDS.U16 R182, [R182] ;  /* 0x00000000b6b67984 */ /* 0x000ea20000000400 */
[----:B---3--:R-:W-:Y:S01]  /*13860*/  IMAD.IADD R119, R119, 0x1, R174 ;  /* 0x0000000177777824 */ /* 0x008fe200078e02ae */
[----:B------:R-:W-:-:S02]  /*13870*/  IADD3 R174, R48, 0x300, RZ ;  /* 0x0000030030ae7810 */ /* 0x000fc40007ffe0ff */
[----:B------:R-:W3:Y:S01]  /*13880*/  LDS.U16 R183, [R183] ;  /* 0x00000000b7b77984 */ /* 0x000ee20000000400 */
[----:B----4-:R-:W-:Y:S01]  /*13890*/  IMAD.IADD R91, R91, 0x1, R60 ;  /* 0x000000015b5b7824 */ /* 0x010fe200078e023c */
[----:B------:R-:W-:Y:S01]  /*138a0*/  ISETP.GE.U32.AND P3, PT, R174, R53, PT ;  /* 0x00000035ae00720c */ /* 0x000fe20003f66070 */
[----:B------:R-:W-:Y:S01]  /*138b0*/  IMAD.SHL.U32 R60, R117, 0x2, RZ ;  /* 0x00000002753c7824 */ /* 0x000fe200078e00ff */
[----:B------:R4:W3:Y:S01]  /*138c0*/  LDS.U16 R51, [R184] ;  /* 0x00000000b8337984 */ /* 0x0008e20000000400 */
[----:B------:R-:W-:Y:S01]  /*138d0*/  IMAD.IADD R129, R129, 0x1, R164 ;  /* 0x0000000181817824 */ /* 0x000fe200078e02a4 */
[C---:B------:R-:W-:Y:S02]  /*138e0*/  IADD3 R164, R48.reuse, 0xd00, RZ ;  /* 0x00000d0030a47810 */ /* 0x040fe40007ffe0ff */
[----:B------:R-:W3:Y:S01]  /*138f0*/  LDS.U16 R185, [R185] ;  /* 0x00000000b9b97984 */ /* 0x000ee20000000400 */
[----:B------:R-:W-:Y:S01]  /*13900*/  IMAD.IADD R107, R107, 0x1, R162 ;  /* 0x000000016b6b7824 */ /* 0x000fe200078e02a2 */
[C---:B------:R-:W-:Y:S01]  /*13910*/  IADD3 R162, R48.reuse, 0xf00, RZ ;  /* 0x00000f0030a27810 */ /* 0x040fe20007ffe0ff */
[----:B------:R-:W-:Y:S01]  /*13920*/  IMAD.SHL.U32 R62, R129, 0x2, RZ ;  /* 0x00000002813e7824 */ /* 0x000fe200078e00ff */
[----:B------:R-:W3:Y:S01]  /*13930*/  LDS.U16 R57, [R186] ;  /* 0x00000000ba397984 */ /* 0x000ee20000000400 */
[----:B------:R-:W-:Y:S01]  /*13940*/  IMAD.IADD R99, R99, 0x1, R160 ;  /* 0x0000000163637824 */ /* 0x000fe200078e02a0 */
[C---:B------:R-:W-:Y:S01]  /*13950*/  IADD3 R160, R48.reuse, 0x1100, RZ ;  /* 0x0000110030a07810 */ /* 0x040fe20007ffe0ff */
[----:B----4-:R-:W-:Y:S01]  /*13960*/  @!P3 IMAD.MOV.U32 R184, RZ, RZ, 0x8000 ;  /* 0x00008000ffb8b424 */ /* 0x010fe200078e00ff */
[----:B------:R-:W4:Y:S01]  /*13970*/  LDS.U16 R187, [R187] ;  /* 0x00000000bbbb7984 */ /* 0x000f220000000400 */
[----:B------:R-:W-:Y:S01]  /*13980*/  IMAD.IADD R115, R115, 0x1, R172 ;  /* 0x0000000173737824 */ /* 0x000fe200078e02ac */
[----:B------:R-:W-:-:S02]  /*13990*/  IADD3 R172, R48, 0x500, RZ ;  /* 0x0000050030ac7810 */ /* 0x000fc40007ffe0ff */
[----:B------:R-:W4:Y:S01]  /*139a0*/  LDS.U16 R61, [R188] ;  /* 0x00000000bc3d7984 */ /* 0x000f220000000400 */
[----:B------:R-:W-:Y:S01]  /*139b0*/  IMAD.IADD R83, R83, 0x1, R170 ;  /* 0x0000000153537824 */ /* 0x000fe200078e02aa */
[-C--:B------:R-:W-:Y:S02]  /*139c0*/  ISETP.GE.U32.AND P2, PT, R172, R53.reuse, PT ;  /* 0x00000035ac00720c */ /* 0x080fe40003f46070 */
[----:B------:R-:W4:Y:S01]  /*139d0*/  LDS.U16 R189, [R189] ;  /* 0x00000000bdbd7984 */ /* 0x000f220000000400 */
[----:B------:R-:W-:Y:S01]  /*139e0*/  IMAD.IADD R111, R111, 0x1, R176 ;  /* 0x000000016f6f7824 */ /* 0x000fe200078e02b0 */
[----:B------:R-:W-:Y:S02]  /*139f0*/  IADD3 R176, R48, 0x100, RZ ;  /* 0x0000010030b07810 */ /* 0x000fe40007ffe0ff */
[----:B------:R-:W4:Y:S01]  /*13a00*/  LDS.U16 R63, [R190] ;  /* 0x00000000be3f7984 */ /* 0x000f220000000400 */
[----:B0-----:R-:W-:Y:S01]  /*13a10*/  IMAD.IADD R103, R103, 0x1, R180 ;  /* 0x0000000167677824 */ /* 0x001fe200078e02b4 */
[----:B------:R-:W-:-:S02]  /*13a20*/  ISETP.GE.U32.AND P6, PT, R176, R53, PT ;  /* 0x00000035b000720c */ /* 0x000fc40003fc6070 */
[----:B------:R-:W0:Y:S01]  /*13a30*/  LDS.U16 R191, [R191] ;  /* 0x00000000bfbf7984 */ /* 0x000e220000000400 */
[----:B-1----:R-:W-:Y:S01]  /*13a40*/  IMAD.IADD R95, R95, 0x1, R178 ;  /* 0x000000015f5f7824 */ /* 0x002fe200078e02b2 */
[----:B------:R-:W-:Y:S02]  /*13a50*/  IADD3 R170, R48, 0x700, RZ ;  /* 0x0000070030aa7810 */ /* 0x000fe40007ffe0ff */
[----:B------:R-:W1:Y:S01]  /*13a60*/  LDS.U16 R161, [R192] ;  /* 0x00000000c0a17984 */ /* 0x000e620000000400 */
[----:B--2---:R-:W-:-:S03]  /*13a70*/  IMAD.IADD R87, R87, 0x1, R182 ;  /* 0x0000000157577824 */ /* 0x004fc600078e02b6 */
[----:B------:R-:W2:Y:S01]  /*13a80*/  LDS.U16 R193, [R193] ;  /* 0x00000000c1c17984 */ /* 0x000ea20000000400 */
[----:B---3--:R-:W-:Y:S02]  /*13a90*/  IMAD.IADD R130, R130, 0x1, R183 ;  /* 0x0000000182827824 */ /* 0x008fe400078e02b7 */
[----:B------:R-:W-:Y:S01]  /*13aa0*/  @!P6 IMAD.MOV.U32 R238, RZ, RZ, 0x8000 ;  /* 0x00008000ffeee424 */ /* 0x000fe200078e00ff */
[----:B------:R-:W3:Y:S01]  /*13ab0*/  LDS.U16 R163, [R194] ;  /* 0x00000000c2a37984 */ /* 0x000ee20000000400 */
[----:B------:R-:W-:Y:S01]  /*13ac0*/  IMAD.IADD R128, R128, 0x1, R51 ;  /* 0x0000000180807824 */ /* 0x000fe200078e0233 */
[----:B------:R-:W-:Y:S01]  /*13ad0*/  @P6 LOP3.LUT R50, R50, 0x20, RZ, 0xfc, !PT ;  /* 0x0000002032326812 */ /* 0x000fe200078efcff */
[----:B------:R-:W-:Y:S01]  /*13ae0*/  IMAD.SHL.U32 R51, R80, 0x2, RZ ;  /* 0x0000000250337824 */ /* 0x000fe200078e00ff */
[----:B------:R-:W3:Y:S01]  /*13af0*/  LDS.U16 R195, [R195] ;  /* 0x00000000c3c37984 */ /* 0x000ee20000000400 */
[----:B------:R-:W-:Y:S01]  /*13b00*/  IMAD.IADD R122, R122, 0x1, R185 ;  /* 0x000000017a7a7824 */ /* 0x000fe200078e02b9 */
[----:B------:R-:W-:-:S02]  /*13b10*/  LOP3.LUT R50, R50, 0xffffffef, RZ, 0xc0, !PT ;  /* 0xffffffef32327812 */ /* 0x000fc400078ec0ff */
[----:B------:R-:W3:Y:S01]  /*13b20*/  LDS.U16 R165, [R196] ;  /* 0x00000000c4a57984 */ /* 0x000ee20000000400 */
[----:B------:R-:W-:Y:S02]  /*13b30*/  IMAD.IADD R120, R120, 0x1, R57 ;  /* 0x0000000178787824 */ /* 0x000fe400078e0239 */
[----:B------:R-:W-:Y:S01]  /*13b40*/  IMAD.SHL.U32 R57, R89, 0x2, RZ ;  /* 0x0000000259397824 */ /* 0x000fe200078e00ff */
[----:B------:R-:W3:Y:S01]  /*13b50*/  LDS.U16 R197, [R197] ;  /* 0x00000000c5c57984 */ /* 0x000ee20000000400 */
[----:B----4-:R-:W-:-:S03]  /*13b60*/  IMAD.IADD R118, R118, 0x1, R187 ;  /* 0x0000000176767824 */ /* 0x010fc600078e02bb */
[----:B------:R-:W4:Y:S01]  /*13b70*/  LDS.U16 R167, [R198] ;  /* 0x00000000c6a77984 */ /* 0x000f220000000400 */
[----:B------:R-:W-:Y:S02]  /*13b80*/  IMAD.IADD R116, R116, 0x1, R61 ;  /* 0x0000000174747824 */ /* 0x000fe400078e023d */
[----:B------:R-:W-:Y:S01]  /*13b90*/  IMAD.SHL.U32 R61, R97, 0x2, RZ ;  /* 0x00000002613d7824 */ /* 0x000fe200078e00ff */
[----:B------:R-:W4:Y:S01]  /*13ba0*/  LDS.U16 R199, [R199] ;  /* 0x00000000c7c77984 */ /* 0x000f220000000400 */
[----:B------:R-:W-:-:S03]  /*13bb0*/  IMAD.IADD R114, R114, 0x1, R189 ;  /* 0x0000000172727824 */ /* 0x000fc600078e02bd */
[----:B------:R-:W4:Y:S01]  /*13bc0*/  LDS.U16 R171, [R200] ;  /* 0x00000000c8ab7984 */ /* 0x000f220000000400 */
[----:B------:R-:W-:Y:S02]  /*13bd0*/  IMAD.IADD R112, R112, 0x1, R63 ;  /* 0x0000000170707824 */ /* 0x000fe400078e023f */
[----:B------:R-:W-:Y:S01]  /*13be0*/  IMAD.SHL.U32 R63, R105, 0x2, RZ ;  /* 0x00000002693f7824 */ /* 0x000fe200078e00ff */
[----:B------:R-:W4:Y:S01]  /*13bf0*/  LDS.U16 R201, [R201] ;  /* 0x00000000c9c97984 */ /* 0x000f220000000400 */
[----:B0-----:R-:W-:-:S03]  /*13c00*/  IMAD.IADD R110, R110, 0x1, R191 ;  /* 0x000000016e6e7824 */ /* 0x001fc600078e02bf */
[----:B------:R-:W0:Y:S01]  /*13c10*/  LDS.U16 R173, [R202] ;  /* 0x00000000caad7984 */ /* 0x000e220000000400 */
[----:B-1----:R-:W-:Y:S01]  /*13c20*/  IMAD.IADD R108, R108, 0x1, R161 ;  /* 0x000000016c6c7824 */ /* 0x002fe200078e02a1 */
[----:B------:R-:W-:Y:S02]  /*13c30*/  IADD3 R161, R48, 0x1000, RZ ;  /* 0x0000100030a17810 */ /* 0x000fe40007ffe0ff */
[----:B------:R-:W1:Y:S01]  /*13c40*/  LDS.U16 R203, [R203] ;  /* 0x00000000cbcb7984 */ /* 0x000e620000000400 */
[----:B--2---:R-:W-:-:S03]  /*13c50*/  IMAD.IADD R106, R106, 0x1, R193 ;  /* 0x000000016a6a7824 */ /* 0x004fc600078e02c1 */
[----:B------:R-:W2:Y:S01]  /*13c60*/  LDS.U16 R175, [R204] ;  /* 0x00000000ccaf7984 */ /* 0x000ea20000000400 */
[----:B---3--:R-:W-:Y:S01]  /*13c70*/  IMAD.IADD R104, R104, 0x1, R163 ;  /* 0x0000000168687824 */ /* 0x008fe200078e02a3 */
[----:B------:R-:W-:Y:S02]  /*13c80*/  IADD3 R163, R48, 0xe00, RZ ;  /* 0x00000e0030a37810 */ /* 0x000fe40007ffe0ff */
[----:B------:R-:W3:Y:S01]  /*13c90*/  LDS.U16 R205, [R205] ;  /* 0x00000000cdcd7984 */ /* 0x000ee20000000400 */
[----:B------:R-:W-:-:S03]  /*13ca0*/  IMAD.IADD R102, R102, 0x1, R195 ;  /* 0x0000000166667824 */ /* 0x000fc600078e02c3 */
[----:B------:R-:W3:Y:S01]  /*13cb0*/  LDS.U16 R54, [R54] ;  /* 0x0000000036367984 */ /* 0x000ee20000000400 */
[----:B------:R-:W-:Y:S01]  /*13cc0*/  IMAD.IADD R100, R100, 0x1, R165 ;  /* 0x0000000164647824 */ /* 0x000fe200078e02a5 */
[----:B------:R-:W-:Y:S02]  /*13cd0*/  IADD3 R165, R48, 0xc00, RZ ;  /* 0x00000c0030a57810 */ /* 0x000fe40007ffe0ff */
[----:B------:R-:W-:Y:S01]  /*13ce0*/  BAR.SYNC.DEFER_BLOCKING 0x0 ;  /* 0x0000000000007b1d */ /* 0x000fe20000010000 */
[----:B------:R-:W-:Y:S02]  /*13cf0*/  IMAD.IADD R98, R98, 0x1, R197 ;  /* 0x0000000162627824 */ /* 0x000fe400078e02c5 */
[----:B----4-:R-:W-:Y:S01]  /*13d00*/  IMAD.IADD R96, R96, 0x1, R167 ;  /* 0x0000000160607824 */ /* 0x010fe200078e02a7 */
[----:B------:R-:W-:Y:S01]  /*13d10*/  IADD3 R167, R48, 0xa00, RZ ;  /* 0x00000a0030a77810 */ /* 0x000fe20007ffe0ff */
[----:B------:R-:W-:Y:S02]  /*13d20*/  IMAD.IADD R94, R94, 0x1, R199 ;  /* 0x000000015e5e7824 */ /* 0x000fe400078e02c7 */
[----:B------:R-:W-:Y:S01]  /*13d30*/  IMAD.IADD R92, R92, 0x1, R171 ;  /* 0x000000015c5c7824 */ /* 0x000fe200078e02ab */
[----:B------:R-:W-:Y:S01]  /*13d40*/  IADD3 R171, R48, 0x600, RZ ;  /* 0x0000060030ab7810 */ /* 0x000fe20007ffe0ff */
[----:B------:R-:W-:-:S02]  /*13d50*/  IMAD.IADD R90, R90, 0x1, R201 ;  /* 0x000000015a5a7824 */ /* 0x000fc400078e02c9 */
[----:B0-----:R-:W-:Y:S01]  /*13d60*/  IMAD.IADD R88, R88, 0x1, R173 ;  /* 0x0000000158587824 */ /* 0x001fe200078e02ad */
[----:B------:R-:W-:Y:S01]  /*13d70*/  IADD3 R173, R48, 0x400, RZ ;  /* 0x0000040030ad7810 */ /* 0x000fe20007ffe0ff */
[----:B------:R0:W-:Y:S01]  /*13d80*/  @!P1 STS [R48.X4], R64 ;  /* 0x0000004030009388 */ /* 0x0001e20000004800 */
[----:B-1----:R-:W-:Y:S02]  /*13d90*/  IMAD.IADD R86, R86, 0x1, R203 ;  /* 0x0000000156567824 */ /* 0x002fe400078e02cb */
[----:B--2---:R-:W-:Y:S01]  /*13da0*/  IMAD.IADD R84, R84, 0x1, R175 ;  /* 0x0000000154547824 */ /* 0x004fe200078e02af */
[----:B------:R-:W-:Y:S01]  /*13db0*/  IADD3 R175, R48, 0x200, RZ ;  /* 0x0000020030af7810 */ /* 0x000fe20007ffe0ff */
[----:B---3--:R-:W-:Y:S01]  /*13dc0*/  IMAD.IADD R82, R82, 0x1, R205 ;  /* 0x0000000152527824 */ /* 0x008fe200078e02cd */
[----:B------:R-:W-:Y:S01]  /*13dd0*/  BAR.SYNC.DEFER_BLOCKING 0x0 ;  /* 0x0000000000007b1d */ /* 0x000fe20000010000 */
[----:B0-----:R-:W-:-:S05]  /*13de0*/  IMAD.SHL.U32 R64, R120, 0x2, RZ ;  /* 0x0000000278407824 */ /* 0x001fca00078e00ff */
[----:B------:R-:W-:Y:S01]  /*13df0*/  BAR.SYNC.DEFER_BLOCKING 0x0 ;  /* 0x0000000000007b1d */ /* 0x000fe20000010000 */
[----:B------:R-:W-:Y:S01]  /*13e00*/  IMAD.IADD R81, R81, 0x1, R54 ;  /* 0x0000000151517824 */ /* 0x000fe200078e0236 */
[----:B------:R-:W-:Y:S01]  /*13e10*/  ISETP.GE.U32.AND P4, PT, R175, R53, PT ;  /* 0x00000035af00720c */ /* 0x000fe20003f86070 */
[----:B------:R-:W-:-:S12]  /*13e20*/  IMAD.SHL.U32 R54, R85, 0x2, RZ ;  /* 0x0000000255367824 */ /* 0x000fd800078e00ff */
[----:B------:R-:W-:-:S04]  /*13e30*/  @P4 LOP3.LUT R50, R50, 0x10, RZ, 0xfc, !PT ;  /* 0x0000001032324812 */ /* 0x000fc800078efcff */
[----:B------:R-:W-:-:S04]  /*13e40*/  LOP3.LUT R50, R50, 0xfffffff7, RZ, 0xc0, !PT ;  /* 0xfffffff732327812 */ /* 0x000fc800078ec0ff */
[----:B------:R-:W-:Y:S01]  /*13e50*/  @P3 LOP3.LUT R50, R50, 0x8, RZ, 0xfc, !PT ;  /* 0x0000000832323812 */ /* 0x000fe200078efcff */
[----:B------:R0:W-:Y:S04]  /*13e60*/  @!P1 STS [R48.X4+0x5e00], R49 ;  /* 0x005e003130009388 */ /* 0x0001e80000004800 */
[----:B------:R-:W-:Y:S01]  /*13e70*/  BAR.SYNC.DEFER_BLOCKING 0x0 ;  /* 0x0000000000007b1d */ /* 0x000fe20000010000 */
[----:B------:R-:W-:Y:S02]  /*13e80*/  ISETP.GE.U32.AND P1, PT, R173, R53, PT ;  /* 0x00000035ad00720c */ /* 0x000fe40003f26070 */
[----:B------:R-:W-:Y:S01]  /*13e90*/  LOP3.LUT R50, R50, 0xfffffffb, RZ, 0xc0, !PT ;  /* 0xfffffffb32327812 */ /* 0x000fe200078ec0ff */
[----:B0-----:R-:W-:-:S03]  /*13ea0*/  IMAD.SHL.U32 R49, R113, 0x2, RZ ;  /* 0x0000000271317824 */ /* 0x001fc600078e00ff */
[----:B------:R-:W-:-:S04]  /*13eb0*/  LOP3.LUT R50, R50, 0xfffffffd, RZ, 0xc0, !PT ;  /* 0xfffffffd32327812 */ /* 0x000fc800078ec0ff */
[----:B------:R-:W-:-:S04]  /*13ec0*/  @P2 LOP3.LUT R50, R50, 0x2, RZ, 0xfc, !PT ;  /* 0x0000000232322812 */ /* 0x000fc800078efcff */
[----:B------:R-:W-:-:S04]  /*13ed0*/  @P1 LOP3.LUT R50, R50, 0x4, RZ, 0xfc, !PT ;  /* 0x0000000432321812 */ /* 0x000fc800078efcff */
[----:B------:R-:W-:-:S04]  /*13ee0*/  LOP3.LUT R50, R50, 0xfffeffff, RZ, 0xc0, !PT ;  /* 0xfffeffff32327812 */ /* 0x000fc800078ec0ff */
[----:B------:R-:W-:Y:S01]  /*13ef0*/  @P1 LOP3.LUT R50, R50, 0x10000, RZ, 0xfc, !PT ;  /* 0x0001000032321812 */ /* 0x000fe200078efcff */
[----:B------:R0:W-:Y:S03]  /*13f00*/  STS.U16 [R51], R150 ;  /* 0x0000009633007388 */ /* 0x0001e60000000400 */
[----:B------:R-:W-:Y:S01]  /*13f10*/  LOP3.LUT R50, R50, 0xfffffffe, RZ, 0xc0, !PT ;  /* 0xfffffffe32327812 */ /* 0x000fe200078ec0ff */
[----:B------:R1:W-:Y:S04]  /*13f20*/  STS.U16 [R54], R149 ;  /* 0x0000009536007388 */ /* 0x0003e80000000400 */
[----:B------:R2:W-:Y:S01]  /*13f30*/  STS.U16 [R57], R148 ;  /* 0x0000009439007388 */ /* 0x0005e20000000400 */
[----:B0-----:R-:W-:Y:S01]  /*13f40*/  IMAD.SHL.U32 R51, R121, 0x2, RZ ;  /* 0x0000000279337824 */ /* 0x001fe200078e00ff */
[----:B------:R-:W-:-:S02]  /*13f50*/  IADD3 R150, R48, 0x1b00, RZ ;  /* 0x00001b0030967810 */ /* 0x000fc40007ffe0ff */
[----:B------:R0:W-:Y:S01]  /*13f60*/  STS.U16 [R56], R147 ;  /* 0x0000009338007388 */ /* 0x0001e20000000400 */
[----:B-1----:R-:W-:Y:S01]  /*13f70*/  IMAD.SHL.U32 R54, R109, 0x2, RZ ;  /* 0x000000026d367824 */ /* 0x002fe200078e00ff */
[C---:B------:R-:W-:Y:S02]  /*13f80*/  IADD3 R149, R48.reuse, 0x1c00, RZ ;  /* 0x00001c0030957810 */ /* 0x040fe40007ffe0ff */
[----:B------:R1:W-:Y:S01]  /*13f90*/  STS.U16 [R61], R146 ;  /* 0x000000923d007388 */ /* 0x0003e20000000400 */
[----:B--2---:R-:W-:Y:S01]  /*13fa0*/  IMAD.SHL.U32 R57, R91, 0x2, RZ ;  /* 0x000000025b397824 */ /* 0x004fe200078e00ff */
[C---:B------:R-:W-:Y:S02]  /*13fb0*/  IADD3 R148, R48.reuse, 0x1d00, RZ ;  /* 0x00001d0030947810 */ /* 0x040fe40007ffe0ff */
        /* <DEDUP_REMOVED lines=23> */
[----:B------:R-:W-:Y:S02]  /*14130*/  IADD3 R140, R48, 0x2500, RZ ;  /* 0x00002500308c7810 */ /* 0x000fe40007ffe0ff */
[----:B------:R1:W-:Y:S01]  /*14140*/  STS.U16 [R56], R137 ;  /* 0x0000008938007388 */ /* 0x0003e20000000400 */
[----:B--2---:R-:W-:-:S03]  /*14150*/  IMAD.SHL.U32 R62, R103, 0x2, RZ ;  /* 0x00000002673e7824 */ /* 0x004fc600078e00ff */
[----:B------:R2:W-:Y:S01]  /*14160*/  STS.U16 [R61], R136 ;  /* 0x000000883d007388 */ /* 0x0005e20000000400 */
[----:B------:R-:W-:Y:S02]  /*14170*/  @!P4 IMAD.MOV.U32 R139, RZ, RZ, 0x8000 ;  /* 0x00008000ff8bc424 */ /* 0x000fe400078e00ff */
[----:B0-----:R-:W-:Y:S01]  /*14180*/  IMAD.SHL.U32 R57, R130, 0x2, RZ ;  /* 0x0000000282397824 */ /* 0x001fe200078e00ff */
[----:B------:R0:W-:Y:S01]  /*14190*/  STS.U16 [R58], R135 ;  /* 0x000000873a007388 */ /* 0x0001e20000000400 */
[----:B------:R-:W-:Y:S02]  /*141a0*/  @!P1 IMAD.MOV.U32 R138, RZ, RZ, 0x8000 ;  /* 0x00008000ff8a9424 */ /* 0x000fe400078e00ff */
[----:B-1----:R-:W-:Y:S01]  /*141b0*/  IMAD.SHL.U32 R56, R87, 0x2, RZ ;  /* 0x0000000257387824 */ /* 0x002fe200078e00ff */
        /* <DEDUP_REMOVED lines=9> */
[----:B0-----:R-:W-:-:S03]  /*14250*/  IMAD.SHL.U32 R49, R118, 0x2, RZ ;  /* 0x0000000276317824 */ /* 0x001fc600078e00ff */
        /* <DEDUP_REMOVED lines=12> */
[----:B------:R-:W-:Y:S01]  /*14320*/  STS.U16 [R64], R77 ;  /* 0x0000004d40007388 */ /* 0x000fe20000000400 */
[----:B0-----:R-:W-:-:S03]  /*14330*/  IMAD.SHL.U32 R58, R104, 0x2, RZ ;  /* 0x00000002683a7824 */ /* 0x001fc600078e00ff */
[----:B------:R0:W-:Y:S01]  /*14340*/  STS.U16 [R49], R76 ;  /* 0x0000004c31007388 */ /* 0x0001e20000000400 */
[----:B-1----:R-:W-:-:S03]  /*14350*/  IMAD.SHL.U32 R61, R102, 0x2, RZ ;  /* 0x00000002663d7824 */ /* 0x002fc600078e00ff */
[----:B------:R1:W-:Y:S04]  /*14360*/  STS.U16 [R54], R75 ;  /* 0x0000004b36007388 */ /* 0x0003e80000000400 */
        /* <DEDUP_REMOVED lines=22> */
[----:B-1----:R-:W-:-:S03]  /*144d0*/  IADD3 R151, R48, 0x1a00, RZ ;  /* 0x00001a0030977810 */ /* 0x002fc60007ffe0ff */
[----:B------:R1:W-:Y:S01]  /*144e0*/  STS.U16 [R63], R154 ;  /* 0x0000009a3f007388 */ /* 0x0003e20000000400 */
[----:B0-----:R-:W-:-:S03]  /*144f0*/  IADD3 R152, R48, 0x1900, RZ ;  /* 0x0000190030987810 */ /* 0x001fc60007ffe0ff */
[----:B------:R0:W-:Y:S01]  /*14500*/  STS.U16 [R56], R155 ;  /* 0x0000009b38007388 */ /* 0x0001e20000000400 */
[----:B--2---:R-:W-:-:S03]  /*14510*/  IADD3 R153, R48, 0x1800, RZ ;  /* 0x0000180030997810 */ /* 0x004fc60007ffe0ff */
        /* <DEDUP_REMOVED lines=8> */
[----:B------:R-:W-:Y:S01]  /*145a0*/  BAR.SYNC.DEFER_BLOCKING 0x0 ;  /* 0x0000000000007b1d */ /* 0x000fe20000010000 */
[C---:B0-----:R-:W-:Y:S02]  /*145b0*/  IADD3 R158, R48.reuse, 0x1300, RZ ;  /* 0x00001300309e7810 */ /* 0x041fe40007ffe0ff */
[----:B--2---:R-:W-:-:S03]  /*145c0*/  IADD3 R159, R48, 0x1200, RZ ;  /* 0x00001200309f7810 */ /* 0x004fc60007ffe0ff */
[----:B------:R-:W0:Y:S04]  /*145d0*/  LDS.U16 R127, [R55] ;  /* 0x00000000377f7984 */ /* 0x000e280000000400 */
[----:B------:R-:W1:Y:S04]  /*145e0*/  LDS.U16 R77, [R55+0x200] ;  /* 0x00020000374d7984 */ /* 0x000e680000000400 */
[----:B------:R-:W2:Y:S04]  /*145f0*/  LDS.U16 R188, [R55+0x400] ;  /* 0x0004000037bc7984 */ /* 0x000ea80000000400 */
[----:B------:R-:W3:Y:S04]  /*14600*/  LDS.U16 R75, [R55+0x600] ;  /* 0x00060000374b7984 */ /* 0x000ee80000000400 */
[----:B------:R-:W4:Y:S04]  /*14610*/  LDS.U16 R183, [R55+0x800] ;  /* 0x0008000037b77984 */ /* 0x000f280000000400 */
[----:B------:R-:W4:Y:S04]  /*14620*/  LDS.U16 R73, [R55+0xa00] ;  /* 0x000a000037497984 */ /* 0x000f280000000400 */
[----:B------:R-:W4:Y:S04]  /*14630*/  LDS.U16 R182, [R55+0xc00] ;  /* 0x000c000037b67984 */ /* 0x000f280000000400 */
[----:B------:R-:W4:Y:S04]  /*14640*/  LDS.U16 R51, [R55+0xe00] ;  /* 0x000e000037337984 */ /* 0x000f280000000400 */
[----:B------:R-:W4:Y:S04]  /*14650*/  LDS.U16 R136, [R55+0x1000] ;  /* 0x0010000037887984 */ /* 0x000f280000000400 */
[----:B------:R-:W4:Y:S01]  /*14660*/  LDS.U16 R135, [R55+0x1400] ;  /* 0x0014000037877984 */ /* 0x000f220000000400 */
[----:B0-----:R-:W-:-:S03]  /*14670*/  PRMT R79, R127, 0x9910, RZ ;  /* 0x000099107f4f7816 */ /* 0x001fc600000000ff */
[----:B------:R-:W0:Y:S01]  /*14680*/  LDS.U16 R54, [R55+0x1600] ;  /* 0x0016000037367984 */ /* 0x000e220000000400 */
[----:B------:R-:W-:-:S03]  /*14690*/  @!P5 ISETP.GE.AND P0, PT, R79, RZ, PT ;  /* 0x000000ff4f00d20c */ /* 0x000fc60003f06270 */
[----:B------:R-:W-:Y:S01]  /*146a0*/  LDS.U16 R134, [R55+0x1800] ;  /* 0x0018000037867984 */ /* 0x000fe20000000400 */
[----:B-1----:R-:W-:Y:S02]  /*146b0*/  PRMT R78, R77, 0x9910, RZ ;  /* 0x000099104d4e7816 */ /* 0x002fe400000000ff */
[----:B------:R-:W-:Y:S01]  /*146c0*/  @!P5 SEL R126, R126, 0xffff, !P0 ;  /* 0x0000ffff7e7ed807 */ /* 0x000fe20004000000 */
[----:B------:R-:W-:Y:S01]  /*146d0*/  LDS.U16 R58, [R55+0x1a00] ;  /* 0x001a0000373a7984 */ /* 0x000fe20000000400 */
[----:B------:R-:W-:Y:S02]  /*146e0*/  @!P6 ISETP.GE.AND P0, PT, R78, RZ, PT ;  /* 0x000000ff4e00e20c */ /* 0x000fe40003f06270 */
[----:B--2---:R-:W-:Y:S01]  /*146f0*/  PRMT R187, R188, 0x9910, RZ ;  /* 0x00009910bcbb7816 */ /* 0x004fe200000000ff */
[----:B------:R-:W-:Y:S01]  /*14700*/  LDS.U16 R133, [R55+0x1c00] ;  /* 0x001c000037857984 */ /* 0x000fe20000000400 */
[----:B------:R-:W-:Y:S02]  /*14710*/  @!P6 SEL R238, R238, 0xffff, !P0 ;  /* 0x0000ffffeeeee807 */ /* 0x000fe40004000000 */
[----:B------:R-:W-:Y:S01]  /*14720*/  @!P4 ISETP.GE.AND P0, PT, R187, RZ, PT ;  /* 0x000000ffbb00c20c */ /* 0x000fe20003f06270 */
[----:B------:R-:W-:Y:S01]  /*14730*/  LDS.U16 R63, [R55+0x1e00] ;  /* 0x001e0000373f7984 */ /* 0x000fe20000000400 */
[----:B---3--:R-:W-:-:S02]  /*14740*/  PRMT R239, R75, 0x9910, RZ ;  /* 0x000099104bef7816 */ /* 0x008fc400000000ff */
[----:B------:R-:W-:Y:S01]  /*14750*/  @!P4 SEL R139, R139, 0xffff, !P0 ;  /* 0x0000ffff8b8bc807 */ /* 0x000fe20004000000 */
[----:B------:R-:W-:Y:S01]  /*14760*/  LDS.U16 R131, [R55+0x2000] ;  /* 0x0020000037837984 */ /* 0x000fe20000000400 */
[----:B------:R-:W-:Y:S02]  /*14770*/  @!P3 ISETP.GE.AND P0, PT, R239, RZ, PT ;  /* 0x000000ffef00b20c */ /* 0x000fe40003f06270 */
[----:B----4-:R-:W-:Y:S01]  /*14780*/  PRMT R76, R183, 0x9910, RZ ;  /* 0x00009910b74c7816 */ /* 0x010fe200000000ff */
[----:B------:R-:W-:Y:S01]  /*14790*/  LDS.U16 R61, [R55+0x2200] ;  /* 0x00220000373d7984 */ /* 0x000fe20000000400 */
[----:B------:R-:W-:Y:S02]  /*147a0*/  @!P3 SEL R184, R184, 0xffff, !P0 ;  /* 0x0000ffffb8b8b807 */ /* 0x000fe40004000000 */
[----:B------:R-:W-:Y:S01]  /*147b0*/  @!P1 ISETP.GE.AND P0, PT, R76, RZ, PT ;  /* 0x000000ff4c00920c */ /* 0x000fe20003f06270 */
[----:B------:R-:W-:Y:S01]  /*147c0*/  LDS.U16 R220, [R55+0x2400] ;  /* 0x0024000037dc7984 */ /* 0x000fe20000000400 */
[----:B------:R-:W-:-:S02]  /*147d0*/  PRMT R240, R73, 0x9910, RZ ;  /* 0x0000991049f07816 */ /* 0x000fc400000000ff */
[----:B------:R-:W-:Y:S01]  /*147e0*/  @!P1 SEL R138, R138, 0xffff, !P0 ;  /* 0x0000ffff8a8a9807 */ /* 0x000fe20004000000 */
[----:B------:R-:W-:Y:S01]  /*147f0*/  LDS.U16 R251, [R55+0x2600] ;  /* 0x0026000037fb7984 */ /* 0x000fe20000000400 */
[----:B------:R-:W-:Y:S02]  /*14800*/  @!P2 ISETP.GE.AND P0, PT, R240, RZ, PT ;  /* 0x000000fff000a20c */ /* 0x000fe40003f06270 */
[-C--:B------:R-:W-:Y:S01]  /*14810*/  ISETP.GE.U32.AND P1, PT, R170, R53.reuse, PT ;  /* 0x00000035aa00720c */ /* 0x080fe20003f26070 */
[----:B------:R-:W-:Y:S01]  /*14820*/  LDS.U16 R218, [R55+0x2800] ;  /* 0x0028000037da7984 */ /* 0x000fe20000000400 */
[----:B------:R-:W-:Y:S02]  /*14830*/  @!P2 SEL R132, R132, 0xffff, !P0 ;  /* 0x0000ffff8484a807 */ /* 0x000fe40004000000 */
[----:B------:R-:W-:Y:S01]  /*14840*/  LEA R124, P0, R65, c[0x0][0x170], 0x2 ;  /* 0x00005c00417c7a11 */ /* 0x000fe200078010ff */
[----:B------:R-:W-:Y:S01]  /*14850*/  LDS.U16 R217, [R55+0x2a00] ;  /* 0x002a000037d97984 */ /* 0x000fe20000000400 */
[----:B------:R-:W-:-:S02]  /*14860*/  ISETP.GE.U32.AND P2, PT, R171, R53, PT ;  /* 0x00000035ab00720c */ /* 0x000fc40003f46070 */
[----:B------:R-:W-:Y:S01]  /*14870*/  LEA.HI.X R125, R65, c[0x0][0x174], R52, 0x2, P0 ;  /* 0x00005d00417d7a11 */ /* 0x000fe200000f1434 */
[----:B------:R-:W-:Y:S01]  /*14880*/  LDS.U16 R60, [R55+0x2c00] ;  /* 0x002c0000373c7984 */ /* 0x000fe20000000400 */
[----:B------:R-:W-:Y:S02]  /*14890*/  PRMT R74, R182, 0x9910, RZ ;  /* 0x00009910b64a7816 */ /* 0x000fe400000000ff */
[----:B------:R-:W-:Y:S01]  /*148a0*/  PRMT R241, R51, 0x9910, RZ ;  /* 0x0000991033f17816 */ /* 0x000fe200000000ff */
[----:B------:R-:W1:Y:S01]  /*148b0*/  LDS.U16 R52, [R55+0x1200] ;  /* 0x0012000037347984 */ /* 0x000e620000000400 */
[----:B------:R-:W-:Y:S01]  /*148c0*/  @!P1 IMAD.MOV.U32 R71, RZ, RZ, 0x8000 ;  /* 0x00008000ff479424 */ /* 0x000fe200078e00ff */
[----:B------:R-:W-:Y:S02]  /*148d0*/  ISETP.GE.U32.AND P3, PT, R169, R53, PT ;  /* 0x00000035a900720c */ /* 0x000fe40003f66070 */
[----:B------:R-:W-:Y:S01]  /*148e0*/  @P1 LOP3.LUT R59, R59, 0x80000000, RZ, 0xfc, !PT ;  /* 0x800000003b3b1812 */ /* 0x000fe200078efcff */
[----:B------:R-:W2:Y:S01]  /*148f0*/  LDS.U16 R214, [R55+0x2e00] ;  /* 0x002e000037d67984 */ /* 0x000ea20000000400 */
[----:B------:R-:W-:Y:S01]  /*14900*/  @!P2 IMAD.MOV.U32 R137, RZ, RZ, 0x8000 ;  /* 0x00008000ff89a424 */ /* 0x000fe200078e00ff */
[----:B------:R-:W-:-:S02]  /*14910*/  @!P2 ISETP.GE.AND P0, PT, R74, RZ, PT ;  /* 0x000000ff4a00a20c */ /* 0x000fc40003f06270 */
[----:B------:R-:W-:Y:S01]  /*14920*/  PRMT R72, R136, 0x9910, RZ ;  /* 0x0000991088487816 */ /* 0x000fe200000000ff */
[----:B------:R-:W3:Y:S01]  /*14930*/  LDS.U16 R212, [R55+0x3000] ;  /* 0x0030000037d47984 */ /* 0x000ee20000000400 */
[----:B------:R-:W-:Y:S02]  /*14940*/  @!P2 SEL R137, R137, 0xffff, !P0 ;  /* 0x0000ffff8989a807 */ /* 0x000fe40004000000 */
[----:B------:R-:W-:Y:S01]  /*14950*/  @!P1 ISETP.GE.AND P0, PT, R241, RZ, PT ;  /* 0x000000fff100920c */ /* 0x000fe20003f06270 */
[----:B------:R-:W4:Y:S01]  /*14960*/  LDS.U16 R210, [R55+0x3200] ;  /* 0x0032000037d27984 */ /* 0x000f220000000400 */
[----:B------:R-:W-:Y:S01]  /*14970*/  LOP3.LUT R59, R59, 0xbfffffff, RZ, 0xc0, !PT ;  /* 0xbfffffff3b3b7812 */ /* 0x000fe200078ec0ff */
[----:B------:R-:W-:Y:S01]  /*14980*/  @!P3 IMAD.MOV.U32 R181, RZ, RZ, 0x8000 ;  /* 0x00008000ffb5b424 */ /* 0x000fe200078e00ff */
[----:B------:R-:W-:Y:S01]  /*14990*/  @!P1 SEL R71, R71, 0xffff, !P0 ;  /* 0x0000ffff47479807 */ /* 0x000fe20004000000 */
[----:B------:R-:W2:Y:S01]  /*149a0*/  LDS.U16 R57, [R55+0x3400] ;  /* 0x0034000037397984 */ /* 0x000ea20000000400 */
[----:B------:R-:W-:-:S02]  /*149b0*/  ISETP.GE.U32.AND P1, PT, R168, R53, PT ;  /* 0x00000035a800720c */ /* 0x000fc40003f26070 */
[----:B------:R-:W-:Y:S01]  /*149c0*/  @!P3 ISETP.GE.AND P0, PT, R72, RZ, PT ;  /* 0x000000ff4800b20c */ /* 0x000fe20003f06270 */
[----:B------:R-:W2:Y:S01]  /*149d0*/  LDS.U16 R207, [R55+0x3600] ;  /* 0x0036000037cf7984 */ /* 0x000ea20000000400 */
[----:B------:R-:W-:Y:S02]  /*149e0*/  @P3 LOP3.LUT R59, R59, 0x40000000, RZ, 0xfc, !PT ;  /* 0x400000003b3b3812 */ /* 0x000fe400078efcff */
[----:B------:R-:W-:Y:S01]  /*149f0*/  @!P3 SEL R181, R181, 0xffff, !P0 ;  /* 0x0000ffffb5b5b807 */ /* 0x000fe20004000000 */
[----:B------:R-:W2:Y:S01]  /*14a00*/  LDS.U16 R194, [R55+0x3800] ;  /* 0x0038000037c27984 */ /* 0x000ea20000000400 */
[----:B------:R-:W-:Y:S02]  /*14a10*/  LOP3.LUT R59, R59, 0xdfffffff, RZ, 0xc0, !PT ;  /* 0xdfffffff3b3b7812 */ /* 0x000fe400078ec0ff */
[----:B------:R-:W-:Y:S01]  /*14a20*/  ISETP.GE.U32.AND P4, PT, R167, R53, PT ;  /* 0x00000035a700720c */ /* 0x000fe20003f86070 */
[----:B------:R-:W2:Y:S01]  /*14a30*/  LDS.U16 R205, [R55+0x3a00] ;  /* 0x003a000037cd7984 */ /* 0x000ea20000000400 */
[----:B------:R-:W-:Y:S01]  /*14a40*/  PRMT R70, R135, 0x9910, RZ ;  /* 0x0000991087467816 */ /* 0x000fe200000000ff */
[----:B------:R-:W-:Y:S01]  /*14a50*/  @!P1 IMAD.MOV.U32 R69, RZ, RZ, 0x8000 ;  /* 0x00008000ff459424 */ /* 0x000fe200078e00ff */
[----:B------:R-:W-:Y:S01]  /*14a60*/  @P1 LOP3.LUT R59, R59, 0x20000000, RZ, 0xfc, !PT ;  /* 0x200000003b3b1812 */ /* 0x000fe200078efcff */
[----:B------:R-:W2:Y:S01]  /*14a70*/  LDS.U16 R199, [R55+0x3c00] ;  /* 0x003c000037c77984 */ /* 0x000ea20000000400 */
[----:B0-----:R-:W-:-:S02]  /*14a80*/  PRMT R243, R54, 0x9910, RZ ;  /* 0x0000991036f37816 */ /* 0x001fc400000000ff */
[----:B------:R-:W-:Y:S01]  /*14a90*/  LOP3.LUT R59, R59, 0xefffffff, RZ, 0xc0, !PT ;  /* 0xefffffff3b3b7812 */ /* 0x000fe200078ec0ff */
[----:B------:R-:W0:Y:S01]  /*14aa0*/  LDS.U16 R197, [R55+0x3e00] ;  /* 0x003e000037c57984 */ /* 0x000e220000000400 */
[----:B------:R-:W-:Y:S02]  /*14ab0*/  ISETP.GE.U32.AND P5, PT, R165, R53, PT ;  /* 0x00000035a500720c */ /* 0x000fe40003fa6070 */
[----:B-1----:R-:W-:Y:S01]  /*14ac0*/  PRMT R242, R52, 0x9910, RZ ;  /* 0x0000991034f27816 */ /* 0x002fe200000000ff */
[----:B------:R-:W-:Y:S01]  /*14ad0*/  @!P4 IMAD.MOV.U32 R180, RZ, RZ, 0x8000 ;  /* 0x00008000ffb4c424 */ /* 0x000fe200078e00ff */
[----:B------:R-:W-:Y:S01]  /*14ae0*/  @P4 LOP3.LUT R59, R59, 0x10000000, RZ, 0xfc, !PT ;  /* 0x100000003b3b4812 */ /* 0x000fe200078efcff */
[----:B------:R-:W1:Y:S01]  /*14af0*/  LDS.U16 R198, [R55+0x4000] ;  /* 0x0040000037c67984 */ /* 0x000e620000000400 */
[----:B------:R-:W-:Y:S02]  /*14b00*/  @!P1 ISETP.GE.AND P0, PT, R242, RZ, PT ;  /* 0x000000fff200920c */ /* 0x000fe40003f06270 */
[----:B------:R-:W-:Y:S01]  /*14b10*/  LOP3.LUT R59, R59, 0xf7ffffff, RZ, 0xc0, !PT ;  /* 0xf7ffffff3b3b7812 */ /* 0x000fe200078ec0ff */
[----:B------:R-:W0:Y:S01]  /*14b20*/  LDS.U16 R196, [R55+0x4200] ;  /* 0x0042000037c47984 */ /* 0x000e220000000400 */
[----:B------:R-:W-:-:S02]  /*14b30*/  @!P1 SEL R69, R69, 0xffff, !P0 ;  /* 0x0000ffff45459807 */ /* 0x000fc40004000000 */
[-C--:B------:R-:W-:Y:S01]  /*14b40*/  ISETP.GE.U32.AND P1, PT, R166, R53.reuse, PT ;  /* 0x00000035a600720c */ /* 0x080fe20003f26070 */
[----:B------:R-:W-:Y:S01]  /*14b50*/  @!P5 IMAD.MOV.U32 R179, RZ, RZ, 0x8000 ;  /* 0x00008000ffb3d424 */ /* 0x000fe200078e00ff */
[----:B------:R-:W-:Y:S01]  /*14b60*/  @!P4 ISETP.GE.AND P0, PT, R70, RZ, PT ;  /* 0x000000ff4600c20c */ /* 0x000fe20003f06270 */
[----:B------:R-:W0:Y:S01]  /*14b70*/  LDS.U16 R193, [R55+0x4400] ;  /* 0x0044000037c17984 */ /* 0x000e220000000400 */
[----:B------:R-:W-:Y:S02]  /*14b80*/  PRMT R68, R134, 0x9910, RZ ;  /* 0x0000991086447816 */ /* 0x000fe400000000ff */
[----:B------:R-:W-:Y:S01]  /*14b90*/  @!P4 SEL R180, R180, 0xffff, !P0 ;  /* 0x0000ffffb4b4c807 */ /* 0x000fe20004000000 */
[----:B------:R-:W0:Y:S01]  /*14ba0*/  LDS.U16 R49, [R55+0x4600] ;  /* 0x0046000037317984 */ /* 0x000e220000000400 */
[----:B------:R-:W-:Y:S02]  /*14bb0*/  PRMT R244, R58, 0x9910, RZ ;  /* 0x000099103af47816 */ /* 0x000fe400000000ff */
[----:B------:R-:W-:Y:S01]  /*14bc0*/  ISETP.GE.U32.AND P6, PT, R163, R53, PT ;  /* 0x00000035a300720c */ /* 0x000fe20003fc6070 */
[----:B------:R-:W0:Y:S01]  /*14bd0*/  LDS.U16 R186, [R55+0x4800] ;  /* 0x0048000037ba7984 */ /* 0x000e220000000400 */
[----:B------:R-:W-:Y:S01]  /*14be0*/  PRMT R66, R133, 0x9910, RZ ;  /* 0x0000991085427816 */ /* 0x000fe200000000ff */
[----:B------:R-:W-:Y:S01]  /*14bf0*/  @!P1 IMAD.MOV.U32 R67, RZ, RZ, 0x8000 ;  /* 0x00008000ff439424 */ /* 0x000fe200078e00ff */
[----:B------:R-:W-:Y:S01]  /*14c00*/  @!P1 ISETP.GE.AND P0, PT, R243, RZ, PT ;  /* 0x000000fff300920c */ /* 0x000fe20003f06270 */
[----:B------:R-:W0:Y:S01]  /*14c10*/  LDS.U16 R185, [R55+0x4a00] ;  /* 0x004a000037b97984 */ /* 0x000e220000000400 */
[----:B------:R-:W-:-:S02]  /*14c20*/  @P1 LOP3.LUT R59, R59, 0x8000000, RZ, 0xfc, !PT ;  /* 0x080000003b3b1812 */ /* 0x000fc400078efcff */
[----:B------:R-:W-:Y:S02]  /*14c30*/  @!P1 SEL R67, R67, 0xffff, !P0 ;  /* 0x0000ffff43439807 */ /* 0x000fe40004000000 */
[----:B------:R-:W-:Y:S02]  /*14c40*/  ISETP.GE.U32.AND P1, PT, R164, R53, PT ;  /* 0x00000035a400720c */ /* 0x000fe40003f26070 */
[----:B------:R-:W-:Y:S01]  /*14c50*/  LOP3.LUT R59, R59, 0xfbffffff, RZ, 0xc0, !PT ;  /* 0xfbffffff3b3b7812 */ /* 0x000fe200078ec0ff */
[----:B------:R-:W-:Y:S01]  /*14c60*/  @!P6 IMAD.MOV.U32 R178, RZ, RZ, 0x8000 ;  /* 0x00008000ffb2e424 */ /* 0x000fe200078e00ff */
[----:B------:R-:W-:Y:S02]  /*14c70*/  @!P5 ISETP.GE.AND P0, PT, R68, RZ, PT ;  /* 0x000000ff4400d20c */ /* 0x000fe40003f06270 */
[----:B------:R-:W-:Y:S02]  /*14c80*/  @P5 LOP3.LUT R59, R59, 0x4000000, RZ, 0xfc, !PT ;  /* 0x040000003b3b5812 */ /* 0x000fe400078efcff */
[----:B------:R-:W-:-:S02]  /*14c90*/  @!P5 SEL R179, R179, 0xffff, !P0 ;  /* 0x0000ffffb3b3d807 */ /* 0x000fc40004000000 */
[----:B------:R-:W-:Y:S02]  /*14ca0*/  LOP3.LUT R59, R59, 0xfdffffff, RZ, 0xc0, !PT ;  /* 0xfdffffff3b3b7812 */ /* 0x000fe400078ec0ff */
[----:B------:R-:W-:Y:S01]  /*14cb0*/  PRMT R64, R63, 0x9910, RZ ;  /* 0x000099103f407816 */ /* 0x000fe200000000ff */
[----:B------:R-:W-:Y:S01]  /*14cc0*/  @!P1 IMAD.MOV.U32 R65, RZ, RZ, 0x8000 ;  /* 0x00008000ff419424 */ /* 0x000fe200078e00ff */
[----:B------:R-:W-:Y:S02]  /*14cd0*/  @!P1 ISETP.GE.AND P0, PT, R244, RZ, PT ;  /* 0x000000fff400920c */ /* 0x000fe40003f06270 */
[----:B------:R-:W-:Y:S02]  /*14ce0*/  @P1 LOP3.LUT R59, R59, 0x2000000, RZ, 0xfc, !PT ;  /* 0x020000003b3b1812 */ /* 0x000fe400078efcff */
[----:B------:R-:W-:Y:S02]  /*14cf0*/  @!P1 SEL R65, R65, 0xffff, !P0 ;  /* 0x0000ffff41419807 */ /* 0x000fe40004000000 */
[----:B------:R-:W-:-:S02]  /*14d00*/  ISETP.GE.U32.AND P1, PT, R162, R53, PT ;  /* 0x00000035a200720c */ /* 0x000fc40003f26070 */
[----:B------:R-:W-:Y:S02]  /*14d10*/  LOP3.LUT R59, R59, 0xfeffffff, RZ, 0xc0, !PT ;  /* 0xfeffffff3b3b7812 */ /* 0x000fe400078ec0ff */
[----:B------:R-:W-:Y:S02]  /*14d20*/  @!P6 ISETP.GE.AND P0, PT, R66, RZ, PT ;  /* 0x000000ff4200e20c */ /* 0x000fe40003f06270 */
[----:B------:R-:W-:Y:S02]  /*14d30*/  @P6 LOP3.LUT R59, R59, 0x1000000, RZ, 0xfc, !PT ;  /* 0x010000003b3b6812 */ /* 0x000fe400078efcff */
[----:B------:R-:W-:Y:S02]  /*14d40*/  @!P6 SEL R178, R178, 0xffff, !P0 ;  /* 0x0000ffffb2b2e807 */ /* 0x000fe40004000000 */
[----:B------:R-:W-:Y:S02]  /*14d50*/  LOP3.LUT R59, R59, 0xff7fffff, RZ, 0xc0, !PT ;  /* 0xff7fffff3b3b7812 */ /* 0x000fe400078ec0ff */
[----:B------:R-:W-:Y:S01]  /*14d60*/  PRMT R245, R131, 0x9910, RZ ;  /* 0x0000991083f57816 */ /* 0x000fe200000000ff */
[----:B------:R-:W-:Y:S01]  /*14d70*/  @!P1 IMAD.MOV.U32 R56, RZ, RZ, 0x8000 ;  /* 0x00008000ff389424 */ /* 0x000fe200078e00ff */
[----:B------:R-:W-:-:S02]  /*14d80*/  @!P1 ISETP.GE.AND P0, PT, R64, RZ, PT ;  /* 0x000000ff4000920c */ /* 0x000fc40003f06270 */
[----:B------:R-:W-:Y:S02]  /*14d90*/  @P1 LOP3.LUT R59, R59, 0x800000, RZ, 0xfc, !PT ;  /* 0x008000003b3b1812 */ /* 0x000fe400078efcff */
[----:B------:R-:W-:Y:S02]  /*14da0*/  @!P1 SEL R56, R56, 0xffff, !P0 ;  /* 0x0000ffff38389807 */ /* 0x000fe40004000000 */
[----:B------:R-:W-:Y:S02]  /*14db0*/  ISETP.GE.U32.AND P1, PT, R161, R53, PT ;  /* 0x00000035a100720c */ /* 0x000fe40003f26070 */
[----:B------:R-:W-:Y:S02]  /*14dc0*/  LOP3.LUT R59, R59, 0xffbfffff, RZ, 0xc0, !PT ;  /* 0xffbfffff3b3b7812 */ /* 0x000fe400078ec0ff */
[----:B------:R-:W-:Y:S02]  /*14dd0*/  PRMT R252, R61, 0x9910, RZ ;  /* 0x000099103dfc7816 */ /* 0x000fe400000000ff */
[----:B------:R-:W-:-:S02]  /*14de0*/  PRMT R62, R220, 0x9910, RZ ;  /* 0x00009910dc3e7816 */ /* 0x000fc400000000ff */
[----:B------:R-:W-:Y:S02]  /*14df0*/  PRMT R249, R251, 0x9910, RZ ;  /* 0x00009910fbf97816 */ /* 0x000fe400000000ff */
[----:B------:R-:W-:Y:S02]  /*14e00*/  PRMT R247, R218, 0x9910, RZ ;  /* 0x00009910daf77816 */ /* 0x000fe400000000ff */
[----:B------:R-:W-:Y:S01]  /*14e10*/  PRMT R248, R217, 0x9910, RZ ;  /* 0x00009910d9f87816 */ /* 0x000fe200000000ff */
[----:B------:R-:W-:Y:S01]  /*14e20*/  @!P1 IMAD.MOV.U32 R177, RZ, RZ, 0x8000 ;  /* 0x00008000ffb19424 */ /* 0x000fe200078e00ff */
[----:B------:R-:W-:Y:S02]  /*14e30*/  @!P1 ISETP.GE.AND P0, PT, R245, RZ, PT ;  /* 0x000000fff500920c */ /* 0x000fe40003f06270 */
[----:B------:R-:W-:Y:S02]  /*14e40*/  @P1 LOP3.LUT R59, R59, 0x400000, RZ, 0xfc, !PT ;  /* 0x004000003b3b1812 */ /* 0x000fe400078efcff */
[----:B------:R-:W-:-:S02]  /*14e50*/  @!P1 SEL R177, R177, 0xffff, !P0 ;  /* 0x0000ffffb1b19807 */ /* 0x000fc40004000000 */
[----:B------:R-:W-:Y:S02]  /*14e60*/  ISETP.GE.U32.AND P1, PT, R160, R53, PT ;  /* 0x00000035a000720c */ /* 0x000fe40003f26070 */
[----:B------:R-:W-:Y:S02]  /*14e70*/  LOP3.LUT R59, R59, 0xffdfffff, RZ, 0xc0, !PT ;  /* 0xffdfffff3b3b7812 */ /* 0x000fe400078ec0ff */
[----:B------:R-:W-:Y:S02]  /*14e80*/  PRMT R222, R60, 0x9910, RZ ;  /* 0x000099103cde7816 */ /* 0x000fe400000000ff */
[----:B--2---:R-:W-:Y:S02]  /*14e90*/  PRMT R223, R214, 0x9910, RZ ;  /* 0x00009910d6df7816 */ /* 0x004fe400000000ff */
[----:B---3--:R-:W-:Y:S02]  /*14ea0*/  PRMT R224, R212, 0x9910, RZ ;  /* 0x00009910d4e07816 */ /* 0x008fe400000000ff */
[----:B----4-:R-:W-:-:S02]  /*14eb0*/  PRMT R225, R210, 0x9910, RZ ;  /* 0x00009910d2e17816 */ /* 0x010fc400000000ff */
[----:B------:R-:W-:Y:S01]  /*14ec0*/  PRMT R226, R57, 0x9910, RZ ;  /* 0x0000991039e27816 */ /* 0x000fe200000000ff */
[----:B------:R-:W-:Y:S01]  /*14ed0*/  @!P1 IMAD.MOV.U32 R246, RZ, RZ, 0x8000 ;  /* 0x00008000fff69424 */ /* 0x000fe200078e00ff */
[----:B------:R-:W-:Y:S02]  /*14ee0*/  @!P1 ISETP.GE.AND P0, PT, R252, RZ, PT ;  /* 0x000000fffc00920c */ /* 0x000fe40003f06270 */
[----:B------:R-:W-:Y:S02]  /*14ef0*/  @P1 LOP3.LUT R59, R59, 0x200000, RZ, 0xfc, !PT ;  /* 0x002000003b3b1812 */ /* 0x000fe400078efcff */
[----:B------:R-:W-:Y:S02]  /*14f00*/  @!P1 SEL R246, R246, 0xffff, !P0 ;  /* 0x0000fffff6f69807 */ /* 0x000fe40004000000 */
[----:B------:R-:W-:Y:S02]  /*14f10*/  ISETP.GE.U32.AND P1, PT, R159, R53, PT ;  /* 0x000000359f00720c */ /* 0x000fe40003f26070 */
[----:B------:R-:W-:-:S02]  /*14f20*/  LOP3.LUT R59, R59, 0xffefffff, RZ, 0xc0, !PT ;  /* 0xffefffff3b3b7812 */ /* 0x000fc400078ec0ff */
[----:B------:R-:W-:Y:S02]  /*14f30*/  PRMT R227, R207, 0x9910, RZ ;  /* 0x00009910cfe37816 */ /* 0x000fe400000000ff */
[----:B------:R-:W-:Y:S02]  /*14f40*/  PRMT R228, R194, 0x9910, RZ ;  /* 0x00009910c2e47816 */ /* 0x000fe400000000ff */
[----:B------:R-:W-:Y:S02]  /*14f50*/  PRMT R229, R205, 0x9910, RZ ;  /* 0x00009910cde57816 */ /* 0x000fe400000000ff */
[----:B------:R-:W-:Y:S02]  /*14f60*/  PRMT R230, R199, 0x9910, RZ ;  /* 0x00009910c7e67816 */ /* 0x000fe400000000ff */
[----:B0-----:R-:W-:Y:S01]  /*14f70*/  PRMT R231, R197, 0x9910, RZ ;  /* 0x00009910c5e77816 */ /* 0x001fe200000000ff */
[----:B------:R-:W-:Y:S01]  /*14f80*/  @!P1 IMAD.MOV.U32 R221, RZ, RZ, 0x8000 ;  /* 0x00008000ffdd9424 */ /* 0x000fe200078e00ff */
[----:B------:R-:W-:-:S02]  /*14f90*/  @!P1 ISETP.GE.AND P0, PT, R62, RZ, PT ;  /* 0x000000ff3e00920c */ /* 0x000fc40003f06270 */
[----:B------:R-:W-:Y:S02]  /*14fa0*/  @P1 LOP3.LUT R59, R59, 0x100000, RZ, 0xfc, !PT ;  /* 0x001000003b3b1812 */ /* 0x000fe400078efcff */
[----:B------:R-:W-:Y:S02]  /*14fb0*/  @!P1 SEL R221, R221, 0xffff, !P0 ;  /* 0x0000ffffdddd9807 */ /* 0x000fe40004000000 */
[----:B------:R-:W-:Y:S02]  /*14fc0*/  ISETP.GE.U32.AND P1, PT, R158, R53, PT ;  /* 0x000000359e00720c */ /* 0x000fe40003f26070 */
[----:B------:R-:W-:Y:S02]  /*14fd0*/  LOP3.LUT R59, R59, 0xfff7ffff, RZ, 0xc0, !PT ;  /* 0xfff7ffff3b3b7812 */ /* 0x000fe400078ec0ff */
[----:B-1----:R-:W-:Y:S02]  /*14fe0*/  PRMT R232, R198, 0x9910, RZ ;  /* 0x00009910c6e87816 */ /* 0x002fe400000000ff */
        /* <DEDUP_REMOVED lines=10> */
[----:B------:R-:W-:Y:S02]  /*15090*/  @P2 LOP3.LUT R50, R50, 0x1, RZ, 0xfc, !PT ;  /* 0x0000000132322812 */ /* 0x000fe400078efcff */
[----:B------:R-:W-:Y:S02]  /*150a0*/  PRMT R237, R185, 0x9910, RZ ;  /* 0x00009910b9ed7816 */ /* 0x000fe400000000ff */
[----:B------:R-:W-:Y:S02]  /*150b0*/  LOP3.LUT R50, R50, 0xfffdffff, RZ, 0xc0, !PT ;  /* 0xfffdffff32327812 */ /* 0x000fe400078ec0ff */
[----:B------:R-:W-:-:S02]  /*150c0*/  @!P3 LOP3.LUT R181, R181, R136, RZ, 0x3c, !PT ;  /* 0x00000088b5b5b212 */ /* 0x000fc400078e3cff */
[----:B------:R-:W-:Y:S01]  /*150d0*/  @P2 LOP3.LUT R50, R50, 0x20000, RZ, 0xfc, !PT ;  /* 0x0002000032322812 */ /* 0x000fe200078efcff */
[----:B------:R-:W-:Y:S01]  /*150e0*/  @!P1 IMAD.MOV.U32 R219, RZ, RZ, 0x8000 ;  /* 0x00008000ffdb9424 */ /* 0x000fe200078e00ff */
[----:B------:R-:W-:Y:S02]  /*150f0*/  @!P1 ISETP.GE.AND P0, PT, R247, RZ, PT ;  /* 0x000000fff700920c */ /* 0x000fe40003f06270 */
[----:B------:R-:W-:Y:S02]  /*15100*/  @P1 LOP3.LUT R59, R59, 0x40000, RZ, 0xfc, !PT ;  /* 0x000400003b3b1812 */ /* 0x000fe400078efcff */
[----:B------:R-:W-:Y:S02]  /*15110*/  @!P1 SEL R219, R219, 0xffff, !P0 ;  /* 0x0000ffffdbdb9807 */ /* 0x000fe40004000000 */
[----:B------:R-:W-:Y:S02]  /*15120*/  ISETP.GE.U32.AND P1, PT, R156, R53, PT ;  /* 0x000000359c00720c */ /* 0x000fe40003f26070 */
[----:B------:R-:W-:-:S02]  /*15130*/  LOP3.LUT R59, R59, 0xfffdffff, RZ, 0xc0, !PT ;  /* 0xfffdffff3b3b7812 */ /* 0x000fc400078ec0ff */
[----:B------:R-:W-:Y:S02]  /*15140*/  LOP3.LUT P2, RZ, R50, 0x40, RZ, 0xc0, !PT ;  /* 0x0000004032ff7812 */ /* 0x000fe4000784c0ff */
[----:B------:R-:W-:-:S07]  /*15150*/  @!P5 LOP3.LUT R179, R179, R134, RZ, 0x3c, !PT ;  /* 0x00000086b3b3d212 */ /* 0x000fce00078e3cff */
[----:B------:R-:W-:Y:S01]  /*15160*/  @!P1 IMAD.MOV.U32 R216, RZ, RZ, 0x8000 ;  /* 0x00008000ffd89424 */ /* 0x000fe200078e00ff */
[----:B------:R-:W-:Y:S02]  /*15170*/  @!P1 ISETP.GE.AND P0, PT, R248, RZ, PT ;  /* 0x000000fff800920c */ /* 0x000fe40003f06270 */
[----:B------:R-:W-:Y:S02]  /*15180*/  @P1 LOP3.LUT R59, R59, 0x20000, RZ, 0xfc, !PT ;  /* 0x000200003b3b1812 */ /* 0x000fe400078efcff */
[----:B------:R-:W-:Y:S02]  /*15190*/  @!P1 SEL R216, R216, 0xffff, !P0 ;  /* 0x0000ffffd8d89807 */ /* 0x000fe40004000000 */
[----:B------:R-:W-:Y:S02]  /*151a0*/  ISETP.GE.U32.AND P1, PT, R155, R53, PT ;  /* 0x000000359b00720c */ /* 0x000fe40003f26070 */
[----:B------:R-:W-:Y:S02]  /*151b0*/  LOP3.LUT R59, R59, 0xfffeffff, RZ, 0xc0, !PT ;  /* 0xfffeffff3b3b7812 */ /* 0x000fe400078ec0ff */
[----:B------:R-:W-:-:S09]  /*151c0*/  @!P2 LOP3.LUT R189, R126, R127, RZ, 0x3c, !PT ;  /* 0x0000007f7ebda212 */ /* 0x000fd200078e3cff */
[----:B------:R-:W-:Y:S01]  /*151d0*/  @!P1 IMAD.MOV.U32 R215, RZ, RZ, 0x8000 ;  /* 0x00008000ffd79424 */ /* 0x000fe200078e00ff */
[----:B------:R-:W-:Y:S02]  /*151e0*/  @!P1 ISETP.GE.AND P0, PT, R222, RZ, PT ;  /* 0x000000ffde00920c */ /* 0x000fe40003f06270 */
[----:B------:R-:W-:Y:S02]  /*151f0*/  @P1 LOP3.LUT R59, R59, 0x10000, RZ, 0xfc, !PT ;  /* 0x000100003b3b1812 */ /* 0x000fe400078efcff */
[----:B------:R-:W-:Y:S02]  /*15200*/  @!P1 SEL R215, R215, 0xffff, !P0 ;  /* 0x0000ffffd7d79807 */ /* 0x000fe40004000000 */
[----:B------:R-:W-:Y:S02]  /*15210*/  ISETP.GE.U32.AND P1, PT, R154, R53, PT ;  /* 0x000000359a00720c */ /* 0x000fe40003f26070 */
[----:B------:R-:W-:-:S11]  /*15220*/  LOP3.LUT R59, R59, 0xffff7fff, RZ, 0xc0, !PT ;  /* 0xffff7fff3b3b7812 */ /* 0x000fd600078ec0ff */
        /* <DEDUP_REMOVED lines=82> */
[----:B------:R-:W-:Y:S02]  /*15750*/  ISETP.NE.AND P0, PT, R79, 0x7fff, PT ;  /* 0x00007fff4f00780c */ /* 0x000fe40003f05270 */
[----:B------:R-:W-:Y:S02]  /*15760*/  LOP3.LUT P1, RZ, R50, 0x10, RZ, 0xc0, !PT ;  /* 0x0000001032ff7812 */ /* 0x000fe4000782c0ff */
[----:B------:R-:W-:Y:S01]  /*15770*/  SEL R79, R127, 0x8000, P0 ;  /* 0x000080007f4f7807 */ /* 0x000fe20000000000 */
[----:B------:R-:W-:Y:S01]  /*15780*/  @!P2 IMAD.MOV.U32 R127, RZ, RZ, 0x2 ;  /* 0x00000002ff7fa424 */ /* 0x000fe200078e00ff */
[----:B------:R-:W-:-:S02]  /*15790*/  LOP3.LUT R59, R59, 0xfffffffd, RZ, 0xc0, !PT ;  /* 0xfffffffd3b3b7812 */ /* 0x000fc400078ec0ff */
[----:B------:R-:W-:-:S04]  /*157a0*/  SHF.R.U32.HI R79, RZ, c[0x0][0x18c], R79 ;  /* 0x00006300ff4f7a19 */ /* 0x000fc8000001164f */
[----:B------:R-:W-:-:S03]  /*157b0*/  LOP3.LUT R79, R79, UR4, RZ, 0xc0, !PT ;  /* 0x000000044f4f7c12 */ /* 0x000fc6000f8ec0ff */
[----:B------:R-:W-:Y:S02]  /*157c0*/  @!P1 LOP3.LUT R139, R139, R188, RZ, 0x3c, !PT ;  /* 0x000000bc8b8b9212 */ /* 0x000fe400078e3cff */
[----:B------:R-:W-:-:S05]  /*157d0*/  IMAD.SHL.U32 R79, R79, 0x4, RZ ;  /* 0x000000044f4f7824 */ /* 0x000fca00078e00ff */
[----:B------:R-:W-:-:S06]  /*157e0*/  LOP3.LUT R79, R79, 0x3fffc, RZ, 0xc0, !PT ;  /* 0x0003fffc4f4f7812 */ /* 0x000fcc00078ec0ff */
[----:B------:R-:W0:Y:S02]  /*157f0*/  LDS R79, [R79+0x5e00] ;  /* 0x005e00004f4f7984 */ /* 0x000e240000000800 */
[----:B0-----:R-:W-:-:S04]  /*15800*/  @!P2 IMAD.IADD R126, R79, 0x1, R48 ;  /* 0x000000014f7ea824 */ /* 0x001fc800078e0230 */
[----:B------:R-:W-:-:S05]  /*15810*/  @!P2 IMAD.WIDE.U32 R126, R126, R127, c[0x0][0x168] ;  /* 0x00005a007e7ea625 */ /* 0x000fca00078e007f */
[----:B------:R0:W-:Y:S01]  /*15820*/  @!P2 STG.E.U16 [R126.64], R189 ;  /* 0x000000bd7e00a986 */ /* 0x0001e2000c101506 */
[----:B------:R-:W-:-:S13]  /*15830*/  ISETP.GE.U32.AND P2, PT, R140, R53, PT ;  /* 0x000000358c00720c */ /* 0x000fda0003f46070 */
[----:B0-----:R-:W-:Y:S01]  /*15840*/  @!P2 IMAD.MOV.U32 R189, RZ, RZ, 0x8000 ;  /* 0x00008000ffbda424 */ /* 0x001fe200078e00ff */
[----:B------:R-:W-:Y:S02]  /*15850*/  @!P2 ISETP.GE.AND P0, PT, R237, RZ, PT ;  /* 0x000000ffed00a20c */ /* 0x000fe40003f06270 */
[----:B------:R-:W-:Y:S02]  /*15860*/  @P2 LOP3.LUT R59, R59, 0x2, RZ, 0xfc, !PT ;  /* 0x000000023b3b2812 */ /* 0x000fe400078efcff */
[----:B------:R-:W-:Y:S02]  /*15870*/  @!P2 SEL R189, R189, 0xffff, !P0 ;  /* 0x0000ffffbdbda807 */ /* 0x000fe40004000000 */
[----:B------:R-:W-:Y:S02]  /*15880*/  ISETP.NE.AND P0, PT, R78, 0x7fff, PT ;  /* 0x00007fff4e00780c */ /* 0x000fe40003f05270 */
[----:B------:R-:W-:Y:S02]  /*15890*/  LOP3.LUT R59, R59, 0xfffffffe, RZ, 0xc0, !PT ;  /* 0xfffffffe3b3b7812 */ /* 0x000fe400078ec0ff */
[----:B------:R-:W-:-:S02]  /*158a0*/  SEL R78, R77, 0x8000, P0 ;  /* 0x000080004d4e7807 */ /* 0x000fc40000000000 */
[----:B------:R-:W-:Y:S02]  /*158b0*/  ISETP.NE.AND P0, PT, R187, 0x7fff, PT ;  /* 0x00007fffbb00780c */ /* 0x000fe40003f05270 */
[----:B------:R-:W-:Y:S02]  /*158c0*/  SHF.R.U32.HI R78, RZ, c[0x0][0x18c], R78 ;  /* 0x00006300ff4e7a19 */ /* 0x000fe4000001164e */
[----:B------:R-:W-:Y:S02]  /*158d0*/  SEL R187, R188, 0x8000, P0 ;  /* 0x00008000bcbb7807 */ /* 0x000fe40000000000 */
[----:B------:R-:W-:Y:S02]  /*158e0*/  LOP3.LUT R78, R78, UR4, RZ, 0xc0, !PT ;  /* 0x000000044e4e7c12 */ /* 0x000fe4000f8ec0ff */
[----:B------:R-:W-:Y:S02]  /*158f0*/  LOP3.LUT P0, RZ, R50, 0x20, RZ, 0xc0, !PT ;  /* 0x0000002032ff7812 */ /* 0x000fe4000780c0ff */
[----:B------:R-:W-:Y:S01]  /*15900*/  SHF.R.U32.HI R187, RZ, c[0x0][0x18c], R187 ;  /* 0x00006300ffbb7a19 */ /* 0x000fe200000116bb */
[----:B------:R-:W-:Y:S01]  /*15910*/  IMAD.SHL.U32 R78, R78, 0x4, RZ ;  /* 0x000000044e4e7824 */ /* 0x000fe200078e00ff */
[----:B------:R-:W-:-:S02]  /*15920*/  LOP3.LUT P2, RZ, R50, 0x20000, RZ, 0xc0, !PT ;  /* 0x0002000032ff7812 */ /* 0x000fc4000784c0ff */
[----:B------:R-:W-:Y:S02]  /*15930*/  LOP3.LUT R187, R187, UR4, RZ, 0xc0, !PT ;  /* 0x00000004bbbb7c12 */ /* 0x000fe4000f8ec0ff */
[----:B------:R-:W-:-:S03]  /*15940*/  LOP3.LUT R78, R78, 0x3fffc, RZ, 0xc0, !PT ;  /* 0x0003fffc4e4e7812 */ /* 0x000fc600078ec0ff */
[----:B------:R-:W-:Y:S02]  /*15950*/  IMAD.SHL.U32 R187, R187, 0x4, RZ ;  /* 0x00000004bbbb7824 */ /* 0x000fe400078e00ff */
[----:B------:R-:W-:Y:S01]  /*15960*/  @!P0 LOP3.LUT R238, R238, R77, RZ, 0x3c, !PT ;  /* 0x0000004deeee8212 */ /* 0x000fe200078e3cff */
[----:B------:R-:W0:Y:S01]  /*15970*/  LDS R78, [R78+0x5e00] ;  /* 0x005e00004e4e7984 */ /* 0x000e220000000800 */
[----:B------:R-:W-:Y:S01]  /*15980*/  @!P0 IMAD.MOV.U32 R127, RZ, RZ, 0x2 ;  /* 0x00000002ff7f8424 */ /* 0x000fe200078e00ff */
[----:B------:R-:W-:Y:S02]  /*15990*/  LOP3.LUT R77, R187, 0x3fffc, RZ, 0xc0, !PT ;  /* 0x0003fffcbb4d7812 */ /* 0x000fe400078ec0ff */
[----:B------:R-:W-:Y:S01]  /*159a0*/  LDS.U16 R187, [R55+0x4c00] ;  /* 0x004c000037bb7984 */ /* 0x000fe20000000400 */
[----:B------:R-:W-:-:S03]  /*159b0*/  @!P2 LOP3.LUT R137, R137, R182, RZ, 0x3c, !PT ;  /* 0x000000b68989a212 */ /* 0x000fc600078e3cff */
[----:B------:R-:W1:Y:S01]  /*159c0*/  LDS R77, [R77+0x5e00] ;  /* 0x005e00004d4d7984 */ /* 0x000e620000000800 */
[----:B0-----:R-:W-:-:S05]  /*159d0*/  @!P0 IADD3 R126, R48, 0x100, R78 ;  /* 0x00000100307e8810 */ /* 0x001fca0007ffe04e */
[----:B------:R-:W-:Y:S01]  /*159e0*/  @!P0 IMAD.WIDE.U32 R126, R126, R127, c[0x0][0x168] ;  /* 0x00005a007e7e8625 */ /* 0x000fe200078e007f */
[----:B-1----:R-:W-:-:S04]  /*159f0*/  @!P1 IADD3 R188, R48, 0x200, R77 ;  /* 0x0000020030bc9810 */ /* 0x002fc80007ffe04d */
[----:B------:R0:W-:Y:S02]  /*15a00*/  @!P0 STG.E.U16 [R126.64], R238 ;  /* 0x000000ee7e008986 */ /* 0x0001e4000c101506 */
[----:B0-----:R-:W-:Y:S01]  /*15a10*/  @!P1 IMAD.MOV.U32 R127, RZ, RZ, 0x2 ;  /* 0x00000002ff7f9424 */ /* 0x001fe200078e00ff */
[----:B------:R-:W-:-:S03]  /*15a20*/  PRMT R238, R187, 0x9910, RZ ;  /* 0x00009910bbee7816 */ /* 0x000fc600000000ff */
[----:B------:R-:W-:-:S05]  /*15a30*/  @!P1 IMAD.WIDE.U32 R126, R188, R127, c[0x0][0x168] ;  /* 0x00005a00bc7e9625 */ /* 0x000fca00078e007f */
[----:B------:R0:W-:Y:S02]  /*15a40*/  @!P1 STG.E.U16 [R126.64], R139 ;  /* 0x0000008b7e009986 */ /* 0x0001e4000c101506 */
[----:B0-----:R-:W-:-:S04]  /*15a50*/  IADD3 R139, R48, 0x2600, RZ ;  /* 0x00002600308b7810 */ /* 0x001fc80007ffe0ff */
[----:B------:R-:W-:-:S13]  /*15a60*/  ISETP.GE.U32.AND P1, PT, R139, R53, PT ;  /* 0x000000358b00720c */ /* 0x000fda0003f26070 */
[----:B------:R-:W-:Y:S01]  /*15a70*/  @!P1 IMAD.MOV.U32 R188, RZ, RZ, 0x8000 ;  /* 0x00008000ffbc9424 */ /* 0x000fe200078e00ff */
[----:B------:R-:W-:Y:S02]  /*15a80*/  @!P1 ISETP.GE.AND P0, PT, R238, RZ, PT ;  /* 0x000000ffee00920c */ /* 0x000fe40003f06270 */
[----:B------:R-:W-:Y:S02]  /*15a90*/  @P1 LOP3.LUT R59, R59, 0x1, RZ, 0xfc, !PT ;  /* 0x000000013b3b1812 */ /* 0x000fe400078efcff */
[----:B------:R-:W-:Y:S02]  /*15aa0*/  @!P1 SEL R188, R188, 0xffff, !P0 ;  /* 0x0000ffffbcbc9807 */ /* 0x000fe40004000000 */
[----:B------:R-:W-:Y:S02]  /*15ab0*/  ISETP.NE.AND P0, PT, R239, 0x7fff, PT ;  /* 0x00007fffef00780c */ /* 0x000fe40003f05270 */
[----:B------:R-:W-:Y:S02]  /*15ac0*/  LOP3.LUT P1, RZ, R50, 0x10000, RZ, 0xc0, !PT ;  /* 0x0001000032ff7812 */ /* 0x000fe4000782c0ff */
        /* <DEDUP_REMOVED lines=8> */
[----:B------:R-:W-:-:S02]  /*15b50*/  @!P1 LOP3.LUT R183, R138, R183, RZ, 0x3c, !PT ;  /* 0x000000b78ab79212 */ /* 0x000fc400078e3cff */
[----:B------:R-:W-:Y:S02]  /*15b60*/  LOP3.LUT R239, R239, UR4, RZ, 0xc0, !PT ;  /* 0x00000004efef7c12 */ /* 0x000fe4000f8ec0ff */
[----:B------:R-:W-:Y:S02]  /*15b70*/  LOP3.LUT R76, R126, 0x3fffc, RZ, 0xc0, !PT ;  /* 0x0003fffc7e4c7812 */ /* 0x000fe400078ec0ff */
[----:B------:R-:W-:Y:S01]  /*15b80*/  LOP3.LUT R50, R50, 0xfffffdff, RZ, 0xc0, !PT ;  /* 0xfffffdff32327812 */ /* 0x000fe200078ec0ff */
[----:B------:R-:W-:Y:S02]  /*15b90*/  IMAD.SHL.U32 R239, R239, 0x4, RZ ;  /* 0x00000004efef7824 */ /* 0x000fe400078e00ff */
[----:B------:R-:W-:Y:S01]  /*15ba0*/  @!P0 IMAD.MOV.U32 R127, RZ, RZ, 0x2 ;  /* 0x00000002ff7f8424 */ /* 0x000fe200078e00ff */
[----:B------:R-:W0:Y:S01]  /*15bb0*/  LDS R76, [R76+0x5e00] ;  /* 0x005e00004c4c7984 */ /* 0x000e220000000800 */
[----:B------:R-:W-:Y:S02]  /*15bc0*/  @!P0 LOP3.LUT R75, R184, R75, RZ, 0x3c, !PT ;  /* 0x0000004bb84b8212 */ /* 0x000fe400078e3cff */
[----:B------:R-:W-:Y:S01]  /*15bd0*/  LOP3.LUT R239, R239, 0x3fffc, RZ, 0xc0, !PT ;  /* 0x0003fffcefef7812 */ /* 0x000fe200078ec0ff */
[----:B------:R-:W-:Y:S01]  /*15be0*/  LDS.U16 R184, [R55+0x4e00] ;  /* 0x004e000037b87984 */ /* 0x000fe20000000400 */
[----:B0-----:R-:W-:-:S05]  /*15bf0*/  @!P0 IADD3 R126, R48, 0x300, R76 ;  /* 0x00000300307e8810 */ /* 0x001fca0007ffe04c */
[----:B------:R-:W-:-:S05]  /*15c00*/  @!P0 IMAD.WIDE.U32 R126, R126, R127, c[0x0][0x168] ;  /* 0x00005a007e7e8625 */ /* 0x000fca00078e007f */
[----:B------:R-:W-:Y:S04]  /*15c10*/  @!P0 STG.E.U16 [R126.64], R75 ;  /* 0x0000004b7e008986 */ /* 0x000fe8000c101506 */
[----:B------:R0:W1:Y:S02]  /*15c20*/  LDS R75, [R239+0x5e00] ;  /* 0x005e0000ef4b7984 */ /* 0x0000640000000800 */
[----:B0-----:R-:W-:Y:S01]  /*15c30*/  @!P1 IMAD.MOV.U32 R239, RZ, RZ, 0x2 ;  /* 0x00000002ffef9424 */ /* 0x001fe200078e00ff */
[----:B-1----:R-:W-:-:S05]  /*15c40*/  @!P1 IADD3 R138, R48, 0x400, R75 ;  /* 0x00000400308a9810 */ /* 0x002fca0007ffe04b */
[----:B------:R-:W-:Y:S01]  /*15c50*/  @!P1 IMAD.WIDE.U32 R126, R138, R239, c[0x0][0x168] ;  /* 0x00005a008a7e9625 */ /* 0x000fe200078e00ef */
[----:B------:R-:W-:Y:S02]  /*15c60*/  IADD3 R138, R48, 0x2700, RZ ;  /* 0x00002700308a7810 */ /* 0x000fe40007ffe0ff */
[----:B------:R-:W-:Y:S02]  /*15c70*/  PRMT R239, R184, 0x9910, RZ ;  /* 0x00009910b8ef7816 */ /* 0x000fe400000000ff */
[----:B------:R-:W-:Y:S01]  /*15c80*/  ISETP.GE.U32.AND P0, PT, R138, R53, PT ;  /* 0x000000358a00720c */ /* 0x000fe20003f06070 */
[----:B------:R0:W-:-:S12]  /*15c90*/  @!P1 STG.E.U16 [R126.64], R183 ;  /* 0x000000b77e009986 */ /* 0x0001d8000c101506 */
[----:B0-----:R-:W-:Y:S01]  /*15ca0*/  @!P0 IMAD.MOV.U32 R183, RZ, RZ, 0x8000 ;  /* 0x00008000ffb78424 */ /* 0x001fe200078e00ff */
        /* <DEDUP_REMOVED lines=10> */
[----:B------:R-:W-:Y:S01]  /*15d50*/  SHF.R.U32.HI R240, RZ, c[0x0][0x18c], R240 ;  /* 0x00006300fff07a19 */ /* 0x000fe200000116f0 */
[----:B------:R-:W-:Y:S01]  /*15d60*/  @!P0 IMAD.MOV.U32 R127, RZ, RZ, 0x2 ;  /* 0x00000002ff7f8424 */ /* 0x000fe200078e00ff */
[----:B------:R-:W-:Y:S01]  /*15d70*/  @!P0 LOP3.LUT R73, R132, R73, RZ, 0x3c, !PT ;  /* 0x0000004984498212 */ /* 0x000fe200078e3cff */
[----:B------:R-:W-:Y:S01]  /*15d80*/  IMAD.SHL.U32 R126, R126, 0x4, RZ ;  /* 0x000000047e7e7824 */ /* 0x000fe200078e00ff */
[----:B------:R-:W-:Y:S01]  /*15d90*/  LOP3.LUT R240, R240, UR4, RZ, 0xc0, !PT ;  /* 0x00000004f0f07c12 */ /* 0x000fe2000f8ec0ff */
[----:B------:R-:W-:Y:S01]  /*15da0*/  LDS.U16 R132, [R55+0x5000] ;  /* 0x0050000037847984 */ /* 0x000fe20000000400 */
[----:B------:R-:W-:-:S02]  /*15db0*/  LOP3.LUT R50, R50, 0xfffffbff, RZ, 0xc0, !PT ;  /* 0xfffffbff32327812 */ /* 0x000fc400078ec0ff */
[----:B------:R-:W-:Y:S01]  /*15dc0*/  LOP3.LUT R74, R126, 0x3fffc, RZ, 0xc0, !PT ;  /* 0x0003fffc7e4a7812 */ /* 0x000fe200078ec0ff */
[----:B------:R-:W-:-:S05]  /*15dd0*/  IMAD.SHL.U32 R240, R240, 0x4, RZ ;  /* 0x00000004f0f07824 */ /* 0x000fca00078e00ff */
[----:B------:R-:W0:Y:S01]  /*15de0*/  LDS R74, [R74+0x5e00] ;  /* 0x005e00004a4a7984 */ /* 0x000e220000000800 */
[----:B------:R-:W-:Y:S02]  /*15df0*/  LOP3.LUT R240, R240, 0x3fffc, RZ, 0xc0, !PT ;  /* 0x0003fffcf0f07812 */ /* 0x000fe400078ec0ff */
[----:B0-----:R-:W-:-:S05]  /*15e00*/  @!P0 IADD3 R126, R48, 0x500, R74 ;  /* 0x00000500307e8810 */ /* 0x001fca0007ffe04a */
[----:B------:R-:W-:-:S05]  /*15e10*/  @!P0 IMAD.WIDE.U32 R126, R126, R127, c[0x0][0x168] ;  /* 0x00005a007e7e8625 */ /* 0x000fca00078e007f */
[----:B------:R0:W-:Y:S01]  /*15e20*/  @!P0 STG.E.U16 [R126.64], R73 ;  /* 0x000000497e008986 */ /* 0x0001e2000c101506 */
[----:B------:R-:W-:-:S03]  /*15e30*/  LOP3.LUT P0, RZ, R59, 0x20000000, RZ, 0xc0, !PT ;  /* 0x200000003bff7812 */ /* 0x000fc6000780c0ff */
[----:B------:R1:W2:Y:S01]  /*15e40*/  LDS R73, [R240+0x5e00] ;  /* 0x005e0000f0497984 */ /* 0x0002a20000000800 */
[----:B0-----:R-:W-:Y:S01]  /*15e50*/  @!P2 IMAD.MOV.U32 R127, RZ, RZ, 0x2 ;  /* 0x00000002ff7fa424 */ /* 0x001fe200078e00ff */
[----:B-1----:R-:W-:-:S08]  /*15e60*/  PRMT R240, R132, 0x9910, RZ ;  /* 0x0000991084f07816 */ /* 0x002fd000000000ff */
[----:B------:R-:W-:Y:S02]  /*15e70*/  @!P0 LOP3.LUT R69, R69, R52, RZ, 0x3c, !PT ;  /* 0x0000003445458212 */ /* 0x000fe400078e3cff */
[----:B--2---:R-:W-:-:S05]  /*15e80*/  @!P2 IADD3 R182, R48, 0x600, R73 ;  /* 0x0000060030b6a810 */ /* 0x004fca0007ffe049 */
        /* <DEDUP_REMOVED lines=28> */
[----:B------:R-:W-:Y:S01]  /*16050*/  @!P1 STG.E.U16 [R126.64], R71 ;  /* 0x000000477e009986 */ /* 0x000fe2000c101506 */
[----:B------:R-:W-:-:S03]  /*16060*/  LOP3.LUT P1, RZ, R59, 0x8000000, RZ, 0xc0, !PT ;  /* 0x080000003bff7812 */ /* 0x000fc6000782c0ff */
[----:B------:R0:W1:Y:S02]  /*16070*/  LDS R71, [R241+0x5e00] ;  /* 0x005e0000f1477984 */ /* 0x0000640000000800 */
[----:B0-----:R-:W-:-:S08]  /*16080*/  @!P3 IMAD.MOV.U32 R241, RZ, RZ, 0x2 ;  /* 0x00000002fff1b424 */ /* 0x001fd000078e00ff */
[----:B------:R-:W-:Y:S02]  /*16090*/  @!P1 LOP3.LUT R67, R67, R54, RZ, 0x3c, !PT ;  /* 0x0000003643439212 */ /* 0x000fe400078e3cff */
[----:B-1----:R-:W-:-:S05]  /*160a0*/  @!P3 IADD3 R136, R48, 0x800, R71 ;  /* 0x000008003088b810 */ /* 0x002fca0007ffe047 */
[----:B------:R-:W-:Y:S01]  /*160b0*/  @!P3 IMAD.WIDE.U32 R126, R136, R241, c[0x0][0x168] ;  /* 0x00005a00887eb625 */ /* 0x000fe200078e00f1 */
[----:B------:R-:W-:Y:S02]  /*160c0*/  IADD3 R136, R48, 0x2900, RZ ;  /* 0x0000290030887810 */ /* 0x000fe40007ffe0ff */
[----:B------:R-:W-:Y:S02]  /*160d0*/  PRMT R241, R51, 0x9910, RZ ;  /* 0x0000991033f17816 */ /* 0x000fe400000000ff */
[----:B------:R-:W-:Y:S01]  /*160e0*/  ISETP.GE.U32.AND P2, PT, R136, R53, PT ;  /* 0x000000358800720c */ /* 0x000fe20003f46070 */
[----:B------:R0:W-:-:S12]  /*160f0*/  @!P3 STG.E.U16 [R126.64], R181 ;  /* 0x000000b57e00b986 */ /* 0x0001d8000c101506 */
[----:B0-----:R-:W-:Y:S01]  /*16100*/  @!P2 IMAD.MOV.U32 R181, RZ, RZ, 0x8000 ;  /* 0x00008000ffb5a424 */ /* 0x001fe200078e00ff */
[----:B------:R-:W-:Y:S01]  /*16110*/  @!P2 ISETP.GE.AND P3, PT, R241, RZ, PT ;  /* 0x000000fff100a20c */ /* 0x000fe20003f66270 */
[----:B------:R-:W-:Y:S01]  /*16120*/  @!P0 IMAD.MOV.U32 R127, RZ, RZ, 0x2 ;  /* 0x00000002ff7f8424 */ /* 0x000fe200078e00ff */
[----:B------:R-:W-:Y:S02]  /*16130*/  @P2 LOP3.LUT R50, R50, 0x800, RZ, 0xfc, !PT ;  /* 0x0000080032322812 */ /* 0x000fe400078efcff */
[----:B------:R-:W-:Y:S02]  /*16140*/  @!P2 SEL R181, R181, 0xffff, !P3 ;  /* 0x0000ffffb5b5a807 */ /* 0x000fe40005800000 */
[----:B------:R-:W-:Y:S02]  /*16150*/  ISETP.NE.AND P3, PT, R242, 0x7fff, PT ;  /* 0x00007ffff200780c */ /* 0x000fe40003f65270 */
[----:B------:R-:W-:Y:S02]  /*16160*/  LOP3.LUT P2, RZ, R59, 0x400000, RZ, 0xc0, !PT ;  /* 0x004000003bff7812 */ /* 0x000fe4000784c0ff */
[----:B------:R-:W-:-:S02]  /*16170*/  SEL R126, R52, 0x8000, P3 ;  /* 0x00008000347e7807 */ /* 0x000fc40001800000 */
[----:B------:R-:W-:Y:S01]  /*16180*/  ISETP.NE.AND P3, PT, R70, 0x7fff, PT ;  /* 0x00007fff4600780c */ /* 0x000fe20003f65270 */
[----:B------:R-:W-:Y:S01]  /*16190*/  LDS.U16 R52, [R55+0x5400] ;  /* 0x0054000037347984 */ /* 0x000fe20000000400 */
[----:B------:R-:W-:Y:S02]  /*161a0*/  SHF.R.U32.HI R126, RZ, c[0x0][0x18c], R126 ;  /* 0x00006300ff7e7a19 */ /* 0x000fe4000001167e */
[----:B------:R-:W-:Y:S02]  /*161b0*/  SEL R242, R135, 0x8000, P3 ;  /* 0x0000800087f27807 */ /* 0x000fe40001800000 */
[----:B------:R-:W-:Y:S02]  /*161c0*/  LOP3.LUT R126, R126, UR4, RZ, 0xc0, !PT ;  /* 0x000000047e7e7c12 */ /* 0x000fe4000f8ec0ff */
[----:B------:R-:W-:Y:S02]  /*161d0*/  SHF.R.U32.HI R242, RZ, c[0x0][0x18c], R242 ;  /* 0x00006300fff27a19 */ /* 0x000fe400000116f2 */
[----:B------:R-:W-:Y:S01]  /*161e0*/  @!P4 LOP3.LUT R135, R180, R135, RZ, 0x3c, !PT ;  /* 0x00000087b487c212 */ /* 0x000fe200078e3cff */
[----:B------:R-:W-:Y:S01]  /*161f0*/  IMAD.SHL.U32 R126, R126, 0x4, RZ ;  /* 0x000000047e7e7824 */ /* 0x000fe200078e00ff */
[----:B------:R-:W-:-:S02]  /*16200*/  LOP3.LUT R242, R242, UR4, RZ, 0xc0, !PT ;  /* 0x00000004f2f27c12 */ /* 0x000fc4000f8ec0ff */
[----:B------:R-:W-:Y:S02]  /*16210*/  @!P2 LOP3.LUT R177, R177, R131, RZ, 0x3c, !PT ;  /* 0x00000083b1b1a212 */ /* 0x000fe400078e3cff */
[----:B------:R-:W-:Y:S01]  /*16220*/  LOP3.LUT R70, R126, 0x3fffc, RZ, 0xc0, !PT ;  /* 0x0003fffc7e467812 */ /* 0x000fe200078ec0ff */
[----:B------:R-:W-:Y:S01]  /*16230*/  IMAD.SHL.U32 R242, R242, 0x4, RZ ;  /* 0x00000004f2f27824 */ /* 0x000fe200078e00ff */
[----:B------:R-:W-:-:S04]  /*16240*/  LOP3.LUT R50, R50, 0xffffefff, RZ, 0xc0, !PT ;  /* 0xffffefff32327812 */ /* 0x000fc800078ec0ff */
        /* <DEDUP_REMOVED lines=13> */
[----:B0-----:R-:W-:Y:S01]  /*16320*/  IADD3 R135, R48, 0x2a00, RZ ;  /* 0x00002a0030877810 */ /* 0x001fe20007ffe0ff */
[----:B------:R-:W-:-:S03]  /*16330*/  @!P1 IMAD.MOV.U32 R127, RZ, RZ, 0x2 ;  /* 0x00000002ff7f9424 */ /* 0x000fc600078e00ff */
[----:B------:R-:W-:-:S13]  /*16340*/  ISETP.GE.U32.AND P3, PT, R135, R53, PT ;  /* 0x000000358700720c */ /* 0x000fda0003f66070 */
[----:B------:R-:W-:Y:S01]  /*16350*/  @!P3 IMAD.MOV.U32 R180, RZ, RZ, 0x8000 ;  /* 0x00008000ffb4b424 */ /* 0x000fe200078e00ff */
[----:B------:R-:W-:Y:S02]  /*16360*/  @!P3 ISETP.GE.AND P4, PT, R242, RZ, PT ;  /* 0x000000fff200b20c */ /* 0x000fe40003f86270 */
[----:B------:R-:W-:Y:S02]  /*16370*/  @P3 LOP3.LUT R50, R50, 0x1000, RZ, 0xfc, !PT ;  /* 0x0000100032323812 */ /* 0x000fe400078efcff */
[----:B------:R-:W-:Y:S02]  /*16380*/  @!P3 SEL R180, R180, 0xffff, !P4 ;  /* 0x0000ffffb4b4b807 */ /* 0x000fe40006000000 */
[----:B------:R-:W-:Y:S02]  /*16390*/  ISETP.NE.AND P4, PT, R243, 0x7fff, PT ;  /* 0x00007ffff300780c */ /* 0x000fe40003f85270 */
[----:B------:R-:W-:Y:S02]  /*163a0*/  LOP3.LUT R50, R50, 0xffffdfff, RZ, 0xc0, !PT ;  /* 0xffffdfff32327812 */ /* 0x000fe400078ec0ff */
[----:B------:R-:W-:-:S02]  /*163b0*/  SEL R126, R54, 0x8000, P4 ;  /* 0x00008000367e7807 */ /* 0x000fc40002000000 */
[----:B------:R-:W-:Y:S01]  /*163c0*/  ISETP.NE.AND P4, PT, R68, 0x7fff, PT ;  /* 0x00007fff4400780c */ /* 0x000fe20003f85270 */
[----:B------:R-:W-:Y:S01]  /*163d0*/  LDS.U16 R54, [R55+0x5600] ;  /* 0x0056000037367984 */ /* 0x000fe20000000400 */
[----:B------:R-:W-:Y:S02]  /*163e0*/  SHF.R.U32.HI R126, RZ, c[0x0][0x18c], R126 ;  /* 0x00006300ff7e7a19 */ /* 0x000fe4000001167e */
[----:B------:R-:W-:Y:S02]  /*163f0*/  SEL R243, R134, 0x8000, P4 ;  /* 0x0000800086f37807 */ /* 0x000fe40002000000 */
[----:B------:R-:W-:Y:S02]  /*16400*/  LOP3.LUT R126, R126, UR4, RZ, 0xc0, !PT ;  /* 0x000000047e7e7c12 */ /* 0x000fe4000f8ec0ff */
[----:B------:R-:W-:-:S03]  /*16410*/  SHF.R.U32.HI R243, RZ, c[0x0][0x18c], R243 ;  /* 0x00006300fff37a19 */ /* 0x000fc600000116f3 */
[----:B------:R-:W-:Y:S01]  /*16420*/  IMAD.SHL.U32 R126, R126, 0x4, RZ ;  /* 0x000000047e7e7824 */ /* 0x000fe200078e00ff */
[----:B------:R-:W-:-:S04]  /*16430*/  LOP3.LUT R243, R243, UR4, RZ, 0xc0, !PT ;  /* 0x00000004f3f37c12 */ /* 0x000fc8000f8ec0ff */
        /* <DEDUP_REMOVED lines=34> */
[----:B------:R-:W-:Y:S02]  /*16660*/  LOP3.LUT P4, RZ, R59, 0x10, RZ, 0xc0, !PT ;  /* 0x000000103bff7812 */ /* 0x000fe4000788c0ff */
        /* <DEDUP_REMOVED lines=10> */
[----:B-1----:R-:W-:Y:S02]  /*16710*/  PRMT R244, R58, 0x9910, RZ ;  /* 0x000099103af47816 */ /* 0x002fe400000000ff */
        /* <DEDUP_REMOVED lines=17> */
[----:B------:R-:W-:Y:S02]  /*16830*/  SHF.R.U32.HI R245, RZ, c[0x0][0x18c], R245 ;  /* 0x00006300fff57a19 */ /* 0x000fe400000116f5 */
[----:B------:R-:W-:Y:S01]  /*16840*/  @!P0 LOP3.LUT R63, R56, R63, RZ, 0x3c, !PT ;  /* 0x0000003f383f8212 */ /* 0x000fe200078e3cff */
[----:B------:R-:W-:Y:S01]  /*16850*/  IMAD.SHL.U32 R64, R64, 0x4, RZ ;  /* 0x0000000440407824 */ /* 0x000fe200078e00ff */
[----:B------:R-:W-:Y:S01]  /*16860*/  LOP3.LUT R245, R245, UR4, RZ, 0xc0, !PT ;  /* 0x00000004f5f57c12 */ /* 0x000fe2000f8ec0ff */
[----:B------:R-:W-:Y:S01]  /*16870*/  LDS.U16 R56, [R55+0x5c00] ;  /* 0x005c000037387984 */ /* 0x000fe20000000400 */
[----:B------:R-:W-:-:S02]  /*16880*/  LOP3.LUT P5, RZ, R59, 0x20, RZ, 0xc0, !PT ;  /* 0x000000203bff7812 */ /* 0x000fc400078ac0ff */
[----:B------:R-:W-:Y:S01]  /*16890*/  LOP3.LUT R64, R64, 0x3fffc, RZ, 0xc0, !PT ;  /* 0x0003fffc40407812 */ /* 0x000fe200078ec0ff */
[----:B------:R-:W-:Y:S01]  /*168a0*/  IMAD.SHL.U32 R245, R245, 0x4, RZ ;  /* 0x00000004f5f57824 */ /* 0x000fe200078e00ff */
[----:B------:R-:W-:Y:S04]  /*168b0*/  LDS.U16 R55, [R55+0x5a00] ;  /* 0x005a000037377984 */ /* 0x000fe80000000400 */
        /* <DEDUP_REMOVED lines=8> */
[----:B-1----:R-:W-:-:S04]  /*16940*/  PRMT R245, R56, 0x9910, RZ ;  /* 0x0000991038f57816 */ /* 0x002fc800000000ff */
[----:B------:R-:W-:Y:S02]  /*16950*/  ISETP.NE.AND P3, PT, R245, 0x7fff, PT ;  /* 0x00007ffff500780c */ /* 0x000fe40003f65270 */
[----:B--2---:R-:W-:-:S05]  /*16960*/  @!P2 IADD3 R131, R48, 0x1000, R63 ;  /* 0x000010003083a810 */ /* 0x004fca0007ffe03f */
[----:B------:R-:W-:Y:S01]  /*16970*/  @!P2 IMAD.WIDE.U32 R126, R131, R126, c[0x0][0x168] ;  /* 0x00005a00837ea625 */ /* 0x000fe200078e007e */
[----:B------:R-:W-:-:S04]  /*16980*/  IADD3 R131, R48, 0x2e00, RZ ;  /* 0x00002e0030837810 */ /* 0x000fc80007ffe0ff */
[----:B------:R0:W-:Y:S01]  /*16990*/  @!P2 STG.E.U16 [R126.64], R177 ;  /* 0x000000b17e00a986 */ /* 0x0001e2000c101506 */
[----:B------:R-:W-:Y:S01]  /*169a0*/  ISETP.GE.U32.AND P2, PT, R131, R53, PT ;  /* 0x000000358300720c */ /* 0x000fe20003f46070 */
[----:B0-----:R-:W-:-:S12]  /*169b0*/  @!P1 IMAD.MOV.U32 R127, RZ, RZ, 0x2 ;  /* 0x00000002ff7f9424 */ /* 0x001fd800078e00ff */
        /* <DEDUP_REMOVED lines=11> */
[----:B------:R-:W-:Y:S02]  /*16a70*/  SHF.R.U32.HI R252, RZ, c[0x0][0x18c], R252 ;  /* 0x00006300fffc7a19 */ /* 0x000fe400000116fc */
[----:B------:R-:W-:Y:S01]  /*16a80*/  SEL R245, R56, 0x8000, P3 ;  /* 0x0000800038f57807 */ /* 0x000fe20001800000 */
[----:B------:R-:W-:Y:S01]  /*16a90*/  IMAD.SHL.U32 R126, R126, 0x4, RZ ;  /* 0x000000047e7e7824 */ /* 0x000fe200078e00ff */
[----:B------:R-:W-:-:S02]  /*16aa0*/  LOP3.LUT R252, R252, UR4, RZ, 0xc0, !PT ;  /* 0x00000004fcfc7c12 */ /* 0x000fc4000f8ec0ff */
[----:B------:R-:W-:Y:S02]  /*16ab0*/  LOP3.LUT R50, R50, 0xffff7fff, RZ, 0xc0, !PT ;  /* 0xffff7fff32327812 */ /* 0x000fe400078ec0ff */
[----:B------:R-:W-:Y:S01]  /*16ac0*/  LOP3.LUT R62, R126, 0x3fffc, RZ, 0xc0, !PT ;  /* 0x0003fffc7e3e7812 */ /* 0x000fe200078ec0ff */
[----:B------:R-:W-:Y:S01]  /*16ad0*/  IMAD.SHL.U32 R252, R252, 0x4, RZ ;  /* 0x00000004fcfc7824 */ /* 0x000fe200078e00ff */
[----:B------:R-:W-:-:S04]  /*16ae0*/  SHF.R.U32.HI R245, RZ, c[0x0][0x18c], R245 ;  /* 0x00006300fff57a19 */ /* 0x000fc800000116f5 */
[----:B------:R-:W0:Y:S01]  /*16af0*/  LDS R62, [R62+0x5e00] ;  /* 0x005e00003e3e7984 */ /* 0x000e220000000800 */
[----:B------:R-:W-:Y:S02]  /*16b00*/  LOP3.LUT R61, R252, 0x3fffc, RZ, 0xc0, !PT ;  /* 0x0003fffcfc3d7812 */ /* 0x000fe400078ec0ff */
[----:B------:R-:W-:Y:S01]  /*16b10*/  @!P0 LOP3.LUT R252, R221, R220, RZ, 0x3c, !PT ;  /* 0x000000dcddfc8212 */ /* 0x000fe200078e3cff */
[----:B------:R-:W-:Y:S01]  /*16b20*/  @!P0 IMAD.MOV.U32 R221, RZ, RZ, 0x2 ;  /* 0x00000002ffdd8424 */ /* 0x000fe200078e00ff */
[----:B------:R-:W-:Y:S02]  /*16b30*/  LOP3.LUT R245, R245, UR4, RZ, 0xc0, !PT ;  /* 0x00000004f5f57c12 */ /* 0x000fe4000f8ec0ff */
[----:B------:R-:W1:Y:S03]  /*16b40*/  LDS R61, [R61+0x5e00] ;  /* 0x005e00003d3d7984 */ /* 0x000e660000000800 */
[----:B------:R-:W-:Y:S01]  /*16b50*/  IMAD.SHL.U32 R245, R245, 0x4, RZ ;  /* 0x00000004f5f57824 */ /* 0x000fe200078e00ff */
[----:B0-----:R-:W-:-:S05]  /*16b60*/  @!P1 IADD3 R126, R48, 0x1100, R62 ;  /* 0x00001100307e9810 */ /* 0x001fca0007ffe03e */
[----:B------:R-:W-:Y:S01]  /*16b70*/  @!P1 IMAD.WIDE.U32 R126, R126, R127, c[0x0][0x168] ;  /* 0x00005a007e7e9625 */ /* 0x000fe200078e007f */
[----:B-1----:R-:W-:-:S04]  /*16b80*/  @!P0 IADD3 R220, R48, 0x1200, R61 ;  /* 0x0000120030dc8810 */ /* 0x002fc80007ffe03d */
[----:B------:R0:W-:Y:S01]  /*16b90*/  @!P1 STG.E.U16 [R126.64], R246 ;  /* 0x000000f67e009986 */ /* 0x0001e2000c101506 */
[----:B------:R-:W-:Y:S01]  /*16ba0*/  LOP3.LUT P1, RZ, R59, 0x40000, RZ, 0xc0, !PT ;  /* 0x000400003bff7812 */ /* 0x000fe2000782c0ff */
[----:B0-----:R-:W-:Y:S01]  /*16bb0*/  @!P0 IMAD.WIDE.U32 R126, R220, R221, c[0x0][0x168] ;  /* 0x00005a00dc7e8625 */ /* 0x001fe200078e00dd */
[----:B------:R-:W-:Y:S02]  /*16bc0*/  IADD3 R220, R48, 0x2d00, RZ ;  /* 0x00002d0030dc7810 */ /* 0x000fe40007ffe0ff */
[----:B------:R-:W-:Y:S02]  /*16bd0*/  PRMT R246, R55, 0x9910, RZ ;  /* 0x0000991037f67816 */ /* 0x000fe400000000ff */
[----:B------:R-:W-:Y:S01]  /*16be0*/  ISETP.GE.U32.AND P6, PT, R220, R53, PT ;  /* 0x00000035dc00720c */ /* 0x000fe20003fc6070 */
[----:B------:R0:W-:Y:S06]  /*16bf0*/  @!P0 STG.E.U16 [R126.64], R252 ;  /* 0x000000fc7e008986 */ /* 0x0001ec000c101506 */
[----:B------:R-:W-:-:S02]  /*16c00*/  @!P1 LOP3.LUT R219, R219, R218, RZ, 0x3c, !PT ;  /* 0x000000dadbdb9212 */ /* 0x000fc400078e3cff */
[----:B------:R-:W-:-:S04]  /*16c10*/  ISETP.NE.AND P3, PT, R246, 0x7fff, PT ;  /* 0x00007ffff600780c */ /* 0x000fc80003f65270 */
[----:B------:R-:W-:Y:S01]  /*16c20*/  @!P6 IMAD.MOV.U32 R221, RZ, RZ, 0x8000 ;  /* 0x00008000ffdde424 */ /* 0x000fe200078e00ff */
[----:B------:R-:W-:Y:S02]  /*16c30*/  @!P6 ISETP.GE.AND P0, PT, R246, RZ, PT ;  /* 0x000000fff600e20c */ /* 0x000fe40003f06270 */
[----:B------:R-:W-:Y:S02]  /*16c40*/  SEL R246, R55, 0x8000, P3 ;  /* 0x0000800037f67807 */ /* 0x000fe40001800000 */
[----:B------:R-:W-:Y:S02]  /*16c50*/  @!P6 SEL R221, R221, 0xffff, !P0 ;  /* 0x0000ffffdddde807 */ /* 0x000fe40004000000 */
[----:B------:R-:W-:Y:S02]  /*16c60*/  ISETP.NE.AND P0, PT, R249, 0x7fff, PT ;  /* 0x00007ffff900780c */ /* 0x000fe40003f05270 */
[----:B------:R-:W-:Y:S02]  /*16c70*/  LOP3.LUT P3, RZ, R59, 0x10000, RZ, 0xc0, !PT ;  /* 0x000100003bff7812 */ /* 0x000fe4000786c0ff */
[----:B0-----:R-:W-:-:S02]  /*16c80*/  SEL R127, R251, 0x8000, P0 ;  /* 0x00008000fb7f7807 */ /* 0x001fc40000000000 */
[----:B------:R-:W-:Y:S02]  /*16c90*/  ISETP.NE.AND P0, PT, R247, 0x7fff, PT ;  /* 0x00007ffff700780c */ /* 0x000fe40003f05270 */
[----:B------:R-:W-:Y:S02]  /*16ca0*/  SHF.R.U32.HI R127, RZ, c[0x0][0x18c], R127 ;  /* 0x00006300ff7f7a19 */ /* 0x000fe4000001167f */
[----:B------:R-:W-:Y:S02]  /*16cb0*/  SEL R247, R218, 0x8000, P0 ;  /* 0x00008000daf77807 */ /* 0x000fe40000000000 */
[----:B------:R-:W-:Y:S02]  /*16cc0*/  ISETP.NE.AND P0, PT, R248, 0x7fff, PT ;  /* 0x00007ffff800780c */ /* 0x000fe40003f05270 */
[----:B------:R-:W-:Y:S02]  /*16cd0*/  LOP3.LUT R127, R127, UR4, RZ, 0xc0, !PT ;  /* 0x000000047f7f7c12 */ /* 0x000fe4000f8ec0ff */
[----:B------:R-:W-:-:S02]  /*16ce0*/  SEL R126, R217, 0x8000, P0 ;  /* 0x00008000d97e7807 */ /* 0x000fc40000000000 */
[----:B------:R-:W-:Y:S01]  /*16cf0*/  ISETP.NE.AND P0, PT, R222, 0x7fff, PT ;  /* 0x00007fffde00780c */ /* 0x000fe20003f05270 */
[----:B------:R-:W-:Y:S01]  /*16d00*/  IMAD.SHL.U32 R127, R127, 0x4, RZ ;  /* 0x000000047f7f7824 */ /* 0x000fe200078e00ff */
        /* <DEDUP_REMOVED lines=10> */
[----:B------:R-:W-:Y:S02]  /*16db0*/  LOP3.LUT R127, R127, 0x3fffc, RZ, 0xc0, !PT ;  /* 0x0003fffc7f7f7812 */ /* 0x000fe400078ec0ff */
[----:B------:R-:W-:-:S02]  /*16dc0*/  SEL R225, R210, 0x8000, P0 ;  /* 0x00008000d2e17807 */ /* 0x000fc40000000000 */
[----:B------:R-:W-:Y:S01]  /*16dd0*/  ISETP.NE.AND P0, PT, R226, 0x7fff, PT ;  /* 0x00007fffe200780c */ /* 0x000fe20003f05270 */
[----:B------:R-:W0:Y:S01]  /*16de0*/  LDS R247, [R127+0x5e00] ;  /* 0x005e00007ff77984 */ /* 0x000e220000000800 */
[----:B------:R-:W-:Y:S02]  /*16df0*/  LOP3.LUT R126, R126, UR4, RZ, 0xc0, !PT ;  /* 0x000000047e7e7c12 */ /* 0x000fe4000f8ec0ff */
[----:B------:R-:W-:Y:S02]  /*16e00*/  SEL R226, R57, 0x8000, P0 ;  /* 0x0000800039e27807 */ /* 0x000fe40000000000 */
[----:B------:R-:W-:Y:S01]  /*16e10*/  ISETP.NE.AND P0, PT, R227, 0x7fff, PT ;  /* 0x00007fffe300780c */ /* 0x000fe20003f05270 */
[----:B------:R-:W-:Y:S01]  /*16e20*/  IMAD.SHL.U32 R126, R126, 0x4, RZ ;  /* 0x000000047e7e7824 */ /* 0x000fe200078e00ff */
[----:B------:R-:W-:Y:S02]  /*16e30*/  LOP3.LUT R248, R248, 0x3fffc, RZ, 0xc0, !PT ;  /* 0x0003fffcf8f87812 */ /* 0x000fe400078ec0ff */
[----:B------:R-:W-:-:S02]  /*16e40*/  SEL R227, R207, 0x8000, P0 ;  /* 0x00008000cfe37807 */ /* 0x000fc40000000000 */
[----:B------:R-:W-:Y:S02]  /*16e50*/  ISETP.NE.AND P0, PT, R228, 0x7fff, PT ;  /* 0x00007fffe400780c */ /* 0x000fe40003f05270 */
[----:B------:R-:W1:Y:S01]  /*16e60*/  LDS R248, [R248+0x5e00] ;  /* 0x005e0000f8f87984 */ /* 0x000e620000000800 */
[----:B------:R-:W-:Y:S02]  /*16e70*/  LOP3.LUT R249, R126, 0x3fffc, RZ, 0xc0, !PT ;  /* 0x0003fffc7ef97812 */ /* 0x000fe400078ec0ff */
[----:B------:R-:W-:Y:S02]  /*16e80*/  SEL R228, R194, 0x8000, P0 ;  /* 0x00008000c2e47807 */ /* 0x000fe40000000000 */
[----:B------:R-:W-:Y:S02]  /*16e90*/  ISETP.NE.AND P0, PT, R229, 0x7fff, PT ;  /* 0x00007fffe500780c */ /* 0x000fe40003f05270 */
[----:B------:R-:W2:Y:S01]  /*16ea0*/  LDS R249, [R249+0x5e00] ;  /* 0x005e0000f9f97984 */ /* 0x000ea20000000800 */
[----:B------:R-:W-:Y:S01]  /*16eb0*/  @!P2 LOP3.LUT R251, R250, R251, RZ, 0x3c, !PT ;  /* 0x000000fbfafba212 */ /* 0x000fe200078e3cff */
[----:B------:R-:W-:Y:S01]  /*16ec0*/  @!P2 IMAD.MOV.U32 R250, RZ, RZ, 0x2 ;  /* 0x00000002fffaa424 */ /* 0x000fe200078e00ff */
[----:B------:R-:W-:-:S02]  /*16ed0*/  SEL R229, R205, 0x8000, P0 ;  /* 0x00008000cde57807 */ /* 0x000fc40000000000 */
        /* <DEDUP_REMOVED lines=11> */
[----:B0-----:R-:W-:Y:S02]  /*16f90*/  @!P2 IADD3 R126, R48, 0x1300, R247 ;  /* 0x00001300307ea810 */ /* 0x001fe40007ffe0f7 */
[----:B------:R-:W-:-:S02]  /*16fa0*/  SEL R233, R196, 0x8000, P0 ;  /* 0x00008000c4e97807 */ /* 0x000fc40000000000 */
[----:B------:R-:W-:Y:S01]  /*16fb0*/  ISETP.NE.AND P0, PT, R234, 0x7fff, PT ;  /* 0x00007fffea00780c */ /* 0x000fe20003f05270 */
[----:B------:R-:W-:Y:S01]  /*16fc0*/  @!P2 IMAD.WIDE.U32 R126, R126, R250, c[0x0][0x168] ;  /* 0x00005a007e7ea625 */ /* 0x000fe200078e00fa */
[----:B------:R-:W-:Y:S02]  /*16fd0*/  LOP3.LUT R223, R223, UR4, RZ, 0xc0, !PT ;  /* 0x00000004dfdf7c12 */ /* 0x000fe4000f8ec0ff */
[----:B------:R-:W-:Y:S01]  /*16fe0*/  SEL R234, R193, 0x8000, P0 ;  /* 0x00008000c1ea7807 */ /* 0x000fe20000000000 */
[----:B------:R-:W-:Y:S01]  /*16ff0*/  @!P1 IMAD.MOV.U32 R250, RZ, RZ, 0x2 ;  /* 0x00000002fffa9424 */ /* 0x000fe200078e00ff */
[----:B------:R-:W-:Y:S01]  /*17000*/  ISETP.NE.AND P0, PT, R235, 0x7fff, PT ;  /* 0x00007fffeb00780c */ /* 0x000fe20003f05270 */
[----:B------:R0:W-:Y:S01]  /*17010*/  @!P2 STG.E.U16 [R126.64], R251 ;  /* 0x000000fb7e00a986 */ /* 0x0001e2000c101506 */
[----:B-1----:R-:W-:Y:S01]  /*17020*/  @!P1 IADD3 R218, R48, 0x1400, R248 ;  /* 0x0000140030da9810 */ /* 0x002fe20007ffe0f8 */
[----:B------:R-:W-:Y:S01]  /*17030*/  IMAD.SHL.U32 R223, R223, 0x4, RZ ;  /* 0x00000004dfdf7824 */ /* 0x000fe200078e00ff */
[----:B------:R-:W-:-:S02]  /*17040*/  SEL R235, R49, 0x8000, P0 ;  /* 0x0000800031eb7807 */ /* 0x000fc40000000000 */
[----:B------:R-:W-:Y:S02]  /*17050*/  ISETP.NE.AND P0, PT, R236, 0x7fff, PT ;  /* 0x00007fffec00780c */ /* 0x000fe40003f05270 */
[----:B------:R-:W-:Y:S02]  /*17060*/  SHF.R.U32.HI R224, RZ, c[0x0][0x18c], R224 ;  /* 0x00006300ffe07a19 */ /* 0x000fe400000116e0 */
[----:B------:R-:W-:Y:S02]  /*17070*/  SEL R236, R186, 0x8000, P0 ;  /* 0x00008000baec7807 */ /* 0x000fe40000000000 */
[----:B------:R-:W-:Y:S01]  /*17080*/  ISETP.NE.AND P0, PT, R237, 0x7fff, PT ;  /* 0x00007fffed00780c */ /* 0x000fe20003f05270 */
[----:B0-----:R-:W-:Y:S01]  /*17090*/  @!P1 IMAD.WIDE.U32 R126, R218, R250, c[0x0][0x168] ;  /* 0x00005a00da7e9625 */ /* 0x001fe200078e00fa */
[----:B------:R-:W-:Y:S02]  /*170a0*/  LOP3.LUT R224, R224, UR4, RZ, 0xc0, !PT ;  /* 0x00000004e0e07c12 */ /* 0x000fe4000f8ec0ff */
[----:B------:R-:W-:-:S02]  /*170b0*/  SEL R237, R185, 0x8000, P0 ;  /* 0x00008000b9ed7807 */ /* 0x000fc40000000000 */
[----:B------:R-:W-:Y:S01]  /*170c0*/  ISETP.NE.AND P0, PT, R238, 0x7fff, PT ;  /* 0x00007fffee00780c */ /* 0x000fe20003f05270 */
[----:B------:R0:W-:Y:S01]  /*170d0*/  @!P1 STG.E.U16 [R126.64], R219 ;  /* 0x000000db7e009986 */ /* 0x0001e2000c101506 */
[----:B------:R-:W-:Y:S01]  /*170e0*/  SHF.R.U32.HI R225, RZ, c[0x0][0x18c], R225 ;  /* 0x00006300ffe17a19 */ /* 0x000fe200000116e1 */
[----:B------:R-:W-:Y:S01]  /*170f0*/  IMAD.SHL.U32 R224, R224, 0x4, RZ ;  /* 0x00000004e0e07824 */ /* 0x000fe200078e00ff */
[----:B------:R-:W-:Y:S02]  /*17100*/  SEL R238, R187, 0x8000, P0 ;  /* 0x00008000bbee7807 */ /* 0x000fe40000000000 */
[----:B------:R-:W-:Y:S02]  /*17110*/  ISETP.NE.AND P0, PT, R239, 0x7fff, PT ;  /* 0x00007fffef00780c */ /* 0x000fe40003f05270 */
[----:B------:R-:W-:Y:S02]  /*17120*/  LOP3.LUT R223, R223, 0x3fffc, RZ, 0xc0, !PT ;  /* 0x0003fffcdfdf7812 */ /* 0x000fe400078ec0ff */
[----:B------:R-:W-:-:S02]  /*17130*/  SEL R239, R184, 0x8000, P0 ;  /* 0x00008000b8ef7807 */ /* 0x000fc40000000000 */
[----:B------:R-:W-:Y:S02]  /*17140*/  ISETP.NE.AND P0, PT, R240, 0x7fff, PT ;  /* 0x00007ffff000780c */ /* 0x000fe40003f05270 */
[----:B------:R-:W-:Y:S02]  /*17150*/  LOP3.LUT R225, R225, UR4, RZ, 0xc0, !PT ;  /* 0x00000004e1e17c12 */ /* 0x000fe4000f8ec0ff */
[----:B------:R-:W-:Y:S02]  /*17160*/  SEL R240, R132, 0x8000, P0 ;  /* 0x0000800084f07807 */ /* 0x000fe40000000000 */
[----:B------:R-:W-:Y:S01]  /*17170*/  ISETP.NE.AND P0, PT, R241, 0x7fff, PT ;  /* 0x00007ffff100780c */ /* 0x000fe20003f05270 */
[----:B------:R-:W-:Y:S01]  /*17180*/  IMAD.SHL.U32 R225, R225, 0x4, RZ ;  /* 0x00000004e1e17824 */ /* 0x000fe200078e00ff */
[----:B------:R-:W-:Y:S02]  /*17190*/  @!P3 LOP3.LUT R215, R215, R60, RZ, 0x3c, !PT ;  /* 0x0000003cd7d7b212 */ /* 0x000fe400078e3cff */
[----:B------:R-:W-:-:S02]  /*171a0*/  SEL R241, R51, 0x8000, P0 ;  /* 0x0000800033f17807 */ /* 0x000fc40000000000 */
[----:B------:R-:W-:Y:S02]  /*171b0*/  ISETP.NE.AND P0, PT, R242, 0x7fff, PT ;  /* 0x00007ffff200780c */ /* 0x000fe40003f05270 */
[----:B------:R-:W-:Y:S02]  /*171c0*/  LOP3.LUT R225, R225, 0x3fffc, RZ, 0xc0, !PT ;  /* 0x0003fffce1e17812 */ /* 0x000fe400078ec0ff */
[----:B------:R-:W-:Y:S02]  /*171d0*/  SEL R242, R52, 0x8000, P0 ;  /* 0x0000800034f27807 */ /* 0x000fe40000000000 */
[----:B------:R-:W-:Y:S01]  /*171e0*/  ISETP.NE.AND P0, PT, R243, 0x7fff, PT ;  /* 0x00007ffff300780c */ /* 0x000fe20003f05270 */
[----:B------:R-:W-:Y:S01]  /*171f0*/  LDS R60, [R225+0x5e00] ;  /* 0x005e0000e13c7984 */ /* 0x000fe20000000800 */
[----:B------:R-:W-:Y:S02]  /*17200*/  LOP3.LUT P2, RZ, R59, 0x8000, RZ, 0xc0, !PT ;  /* 0x000080003bff7812 */ /* 0x000fe4000784c0ff */
[----:B------:R-:W-:-:S02]  /*17210*/  SEL R243, R54, 0x8000, P0 ;  /* 0x0000800036f37807 */ /* 0x000fc40000000000 */
[----:B------:R-:W-:Y:S02]  /*17220*/  ISETP.NE.AND P0, PT, R244, 0x7fff, PT ;  /* 0x00007ffff400780c */ /* 0x000fe40003f05270 */
[C---:B------:R-:W-:Y:S02]  /*17230*/  LOP3.LUT P1, RZ, R59.reuse, 0x4000, RZ, 0xc0, !PT ;  /* 0x000040003bff7812 */ /* 0x040fe4000782c0ff */
[----:B------:R-:W-:Y:S02]  /*17240*/  SEL R244, R58, 0x8000, P0 ;  /* 0x000080003af47807 */ /* 0x000fe40000000000 */
[----:B------:R-:W-:Y:S02]  /*17250*/  LOP3.LUT P0, RZ, R59, 0x20000, RZ, 0xc0, !PT ;  /* 0x000200003bff7812 */ /* 0x000fe4000780c0ff */
[----:B------:R-:W-:Y:S01]  /*17260*/  SHF.R.U32.HI R226, RZ, c[0x0][0x18c], R226 ;  /* 0x00006300ffe27a19 */ /* 0x000fe200000116e2 */
[----:B0-----:R-:W-:Y:S01]  /*17270*/  @!P2 IMAD.MOV.U32 R219, RZ, RZ, 0x2 ;  /* 0x00000002ffdba424 */ /* 0x001fe200078e00ff */
[----:B------:R-:W-:-:S02]  /*17280*/  @!P2 LOP3.LUT R213, R213, R214, RZ, 0x3c, !PT ;  /* 0x000000d6d5d5a212 */ /* 0x000fc400078e3cff */
[----:B------:R-:W-:Y:S02]  /*17290*/  LOP3.LUT R226, R226, UR4, RZ, 0xc0, !PT ;  /* 0x00000004e2e27c12 */ /* 0x000fe4000f8ec0ff */
[----:B------:R-:W-:Y:S02]  /*172a0*/  SHF.R.U32.HI R227, RZ, c[0x0][0x18c], R227 ;  /* 0x00006300ffe37a19 */ /* 0x000fe400000116e3 */
[----:B------:R-:W-:Y:S01]  /*172b0*/  @!P1 LOP3.LUT R211, R211, R212, RZ, 0x3c, !PT ;  /* 0x000000d4d3d39212 */ /* 0x000fe200078e3cff */
[----:B------:R-:W-:Y:S01]  /*172c0*/  IMAD.SHL.U32 R226, R226, 0x4, RZ ;  /* 0x00000004e2e27824 */ /* 0x000fe200078e00ff */
[----:B------:R-:W-:Y:S01]  /*172d0*/  SHF.R.U32.HI R228, RZ, c[0x0][0x18c], R228 ;  /* 0x00006300ffe47a19 */ /* 0x000fe200000116e4 */
[----:B------:R-:W-:Y:S01]  /*172e0*/  @!P0 IMAD.MOV.U32 R218, RZ, RZ, 0x2 ;  /* 0x00000002ffda8424 */ /* 0x000fe200078e00ff */
[----:B------:R-:W-:Y:S02]  /*172f0*/  @!P0 LOP3.LUT R217, R216, R217, RZ, 0x3c, !PT ;  /* 0x000000d9d8d98212 */ /* 0x000fe400078e3cff */
[----:B--2---:R-:W-:-:S02]  /*17300*/  @!P0 IADD3 R216, R48, 0x1500, R249 ;  /* 0x0000150030d88810 */ /* 0x004fc40007ffe0f9 */
[----:B------:R-:W-:Y:S02]  /*17310*/  LOP3.LUT R227, R227, UR4, RZ, 0xc0, !PT ;  /* 0x00000004e3e37c12 */ /* 0x000fe4000f8ec0ff */
[----:B------:R-:W-:Y:S01]  /*17320*/  LOP3.LUT R228, R228, UR4, RZ, 0xc0, !PT ;  /* 0x00000004e4e47c12 */ /* 0x000fe2000f8ec0ff */
[----:B------:R-:W-:Y:S01]  /*17330*/  @!P0 IMAD.WIDE.U32 R126, R216, R218, c[0x0][0x168] ;  /* 0x00005a00d87e8625 */ /* 0x000fe200078e00da */
[----:B------:R-:W-:Y:S02]  /*17340*/  LOP3.LUT R216, R222, 0x3fffc, RZ, 0xc0, !PT ;  /* 0x0003fffcded87812 */ /* 0x000fe400078ec0ff */
[----:B------:R-:W-:Y:S01]  /*17350*/  LOP3.LUT R218, R224, 0x3fffc, RZ, 0xc0, !PT ;  /* 0x0003fffce0da7812 */ /* 0x000fe200078ec0ff */
[----:B------:R-:W-:Y:S01]  /*17360*/  IMAD.SHL.U32 R227, R227, 0x4, RZ ;  /* 0x00000004e3e37824 */ /* 0x000fe200078e00ff */
[----:B------:R0:W-:Y:S01]  /*17370*/  @!P0 STG.E.U16 [R126.64], R217 ;  /* 0x000000d97e008986 */ /* 0x0001e2000c101506 */
[----:B------:R-:W-:Y:S01]  /*17380*/  LOP3.LUT P0, RZ, R59, 0x2000, RZ, 0xc0, !PT ;  /* 0x000020003bff7812 */ /* 0x000fe2000780c0ff */
[----:B------:R-:W-:Y:S01]  /*17390*/  IMAD.SHL.U32 R228, R228, 0x4, RZ ;  /* 0x00000004e4e47824 */ /* 0x000fe200078e00ff */
[----:B------:R-:W-:Y:S01]  /*173a0*/  SHF.R.U32.HI R229, RZ, c[0x0][0x18c], R229 ;  /* 0x00006300ffe57a19 */ /* 0x000fe200000116e5 */
[----:B------:R-:W1:Y:S01]  /*173b0*/  LDS R216, [R216+0x5e00] ;  /* 0x005e0000d8d87984 */ /* 0x000e620000000800 */
[----:B------:R-:W-:-:S02]  /*173c0*/  SHF.R.U32.HI R230, RZ, c[0x0][0x18c], R230 ;  /* 0x00006300ffe67a19 */ /* 0x000fc400000116e6 */
[----:B------:R-:W-:Y:S01]  /*173d0*/  LOP3.LUT R229, R229, UR4, RZ, 0xc0, !PT ;  /* 0x00000004e5e57c12 */ /* 0x000fe2000f8ec0ff */
[----:B------:R2:W3:Y:S01]  /*173e0*/  LDS R217, [R223+0x5e00] ;  /* 0x005e0000dfd97984 */ /* 0x0004e20000000800 */
[----:B------:R-:W-:Y:S02]  /*173f0*/  LOP3.LUT R230, R230, UR4, RZ, 0xc0, !PT ;  /* 0x00000004e6e67c12 */ /* 0x000fe4000f8ec0ff */
[----:B------:R-:W-:Y:S01]  /*17400*/  SHF.R.U32.HI R231, RZ, c[0x0][0x18c], R231 ;  /* 0x00006300ffe77a19 */ /* 0x000fe200000116e7 */
[----:B------:R-:W4:Y:S01]  /*17410*/  LDS R218, [R218+0x5e00] ;  /* 0x005e0000dada7984 */ /* 0x000f220000000800 */
[----:B0-----:R-:W-:Y:S01]  /*17420*/  @!P3 IMAD.MOV.U32 R127, RZ, RZ, 0x2 ;  /* 0x00000002ff7fb424 */ /* 0x001fe200078e00ff */
[----:B------:R-:W-:Y:S01]  /*17430*/  SHF.R.U32.HI R232, RZ, c[0x0][0x18c], R232 ;  /* 0x00006300ffe87a19 */ /* 0x000fe200000116e8 */
[----:B------:R-:W-:Y:S01]  /*17440*/  IMAD.SHL.U32 R229, R229, 0x4, RZ ;  /* 0x00000004e5e57824 */ /* 0x000fe200078e00ff */
[----:B------:R-:W-:Y:S01]  /*17450*/  @P6 LOP3.LUT R50, R50, 0x8000, RZ, 0xfc, !PT ;  /* 0x0000800032326812 */ /* 0x000fe200078efcff */
[----:B------:R-:W-:Y:S01]  /*17460*/  IMAD.SHL.U32 R230, R230, 0x4, RZ ;  /* 0x00000004e6e67824 */ /* 0x000fe200078e00ff */
[----:B------:R-:W-:-:S02]  /*17470*/  LOP3.LUT R231, R231, UR4, RZ, 0xc0, !PT ;  /* 0x00000004e7e77c12 */ /* 0x000fc4000f8ec0ff */
[----:B------:R-:W-:Y:S02]  /*17480*/  LOP3.LUT P6, RZ, R59, 0x40, RZ, 0xc0, !PT ;  /* 0x000000403bff7812 */ /* 0x000fe400078cc0ff */
[----:B------:R-:W-:Y:S01]  /*17490*/  LOP3.LUT R232, R232, UR4, RZ, 0xc0, !PT ;  /* 0x00000004e8e87c12 */ /* 0x000fe2000f8ec0ff */
[----:B------:R-:W-:Y:S01]  /*174a0*/  IMAD.SHL.U32 R231, R231, 0x4, RZ ;  /* 0x00000004e7e77824 */ /* 0x000fe200078e00ff */
[----:B------:R-:W-:Y:S02]  /*174b0*/  SHF.R.U32.HI R233, RZ, c[0x0][0x18c], R233 ;  /* 0x00006300ffe97a19 */ /* 0x000fe400000116e9 */
[----:B------:R-:W-:Y:S01]  /*174c0*/  P2R R222, PR, RZ, 0x40 ;  /* 0x00000040ffde7803 */ /* 0x000fe20000000000 */
[----:B------:R-:W-:Y:S01]  /*174d0*/  IMAD.SHL.U32 R232, R232, 0x4, RZ ;  /* 0x00000004e8e87824 */ /* 0x000fe200078e00ff */
[----:B------:R-:W-:Y:S02]  /*174e0*/  LOP3.LUT P6, RZ, R59, 0x400, RZ, 0xc0, !PT ;  /* 0x000004003bff7812 */ /* 0x000fe400078cc0ff */
[----:B------:R-:W-:-:S02]  /*174f0*/  LOP3.LUT R233, R233, UR4, RZ, 0xc0, !PT ;  /* 0x00000004e9e97c12 */ /* 0x000fc4000f8ec0ff */
[----:B------:R-:W-:Y:S02]  /*17500*/  SHF.R.U32.HI R234, RZ, c[0x0][0x18c], R234 ;  /* 0x00006300ffea7a19 */ /* 0x000fe400000116ea */
[----:B------:R-:W-:Y:S01]  /*17510*/  SHF.R.U32.HI R235, RZ, c[0x0][0x18c], R235 ;  /* 0x00006300ffeb7a19 */ /* 0x000fe200000116eb */
[----:B------:R-:W-:Y:S01]  /*17520*/  IMAD.SHL.U32 R233, R233, 0x4, RZ ;  /* 0x00000004e9e97824 */ /* 0x000fe200078e00ff */
[----:B------:R-:W-:Y:S02]  /*17530*/  SHF.R.U32.HI R236, RZ, c[0x0][0x18c], R236 ;  /* 0x00006300ffec7a19 */ /* 0x000fe400000116ec */
[----:B------:R-:W-:Y:S02]  /*17540*/  SHF.R.U32.HI R237, RZ, c[0x0][0x18c], R237 ;  /* 0x00006300ffed7a19 */ /* 0x000fe400000116ed */
[----:B------:R-:W-:Y:S02]  /*17550*/  SHF.R.U32.HI R238, RZ, c[0x0][0x18c], R238 ;  /* 0x00006300ffee7a19 */ /* 0x000fe400000116ee */
[----:B--2---:R-:W-:-:S02]  /*17560*/  @!P6 LOP3.LUT R223, R195, R194, RZ, 0x3c, !PT ;  /* 0x000000c2c3dfe212 */ /* 0x004fc400078e3cff */
[----:B-1----:R-:W-:Y:S02]  /*17570*/  @!P3 IADD3 R126, R48, 0x1600, R216 ;  /* 0x00001600307eb810 */ /* 0x002fe40007ffe0d8 */
[----:B------:R-:W-:Y:S02]  /*17580*/  LOP3.LUT R234, R234, UR4, RZ, 0xc0, !PT ;  /* 0x00000004eaea7c12 */ /* 0x000fe4000f8ec0ff */
[----:B---3--:R-:W-:Y:S01]  /*17590*/  @!P2 IADD3 R214, R48, 0x1700, R217 ;  /* 0x0000170030d6a810 */ /* 0x008fe20007ffe0d9 */
[----:B------:R-:W-:Y:S01]  /*175a0*/  @!P3 IMAD.WIDE.U32 R126, R126, R127, c[0x0][0x168] ;  /* 0x00005a007e7eb625 */ /* 0x000fe200078e007f */
[----:B------:R-:W-:Y:S02]  /*175b0*/  LOP3.LUT R235, R235, UR4, RZ, 0xc0, !PT ;  /* 0x00000004ebeb7c12 */ /* 0x000fe4000f8ec0ff */
[----:B----4-:R-:W-:Y:S01]  /*175c0*/  @!P1 IADD3 R212, R48, 0x1800, R218 ;  /* 0x0000180030d49810 */ /* 0x010fe20007ffe0da */
[----:B------:R-:W-:Y:S01]  /*175d0*/  IMAD.SHL.U32 R234, R234, 0x4, RZ ;  /* 0x00000004eaea7824 */ /* 0x000fe200078e00ff */
[----:B------:R0:W-:Y:S01]  /*175e0*/  @!P3 STG.E.U16 [R126.64], R215 ;  /* 0x000000d77e00b986 */ /* 0x0001e2000c101506 */
[----:B------:R-:W-:Y:S01]  /*175f0*/  LOP3.LUT P3, RZ, R59, 0x8, RZ, 0xc0, !PT ;  /* 0x000000083bff7812 */ /* 0x000fe2000786c0ff */
[----:B------:R-:W-:Y:S01]  /*17600*/  IMAD.SHL.U32 R235, R235, 0x4, RZ ;  /* 0x00000004ebeb7824 */ /* 0x000fe200078e00ff */
[----:B------:R-:W-:-:S02]  /*17610*/  LOP3.LUT R236, R236, UR4, RZ, 0xc0, !PT ;  /* 0x00000004ecec7c12 */ /* 0x000fc4000f8ec0ff */
[----:B------:R-:W-:Y:S02]  /*17620*/  LOP3.LUT R237, R237, UR4, RZ, 0xc0, !PT ;  /* 0x00000004eded7c12 */ /* 0x000fe4000f8ec0ff */
[----:B------:R-:W-:Y:S01]  /*17630*/  LOP3.LUT R238, R238, UR4, RZ, 0xc0, !PT ;  /* 0x00000004eeee7c12 */ /* 0x000fe2000f8ec0ff */
[----:B------:R-:W-:Y:S01]  /*17640*/  IMAD.SHL.U32 R236, R236, 0x4, RZ ;  /* 0x00000004ecec7824 */ /* 0x000fe200078e00ff */
[----:B------:R-:W-:Y:S01]  /*17650*/  SHF.R.U32.HI R239, RZ, c[0x0][0x18c], R239 ;  /* 0x00006300ffef7a19 */ /* 0x000fe200000116ef */
[----:B------:R-:W-:Y:S01]  /*17660*/  IMAD.SHL.U32 R237, R237, 0x4, RZ ;  /* 0x00000004eded7824 */ /* 0x000fe200078e00ff */
[----:B------:R-:W-:Y:S01]  /*17670*/  SHF.R.U32.HI R241, RZ, c[0x0][0x18c], R241 ;  /* 0x00006300fff17a19 */ /* 0x000fe200000116f1 */
[----:B0-----:R-:W-:Y:S01]  /*17680*/  @!P2 IMAD.WIDE.U32 R126, R214, R219, c[0x0][0x168] ;  /* 0x00005a00d67ea625 */ /* 0x001fe200078e00db */
[----:B------:R-:W-:Y:S02]  /*17690*/  @!P0 LOP3.LUT R215, R209, R210, RZ, 0x3c, !PT ;  /* 0x000000d2d1d78212 */ /* 0x000fe400078e3cff */
[----:B------:R-:W-:Y:S01]  /*176a0*/  @!P0 IADD3 R209, R48, 0x1900, R60 ;  /* 0x0000190030d18810 */ /* 0x000fe20007ffe03c */
[----:B------:R-:W-:Y:S01]  /*176b0*/  @!P1 IMAD.MOV.U32 R219, RZ, RZ, 0x2 ;  /* 0x00000002ffdb9424 */ /* 0x000fe200078e00ff */
[----:B------:R0:W-:Y:S01]  /*176c0*/  @!P2 STG.E.U16 [R126.64], R213 ;  /* 0x000000d57e00a986 */ /* 0x0001e2000c101506 */
[----:B------:R-:W-:Y:S01]  /*176d0*/  @!P0 IMAD.MOV.U32 R210, RZ, RZ, 0x2 ;  /* 0x00000002ffd28424 */ /* 0x000fe200078e00ff */
[----:B------:R-:W-:Y:S01]  /*176e0*/  LOP3.LUT R214, R231, 0x3fffc, RZ, 0xc0, !PT ;  /* 0x0003fffce7d67812 */ /* 0x000fe200078ec0ff */
[----:B------:R-:W-:Y:S01]  /*176f0*/  IMAD.SHL.U32 R238, R238, 0x4, RZ ;  /* 0x00000004eeee7824 */ /* 0x000fe200078e00ff */
[----:B------:R-:W-:-:S02]  /*17700*/  LOP3.LUT P2, RZ, R59, 0x4, RZ, 0xc0, !PT ;  /* 0x000000043bff7812 */ /* 0x000fc4000784c0ff */
[----:B------:R-:W-:Y:S02]  /*17710*/  LOP3.LUT R239, R239, UR4, RZ, 0xc0, !PT ;  /* 0x00000004efef7c12 */ /* 0x000fe4000f8ec0ff */
[----:B------:R-:W-:Y:S01]  /*17720*/  LDS R214, [R214+0x5e00] ;  /* 0x005e0000d6d67984 */ /* 0x000fe20000000800 */
[----:B------:R-:W-:Y:S02]  /*17730*/  LOP3.LUT R241, R241, UR4, RZ, 0xc0, !PT ;  /* 0x00000004f1f17c12 */ /* 0x000fe4000f8ec0ff */
[----:B------:R-:W-:Y:S01]  /*17740*/  IMAD.SHL.U32 R239, R239, 0x4, RZ ;  /* 0x00000004efef7824 */ /* 0x000fe200078e00ff */
[----:B0-----:R-:W-:Y:S01]  /*17750*/  LOP3.LUT R213, R232, 0x3fffc, RZ, 0xc0, !PT ;  /* 0x0003fffce8d57812 */ /* 0x001fe200078ec0ff */
[----:B------:R-:W-:Y:S01]  /*17760*/  @!P1 IMAD.WIDE.U32 R126, R212, R219, c[0x0][0x168] ;  /* 0x00005a00d47e9625 */ /* 0x000fe200078e00db */
[----:B------:R-:W-:Y:S02]  /*17770*/  LOP3.LUT R219, R229, 0x3fffc, RZ, 0xc0, !PT ;  /* 0x0003fffce5db7812 */ /* 0x000fe400078ec0ff */
[----:B------:R-:W-:Y:S01]  /*17780*/  LOP3.LUT R212, R233, 0x3fffc, RZ, 0xc0, !PT ;  /* 0x0003fffce9d47812 */ /* 0x000fe200078ec0ff */
[----:B------:R-:W-:Y:S01]  /*17790*/  @!P5 IMAD.MOV.U32 R233, RZ, RZ, 0x2 ;  /* 0x00000002ffe9d424 */ /* 0x000fe200078e00ff */
[----:B------:R0:W-:Y:S01]  /*177a0*/  @!P1 STG.E.U16 [R126.64], R211 ;  /* 0x000000d37e009986 */ /* 0x0001e2000c101506 */
[----:B------:R-:W-:Y:S01]  /*177b0*/  LOP3.LUT P1, RZ, R59, 0x1000, RZ, 0xc0, !PT ;  /* 0x000010003bff7812 */ /* 0x000fe2000782c0ff */
[----:B------:R-:W-:Y:S01]  /*177c0*/  IMAD.SHL.U32 R241, R241, 0x4, RZ ;  /* 0x00000004f1f17824 */ /* 0x000fe200078e00ff */
[----:B------:R-:W-:Y:S01]  /*177d0*/  @!P5 LOP3.LUT R229, R200, R196, RZ, 0x3c, !PT ;  /* 0x000000c4c8e5d212 */ /* 0x000fe200078e3cff */
[----:B------:R-:W-:Y:S01]  /*177e0*/  LDS R219, [R219+0x5e00] ;  /* 0x005e0000dbdb7984 */ /* 0x000fe20000000800 */
[----:B------:R-:W-:-:S02]  /*177f0*/  SHF.R.U32.HI R240, RZ, c[0x0][0x18c], R240 ;  /* 0x00006300fff07a19 */ /* 0x000fc400000116f0 */
[----:B------:R-:W-:Y:S01]  /*17800*/  SHF.R.U32.HI R242, RZ, c[0x0][0x18c], R242 ;  /* 0x00006300fff27a19 */ /* 0x000fe200000116f2 */
[----:B------:R-:W-:Y:S01]  /*17810*/  LDS R213, [R213+0x5e00] ;  /* 0x005e0000d5d57984 */ /* 0x000fe20000000800 */
[----:B------:R-:W-:Y:S02]  /*17820*/  LOP3.LUT R240, R240, UR4, RZ, 0xc0, !PT ;  /* 0x00000004f0f07c12 */ /* 0x000fe4000f8ec0ff */
[----:B------:R-:W-:Y:S01]  /*17830*/  LOP3.LUT R242, R242, UR4, RZ, 0xc0, !PT ;  /* 0x00000004f2f27c12 */ /* 0x000fe2000f8ec0ff */
[----:B0-----:R-:W-:Y:S01]  /*17840*/  @!P0 IMAD.WIDE.U32 R126, R209, R210, c[0x0][0x168] ;  /* 0x00005a00d17e8625 */ /* 0x001fe200078e00d2 */
[----:B------:R-:W-:Y:S01]  /*17850*/  LOP3.LUT R209, R226, 0x3fffc, RZ, 0xc0, !PT ;  /* 0x0003fffce2d17812 */ /* 0x000fe200078ec0ff */
[----:B------:R-:W-:Y:S01]  /*17860*/  LDS R212, [R212+0x5e00] ;  /* 0x005e0000d4d47984 */ /* 0x000fe20000000800 */
[----:B------:R-:W-:Y:S01]  /*17870*/  LOP3.LUT R211, R227, 0x3fffc, RZ, 0xc0, !PT ;  /* 0x0003fffce3d37812 */ /* 0x000fe200078ec0ff */
[----:B------:R-:W-:Y:S01]  /*17880*/  @!P6 IMAD.MOV.U32 R227, RZ, RZ, 0x2 ;  /* 0x00000002ffe3e424 */ /* 0x000fe200078e00ff */
[----:B------:R-:W-:Y:S01]  /*17890*/  LOP3.LUT R210, R228, 0x3fffc, RZ, 0xc0, !PT ;  /* 0x0003fffce4d27812 */ /* 0x000fe200078ec0ff */
[----:B------:R0:W-:Y:S01]  /*178a0*/  @!P0 STG.E.U16 [R126.64], R215 ;  /* 0x000000d77e008986 */ /* 0x0001e2000c101506 */
[----:B------:R-:W-:Y:S01]  /*178b0*/  LOP3.LUT P0, RZ, R59, 0x800, RZ, 0xc0, !PT ;  /* 0x000008003bff7812 */ /* 0x000fe2000780c0ff */
[----:B------:R-:W-:Y:S01]  /*178c0*/  IMAD.SHL.U32 R240, R240, 0x4, RZ ;  /* 0x00000004f0f07824 */ /* 0x000fe200078e00ff */
[----:B------:R-:W-:Y:S01]  /*178d0*/  @!P1 LOP3.LUT R57, R208, R57, RZ, 0x3c, !PT ;  /* 0x00000039d0399212 */ /* 0x000fe200078e3cff */
[----:B------:R-:W1:Y:S01]  /*178e0*/  LDS R209, [R209+0x5e00] ;  /* 0x005e0000d1d17984 */ /* 0x000e620000000800 */
[----:B------:R-:W-:Y:S01]  /*178f0*/  SHF.R.U32.HI R243, RZ, c[0x0][0x18c], R243 ;  /* 0x00006300fff37a19 */ /* 0x000fe200000116f3 */
[----:B------:R-:W-:Y:S01]  /*17900*/  IMAD.SHL.U32 R242, R242, 0x4, RZ ;  /* 0x00000004f2f27824 */ /* 0x000fe200078e00ff */
[----:B------:R-:W-:Y:S01]  /*17910*/  SHF.R.U32.HI R244, RZ, c[0x0][0x18c], R244 ;  /* 0x00006300fff47a19 */ /* 0x000fe200000116f4 */
[----:B------:R-:W2:Y:S01]  /*17920*/  LDS R211, [R211+0x5e00] ;  /* 0x005e0000d3d37984 */ /* 0x000ea20000000800 */
[----:B------:R-:W-:-:S02]  /*17930*/  SHF.R.U32.HI R246, RZ, c[0x0][0x18c], R246 ;  /* 0x00006300fff67a19 */ /* 0x000fc400000116f6 */
[----:B------:R-:W-:Y:S01]  /*17940*/  LOP3.LUT R243, R243, UR4, RZ, 0xc0, !PT ;  /* 0x00000004f3f37c12 */ /* 0x000fe2000f8ec0ff */
[----:B------:R-:W3:Y:S01]  /*17950*/  LDS R210, [R210+0x5e00] ;  /* 0x005e0000d2d27984 */ /* 0x000ee20000000800 */
[----:B0-----:R-:W-:Y:S01]  /*17960*/  LOP3.LUT R215, R230, 0x3fffc, RZ, 0xc0, !PT ;  /* 0x0003fffce6d77812 */ /* 0x001fe200078ec0ff */
[----:B------:R-:W-:Y:S01]  /*17970*/  @!P1 IMAD.MOV.U32 R127, RZ, RZ, 0x2 ;  /* 0x00000002ff7f9424 */ /* 0x000fe200078e00ff */
[----:B------:R-:W-:Y:S01]  /*17980*/  @!P0 LOP3.LUT R207, R206, R207, RZ, 0x3c, !PT ;  /* 0x000000cfcecf8212 */ /* 0x000fe200078e3cff */
[----:B------:R-:W-:Y:S01]  /*17990*/  @!P0 IMAD.MOV.U32 R225, RZ, RZ, 0x2 ;  /* 0x00000002ffe18424 */ /* 0x000fe200078e00ff */
[----:B------:R-:W-:Y:S01]  /*179a0*/  LOP3.LUT R244, R244, UR4, RZ, 0xc0, !PT ;  /* 0x00000004f4f47c12 */ /* 0x000fe2000f8ec0ff */
[----:B------:R-:W-:Y:S01]  /*179b0*/  IMAD.SHL.U32 R243, R243, 0x4, RZ ;  /* 0x00000004f3f37824 */ /* 0x000fe200078e00ff */
[----:B------:R-:W0:Y:S01]  /*179c0*/  LDS R215, [R215+0x5e00] ;  /* 0x005e0000d7d77984 */ /* 0x000e220000000800 */
[----:B------:R-:W-:Y:S02]  /*179d0*/  LOP3.LUT R246, R246, UR4, RZ, 0xc0, !PT ;  /* 0x00000004f6f67c12 */ /* 0x000fe4000f8ec0ff */
[----:B------:R-:W-:-:S03]  /*179e0*/  IMAD.SHL.U32 R244, R244, 0x4, RZ ;  /* 0x00000004f4f47824 */ /* 0x000fc600078e00ff */
[----:B------:R-:W-:Y:S01]  /*179f0*/  IMAD.SHL.U32 R246, R246, 0x4, RZ ;  /* 0x00000004f6f67824 */ /* 0x000fe200078e00ff */
[C---:B-1----:R-:W-:Y:S02]  /*17a00*/  @!P1 IADD3 R126, R48.reuse, 0x1a00, R209 ;  /* 0x00001a00307e9810 */ /* 0x042fe40007ffe0d1 */
[----:B--2---:R-:W-:-:S03]  /*17a10*/  @!P0 IADD3 R206, R48, 0x1b00, R211 ;  /* 0x00001b0030ce8810 */ /* 0x004fc60007ffe0d3 */
[----:B------:R-:W-:Y:S01]  /*17a20*/  @!P1 IMAD.WIDE.U32 R126, R126, R127, c[0x0][0x168] ;  /* 0x00005a007e7e9625 */ /* 0x000fe200078e007f */
[----:B---3--:R-:W-:-:S03]  /*17a30*/  @!P6 IADD3 R208, R48, 0x1c00, R210 ;  /* 0x00001c0030d0e810 */ /* 0x008fc60007ffe0d2 */
[----:B------:R-:W-:Y:S01]  /*17a40*/  @!P0 IMAD.WIDE.U32 R194, R206, R225, c[0x0][0x168] ;  /* 0x00005a00cec28625 */ /* 0x000fe200078e00e1 */
[----:B------:R1:W-:Y:S01]  /*17a50*/  @!P1 STG.E.U16 [R126.64], R57 ;  /* 0x000000397e009986 */ /* 0x0003e2000c101506 */
[----:B------:R-:W-:Y:S02]  /*17a60*/  P2R R206, PR, RZ, 0x4 ;  /* 0x00000004ffce7803 */ /* 0x000fe40000000000 */
[C---:B------:R-:W-:Y:S01]  /*17a70*/  LOP3.LUT P2, RZ, R59.reuse, 0x200, RZ, 0xc0, !PT ;  /* 0x000002003bff7812 */ /* 0x040fe2000784c0ff */
[----:B------:R2:W-:Y:S01]  /*17a80*/  @!P0 STG.E.U16 [R194.64], R207 ;  /* 0x000000cfc2008986 */ /* 0x0005e2000c101506 */
[C---:B------:R-:W-:Y:S02]  /*17a90*/  LOP3.LUT P1, RZ, R59.reuse, 0x2, RZ, 0xc0, !PT ;  /* 0x000000023bff7812 */ /* 0x040fe4000782c0ff */
[----:B------:R-:W-:Y:S01]  /*17aa0*/  LOP3.LUT P0, RZ, R59, 0x1, RZ, 0xc0, !PT ;  /* 0x000000013bff7812 */ /* 0x000fe2000780c0ff */
[----:B-1----:R-:W-:Y:S01]  /*17ab0*/  @!P6 IMAD.WIDE.U32 R126, R208, R227, c[0x0][0x168] ;  /* 0x00005a00d07ee625 */ /* 0x002fe200078e00e3 */
[----:B------:R-:W-:-:S02]  /*17ac0*/  P2R R57, PR, RZ, 0x8 ;  /* 0x00000008ff397803 */ /* 0x000fc40000000000 */
[C---:B------:R-:W-:Y:S02]  /*17ad0*/  LOP3.LUT P3, RZ, R59.reuse, 0x100, RZ, 0xc0, !PT ;  /* 0x000001003bff7812 */ /* 0x040fe4000786c0ff */
[----:B------:R1:W-:Y:S01]  /*17ae0*/  @!P6 STG.E.U16 [R126.64], R223 ;  /* 0x000000df7e00e986 */ /* 0x0003e2000c101506 */
[----:B------:R-:W-:Y:S02]  /*17af0*/  ISETP.NE.AND P6, PT, R222, RZ, PT ;  /* 0x000000ffde00720c */ /* 0x000fe40003fc5270 */
[----:B--2---:R-:W-:Y:S02]  /*17b00*/  P2R R207, PR, RZ, 0x10 ;  /* 0x00000010ffcf7803 */ /* 0x004fe40000000000 */
[----:B------:R-:W-:Y:S02]  /*17b10*/  LOP3.LUT P4, RZ, R59, 0x80, RZ, 0xc0, !PT ;  /* 0x000000803bff7812 */ /* 0x000fe4000788c0ff */
[----:B------:R-:W-:Y:S02]  /*17b20*/  @!P2 IADD3 R200, R48, 0x1d00, R219 ;  /* 0x00001d0030c8a810 */ /* 0x000fe40007ffe0db */
[----:B------:R-:W-:-:S02]  /*17b30*/  @!P2 LOP3.LUT R205, R204, R205, RZ, 0x3c, !PT ;  /* 0x000000cdcccda212 */ /* 0x000fc400078e3cff */
[----:B------:R-:W-:Y:S01]  /*17b40*/  @!P3 LOP3.LUT R203, R203, R199, RZ, 0x3c, !PT ;  /* 0x000000c7cbcbb212 */ /* 0x000fe200078e3cff */
[----:B------:R-:W-:Y:S01]  /*17b50*/  @!P3 IMAD.MOV.U32 R199, RZ, RZ, 0x2 ;  /* 0x00000002ffc7b424 */ /* 0x000fe200078e00ff */
[C---:B-1----:R-:W-:Y:S01]  /*17b60*/  @!P5 IADD3 R126, R48.reuse, 0x2100, R212 ;  /* 0x00002100307ed810 */ /* 0x042fe20007ffe0d4 */
[----:B------:R-:W-:Y:S01]  /*17b70*/  @!P6 IMAD.MOV.U32 R231, RZ, RZ, 0x2 ;  /* 0x00000002ffe7e424 */ /* 0x000fe200078e00ff */
[----:B------:R-:W-:Y:S01]  /*17b80*/  @!P6 LOP3.LUT R227, R201, R198, RZ, 0x3c, !PT ;  /* 0x000000c6c9e3e212 */ /* 0x000fe200078e3cff */
[----:B------:R-:W-:Y:S01]  /*17b90*/  @!P2 IMAD.MOV.U32 R201, RZ, RZ, 0x2 ;  /* 0x00000002ffc9a424 */ /* 0x000fe200078e00ff */
[----:B0-----:R-:W-:Y:S01]  /*17ba0*/  @!P3 IADD3 R198, R48, 0x1e00, R215 ;  /* 0x00001e0030c6b810 */ /* 0x001fe20007ffe0d7 */
[----:B------:R-:W-:Y:S01]  /*17bb0*/  @!P5 IMAD.WIDE.U32 R126, R126, R233, c[0x0][0x168] ;  /* 0x00005a007e7ed625 */ /* 0x000fe200078e00e9 */
[----:B------:R-:W-:Y:S02]  /*17bc0*/  @!P4 LOP3.LUT R225, R202, R197, RZ, 0x3c, !PT ;  /* 0x000000c5cae1c212 */ /* 0x000fe400078e3cff */
[----:B------:R-:W-:Y:S01]  /*17bd0*/  @!P4 IADD3 R196, R48, 0x1f00, R214 ;  /* 0x00001f0030c4c810 */ /* 0x000fe20007ffe0d6 */
[----:B------:R-:W-:Y:S01]  /*17be0*/  @!P2 IMAD.WIDE.U32 R200, R200, R201, c[0x0][0x168] ;  /* 0x00005a00c8c8a625 */ /* 0x000fe200078e00c9 */
[----:B------:R-:W-:-:S02]  /*17bf0*/  @!P6 IADD3 R194, R48, 0x2000, R213 ;  /* 0x0000200030c2e810 */ /* 0x000fc40007ffe0d5 */
[----:B------:R-:W-:Y:S01]  /*17c00*/  @!P1 LOP3.LUT R185, R189, R185, RZ, 0x3c, !PT ;  /* 0x000000b9bdb99212 */ /* 0x000fe200078e3cff */
[----:B------:R-:W-:Y:S01]  /*17c10*/  @!P3 IMAD.WIDE.U32 R198, R198, R199, c[0x0][0x168] ;  /* 0x00005a00c6c6b625 */ /* 0x000fe200078e00c7 */
[----:B------:R0:W-:Y:S01]  /*17c20*/  @!P2 STG.E.U16 [R200.64], R205 ;  /* 0x000000cdc800a986 */ /* 0x0001e2000c101506 */
[----:B------:R-:W-:Y:S02]  /*17c30*/  ISETP.NE.AND P2, PT, R206, RZ, PT ;  /* 0x000000ffce00720c */ /* 0x000fe40003f45270 */
[----:B------:R-:W-:Y:S01]  /*17c40*/  @!P4 IMAD.MOV.U32 R197, RZ, RZ, 0x2 ;  /* 0x00000002ffc5c424 */ /* 0x000fe200078e00ff */
[----:B------:R1:W-:Y:S01]  /*17c50*/  @!P3 STG.E.U16 [R198.64], R203 ;  /* 0x000000cbc600b986 */ /* 0x0003e2000c101506 */
[----:B------:R-:W-:Y:S01]  /*17c60*/  ISETP.NE.AND P3, PT, R57, RZ, PT ;  /* 0x000000ff3900720c */ /* 0x000fe20003f65270 */
[----:B------:R-:W-:Y:S01]  /*17c70*/  @!P6 IMAD.WIDE.U32 R194, R194, R231, c[0x0][0x168] ;  /* 0x00005a00c2c2e625 */ /* 0x000fe200078e00e7 */
[----:B------:R-:W-:Y:S02]  /*17c80*/  LOP3.LUT R231, R239, 0x3fffc, RZ, 0xc0, !PT ;  /* 0x0003fffcefe77812 */ /* 0x000fe400078ec0ff */
[----:B------:R-:W-:Y:S01]  /*17c90*/  @!P0 LOP3.LUT R202, R188, R187, RZ, 0x3c, !PT ;  /* 0x000000bbbcca8212 */ /* 0x000fe200078e3cff */
[----:B------:R-:W-:Y:S01]  /*17ca0*/  @!P4 IMAD.WIDE.U32 R196, R196, R197, c[0x0][0x168] ;  /* 0x00005a00c4c4c625 */ /* 0x000fe200078e00c5 */
[----:B------:R-:W-:-:S02]  /*17cb0*/  LOP3.LUT R223, R243, 0x3fffc, RZ, 0xc0, !PT ;  /* 0x0003fffcf3df7812 */ /* 0x000fc400078ec0ff */
[----:B0-----:R-:W-:Y:S01]  /*17cc0*/  LOP3.LUT R201, R234, 0x3fffc, RZ, 0xc0, !PT ;  /* 0x0003fffceac97812 */ /* 0x001fe200078ec0ff */
[----:B------:R-:W-:Y:S01]  /*17cd0*/  LDS R231, [R231+0x5e00] ;  /* 0x005e0000e7e77984 */ /* 0x000fe20000000800 */
[----:B------:R-:W-:Y:S01]  /*17ce0*/  LOP3.LUT R205, R240, 0x3fffc, RZ, 0xc0, !PT ;  /* 0x0003fffcf0cd7812 */ /* 0x000fe200078ec0ff */
[----:B------:R-:W-:Y:S01]  /*17cf0*/  @!P2 IMAD.MOV.U32 R188, RZ, RZ, 0x2 ;  /* 0x00000002ffbca424 */ /* 0x000fe200078e00ff */
[----:B-1----:R-:W-:Y:S01]  /*17d00*/  LOP3.LUT R199, R235, 0x3fffc, RZ, 0xc0, !PT ;  /* 0x0003fffcebc77812 */ /* 0x002fe200078ec0ff */
[----:B------:R0:W-:Y:S01]  /*17d10*/  @!P4 STG.E.U16 [R196.64], R225 ;  /* 0x000000e1c400c986 */ /* 0x0001e2000c101506 */
[----:B------:R-:W-:Y:S02]  /*17d20*/  @!P3 LOP3.LUT R233, R191, R49, RZ, 0x3c, !PT ;  /* 0x00000031bfe9b212 */ /* 0x000fe400078e3cff */
[----:B------:R-:W-:Y:S01]  /*17d30*/  LOP3.LUT R49, R238, 0x3fffc, RZ, 0xc0, !PT ;  /* 0x0003fffcee317812 */ /* 0x000fe200078ec0ff */
[----:B------:R1:W-:Y:S01]  /*17d40*/  @!P6 STG.E.U16 [R194.64], R227 ;  /* 0x000000e3c200e986 */ /* 0x0003e2000c101506 */
[----:B------:R-:W-:-:S02]  /*17d50*/  ISETP.NE.AND P4, PT, R207, RZ, PT ;  /* 0x000000ffcf00720c */ /* 0x000fc40003f85270 */
[----:B------:R-:W-:Y:S01]  /*17d60*/  @!P2 LOP3.LUT R251, R190, R186, RZ, 0x3c, !PT ;  /* 0x000000babefba212 */ /* 0x000fe200078e3cff */
[----:B------:R-:W2:Y:S01]  /*17d70*/  LDS R201, [R201+0x5e00] ;  /* 0x005e0000c9c97984 */ /* 0x000ea20000000800 */
[----:B------:R-:W-:Y:S01]  /*17d80*/  @!P3 IMAD.MOV.U32 R190, RZ, RZ, 0x2 ;  /* 0x00000002ffbeb424 */ /* 0x000fe200078e00ff */
[----:B------:R-:W-:Y:S01]  /*17d90*/  LOP3.LUT R207, R244, 0x3fffc, RZ, 0xc0, !PT ;  /* 0x0003fffcf4cf7812 */ /* 0x000fe200078ec0ff */
[----:B------:R-:W-:Y:S01]  /*17da0*/  @!P1 IMAD.MOV.U32 R186, RZ, RZ, 0x2 ;  /* 0x00000002ffba9424 */ /* 0x000fe200078e00ff */
[----:B0-----:R-:W-:Y:S01]  /*17db0*/  LOP3.LUT R197, R236, 0x3fffc, RZ, 0xc0, !PT ;  /* 0x0003fffcecc57812 */ /* 0x001fe200078ec0ff */
[----:B------:R-:W0:Y:S01]  /*17dc0*/  LDS R199, [R199+0x5e00] ;  /* 0x005e0000c7c77984 */ /* 0x000e220000000800 */
[----:B------:R-:W-:Y:S02]  /*17dd0*/  LOP3.LUT R225, R241, 0x3fffc, RZ, 0xc0, !PT ;  /* 0x0003fffcf1e17812 */ /* 0x000fe400078ec0ff */
[----:B-1----:R-:W-:Y:S01]  /*17de0*/  LOP3.LUT R195, R237, 0x3fffc, RZ, 0xc0, !PT ;  /* 0x0003fffcedc37812 */ /* 0x002fe200078ec0ff */
[----:B------:R-:W1:Y:S01]  /*17df0*/  LDS R49, [R49+0x5e00] ;  /* 0x005e000031317984 */ /* 0x000e620000000800 */
[----:B------:R-:W-:Y:S01]  /*17e00*/  @!P4 LOP3.LUT R57, R192, R193, RZ, 0x3c, !PT ;  /* 0x000000c1c039c212 */ /* 0x000fe200078e3cff */
[----:B------:R-:W-:Y:S01]  /*17e10*/  @!P4 IMAD.MOV.U32 R192, RZ, RZ, 0x2 ;  /* 0x00000002ffc0c424 */ /* 0x000fe200078e00ff */
[----:B------:R-:W-:Y:S01]  /*17e20*/  LOP3.LUT R227, R246, 0x3fffc, RZ, 0xc0, !PT ;  /* 0x0003fffcf6e37812 */ /* 0x000fe200078ec0ff */
[----:B------:R-:W3:Y:S01]  /*17e30*/  LDS R197, [R197+0x5e00] ;  /* 0x005e0000c5c57984 */ /* 0x000ee20000000800 */
[----:B------:R-:W-:-:S02]  /*17e40*/  LOP3.LUT R203, R245, 0x3fffc, RZ, 0xc0, !PT ;  /* 0x0003fffcf5cb7812 */ /* 0x000fc400078ec0ff */
[C---:B------:R-:W-:Y:S01]  /*17e50*/  LOP3.LUT P6, RZ, R50.reuse, 0x8000, RZ, 0xc0, !PT ;  /* 0x0000800032ff7812 */ /* 0x040fe200078cc0ff */
[----:B------:R-:W4:Y:S04]  /*17e60*/  LDS R195, [R195+0x5e00] ;  /* 0x005e0000c3c37984 */ /* 0x000f280000000800 */
[----:B------:R-:W-:Y:S04]  /*17e70*/  LDS R225, [R225+0x5e00] ;  /* 0x005e0000e1e17984 */ /* 0x000fe80000000800 */
[----:B------:R2:W-:Y:S01]  /*17e80*/  @!P5 STG.E.U16 [R126.64], R229 ;  /* 0x000000e57e00d986 */ /* 0x0005e2000c101506 */
[----:B------:R-:W-:-:S03]  /*17e90*/  LOP3.LUT P5, RZ, R50, 0x4000, RZ, 0xc0, !PT ;  /* 0x0000400032ff7812 */ /* 0x000fc600078ac0ff */
[----:B------:R-:W-:Y:S01]  /*17ea0*/  LDS R205, [R205+0x5e00] ;  /* 0x005e0000cdcd7984 */ /* 0x000fe20000000800 */
[----:B------:R-:W-:-:S03]  /*17eb0*/  @!P6 LOP3.LUT R221, R221, R55, RZ, 0x3c, !PT ;  /* 0x00000037dddde212 */ /* 0x000fc600078e3cff */
[----:B------:R-:W4:Y:S01]  /*17ec0*/  LDS R223, [R223+0x5e00] ;  /* 0x005e0000dfdf7984 */ /* 0x000f220000000800 */
[----:B--2---:R-:W-:Y:S01]  /*17ed0*/  LOP3.LUT R229, R242, 0x3fffc, RZ, 0xc0, !PT ;  /* 0x0003fffcf2e57812 */ /* 0x004fe200078ec0ff */
[----:B------:R-:W-:Y:S02]  /*17ee0*/  @!P0 IMAD.MOV.U32 R127, RZ, RZ, 0x2 ;  /* 0x00000002ff7f8424 */ /* 0x000fe400078e00ff */
[----:B------:R-:W-:Y:S01]  /*17ef0*/  LDS R207, [R207+0x5e00] ;  /* 0x005e0000cfcf7984 */ /* 0x000fe20000000800 */
[----:B------:R-:W-:-:S03]  /*17f00*/  @!P4 IADD3 R193, R48, 0x2200, R201 ;  /* 0x0000220030c1c810 */ /* 0x000fc60007ffe0c9 */
[----:B------:R-:W2:Y:S01]  /*17f10*/  LDS R229, [R229+0x5e00] ;  /* 0x005e0000e5e57984 */ /* 0x000ea20000000800 */
[C---:B0-----:R-:W-:Y:S01]  /*17f20*/  @!P3 IADD3 R191, R48.reuse, 0x2300, R199 ;  /* 0x0000230030bfb810 */ /* 0x041fe20007ffe0c7 */
[----:B------:R-:W-:Y:S02]  /*17f30*/  @!P4 IMAD.WIDE.U32 R192, R193, R192, c[0x0][0x168] ;  /* 0x00005a00c1c0c625 */ /* 0x000fe400078e00c0 */
[----:B------:R-:W0:Y:S01]  /*17f40*/  LDS R227, [R227+0x5e00] ;  /* 0x005e0000e3e37984 */ /* 0x000e220000000800 */
[----:B-1----:R-:W-:Y:S01]  /*17f50*/  @!P0 IADD3 R126, R48, 0x2600, R49 ;  /* 0x00002600307e8810 */ /* 0x002fe20007ffe031 */
[----:B------:R-:W-:Y:S02]  /*17f60*/  @!P3 IMAD.WIDE.U32 R190, R191, R190, c[0x0][0x168] ;  /* 0x00005a00bfbeb625 */ /* 0x000fe400078e00be */
[----:B------:R-:W-:Y:S01]  /*17f70*/  @!P4 STG.E.U16 [R192.64], R57 ;  /* 0x00000039c000c986 */ /* 0x000fe2000c101506 */
[----:B------:R-:W-:Y:S02]  /*17f80*/  LOP3.LUT P4, RZ, R50, 0x2000, RZ, 0xc0, !PT ;  /* 0x0000200032ff7812 */ /* 0x000fe4000788c0ff */
[----:B---3--:R-:W-:Y:S01]  /*17f90*/  @!P2 IADD3 R189, R48, 0x2400, R197 ;  /* 0x0000240030bda810 */ /* 0x008fe20007ffe0c5 */
[----:B------:R-:W-:Y:S01]  /*17fa0*/  @!P0 IMAD.WIDE.U32 R126, R126, R127, c[0x0][0x168] ;  /* 0x00005a007e7e8625 */ /* 0x000fe200078e007f */
[----:B------:R1:W-:Y:S01]  /*17fb0*/  @!P3 STG.E.U16 [R190.64], R233 ;  /* 0x000000e9be00b986 */ /* 0x0003e2000c101506 */
[----:B----4-:R-:W-:-:S02]  /*17fc0*/  @!P1 IADD3 R187, R48, 0x2500, R195 ;  /* 0x0000250030bb9810 */ /* 0x010fc40007ffe0c3 */
[----:B------:R-:W-:Y:S01]  /*17fd0*/  @!P2 IMAD.WIDE.U32 R188, R189, R188, c[0x0][0x168] ;  /* 0x00005a00bdbca625 */ /* 0x000fe200078e00bc */
[----:B------:R-:W3:Y:S01]  /*17fe0*/  LDS R203, [R203+0x5e00] ;  /* 0x005e0000cbcb7984 */ /* 0x000ee20000000800 */
[C---:B------:R-:W-:Y:S02]  /*17ff0*/  LOP3.LUT P3, RZ, R50.reuse, 0x1000, RZ, 0xc0, !PT ;  /* 0x0000100032ff7812 */ /* 0x040fe4000786c0ff */
[----:B------:R-:W-:Y:S01]  /*18000*/  @!P1 IMAD.WIDE.U32 R186, R187, R186, c[0x0][0x168] ;  /* 0x00005a00bbba9625 */ /* 0x000fe200078e00ba */
[----:B------:R-:W-:Y:S01]  /*18010*/  @!P2 STG.E.U16 [R188.64], R251 ;  /* 0x000000fbbc00a986 */ /* 0x000fe2000c101506 */
[C---:B------:R-:W-:Y:S02]  /*18020*/  LOP3.LUT P2, RZ, R50.reuse, 0x800, RZ, 0xc0, !PT ;  /* 0x0000080032ff7812 */ /* 0x040fe4000784c0ff */
[----:B------:R-:W-:Y:S01]  /*18030*/  @!P4 LOP3.LUT R179, R179, R54, RZ, 0x3c, !PT ;  /* 0x00000036b3b3c212 */ /* 0x000fe200078e3cff */
[----:B------:R4:W-:Y:S01]  /*18040*/  @!P1 STG.E.U16 [R186.64], R185 ;  /* 0x000000b9ba009986 */ /* 0x0009e2000c101506 */
[----:B------:R-:W-:Y:S01]  /*18050*/  LOP3.LUT P1, RZ, R50, 0x400, RZ, 0xc0, !PT ;  /* 0x0000040032ff7812 */ /* 0x000fe2000782c0ff */
[----:B------:R-:W-:-:S02]  /*18060*/  @!P4 IMAD.MOV.U32 R55, RZ, RZ, 0x2 ;  /* 0x00000002ff37c424 */ /* 0x000fc400078e00ff */
[----:B------:R0:W-:Y:S01]  /*18070*/  @!P0 STG.E.U16 [R126.64], R202 ;  /* 0x000000ca7e008986 */ /* 0x0001e2000c101506 */
[----:B------:R-:W-:Y:S01]  /*18080*/  LOP3.LUT P0, RZ, R50, 0x200, RZ, 0xc0, !PT ;  /* 0x0000020032ff7812 */ /* 0x000fe2000780c0ff */
[----:B-1----:R-:W-:Y:S01]  /*18090*/  @!P5 IMAD.MOV.U32 R191, RZ, RZ, 0x2 ;  /* 0x00000002ffbfd424 */ /* 0x002fe200078e00ff */
[----:B------:R-:W-:Y:S01]  /*180a0*/  @!P3 LOP3.LUT R57, R180, R52, RZ, 0x3c, !PT ;  /* 0x00000034b439b212 */ /* 0x000fe200078e3cff */
[----:B------:R-:W1:Y:S01]  /*180b0*/  SHFL.IDX PT, R189, R53, RZ, 0x1f ;  /* 0x00001fff35bd7589 */ /* 0x000e6200000e0000 */
[C---:B------:R-:W-:Y:S01]  /*180c0*/  @!P4 IADD3 R52, R48.reuse, 0x2b00, R223 ;  /* 0x00002b003034c810 */ /* 0x040fe20007ffe0df */
[----:B------:R-:W-:Y:S01]  /*180d0*/  @!P6 IMAD.MOV.U32 R193, RZ, RZ, 0x2 ;  /* 0x00000002ffc1e424 */ /* 0x000fe200078e00ff */
[----:B------:R-:W-:Y:S01]  /*180e0*/  @!P2 LOP3.LUT R239, R181, R51, RZ, 0x3c, !PT ;  /* 0x00000033b5efa212 */ /* 0x000fe200078e3cff */
[----:B----4-:R-:W-:Y:S01]  /*180f0*/  @!P3 IMAD.MOV.U32 R186, RZ, RZ, 0x2 ;  /* 0x00000002ffbab424 */ /* 0x010fe200078e00ff */
[----:B------:R-:W-:Y:S01]  /*18100*/  @!P2 IADD3 R51, R48, 0x2900, R225 ;  /* 0x000029003033a810 */ /* 0x000fe20007ffe0e1 */
[----:B------:R-:W-:Y:S01]  /*18110*/  @!P1 IMAD.MOV.U32 R241, RZ, RZ, 0x2 ;  /* 0x00000002fff19424 */ /* 0x000fe200078e00ff */
[----:B------:R-:W-:Y:S01]  /*18120*/  @!P1 LOP3.LUT R237, R182, R132, RZ, 0x3c, !PT ;  /* 0x00000084b6ed9212 */ /* 0x000fe200078e3cff */
[----:B------:R-:W-:Y:S01]  /*18130*/  @!P2 IMAD.MOV.U32 R132, RZ, RZ, 0x2 ;  /* 0x00000002ff84a424 */ /* 0x000fe200078e00ff */
[----:B------:R-:W-:-:S02]  /*18140*/  @!P1 IADD3 R182, R48, 0x2800, R205 ;  /* 0x0000280030b69810 */ /* 0x000fc40007ffe0cd */
[----:B------:R-:W-:Y:S01]  /*18150*/  @!P0 LOP3.LUT R235, R183, R184, RZ, 0x3c, !PT ;  /* 0x000000b8b7eb8212 */ /* 0x000fe200078e3cff */
[----:B------:R-:W-:Y:S01]  /*18160*/  @!P0 IMAD.MOV.U32 R183, RZ, RZ, 0x2 ;  /* 0x00000002ffb78424 */ /* 0x000fe200078e00ff */
[C---:B------:R-:W-:Y:S01]  /*18170*/  @!P0 IADD3 R184, R48.reuse, 0x2700, R231 ;  /* 0x0000270030b88810 */ /* 0x040fe20007ffe0e7 */
[----:B0-----:R-:W-:Y:S01]  /*18180*/  @!P2 IMAD.WIDE.U32 R126, R51, R132, c[0x0][0x168] ;  /* 0x00005a00337ea625 */ /* 0x001fe200078e0084 */
[----:B------:R-:W-:Y:S02]  /*18190*/  P2R R51, PR, RZ, 0x1 ;  /* 0x00000001ff337803 */ /* 0x000fe40000000000 */
[----:B--2---:R-:W-:Y:S01]  /*181a0*/  @!P3 IADD3 R181, R48, 0x2a00, R229 ;  /* 0x00002a0030b5b810 */ /* 0x004fe20007ffe0e5 */
[----:B------:R-:W-:Y:S01]  /*181b0*/  @!P0 IMAD.WIDE.U32 R184, R184, R183, c[0x0][0x168] ;  /* 0x00005a00b8b88625 */ /* 0x000fe200078e00b7 */
[----:B------:R-:W-:Y:S02]  /*181c0*/  @!P5 LOP3.LUT R187, R178, R58, RZ, 0x3c, !PT ;  /* 0x0000003ab2bbd212 */ /* 0x000fe400078e3cff */
[----:B------:R-:W-:Y:S01]  /*181d0*/  @!P5 IADD3 R54, R48, 0x2c00, R207 ;  /* 0x00002c003036d810 */ /* 0x000fe20007ffe0cf */
[----:B------:R-:W-:Y:S01]  /*181e0*/  @!P1 IMAD.WIDE.U32 R182, R182, R241, c[0x0][0x168] ;  /* 0x00005a00b6b69625 */ /* 0x000fe200078e00f1 */
[----:B------:R-:W-:Y:S01]  /*181f0*/  @!P0 STG.E.U16 [R184.64], R235 ;  /* 0x000000ebb8008986 */ /* 0x000fe2000c101506 */
[----:B------:R-:W-:-:S02]  /*18200*/  LOP3.LUT P0, RZ, R50, 0x80, RZ, 0xc0, !PT ;  /* 0x0000008032ff7812 */ /* 0x000fc4000780c0ff */
[----:B------:R-:W-:Y:S01]  /*18210*/  @!P3 IMAD.WIDE.U32 R180, R181, R186, c[0x0][0x168] ;  /* 0x00005a00b5b4b625 */ /* 0x000fe200078e00ba */
[----:B------:R0:W-:Y:S01]  /*18220*/  @!P1 STG.E.U16 [R182.64], R237 ;  /* 0x000000edb6009986 */ /* 0x0001e2000c101506 */
[----:B------:R-:W-:Y:S02]  /*18230*/  @!P6 IADD3 R58, R48, 0x2d00, R227 ;  /* 0x00002d00303ae810 */ /* 0x000fe40007ffe0e3 */
[----:B------:R-:W-:Y:S01]  /*18240*/  P2R R132, PR, RZ, 0x2 ;  /* 0x00000002ff847803 */ /* 0x000fe20000000000 */
[----:B------:R2:W-:Y:S04]  /*18250*/  @!P2 STG.E.U16 [R126.64], R239 ;  /* 0x000000ef7e00a986 */ /* 0x0005e8000c101506 */
[----:B------:R3:W-:Y:S02]  /*18260*/  @!P3 STG.E.U16 [R180.64], R57 ;  /* 0x00000039b400b986 */ /* 0x0007e4000c101506 */
[----:B------:R-:W-:Y:S01]  /*18270*/  @!P0 IMAD.MOV.U32 R178, RZ, RZ, 0x2 ;  /* 0x00000002ffb28424 */ /* 0x000fe200078e00ff */
[----:B------:R-:W-:-:S02]  /*18280*/  @!P0 LOP3.LUT R177, R177, R56, RZ, 0x3c, !PT ;  /* 0x00000038b1b18212 */ /* 0x000fc400078e3cff */
[----:B0-----:R-:W-:Y:S01]  /*18290*/  P2R R182, PR, RZ, 0x4 ;  /* 0x00000004ffb67803 */ /* 0x001fe20000000000 */
[----:B--2---:R-:W-:Y:S01]  /*182a0*/  @!P4 IMAD.WIDE.U32 R126, R52, R55, c[0x0][0x168] ;  /* 0x00005a00347ec625 */ /* 0x004fe200078e0037 */
[----:B---3--:R-:W-:-:S03]  /*182b0*/  @!P0 IADD3 R57, R48, 0x2e00, R203 ;  /* 0x00002e0030398810 */ /* 0x008fc60007ffe0cb */
[----:B------:R-:W-:Y:S01]  /*182c0*/  @!P5 IMAD.WIDE.U32 R54, R54, R191, c[0x0][0x168] ;  /* 0x00005a003636d625 */ /* 0x000fe200078e00bf */
[----:B------:R-:W-:Y:S01]  /*182d0*/  @!P4 STG.E.U16 [R126.64], R179 ;  /* 0x000000b37e00c986 */ /* 0x000fe2000c101506 */
[----:B------:R-:W-:Y:S02]  /*182e0*/  LOP3.LUT P1, RZ, R50, 0x40, RZ, 0xc0, !PT ;  /* 0x0000004032ff7812 */ /* 0x000fe4000782c0ff */
[----:B------:R-:W-:Y:S01]  /*182f0*/  @!P6 IMAD.WIDE.U32 R52, R58, R193, c[0x0][0x168] ;  /* 0x00005a003a34e625 */ /* 0x000fe200078e00c1 */
[----:B------:R0:W-:Y:S01]  /*18300*/  @!P5 STG.E.U16 [R54.64], R187 ;  /* 0x000000bb3600d986 */ /* 0x0001e2000c101506 */
[----:B------:R-:W-:Y:S02]  /*18310*/  P2R R58, PR, RZ, 0x10 ;  /* 0x00000010ff3a7803 */ /* 0x000fe40000000000 */
[----:B------:R-:W-:Y:S01]  /*18320*/  @!P0 IMAD.WIDE.U32 R56, R57, R178, c[0x0][0x168] ;  /* 0x00005a0039388625 */ /* 0x000fe200078e00b2 */
[----:B------:R2:W-:Y:S01]  /*18330*/  @!P6 STG.E.U16 [R52.64], R221 ;  /* 0x000000dd3400e986 */ /* 0x0005e2000c101506 */
[----:B------:R-:W-:-:S03]  /*18340*/  P2R R180, PR, RZ, 0x8 ;  /* 0x00000008ffb47803 */ /* 0x000fc60000000000 */
[----:B------:R-:W-:Y:S04]  /*18350*/  @!P0 STG.E.U16 [R56.64], R177 ;  /* 0x000000b138008986 */ /* 0x000fe8000c101506 */
[----:B------:R-:W-:Y:S01]  /*18360*/  BAR.SYNC.DEFER_BLOCKING 0x0 ;  /* 0x0000000000007b1d */ /* 0x000fe20000010000 */
[----:B-1----:R-:W-:Y:S02]  /*18370*/  ISETP.GE.AND P0, PT, R176, R189, PT ;  /* 0x000000bdb000720c */ /* 0x002fe40003f06270 */
[----:B0-----:R-:W-:Y:S02]  /*18380*/  P2R R54, PR, RZ, 0x20 ;  /* 0x00000020ff367803 */ /* 0x001fe40000000000 */
[C---:B------:R-:W-:Y:S02]  /*18390*/  LOP3.LUT P4, RZ, R50.reuse, 0x8, RZ, 0xc0, !PT ;  /* 0x0000000832ff7812 */ /* 0x040fe4000788c0ff */
[----:B------:R-:W-:-:S02]  /*183a0*/  LOP3.LUT P2, RZ, R50, 0x2, RZ, 0xc0, !PT ;  /* 0x0000000232ff7812 */ /* 0x000fc4000784c0ff */
[----:B--2---:R-:W-:-:S05]  /*183b0*/  P2R R52, PR, RZ, 0x40 ;  /* 0x00000040ff347803 */ /* 0x004fca0000000000 */
[----:B------:R-:W2:Y:S01]  /*183c0*/  @!P0 LDG.E R47, [R124.64+0x400] ;  /* 0x000400067c2f8981 */ /* 0x000ea2000c1e1900 */
[----:B------:R-:W-:-:S13]  /*183d0*/  ISETP.GE.AND P0, PT, R175, R189, PT ;  /* 0x000000bdaf00720c */ /* 0x000fda0003f06270 */
[----:B------:R-:W3:Y:S01]  /*183e0*/  @!P0 LDG.E R46, [R124.64+0x800] ;  /* 0x000800067c2e8981 */ /* 0x000ee2000c1e1900 */
[----:B------:R-:W-:-:S13]  /*183f0*/  ISETP.GE.AND P0, PT, R174, R189, PT ;  /* 0x000000bdae00720c */ /* 0x000fda0003f06270 */
[----:B------:R-:W4:Y:S01]  /*18400*/  @!P0 LDG.E R45, [R124.64+0xc00] ;  /* 0x000c00067c2d8981 */ /* 0x000f22000c1e1900 */
[----:B------:R-:W-:-:S13]  /*18410*/  ISETP.GE.AND P0, PT, R173, R189, PT ;  /* 0x000000bdad00720c */ /* 0x000fda0003f06270 */
[----:B------:R-:W2:Y:S01]  /*18420*/  @!P0 LDG.E R44, [R124.64+0x1000] ;  /* 0x001000067c2c8981 */ /* 0x000ea2000c1e1900 */
        /* <DEDUP_REMOVED lines=43> */
[----:B------:R-:W3:Y:S01]  /*186e0*/  @!P0 LDG.E R22, [R124.64+0x6800] ;  /* 0x006800067c168981 */ /* 0x000ee2000c1e1900 */
[----:B------:R-:W-:-:S13]  /*186f0*/  ISETP.GE.AND P0, PT, R150, R189, PT ;  /* 0x000000bd9600720c */ /* 0x000fda0003f06270 */
[----:B------:R-:W4:Y:S01]  /*18700*/  @!P0 LDG.E R21, [R124.64+0x6c00] ;  /* 0x006c00067c158981 */ /* 0x000f22000c1e1900 */
        /* <DEDUP_REMOVED lines=37> */
[----:B------:R-:W4:Y:S01]  /*18960*/  @!P0 LDG.E R2, [R124.64] ;  /* 0x000000067c028981 */ /* 0x000f22000c1e1900 */
[----:B------:R-:W-:-:S13]  /*18970*/  ISETP.GE.AND P0, PT, R131, R189, PT ;  /* 0x000000bd8300720c */ /* 0x000fda0003f06270 */
[----:B------:R-:W4:Y:S01]  /*18980*/  @!P0 LDG.E R0, [R124.64+0xb800] ;  /* 0x00b800067c008981 */ /* 0x000f22000c1e1900 */
[C---:B------:R-:W-:Y:S02]  /*18990*/  LOP3.LUT P0, RZ, R50.reuse, 0x20, RZ, 0xc0, !PT ;  /* 0x0000002032ff7812 */ /* 0x040fe4000780c0ff */
[C---:B------:R-:W-:Y:S01]  /*189a0*/  LOP3.LUT P5, RZ, R50.reuse, 0x10, RZ, 0xc0, !PT ;  /* 0x0000001032ff7812 */ /* 0x040fe200078ac0ff */
[----:B--2---:R-:W-:Y:S01]  /*189b0*/  STS [R48.X4+0x400], R47 ;  /* 0x0004002f30007388 */ /* 0x004fe20000004800 */
[----:B------:R-:W-:Y:S02]  /*189c0*/  LOP3.LUT P3, RZ, R50, 0x4, RZ, 0xc0, !PT ;  /* 0x0000000432ff7812 */ /* 0x000fe4000786c0ff */
[----:B------:R-:W-:Y:S01]  /*189d0*/  LOP3.LUT P6, RZ, R59, 0x40, RZ, 0xc0, !PT ;  /* 0x000000403bff7812 */ /* 0x000fe200078cc0ff */
[----:B---3--:R0:W-:Y:S04]  /*189e0*/  STS [R48.X4+0x800], R46 ;  /* 0x0008002e30007388 */ /* 0x0081e80000004800 */
[----:B----4-:R-:W-:Y:S04]  /*189f0*/  STS [R48.X4+0xc00], R45 ;  /* 0x000c002d30007388 */ /* 0x010fe80000004800 */
[----:B------:R-:W-:Y:S01]  /*18a00*/  STS [R48.X4+0x1000], R44 ;  /* 0x0010002c30007388 */ /* 0x000fe20000004800 */
[----:B0-----:R-:W-:-:S03]  /*18a10*/  IMAD R46, R48, 0xbc, RZ ;  /* 0x000000bc302e7824 */ /* 0x001fc600078e02ff */
        /* <DEDUP_REMOVED lines=41> */
[----:B------:R-:W-:Y:S04]  /*18cb0*/  STS [R48.X4], R2 ;  /* 0x0000000230007388 */ /* 0x000fe80000004800 */
        /* <DEDUP_REMOVED lines=54> */
[----:B---3--:R0:W-:Y:S04]  /*19020*/  STS [R93.X4], R6 ;  /* 0x000000065d007388 */ /* 0x0081e80000004800 */
[----:B----4-:R-:W-:Y:S04]  /*19030*/  STS [R97.X4], R12 ;  /* 0x0000000c61007388 */ /* 0x010fe80000004800 */
[----:B------:R1:W-:Y:S01]  /*19040*/  STS [R101.X4], R4 ;  /* 0x0000000465007388 */ /* 0x0003e20000004800 */
[----:B0-----:R-:W-:-:S03]  /*19050*/  @!P5 IADD3 R6, R48, 0x200, R77 ;  /* 0x000002003006d810 */ /* 0x001fc60007ffe04d */
[----:B------:R-:W-:Y:S04]  /*19060*/  STS [R105.X4], R14 ;  /* 0x0000000e69007388 */ /* 0x000fe80000004800 */
[----:B------:R-:W-:Y:S01]  /*19070*/  STS [R109.X4], R16 ;  /* 0x000000106d007388 */ /* 0x000fe20000004800 */
[----:B-1----:R-:W-:-:S03]  /*19080*/  @!P0 IADD3 R4, R48, 0x100, R78 ;  /* 0x0000010030048810 */ /* 0x002fc60007ffe04e */
[----:B------:R0:W-:Y:S04]  /*19090*/  STS [R113.X4], R2 ;  /* 0x0000000271007388 */ /* 0x0001e80000004800 */
[----:B------:R-:W-:Y:S04]  /*190a0*/  STS [R117.X4], R0 ;  /* 0x0000000075007388 */ /* 0x000fe80000004800 */
[----:B------:R-:W-:Y:S01]  /*190b0*/  STS [R121.X4], R18 ;  /* 0x0000001279007388 */ /* 0x000fe20000004800 */
[----:B0-----:R-:W-:-:S03]  /*190c0*/  @!P1 IMAD.IADD R2, R79, 0x1, R48 ;  /* 0x000000014f029824 */ /* 0x001fc600078e0230 */
        /* <DEDUP_REMOVED lines=13> */
[----:B------:R1:W-:Y:S04]  /*191a0*/  STS [R128.X4], R5 ;  /* 0x0000000580007388 */ /* 0x0003e80000004800 */
[----:B------:R2:W-:Y:S01]  /*191b0*/  STS [R122.X4], R7 ;  /* 0x000000077a007388 */ /* 0x0005e20000004800 */
[----:B0-----:R-:W-:-:S03]  /*191c0*/  @!P1 IMAD.MOV.U32 R3, RZ, RZ, 0x4 ;  /* 0x00000004ff039424 */ /* 0x001fc600078e00ff */
[----:B------:R-:W-:Y:S01]  /*191d0*/  STS [R120.X4], R11 ;  /* 0x0000000b78007388 */ /* 0x000fe20000004800 */
[----:B-1----:R-:W-:-:S03]  /*191e0*/  @!P0 IMAD.MOV.U32 R5, RZ, RZ, 0x4 ;  /* 0x00000004ff058424 */ /* 0x002fc600078e00ff */
[----:B------:R-:W-:Y:S01]  /*191f0*/  STS [R118.X4], R13 ;  /* 0x0000000d76007388 */ /* 0x000fe20000004800 */
[----:B------:R-:W-:-:S03]  /*19200*/  @!P1 IMAD.WIDE.U32 R2, R2, R3, c[0x0][0x178] ;  /* 0x00005e0002029625 */ /* 0x000fc600078e0003 */
[----:B------:R-:W-:Y:S01]  /*19210*/  STS [R116.X4], R15 ;  /* 0x0000000f74007388 */ /* 0x000fe20000004800 */
[----:B--2---:R-:W-:Y:S02]  /*19220*/  @!P5 IMAD.MOV.U32 R7, RZ, RZ, 0x4 ;  /* 0x00000004ff07d424 */ /* 0x004fe400078e00ff */
[----:B------:R-:W-:Y:S01]  /*19230*/  @!P0 IMAD.WIDE.U32 R4, R4, R5, c[0x0][0x178] ;  /* 0x00005e0004048625 */ /* 0x000fe200078e0005 */
[----:B------:R-:W-:Y:S03]  /*19240*/  STS [R114.X4], R17 ;  /* 0x0000001172007388 */ /* 0x000fe60000004800 */
[----:B------:R-:W-:Y:S01]  /*19250*/  @!P5 IMAD.WIDE.U32 R6, R6, R7, c[0x0][0x178] ;  /* 0x00005e000606d625 */ /* 0x000fe200078e0007 */
        /* <DEDUP_REMOVED lines=18> */
[----:B------:R-:W0:Y:S04]  /*19380*/  @!P1 LDS R9, [R48.X4] ;  /* 0x0000000030099984 */ /* 0x000e280000004800 */
[----:B------:R-:W1:Y:S04]  /*19390*/  @!P0 LDS R11, [R48.X4+0x400] ;  /* 0x00040000300b8984 */ /* 0x000e680000004800 */
[----:B------:R-:W2:Y:S04]  /*193a0*/  @!P5 LDS R13, [R48.X4+0x800] ;  /* 0x00080000300dd984 */ /* 0x000ea80000004800 */
[----:B0-----:R0:W-:Y:S01]  /*193b0*/  @!P1 STG.E [R2.64], R9 ;  /* 0x0000000902009986 */ /* 0x0011e2000c101906 */
[----:B------:R-:W-:-:S03]  /*193c0*/  LOP3.LUT P1, RZ, R50, 0x1, RZ, 0xc0, !PT ;  /* 0x0000000132ff7812 */ /* 0x000fc6000782c0ff */
[----:B-1----:R1:W-:Y:S01]  /*193d0*/  @!P0 STG.E [R4.64], R11 ;  /* 0x0000000b04008986 */ /* 0x0023e2000c101906 */
[----:B------:R-:W-:-:S03]  /*193e0*/  LOP3.LUT P0, RZ, R59, 0x80000000, RZ, 0xc0, !PT ;  /* 0x800000003bff7812 */ /* 0x000fc6000780c0ff */
[----:B------:R-:W3:Y:S04]  /*193f0*/  @!P4 LDS R9, [R48.X4+0xc00] ;  /* 0x000c00003009c984 */ /* 0x000ee80000004800 */
[----:B--2---:R2:W-:Y:S01]  /*19400*/  @!P5 STG.E [R6.64], R13 ;  /* 0x0000000d0600d986 */ /* 0x0045e2000c101906 */
[----:B------:R-:W-:Y:S01]  /*19410*/  LOP3.LUT P5, RZ, R59, 0x40000000, RZ, 0xc0, !PT ;  /* 0x400000003bff7812 */ /* 0x000fe200078ac0ff */
[----:B0-----:R-:W-:Y:S01]  /*19420*/  @!P4 IMAD.MOV.U32 R3, RZ, RZ, 0x4 ;  /* 0x00000004ff03c424 */ /* 0x001fe200078e00ff */
[C---:B------:R-:W-:Y:S01]  /*19430*/  @!P4 IADD3 R2, R48.reuse, 0x300, R76 ;  /* 0x000003003002c810 */ /* 0x040fe20007ffe04c */
[----:B------:R-:W0:Y:S01]  /*19440*/  @!P3 LDS R11, [R48.X4+0x1000] ;  /* 0x00100000300bb984 */ /* 0x000e220000004800 */
[----:B-1----:R-:W-:Y:S01]  /*19450*/  @!P3 IADD3 R4, R48, 0x400, R75 ;  /* 0x000004003004b810 */ /* 0x002fe20007ffe04b */
[----:B------:R-:W-:-:S02]  /*19460*/  @!P3 IMAD.MOV.U32 R5, RZ, RZ, 0x4 ;  /* 0x00000004ff05b424 */ /* 0x000fc400078e00ff */
[----:B------:R-:W1:Y:S01]  /*19470*/  @!P2 LDS R13, [R48.X4+0x1400] ;  /* 0x00140000300da984 */ /* 0x000e620000004800 */
[----:B------:R-:W-:Y:S01]  /*19480*/  @!P4 IMAD.WIDE.U32 R2, R2, R3, c[0x0][0x178] ;  /* 0x00005e000202c625 */ /* 0x000fe200078e0003 */
[----:B--2---:R-:W-:-:S03]  /*19490*/  @!P2 IADD3 R6, R48, 0x500, R74 ;  /* 0x000005003006a810 */ /* 0x004fc60007ffe04a */
[----:B------:R-:W-:Y:S02]  /*194a0*/  @!P2 IMAD.MOV.U32 R7, RZ, RZ, 0x4 ;  /* 0x00000004ff07a424 */ /* 0x000fe400078e00ff */
[----:B------:R-:W-:-:S04]  /*194b0*/  @!P3 IMAD.WIDE.U32 R4, R4, R5, c[0x0][0x178] ;  /* 0x00005e000404b625 */ /* 0x000fc800078e0005 */
[----:B------:R-:W-:Y:S01]  /*194c0*/  @!P2 IMAD.WIDE.U32 R6, R6, R7, c[0x0][0x178] ;  /* 0x00005e000606a625 */ /* 0x000fe200078e0007 */
[----:B---3--:R2:W-:Y:S01]  /*194d0*/  @!P4 STG.E [R2.64], R9 ;  /* 0x000000090200c986 */ /* 0x0085e2000c101906 */
[----:B------:R-:W-:-:S03]  /*194e0*/  LOP3.LUT P4, RZ, R59, 0x20000000, RZ, 0xc0, !PT ;  /* 0x200000003bff7812 */ /* 0x000fc6000788c0ff */
[----:B------:R-:W3:Y:S04]  /*194f0*/  @!P1 LDS R9, [R48.X4+0x1800] ;  /* 0x0018000030099984 */ /* 0x000ee80000004800 */
[----:B0-----:R0:W-:Y:S01]  /*19500*/  @!P3 STG.E [R4.64], R11 ;  /* 0x0000000b0400b986 */ /* 0x0011e2000c101906 */
[----:B------:R-:W-:-:S03]  /*19510*/  LOP3.LUT P3, RZ, R59, 0x10000000, RZ, 0xc0, !PT ;  /* 0x100000003bff7812 */ /* 0x000fc6000786c0ff */
[----:B-1----:R1:W-:Y:S01]  /*19520*/  @!P2 STG.E [R6.64], R13 ;  /* 0x0000000d0600a986 */ /* 0x0023e2000c101906 */
[----:B------:R-:W-:Y:S01]  /*19530*/  LOP3.LUT P2, RZ, R59, 0x8000000, RZ, 0xc0, !PT ;  /* 0x080000003bff7812 */ /* 0x000fe2000784c0ff */
[----:B--2---:R-:W-:Y:S01]  /*19540*/  @!P1 IMAD.MOV.U32 R3, RZ, RZ, 0x4 ;  /* 0x00000004ff039424 */ /* 0x004fe200078e00ff */
[C---:B------:R-:W-:Y:S01]  /*19550*/  @!P1 IADD3 R2, R48.reuse, 0x600, R73 ;  /* 0x0000060030029810 */ /* 0x040fe20007ffe049 */
[----:B------:R-:W2:Y:S04]  /*19560*/  @!P0 LDS R11, [R48.X4+0x1c00] ;  /* 0x001c0000300b8984 */ /* 0x000ea80000004800 */
[----:B------:R-:W4:Y:S01]  /*19570*/  @!P5 LDS R13, [R48.X4+0x2000] ;  /* 0x00200000300dd984 */ /* 0x000f220000004800 */
[C---:B0-----:R-:W-:Y:S01]  /*19580*/  @!P0 IADD3 R4, R48.reuse, 0x700, R72 ;  /* 0x0000070030048810 */ /* 0x041fe20007ffe048 */
[----:B------:R-:W-:Y:S01]  /*19590*/  @!P0 IMAD.MOV.U32 R5, RZ, RZ, 0x4 ;  /* 0x00000004ff058424 */ /* 0x000fe200078e00ff */
[----:B-1----:R-:W-:Y:S01]  /*195a0*/  @!P5 IADD3 R6, R48, 0x800, R71 ;  /* 0x000008003006d810 */ /* 0x002fe20007ffe047 */
[----:B------:R-:W-:-:S02]  /*195b0*/  @!P5 IMAD.MOV.U32 R7, RZ, RZ, 0x4 ;  /* 0x00000004ff07d424 */ /* 0x000fc400078e00ff */
[----:B------:R-:W-:-:S04]  /*195c0*/  @!P1 IMAD.WIDE.U32 R2, R2, R3, c[0x0][0x178] ;  /* 0x00005e0002029625 */ /* 0x000fc800078e0003 */
[----:B------:R-:W-:-:S04]  /*195d0*/  @!P0 IMAD.WIDE.U32 R4, R4, R5, c[0x0][0x178] ;  /* 0x00005e0004048625 */ /* 0x000fc800078e0005 */
[----:B------:R-:W-:Y:S01]  /*195e0*/  @!P5 IMAD.WIDE.U32 R6, R6, R7, c[0x0][0x178] ;  /* 0x00005e000606d625 */ /* 0x000fe200078e0007 */
[----:B---3--:R0:W-:Y:S01]  /*195f0*/  @!P1 STG.E [R2.64], R9 ;  /* 0x0000000902009986 */ /* 0x0081e2000c101906 */
[----:B------:R-:W-:-:S03]  /*19600*/  LOP3.LUT P1, RZ, R59, 0x4000000, RZ, 0xc0, !PT ;  /* 0x040000003bff7812 */ /* 0x000fc6000782c0ff */
[----:B------:R-:W1:Y:S04]  /*19610*/  @!P4 LDS R9, [R48.X4+0x2400] ;  /* 0x002400003009c984 */ /* 0x000e680000004800 */
[----:B--2---:R2:W-:Y:S01]  /*19620*/  @!P0 STG.E [R4.64], R11 ;  /* 0x0000000b04008986 */ /* 0x0045e2000c101906 */
[C---:B------:R-:W-:Y:S01]  /*19630*/  LOP3.LUT P0, RZ, R59.reuse, 0x2000000, RZ, 0xc0, !PT ;  /* 0x020000003bff7812 */ /* 0x040fe2000780c0ff */
[----:B0-----:R-:W-:Y:S01]  /*19640*/  @!P4 IMAD.MOV.U32 R3, RZ, RZ, 0x4 ;  /* 0x00000004ff03c424 */ /* 0x001fe200078e00ff */
[----:B------:R-:W-:Y:S01]  /*19650*/  @!P4 IADD3 R2, R48, 0x900, R70 ;  /* 0x000009003002c810 */ /* 0x000fe20007ffe046 */
[----:B----4-:R0:W-:Y:S01]  /*19660*/  @!P5 STG.E [R6.64], R13 ;  /* 0x0000000d0600d986 */ /* 0x0101e2000c101906 */
[----:B------:R-:W-:-:S03]  /*19670*/  LOP3.LUT P5, RZ, R59, 0x1000000, RZ, 0xc0, !PT ;  /* 0x010000003bff7812 */ /* 0x000fc600078ac0ff */
[----:B------:R-:W3:Y:S01]  /*19680*/  @!P3 LDS R11, [R48.X4+0x2800] ;  /* 0x00280000300bb984 */ /* 0x000ee20000004800 */
[----:B------:R-:W-:-:S03]  /*19690*/  @!P4 IMAD.WIDE.U32 R2, R2, R3, c[0x0][0x178] ;  /* 0x00005e000202c625 */ /* 0x000fc600078e0003 */
[----:B------:R-:W4:Y:S01]  /*196a0*/  @!P2 LDS R13, [R48.X4+0x2c00] ;  /* 0x002c0000300da984 */ /* 0x000f220000004800 */
[C---:B--2---:R-:W-:Y:S01]  /*196b0*/  @!P3 IADD3 R4, R48.reuse, 0xa00, R69 ;  /* 0x00000a003004b810 */ /* 0x044fe20007ffe045 */
[----:B------:R-:W-:Y:S01]  /*196c0*/  @!P3 IMAD.MOV.U32 R5, RZ, RZ, 0x4 ;  /* 0x00000004ff05b424 */ /* 0x000fe200078e00ff */
[----:B0-----:R-:W-:Y:S01]  /*196d0*/  @!P2 IADD3 R6, R48, 0xb00, R68 ;  /* 0x00000b003006a810 */ /* 0x001fe20007ffe044 */
[----:B------:R-:W-:Y:S02]  /*196e0*/  @!P2 IMAD.MOV.U32 R7, RZ, RZ, 0x4 ;  /* 0x00000004ff07a424 */ /* 0x000fe400078e00ff */
[----:B------:R-:W-:-:S04]  /*196f0*/  @!P3 IMAD.WIDE.U32 R4, R4, R5, c[0x0][0x178] ;  /* 0x00005e000404b625 */ /* 0x000fc800078e0005 */
[----:B------:R-:W-:Y:S01]  /*19700*/  @!P2 IMAD.WIDE.U32 R6, R6, R7, c[0x0][0x178] ;  /* 0x00005e000606a625 */ /* 0x000fe200078e0007 */
[----:B-1----:R0:W-:Y:S01]  /*19710*/  @!P4 STG.E [R2.64], R9 ;  /* 0x000000090200c986 */ /* 0x0021e2000c101906 */
[----:B------:R-:W-:-:S03]  /*19720*/  LOP3.LUT P4, RZ, R59, 0x800000, RZ, 0xc0, !PT ;  /* 0x008000003bff7812 */ /* 0x000fc6000788c0ff */
[----:B------:R-:W1:Y:S01]  /*19730*/  @!P1 LDS R9, [R48.X4+0x3000] ;  /* 0x0030000030099984 */ /* 0x000e620000004800 */
[----:B0-----:R-:W-:Y:S01]  /*19740*/  @!P1 IADD3 R2, R48, 0xc00, R67 ;  /* 0x00000c0030029810 */ /* 0x001fe20007ffe043 */
[----:B------:R-:W-:Y:S02]  /*19750*/  @!P1 IMAD.MOV.U32 R3, RZ, RZ, 0x4 ;  /* 0x00000004ff039424 */ /* 0x000fe400078e00ff */
[----:B---3--:R0:W-:Y:S01]  /*19760*/  @!P3 STG.E [R4.64], R11 ;  /* 0x0000000b0400b986 */ /* 0x0081e2000c101906 */
[C---:B------:R-:W-:Y:S01]  /*19770*/  LOP3.LUT P3, RZ, R59.reuse, 0x400000, RZ, 0xc0, !PT ;  /* 0x004000003bff7812 */ /* 0x040fe2000786c0ff */
[----:B------:R-:W-:Y:S02]  /*19780*/  @!P1 IMAD.WIDE.U32 R2, R2, R3, c[0x0][0x178] ;  /* 0x00005e0002029625 */ /* 0x000fe400078e0003 */
[----:B----4-:R2:W-:Y:S01]  /*19790*/  @!P2 STG.E [R6.64], R13 ;  /* 0x0000000d0600a986 */ /* 0x0105e2000c101906 */
[----:B------:R-:W-:-:S03]  /*197a0*/  LOP3.LUT P2, RZ, R59, 0x200000, RZ, 0xc0, !PT ;  /* 0x002000003bff7812 */ /* 0x000fc6000784c0ff */
[----:B------:R-:W3:Y:S04]  /*197b0*/  @!P0 LDS R11, [R48.X4+0x3400] ;  /* 0x00340000300b8984 */ /* 0x000ee80000004800 */
[----:B------:R-:W4:Y:S01]  /*197c0*/  @!P5 LDS R13, [R48.X4+0x3800] ;  /* 0x00380000300dd984 */ /* 0x000f220000004800 */
[C---:B0-----:R-:W-:Y:S01]  /*197d0*/  @!P0 IADD3 R4, R48.reuse, 0xd00, R66 ;  /* 0x00000d0030048810 */ /* 0x041fe20007ffe042 */
[----:B------:R-:W-:Y:S01]  /*197e0*/  @!P0 IMAD.MOV.U32 R5, RZ, RZ, 0x4 ;  /* 0x00000004ff058424 */ /* 0x000fe200078e00ff */
[----:B--2---:R-:W-:Y:S01]  /*197f0*/  @!P5 IADD3 R6, R48, 0xe00, R65 ;  /* 0x00000e003006d810 */ /* 0x004fe20007ffe041 */
[----:B------:R-:W-:Y:S02]  /*19800*/  @!P5 IMAD.MOV.U32 R7, RZ, RZ, 0x4 ;  /* 0x00000004ff07d424 */ /* 0x000fe400078e00ff */
[----:B------:R-:W-:-:S04]  /*19810*/  @!P0 IMAD.WIDE.U32 R4, R4, R5, c[0x0][0x178] ;  /* 0x00005e0004048625 */ /* 0x000fc800078e0005 */
[----:B------:R-:W-:Y:S01]  /*19820*/  @!P5 IMAD.WIDE.U32 R6, R6, R7, c[0x0][0x178] ;  /* 0x00005e000606d625 */ /* 0x000fe200078e0007 */
[----:B-1----:R0:W-:Y:S01]  /*19830*/  @!P1 STG.E [R2.64], R9 ;  /* 0x0000000902009986 */ /* 0x0021e2000c101906 */
[----:B------:R-:W-:-:S03]  /*19840*/  LOP3.LUT P1, RZ, R59, 0x100000, RZ, 0xc0, !PT ;  /* 0x001000003bff7812 */ /* 0x000fc6000782c0ff */
[----:B------:R-:W1:Y:S01]  /*19850*/  @!P4 LDS R9, [R48.X4+0x3c00] ;  /* 0x003c00003009c984 */ /* 0x000e620000004800 */
[----:B0-----:R-:W-:Y:S01]  /*19860*/  @!P4 IADD3 R2, R48, 0xf00, R64 ;  /* 0x00000f003002c810 */ /* 0x001fe20007ffe040 */
[----:B------:R-:W-:-:S04]  /*19870*/  @!P4 IMAD.MOV.U32 R3, RZ, RZ, 0x4 ;  /* 0x00000004ff03c424 */ /* 0x000fc800078e00ff */
[----:B------:R-:W-:Y:S01]  /*19880*/  @!P4 IMAD.WIDE.U32 R2, R2, R3, c[0x0][0x178] ;  /* 0x00005e000202c625 */ /* 0x000fe200078e0003 */
[----:B---3--:R0:W-:Y:S01]  /*19890*/  @!P0 STG.E [R4.64], R11 ;  /* 0x0000000b04008986 */ /* 0x0081e2000c101906 */
[----:B------:R-:W-:-:S03]  /*198a0*/  LOP3.LUT P0, RZ, R59, 0x80000, RZ, 0xc0, !PT ;  /* 0x000800003bff7812 */ /* 0x000fc6000780c0ff */
        /* <DEDUP_REMOVED lines=26> */
[----:B------:R-:W-:Y:S01]  /*19a50*/  @!P0 IMAD.WIDE.U32 R4, R4, R5, c[0x0][0x178] ;  /* 0x00005e0004048625 */ /* 0x000fe200078e0005 */
[----:B-1----:R0:W-:Y:S01]  /*19a60*/  @!P1 STG.E [R2.64], R9 ;  /* 0x0000000902009986 */ /* 0x0021e2000c101906 */
[----:B------:R-:W-:-:S02]  /*19a70*/  LOP3.LUT P1, RZ, R59, 0x4000, RZ, 0xc0, !PT ;  /* 0x000040003bff7812 */ /* 0x000fc4000782c0ff */
[----:B------:R-:W-:Y:S01]  /*19a80*/  @!P5 IMAD.WIDE.U32 R6, R6, R7, c[0x0][0x178] ;  /* 0x00005e000606d625 */ /* 0x000fe200078e0007 */
[----:B------:R-:W1:Y:S01]  /*19a90*/  @!P4 LDS R9, [R48.X4+0x5400] ;  /* 0x005400003009c984 */ /* 0x000e620000004800 */
[----:B0-----:R-:W-:Y:S02]  /*19aa0*/  @!P4 IADD3 R2, R48, 0x1500, R249 ;  /* 0x000015003002c810 */ /* 0x001fe40007ffe0f9 */
        /* <DEDUP_REMOVED lines=11> */
[----:B------:R-:W-:Y:S01]  /*19b60*/  @!P2 IMAD.MOV.U32 R7, RZ, RZ, 0x4 ;  /* 0x00000004ff07a424 */ /* 0x000fe200078e00ff */
[----:B-1----:R0:W-:Y:S01]  /*19b70*/  @!P4 STG.E [R2.64], R9 ;  /* 0x000000090200c986 */ /* 0x0021e2000c101906 */
[----:B------:R-:W-:Y:S01]  /*19b80*/  @!P3 IMAD.WIDE.U32 R4, R4, R5, c[0x0][0x178] ;  /* 0x00005e000404b625 */ /* 0x000fe200078e0005 */
[----:B------:R-:W-:-:S02]  /*19b90*/  LOP3.LUT P4, RZ, R59, 0x800, RZ, 0xc0, !PT ;  /* 0x000008003bff7812 */ /* 0x000fc4000788c0ff */
[----:B------:R-:W1:Y:S01]  /*19ba0*/  @!P1 LDS R9, [R48.X4+0x6000] ;  /* 0x0060000030099984 */ /* 0x000e620000004800 */
[----:B------:R-:W-:Y:S01]  /*19bb0*/  @!P2 IMAD.WIDE.U32 R6, R6, R7, c[0x0][0x178] ;  /* 0x00005e000606a625 */ /* 0x000fe200078e0007 */
[----:B0-----:R-:W-:-:S03]  /*19bc0*/  @!P1 IADD3 R2, R48, 0x1800, R218 ;  /* 0x0000180030029810 */ /* 0x001fc60007ffe0da */
        /* <DEDUP_REMOVED lines=59> */
[----:B------:R-:W-:-:S03]  /*19f80*/  ISETP.NE.AND P6, PT, R52, RZ, PT ;  /* 0x000000ff3400720c */ /* 0x000fc60003fc5270 */
        /* <DEDUP_REMOVED lines=8> */
[----:B------:R-:W-:-:S02]  /*1a010*/  ISETP.NE.AND P5, PT, R54, RZ, PT ;  /* 0x000000ff3600720c */ /* 0x000fc40003fa5270 */
[----:B------:R-:W1:Y:S01]  /*1a020*/  @!P2 LDS R9, [R48.X4+0x9000] ;  /* 0x009000003009a984 */ /* 0x000e620000004800 */
[----:B------:R-:W-:Y:S01]  /*1a030*/  @!P3 IMAD.WIDE.U32 R6, R6, R7, c[0x0][0x178] ;  /* 0x00005e000606b625 */ /* 0x000fe200078e0007 */
[----:B------:R-:W-:-:S03]  /*1a040*/  @!P6 IADD3 R10, R48, 0x2d00, R227 ;  /* 0x00002d00300ae810 */ /* 0x000fc60007ffe0e3 */
[----:B------:R-:W-:Y:S01]  /*1a050*/  @!P6 IMAD.MOV.U32 R23, RZ, RZ, 0x4 ;  /* 0x00000004ff17e424 */ /* 0x000fe200078e00ff */
[----:B0-----:R-:W-:Y:S01]  /*1a060*/  @!P2 IADD3 R2, R48, 0x2400, R197 ;  /* 0x000024003002a810 */ /* 0x001fe20007ffe0c5 */
[----:B------:R-:W-:-:S04]  /*1a070*/  @!P2 IMAD.MOV.U32 R3, RZ, RZ, 0x4 ;  /* 0x00000004ff03a424 */ /* 0x000fc800078e00ff */
[----:B------:R-:W-:Y:S01]  /*1a080*/  @!P5 LDS R21, [R48.X4+0xb000] ;  /* 0x00b000003015d984 */ /* 0x000fe20000004800 */
[----:B------:R-:W-:Y:S01]  /*1a090*/  @!P5 IADD3 R8, R48, 0x2c00, R207 ;  /* 0x00002c003008d810 */ /* 0x000fe20007ffe0cf */
[----:B------:R-:W-:Y:S02]  /*1a0a0*/  @!P2 IMAD.WIDE.U32 R2, R2, R3, c[0x0][0x178] ;  /* 0x00005e000202a625 */ /* 0x000fe400078e0003 */
[----:B---3--:R0:W-:Y:S01]  /*1a0b0*/  @!P4 STG.E [R4.64], R11 ;  /* 0x0000000b0400c986 */ /* 0x0081e2000c101906 */
[----:B------:R-:W-:-:S03]  /*1a0c0*/  ISETP.NE.AND P4, PT, R58, RZ, PT ;  /* 0x000000ff3a00720c */ /* 0x000fc60003f85270 */
        /* <DEDUP_REMOVED lines=8> */
[----:B-1----:R-:W-:Y:S01]  /*1a150*/  @!P2 STG.E [R2.64], R9 ;  /* 0x000000090200a986 */ /* 0x002fe2000c101906 */
[----:B------:R-:W-:Y:S01]  /*1a160*/  @!P1 IMAD.WIDE.U32 R4, R4, R5, c[0x0][0x178] ;  /* 0x00005e0004049625 */ /* 0x000fe200078e0005 */
[----:B------:R-:W-:-:S02]  /*1a170*/  ISETP.NE.AND P2, PT, R182, RZ, PT ;  /* 0x000000ffb600720c */ /* 0x000fc40003f45270 */
[----:B------:R-:W-:Y:S01]  /*1a180*/  @!P3 LDS R17, [R48.X4+0xa800] ;  /* 0x00a800003011b984 */ /* 0x000fe20000004800 */
[----:B------:R-:W-:Y:S01]  /*1a190*/  @!P0 IMAD.WIDE.U32 R6, R6, R7, c[0x0][0x178] ;  /* 0x00005e0006068625 */ /* 0x000fe200078e0007 */
[----:B------:R-:W-:Y:S02]  /*1a1a0*/  @!P3 IADD3 R229, R48, 0x2a00, R229 ;  /* 0x00002a0030e5b810 */ /* 0x000fe40007ffe0e5 */
[----:B------:R-:W-:Y:S01]  /*1a1b0*/  @!P4 LDS R19, [R48.X4+0xac00] ;  /* 0x00ac00003013c984 */ /* 0x000fe20000004800 */
[----:B------:R-:W-:-:S06]  /*1a1c0*/  @!P3 IMAD.MOV.U32 R0, RZ, RZ, 0x4 ;  /* 0x00000004ff00b424 */ /* 0x000fcc00078e00ff */
[----:B------:R-:W-:Y:S04]  /*1a1d0*/  @!P2 LDS R15, [R48.X4+0xa400] ;  /* 0x00a40000300fa984 */ /* 0x000fe80000004800 */
[----:B---3--:R0:W-:Y:S01]  /*1a1e0*/  @!P1 STG.E [R4.64], R11 ;  /* 0x0000000b04009986 */ /* 0x0081e2000c101906 */
[----:B------:R-:W-:-:S03]  /*1a1f0*/  ISETP.NE.AND P1, PT, R132, RZ, PT ;  /* 0x000000ff8400720c */ /* 0x000fc60003f25270 */
[----:B----4-:R1:W-:Y:S01]  /*1a200*/  @!P0 STG.E [R6.64], R13 ;  /* 0x0000000d06008986 */ /* 0x0103e2000c101906 */
[----:B------:R-:W-:-:S03]  /*1a210*/  ISETP.NE.AND P0, PT, R51, RZ, PT ;  /* 0x000000ff3300720c */ /* 0x000fc60003f05270 */
[----:B------:R-:W-:Y:S06]  /*1a220*/  @!P6 LDS R13, [R48.X4+0xb400] ;  /* 0x00b40000300de984 */ /* 0x000fec0000004800 */
[----:B------:R-:W-:Y:S01]  /*1a230*/  @!P1 LDS R11, [R48.X4+0xa000] ;  /* 0x00a00000300b9984 */ /* 0x000fe20000004800 */
[C---:B0-----:R-:W-:Y:S01]  /*1a240*/  @!P1 IADD3 R4, R48.reuse, 0x2800, R205 ;  /* 0x0000280030049810 */ /* 0x041fe20007ffe0cd */
[----:B------:R-:W-:Y:S01]  /*1a250*/  @!P1 IMAD.MOV.U32 R5, RZ, RZ, 0x4 ;  /* 0x00000004ff059424 */ /* 0x000fe200078e00ff */
[C---:B-1----:R-:W-:Y:S01]  /*1a260*/  @!P4 IADD3 R6, R48.reuse, 0x2b00, R223 ;  /* 0x00002b003006c810 */ /* 0x042fe20007ffe0df */
[----:B------:R-:W0:Y:S01]  /*1a270*/  @!P0 LDS R9, [R48.X4+0x9c00] ;  /* 0x009c000030098984 */ /* 0x000e220000004800 */
[----:B------:R-:W-:Y:S01]  /*1a280*/  @!P0 IADD3 R2, R48, 0x2700, R231 ;  /* 0x0000270030028810 */ /* 0x000fe20007ffe0e7 */
[----:B------:R-:W-:-:S02]  /*1a290*/  @!P0 IMAD.MOV.U32 R3, RZ, RZ, 0x4 ;  /* 0x00000004ff038424 */ /* 0x000fc400078e00ff */
[----:B------:R-:W-:-:S04]  /*1a2a0*/  @!P1 IMAD.WIDE.U32 R4, R4, R5, c[0x0][0x178] ;  /* 0x00005e0004049625 */ /* 0x000fc800078e0005 */
[----:B------:R-:W-:-:S04]  /*1a2b0*/  @!P0 IMAD.WIDE.U32 R2, R2, R3, c[0x0][0x178] ;  /* 0x00005e0002028625 */ /* 0x000fc800078e0003 */
[----:B------:R-:W-:-:S04]  /*1a2c0*/  @!P4 IMAD.MOV.U32 R7, RZ, RZ, 0x4 ;  /* 0x00000004ff07c424 */ /* 0x000fc800078e00ff */
[----:B------:R-:W-:Y:S01]  /*1a2d0*/  @!P4 IMAD.WIDE.U32 R6, R6, R7, c[0x0][0x178] ;  /* 0x00005e000606c625 */ /* 0x000fe200078e0007 */
[----:B0-----:R0:W-:Y:S01]  /*1a2e0*/  @!P0 STG.E [R2.64], R9 ;  /* 0x0000000902008986 */ /* 0x0011e2000c101906 */
[----:B------:R-:W-:-:S03]  /*1a2f0*/  LOP3.LUT P0, RZ, R50, 0x80, RZ, 0xc0, !PT ;  /* 0x0000008032ff7812 */ /* 0x000fc6000780c0ff */
[----:B------:R1:W-:Y:S01]  /*1a300*/  @!P1 STG.E [R4.64], R11 ;  /* 0x0000000b04009986 */ /* 0x0003e2000c101906 */
[----:B0-----:R-:W-:Y:S01]  /*1a310*/  @!P2 IADD3 R2, R48, 0x2900, R225 ;  /* 0x000029003002a810 */ /* 0x001fe20007ffe0e1 */
[----:B------:R-:W-:Y:S02]  /*1a320*/  @!P2 IMAD.MOV.U32 R3, RZ, RZ, 0x4 ;  /* 0x00000004ff03a424 */ /* 0x000fe400078e00ff */
[----:B------:R-:W-:Y:S02]  /*1a330*/  @!P5 IMAD.MOV.U32 R9, RZ, RZ, 0x4 ;  /* 0x00000004ff09d424 */ /* 0x000fe400078e00ff */
[----:B------:R-:W-:-:S04]  /*1a340*/  @!P2 IMAD.WIDE.U32 R2, R2, R3, c[0x0][0x178] ;  /* 0x00005e000202a625 */ /* 0x000fc800078e0003 */
[----:B-1----:R-:W-:Y:S01]  /*1a350*/  @!P3 IMAD.WIDE.U32 R4, R229, R0, c[0x0][0x178] ;  /* 0x00005e00e504b625 */ /* 0x002fe200078e0000 */
[----:B------:R0:W-:Y:S03]  /*1a360*/  @!P2 STG.E [R2.64], R15 ;  /* 0x0000000f0200a986 */ /* 0x0001e6000c101906 */
[----:B------:R-:W-:Y:S01]  /*1a370*/  @!P5 IMAD.WIDE.U32 R8, R8, R9, c[0x0][0x178] ;  /* 0x00005e000808d625 */ /* 0x000fe200078e0009 */
[----:B------:R0:W-:Y:S03]  /*1a380*/  @!P3 STG.E [R4.64], R17 ;  /* 0x000000110400b986 */ /* 0x0001e6000c101906 */
[----:B------:R-:W-:Y:S01]  /*1a390*/  @!P6 IMAD.WIDE.U32 R10, R10, R23, c[0x0][0x178] ;  /* 0x00005e000a0ae625 */ /* 0x000fe200078e0017 */
[----:B------:R0:W-:Y:S04]  /*1a3a0*/  @!P4 STG.E [R6.64], R19 ;  /* 0x000000130600c986 */ /* 0x0001e8000c101906 */
[----:B------:R0:W-:Y:S04]  /*1a3b0*/  @!P5 STG.E [R8.64], R21 ;  /* 0x000000150800d986 */ /* 0x0001e8000c101906 */
[----:B------:R0:W-:Y:S01]  /*1a3c0*/  @!P6 STG.E [R10.64], R13 ;  /* 0x0000000d0a00e986 */ /* 0x0001e2000c101906 */
[----:B------:R-:W-:Y:S05]  /*1a3d0*/  @P0 EXIT ;  /* 0x000000000000094d */ /* 0x000fea0003800000 */
[----:B0-----:R-:W0:Y:S01]  /*1a3e0*/  LDS R5, [R48.X4+0xb800] ;  /* 0x00b8000030057984 */ /* 0x001e220000004800 */
[----:B------:R-:W-:Y:S01]  /*1a3f0*/  IADD3 R2, R48, 0x2e00, R203 ;  /* 0x00002e0030027810 */ /* 0x000fe20007ffe0cb */
[----:B------:R-:W-:-:S04]  /*1a400*/  IMAD.MOV.U32 R3, RZ, RZ, 0x4 ;  /* 0x00000004ff037424 */ /* 0x000fc800078e00ff */
[----:B------:R-:W-:-:S05]  /*1a410*/  IMAD.WIDE.U32 R2, R2, R3, c[0x0][0x178] ;  /* 0x00005e0002027625 */ /* 0x000fca00078e0003 */
[----:B0-----:R-:W-:Y:S01]  /*1a420*/  STG.E [R2.64], R5 ;  /* 0x0000000502007986 */ /* 0x001fe2000c101906 */
[----:B------:R-:W-:Y:S05]  /*1a430*/  EXIT ;  /* 0x000000000000794d */ /* 0x000fea0003800000 */
.L_x_1314:
[----:B------:R-:W-:Y:S01]  /*1a440*/  IMAD.MOV.U32 R57, RZ, RZ, R201 ;  /* 0x000000ffff397224 */ /* 0x000fe200078e00c9 */
[----:B------:R-:W-:Y:S01]  /*1a450*/  MOV R50, 0x1a4a0 ;  /* 0x0001a4a000327802 */ /* 0x000fe20000000f00 */
[----:B------:R-:W-:Y:S02]  /*1a460*/  IMAD.MOV.U32 R58, RZ, RZ, 0x1 ;  /* 0x00000001ff3a7424 */ /* 0x000fe400078e00ff */
[----:B------:R-:W-:Y:S02]  /*1a470*/  IMAD.MOV.U32 R59, RZ, RZ, RZ ;  /* 0x000000ffff3b7224 */ /* 0x000fe400078e00ff */
[----:B------:R-:W-:Y:S02]  /*1a480*/  IMAD.MOV.U32 R60, RZ, RZ, -0x1 ;  /* 0xffffffffff3c7424 */ /* 0x000fe400078e00ff */
[----:B0----5:R-:W-:Y:S05]  /*1a490*/  CALL.REL.NOINC `($__internal_73_$__cuda_sm70_shflsync_up_p) ;  /* 0x0000011000007944 */ /* 0x021fea0003c00000 */
[----:B------:R-:W-:Y:S01]  /*1a4a0*/  ISETP.EQ.U32.AND P0, PT, R56, 0x1, PT ;  /* 0x000000013800780c */ /* 0x000fe20003f02070 */
[----:B------:R-:W-:-:S12]  /*1a4b0*/  BRA `(.L_x_1323) ;  /* 0xfffedec000007947 */ /* 0x000fd8000383ffff */
.L_x_1319:
[----:B------:R-:W-:Y:S02]  /*1a4c0*/  MOV R50, 0x1a4e0 ;  /* 0x0001a4e000327802 */ /* 0x000fe40000000f00 */
[----:B-----5:R-:W-:Y:S05]  /*1a4d0*/  CALL.REL.NOINC `($__internal_72_$__cuda_sm70_shflsync_idx_p) ;  /* 0x0000009000007944 */ /* 0x020fea0003c00000 */
[----:B01----:R-:W-:Y:S05]  /*1a4e0*/  BRA `(.L_x_1324) ;  /* 0xffff377000007947 */ /* 0x003fea000383ffff */
.L_x_1320:
[----:B------:R-:W-:Y:S01]  /*1a4f0*/  IMAD.MOV.U32 R57, RZ, RZ, R238 ;  /* 0x000000ffff397224 */ /* 0x000fe200078e00ee */
[----:B------:R-:W-:Y:S01]  /*1a500*/  MOV R50, 0x1a550 ;  /* 0x0001a55000327802 */ /* 0x000fe20000000f00 */
[----:B------:R-:W-:-:S02]  /*1a510*/  IMAD.MOV.U32 R58, RZ, RZ, 0x1 ;  /* 0x00000001ff3a7424 */ /* 0x000fc400078e00ff */
[----:B------:R-:W-:Y:S02]  /*1a520*/  IMAD.MOV.U32 R59, RZ, RZ, RZ ;  /* 0x000000ffff3b7224 */ /* 0x000fe400078e00ff */
[----:B------:R-:W-:Y:S02]  /*1a530*/  IMAD.MOV.U32 R60, RZ, RZ, -0x1 ;  /* 0xffffffffff3c7424 */ /* 0x000fe400078e00ff */
[----:B-----5:R-:W-:Y:S05]  /*1a540*/  CALL.REL.NOINC `($__internal_73_$__cuda_sm70_shflsync_up_p) ;  /* 0x0000006000007944 */ /* 0x020fea0003c00000 */
[----:B------:R-:W-:Y:S01]  /*1a550*/  ISETP.EQ.U32.AND P0, PT, R56, 0x1, PT ;  /* 0x000000013800780c */ /* 0x000fe20003f02070 */
[----:B------:R-:W-:-:S12]  /*1a560*/  BRA `(.L_x_1325) ;  /* 0xffff87e000007947 */ /* 0x000fd8000383ffff */
        .weak           $__internal_72_$__cuda_sm70_shflsync_idx_p
        .type           $__internal_72_$__cuda_sm70_shflsync_idx_p,@function
        .size           $__internal_72_$__cuda_sm70_shflsync_idx_p,($__internal_73_$__cuda_sm70_shflsync_up_p - $__internal_72_$__cuda_sm70_shflsync_idx_p)
$__internal_72_$__cuda_sm70_shflsync_idx_p:
[----:B------:R-:W-:Y:S01]  /*1a570*/  IMAD.MOV.U32 R51, RZ, RZ, 0x0 ;  /* 0x00000000ff337424 */ /* 0x000fe200078e00ff */
[----:B------:R-:W-:Y:S01]  /*1a580*/  WARPSYNC 0xffffffff ;  /* 0xffffffff00007948 */ /* 0x000fe20003800000 */
[----:B------:R0:W1:Y:S02]  /*1a590*/  SHFL.IDX PT, R55, R53, RZ, 0x1f ;  /* 0x00001fff35377589 */ /* 0x00006400000e0000 */
[----:B------:R-:W-:Y:S05]  /*1a5a0*/  RET.REL.NODEC R50 `(_ZN3cub17CUB_300001_SM_8006detail10radix_sort30DeviceRadixSortDownsweepKernelINS1_5radix10policy_hubI6__halfijE10Policy1000ELb1ELNS0_9SortOrderE1ES6_ijNS1_21identity_decomposer_tEEEvPKT2_PSB_PKT3_PSF_PT4_SJ_iiNS0_13GridEvenShareISJ_EET5_) ;  /* 0xfffe5a5032007950 */ /* 0x000fea0003c3ffff */
        .weak           $__internal_73_$__cuda_sm70_shflsync_up_p
        .type           $__internal_73_$__cuda_sm70_shflsync_up_p,@function
        .size           $__internal_73_$__cuda_sm70_shflsync_up_p,(.L_x_1884 - $__internal_73_$__cuda_sm70_shflsync_up_p)
$__internal_73_$__cuda_sm70_shflsync_up_p:
[----:B------:R-:W0:Y:S01]  /*1a5b0*/  SHFL.UP P0, R57, R57, R58, R59 ;  /* 0x0400003a39397389 */ /* 0x000e22000000003b */
[----:B------:R-:W-:Y:S01]  /*1a5c0*/  IMAD.MOV.U32 R51, RZ, RZ, 0x0 ;  /* 0x00000000ff337424 */ /* 0x000fe200078e00ff */
[----:B0-----:R-:W-:-:S03]  /*1a5d0*/  SEL R56, RZ, 0x1, !P0 ;  /* 0x00000001ff387807 */ /* 0x001fc60004000000 */
[----:B------:R-:W-:Y:S05]  /*1a5e0*/  RET.REL.NODEC R50 `(_ZN3cub17CUB_300001_SM_8006detail10radix_sort30DeviceRadixSortDownsweepKernelINS1_5radix10policy_hubI6__halfijE10Policy1000ELb1ELNS0_9SortOrderE1ES6_ijNS1_21identity_decomposer_tEEEvPKT2_PSB_PKT3_PSF_PT4_SJ_iiNS0_13GridEvenShareISJ_EET5_) ;  /* 0xfffe5a1032007950 */ /* 0x000fea0003c3ffff */
.L_x_1326:
        /* <DEDUP_REMOVED lines=9> */
.L_x_1884:


//--------------------- .text._ZN3cub17CUB_300001_SM_8006detail10radix_sort30DeviceRadixSortDownsweepKernelINS1_5radix10policy_hubI6__halfijE10Policy1000ELb0ELNS0_9SortOrderE1ES6_ijNS1_21identity_decomposer_tEEEvPKT2_PSB_PKT3_PSF_PT4_SJ_iiNS0_13GridEvenShareISJ_EET5_ --------------------------
	.section	.text._ZN3cub17CUB_300001_SM_8006detail10radix_sort30DeviceRadixSortDownsweepKernelINS1_5radix10policy_hubI6__halfijE10Policy1000ELb0ELNS0_9SortOrderE1ES6_ijNS1_21identity_decomposer_tEEEvPKT2_PSB_PKT3_PSF_PT4_SJ_iiNS0_13GridEvenShareISJ_EET5_,"ax",@progbits
	.sectioninfo	@"SHI_REGISTERS=128"
	.align	128
        .global         _ZN3cub17CUB_300001_SM_8006detail10radix_sort30DeviceRadixSortDownsweepKernelINS1_5radix10policy_hubI6__halfijE10Policy1000ELb0ELNS0_9SortOrderE1ES6_ijNS1_21identity_decomposer_tEEEvPKT2_PSB_PKT3_PSF_PT4_SJ_iiNS0_13GridEvenShareISJ_EET5_
        .type           _ZN3cub17CUB_300001_SM_8006detail10radix_sort30DeviceRadixSortDownsweepKernelINS1_5radix10policy_hubI6__halfijE10Policy1000ELb0ELNS0_9SortOrderE1ES6_ijNS1_21identity_decomposer_tEEEvPKT2_PSB_PKT3_PSF_PT4_SJ_iiNS0_13GridEvenShareISJ_EET5_,@function
        .size           _ZN3cub17CUB_300001_SM_8006detail10radix_sort30DeviceRadixSortDownsweepKernelINS1_5radix10policy_hubI6__halfijE10Policy1000ELb0ELNS0_9SortOrderE1ES6_ijNS1_21identity_decomposer_tEEEvPKT2_PSB_PKT3_PSF_PT4_SJ_iiNS0_13GridEvenShareISJ_EET5_,(.L_x_1886 - _ZN3cub17CUB_300001_SM_8006detail10radix_sort30DeviceRadixSortDownsweepKernelINS1_5radix10policy_hubI6__halfijE10Policy1000ELb0ELNS0_9SortOrderE1ES6_ijNS1_21identity_decomposer_tEEEvPKT2_PSB_PKT3_PSF_PT4_SJ_iiNS0_13GridEvenShareISJ_EET5_)
        .other          _ZN3cub17CUB_300001_SM_8006detail10radix_sort30DeviceRadixSortDownsweepKernelINS1_5radix10policy_hubI6__halfijE10Policy1000ELb0ELNS0_9SortOrderE1ES6_ijNS1_21identity_decomposer_tEEEvPKT2_PSB_PKT3_PSF_PT4_SJ_iiNS0_13GridEvenShareISJ_EET5_,@"STO_CUDA_ENTRY STV_DEFAULT"
_ZN3cub17CUB_300001_SM_8006detail10radix_sort30DeviceRadixSortDownsweepKernelINS1_5radix10policy_hubI6__halfijE10Policy1000ELb0ELNS0_9SortOrderE1ES6_ijNS1_21identity_decomposer_tEEEvPKT2_PSB_PKT3_PSF_PT4_SJ_iiNS0_13GridEvenShareISJ_EET5_:
.text._ZN3cub17CUB_300001_SM_8006detail10radix_sort30DeviceRadixSortDownsweepKernelINS1_5radix10policy_hubI6__halfijE10Policy1000ELb0ELNS0_9SortOrderE1ES6_ijNS1_21identity_decomposer_tEEEvPKT2_PSB_PKT3_PSF_PT4_SJ_iiNS0_13GridEvenShareISJ_EET5_:
[----:B------:R-:W-:-:S04]  /*0000*/  IMAD.MOV.U32 R1, RZ, RZ, c[0x0][0x28] ;  /* 0x00000a00ff017624 */ /* 0x000fc800078e00ff */
[----:B------:R-:W0:Y:S01]  /*0010*/  S2R R6, SR_CTAID.X ;  /* 0x0000000000067919 */ /* 0x000e220000002500 */
[----:B------:R-:W-:Y:S02]  /*0020*/  IADD3 R1, R1, -0x20, RZ ;  /* 0xffffffe001017810 */ /* 0x000fe40007ffe0ff */
        /* <DEDUP_REMOVED lines=12> */
.L_x_1327:
[----:B------:R-:W-:-:S05]  /*00f0*/  IMAD R35, R6, c[0x0][0x19c], RZ ;  /* 0x0000670006237a24 */ /* 0x000fca00078e02ff */
[----:B------:R-:W-:Y:S02]  /*0100*/  IADD3 R0, R35, c[0x0][0x19c], RZ ;  /* 0x0000670023007a10 */ /* 0x000fe40007ffe0ff */
.L_x_1328:
        /* <DEDUP_REMOVED lines=19> */
[----:B------:R-:W-:Y:S01]  /*0240*/  IMAD.MOV.U32 R3, RZ, RZ, R35 ;  /* 0x000000ffff037224 */ /* 0x000fe200078e0023 */
[----:B------:R-:W-:Y:S01]  /*0250*/  LOP3.LUT R12, R12, 0xfffeffff, RZ, 0xc0, !PT ;  /* 0xfffeffff0c0c7812 */ /* 0x000fe200078ec0ff */
[----:B------:R-:W-:-:S10]  /*0260*/  IMAD.MOV.U32 R9, RZ, RZ, R10 ;  /* 0x000000ffff097224 */ /* 0x000fd400078e000a */
[----:B------:R-:W-:Y:S01]  /*0270*/  @P0 LOP3.LUT R12, R12, 0x10000, RZ, 0xfc, !PT ;  /* 0x000100000c0c0812 */ /* 0x000fe200078efcff */
[----:B------:R-:W-:Y:S05]  /*0280*/  @!P0 BRA `(.L_x_1330) ;  /* 0x000003e000008947 */ /* 0x000fea0003800000 */
[----:B------:R-:W-:Y:S02]  /*0290*/  IMAD.MOV.U32 R9, RZ, RZ, R10 ;  /* 0x000000ffff097224 */ /* 0x000fe400078e000a */
[----:B------:R-:W-:-:S05]  /*02a0*/  IMAD.MOV.U32 R3, RZ, RZ, R35 ;  /* 0x000000ffff037224 */ /* 0x000fca00078e0023 */
.L_x_1331:
[----:B0-----:R-:W-:-:S04]  /*02b0*/  IADD3 R7, P0, R2, R3, RZ ;  /* 0x0000000302077210 */ /* 0x001fc80007f1e0ff */
[----:B------:R-:W-:Y:S01]  /*02c0*/  LEA.HI.X.SX32 R4, R2, RZ, 0x1, P0 ;  /* 0x000000ff02047211 */ /* 0x000fe200000f0eff */
[----:B------:R-:W-:-:S03]  /*02d0*/  IMAD.SHL.U32 R6, R7, 0x2, RZ ;  /* 0x0000000207067824 */ /* 0x000fc600078e00ff */
        /* <DEDUP_REMOVED lines=57> */
.L_x_1330:
[----:B------:R-:W-:-:S13]  /*0670*/  ISETP.GT.U32.AND P0, PT, R0, R3, PT ;  /* 0x000000030000720c */ /* 0x000fda0003f04070 */
[----:B------:R-:W-:Y:S05]  /*0680*/  @!P0 BRA `(.L_x_1332) ;  /* 0x00000b3000008947 */ /* 0x000fea0003800000 */
[C---:B0-----:R-:W-:Y:S02]  /*0690*/  IADD3 R6, R2.reuse, 0x400, RZ ;  /* 0x0000040002067810 */ /* 0x041fe40007ffe0ff */
[----:B------:R-:W-:Y:S02]  /*06a0*/  IADD3 R3, P0, R2, R3, RZ ;  /* 0x0000000302037210 */ /* 0x000fe40007f1e0ff */
[----:B------:R-:W-:Y:S02]  /*06b0*/  ISETP.GE.AND P5, PT, R6, R9, PT ;  /* 0x000000090600720c */ /* 0x000fe40003fa6270 */
[C---:B------:R-:W-:Y:S02]  /*06c0*/  LEA.HI.X.SX32 R16, R2.reuse, RZ, 0x1, P0 ;  /* 0x000000ff02107211 */ /* 0x040fe400000f0eff */
[----:B------:R-:W-:Y:S02]  /*06d0*/  LEA R6, P1, R3, c[0x0][0x160], 0x1 ;  /* 0x0000580003067a11 */ /* 0x000fe400078208ff */
[----:B------:R-:W-:-:S02]  /*06e0*/  IADD3 R4, R2, 0x200, RZ ;  /* 0x0000020002047810 */ /* 0x000fc40007ffe0ff */
[C-C-:B------:R-:W-:Y:S02]  /*06f0*/  LEA.HI.X R7, R3.reuse, c[0x0][0x164], R16.reuse, 0x1, P1 ;  /* 0x0000590003077a11 */ /* 0x140fe400008f0c10 */
[-C--:B------:R-:W-:Y:S02]  /*0700*/  ISETP.GE.AND P1, PT, R2, R9.reuse, PT ;  /* 0x000000090200720c */ /* 0x080fe40003f26270 */
[----:B------:R-:W-:Y:S01]  /*0710*/  ISETP.GE.AND P6, PT, R4, R9, PT ;  /* 0x000000090400720c */ /* 0x000fe20003fc6270 */
[----:B------:R-:W2:Y:S01]  /*0720*/  @!P5 LDG.E.U16 R13, [R6.64+0x800] ;  /* 0x00080004060dd981 */ /* 0x000ea2000c1e1500 */
[C---:B------:R-:W-:Y:S02]  /*0730*/  LEA R4, P0, R3.reuse, c[0x0][0x168], 0x1 ;  /* 0x00005a0003047a11 */ /* 0x040fe400078008ff */
[----:B------:R-:W-:Y:S02]  /*0740*/  LOP3.LUT R12, R12, 0xffffbfff, RZ, 0xc0, !PT ;  /* 0xffffbfff0c0c7812 */ /* 0x000fe400078ec0ff */
[----:B------:R-:W-:-:S02]  /*0750*/  LEA.HI.X R5, R3, c[0x0][0x16c], R16, 0x1, P0 ;  /* 0x00005b0003057a11 */ /* 0x000fc400000f0c10 */
[C---:B------:R-:W-:Y:S02]  /*0760*/  IADD3 R8, R2.reuse, 0x600, RZ ;  /* 0x0000060002087810 */ /* 0x040fe40007ffe0ff */
[----:B------:R-:W-:Y:S01]  /*0770*/  IADD3 R14, R2, 0xa00, RZ ;  /* 0x00000a00020e7810 */ /* 0x000fe20007ffe0ff */
[----:B------:R-:W3:Y:S01]  /*0780*/  @!P1 LDG.E.U16 R3, [R6.64] ;  /* 0x0000000406039981 */ /* 0x000ee2000c1e1500 */
[----:B------:R-:W-:Y:S02]  /*0790*/  ISETP.GE.AND P4, PT, R8, R9, PT ;  /* 0x000000090800720c */ /* 0x000fe40003f86270 */
[----:B------:R-:W-:Y:S01]  /*07a0*/  @P6 LOP3.LUT R12, R12, 0x4000, RZ, 0xfc, !PT ;  /* 0x000040000c0c6812 */ /* 0x000fe200078efcff */
[----:B------:R-:W4:Y:S01]  /*07b0*/  @!P6 LDG.E.U16 R11, [R6.64+0x400] ;  /* 0x00040004060be981 */ /* 0x000f22000c1e1500 */
[----:B------:R-:W-:Y:S02]  /*07c0*/  IADD3 R8, R2, 0x800, RZ ;  /* 0x0000080002087810 */ /* 0x000fe40007ffe0ff */
[----:B------:R-:W-:-:S02]  /*07d0*/  LOP3.LUT R12, R12, 0xffffdfff, RZ, 0xc0, !PT ;  /* 0xffffdfff0c0c7812 */ /* 0x000fc400078ec0ff */
[-C--:B------:R-:W-:Y:S02]  /*07e0*/  ISETP.GE.AND P3, PT, R8, R9.reuse, PT ;  /* 0x000000090800720c */ /* 0x080fe40003f66270 */
[----:B------:R-:W-:Y:S02]  /*07f0*/  @P5 LOP3.LUT R12, R12, 0x2000, RZ, 0xfc, !PT ;  /* 0x000020000c0c5812 */ /* 0x000fe400078efcff */
[----:B------:R-:W-:Y:S01]  /*0800*/  ISETP.GE.AND P2, PT, R14, R9, PT ;  /* 0x000000090e00720c */ /* 0x000fe20003f46270 */
[----:B------:R-:W2:Y:S01]  /*0810*/  @!P4 LDG.E.U16 R15, [R6.64+0xc00] ;  /* 0x000c0004060fc981 */ /* 0x000ea2000c1e1500 */
[----:B------:R-:W-:Y:S02]  /*0820*/  LOP3.LUT R12, R12, 0xffffefff, RZ, 0xc0, !PT ;  /* 0xffffefff0c0c7812 */ /* 0x000fe400078ec0ff */
[----:B------:R-:W-:Y:S02]  /*0830*/  IADD3 R8, R2, 0xc00, RZ ;  /* 0x00000c0002087810 */ /* 0x000fe40007ffe0ff */
[----:B------:R-:W-:-:S02]  /*0840*/  @P4 LOP3.LUT R12, R12, 0x1000, RZ, 0xfc, !PT ;  /* 0x000010000c0c4812 */ /* 0x000fc400078efcff */
[----:B------:R-:W-:Y:S01]  /*0850*/  IADD3 R14, R2, 0xe00, RZ ;  /* 0x00000e00020e7810 */ /* 0x000fe20007ffe0ff */
[----:B------:R-:W2:Y:S01]  /*0860*/  @!P3 LDG.E.U16 R17, [R6.64+0x1000] ;  /* 0x001000040611b981 */ /* 0x000ea2000c1e1500 */
[----:B------:R-:W-:Y:S02]  /*0870*/  LOP3.LUT R12, R12, 0xfffff7ff, RZ, 0xc0, !PT ;  /* 0xfffff7ff0c0c7812 */ /* 0x000fe400078ec0ff */
[----:B------:R-:W-:Y:S01]  /*0880*/  IADD3 R16, R2, 0x1000, RZ ;  /* 0x0000100002107810 */ /* 0x000fe20007ffe0ff */
[----:B------:R-:W2:Y:S01]  /*0890*/  @!P2 LDG.E.U16 R19, [R6.64+0x1400] ;  /* 0x001400040613a981 */ /* 0x000ea2000c1e1500 */
[----:B------:R-:W-:Y:S02]  /*08a0*/  @P3 LOP3.LUT R12, R12, 0x800, RZ, 0xfc, !PT ;  /* 0x000008000c0c3812 */ /* 0x000fe400078efcff */
[----:B------:R-:W-:Y:S02]  /*08b0*/  IADD3 R18, R2, 0x1200, RZ ;  /* 0x0000120002127810 */ /* 0x000fe40007ffe0ff */
[----:B------:R-:W-:-:S02]  /*08c0*/  LOP3.LUT R12, R12, 0xfffffbff, RZ, 0xc0, !PT ;  /* 0xfffffbff0c0c7812 */ /* 0x000fc400078ec0ff */
[----:B------:R-:W-:Y:S02]  /*08d0*/  IADD3 R20, R2, 0x1400, RZ ;  /* 0x0000140002147810 */ /* 0x000fe40007ffe0ff */
[----:B------:R-:W-:Y:S02]  /*08e0*/  @P2 LOP3.LUT R12, R12, 0x400, RZ, 0xfc, !PT ;  /* 0x000004000c0c2812 */ /* 0x000fe400078efcff */
[----:B------:R-:W-:Y:S02]  /*08f0*/  ISETP.GE.AND P0, PT, R8, R9, PT ;  /* 0x000000090800720c */ /* 0x000fe40003f06270 */
[----:B------:R-:W-:Y:S02]  /*0900*/  LOP3.LUT R12, R12, 0xffff7fff, RZ, 0xc0, !PT ;  /* 0xffff7fff0c0c7812 */ /* 0x000fe400078ec0ff */
[----:B------:R-:W-:Y:S02]  /*0910*/  IADD3 R22, R2, 0x1600, RZ ;  /* 0x0000160002167810 */ /* 0x000fe40007ffe0ff */
[----:B------:R-:W-:-:S02]  /*0920*/  @P1 LOP3.LUT R12, R12, 0x8000, RZ, 0xfc, !PT ;  /* 0x000080000c0c1812 */ /* 0x000fc400078efcff */
[----:B------:R-:W-:Y:S02]  /*0930*/  IADD3 R24, R2, 0x1800, RZ ;  /* 0x0000180002187810 */ /* 0x000fe40007ffe0ff */
[----:B------:R-:W-:Y:S02]  /*0940*/  LOP3.LUT R12, R12, 0xfffffdff, RZ, 0xc0, !PT ;  /* 0xfffffdff0c0c7812 */ /* 0x000fe400078ec0ff */
[----:B------:R-:W-:Y:S01]  /*0950*/  IADD3 R26, R2, 0x1a00, RZ ;  /* 0x00001a00021a7810 */ /* 0x000fe20007ffe0ff */
[----:B-----5:R-:W2:Y:S01]  /*0960*/  @!P0 LDG.E.U16 R21, [R6.64+0x1800] ;  /* 0x0018000406158981 */ /* 0x020ea2000c1e1500 */
[----:B------:R-:W-:Y:S02]  /*0970*/  @P0 LOP3.LUT R12, R12, 0x200, RZ, 0xfc, !PT ;  /* 0x000002000c0c0812 */ /* 0x000fe400078efcff */
[----:B------:R-:W-:Y:S02]  /*0980*/  ISETP.GE.AND P0, PT, R14, R9, PT ;  /* 0x000000090e00720c */ /* 0x000fe40003f06270 */
[----:B------:R-:W-:-:S02]  /*0990*/  LOP3.LUT R12, R12, 0xfffffeff, RZ, 0xc0, !PT ;  /* 0xfffffeff0c0c7812 */ /* 0x000fc400078ec0ff */
[C---:B------:R-:W-:Y:S02]  /*09a0*/  IADD3 R28, R2.reuse, 0x1c00, RZ ;  /* 0x00001c00021c7810 */ /* 0x040fe40007ffe0ff */
[C---:B------:R-:W-:Y:S02]  /*09b0*/  IADD3 R30, R2.reuse, 0x1e00, RZ ;  /* 0x00001e00021e7810 */ /* 0x040fe40007ffe0ff */
[C---:B------:R-:W-:Y:S02]  /*09c0*/  IADD3 R32, R2.reuse, 0x2000, RZ ;  /* 0x0000200002207810 */ /* 0x040fe40007ffe0ff */
[C---:B------:R-:W-:Y:S02]  /*09d0*/  IADD3 R34, R2.reuse, 0x2200, RZ ;  /* 0x0000220002227810 */ /* 0x040fe40007ffe0ff */
[----:B------:R-:W-:Y:S01]  /*09e0*/  IADD3 R36, R2, 0x2400, RZ ;  /* 0x0000240002247810 */ /* 0x000fe20007ffe0ff */
[----:B------:R-:W2:Y:S01]  /*09f0*/  @!P0 LDG.E.U16 R23, [R6.64+0x1c00] ;  /* 0x001c000406178981 */ /* 0x000ea2000c1e1500 */
[----:B------:R-:W-:-:S02]  /*0a00*/  @P0 LOP3.LUT R12, R12, 0x100, RZ, 0xfc, !PT ;  /* 0x000001000c0c0812 */ /* 0x000fc400078efcff */
[----:B------:R-:W-:Y:S02]  /*0a10*/  ISETP.GE.AND P0, PT, R16, R9, PT ;  /* 0x000000091000720c */ /* 0x000fe40003f06270 */
[----:B------:R-:W-:Y:S02]  /*0a20*/  LOP3.LUT R12, R12, 0xffffff7f, RZ, 0xc0, !PT ;  /* 0xffffff7f0c0c7812 */ /* 0x000fe400078ec0ff */
[C---:B------:R-:W-:Y:S02]  /*0a30*/  IADD3 R38, R2.reuse, 0x2600, RZ ;  /* 0x0000260002267810 */ /* 0x040fe40007ffe0ff */
[C---:B------:R-:W-:Y:S02]  /*0a40*/  IADD3 R40, R2.reuse, 0x2800, RZ ;  /* 0x0000280002287810 */ /* 0x040fe40007ffe0ff */
[C---:B------:R-:W-:Y:S02]  /*0a50*/  IADD3 R42, R2.reuse, 0x2a00, RZ ;  /* 0x00002a00022a7810 */ /* 0x040fe40007ffe0ff */
[----:B------:R-:W-:-:S03]  /*0a60*/  IADD3 R44, R2, 0x2c00, RZ ;  /* 0x00002c00022c7810 */ /* 0x000fc60007ffe0ff */
[----:B------:R-:W-:Y:S01]  /*0a70*/  @P0 LOP3.LUT R12, R12, 0x80, RZ, 0xfc, !PT ;  /* 0x000000800c0c0812 */ /* 0x000fe200078efcff */
[----:B------:R-:W2:Y:S01]  /*0a80*/  @!P0 LDG.E.U16 R25, [R6.64+0x2000] ;  /* 0x0020000406198981 */ /* 0x000ea2000c1e1500 */
[----:B------:R-:W-:Y:S02]  /*0a90*/  ISETP.GE.AND P0, PT, R18, R9, PT ;  /* 0x000000091200720c */ /* 0x000fe40003f06270 */
[----:B------:R-:W-:-:S11]  /*0aa0*/  LOP3.LUT R12, R12, 0xffffffbf, RZ, 0xc0, !PT ;  /* 0xffffffbf0c0c7812 */ /* 0x000fd600078ec0ff */
        /* <DEDUP_REMOVED lines=26> */
[-C--:B------:R-:W-:Y:S02]  /*0c50*/  ISETP.GE.AND P0, PT, R32, R9.reuse, PT ;  /* 0x000000092000720c */ /* 0x080fe40003f06270 */
[-C--:B------:R-:W-:Y:S02]  /*0c60*/  ISETP.GE.AND P1, PT, R34, R9.reuse, PT ;  /* 0x000000092200720c */ /* 0x080fe40003f26270 */
[----:B------:R-:W-:Y:S02]  /*0c70*/  P2R R54, PR, RZ, 0x1 ;  /* 0x00000001ff367803 */ /* 0x000fe40000000000 */
[-C--:B------:R-:W-:Y:S02]  /*0c80*/  ISETP.GE.AND P2, PT, R36, R9.reuse, PT ;  /* 0x000000092400720c */ /* 0x080fe40003f46270 */
[----:B------:R-:W-:-:S02]  /*0c90*/  ISETP.GE.AND P3, PT, R38, R9, PT ;  /* 0x000000092600720c */ /* 0x000fc40003f66270 */
[-C--:B------:R-:W-:Y:S02]  /*0ca0*/  ISETP.GE.AND P4, PT, R40, R9.reuse, PT ;  /* 0x000000092800720c */ /* 0x080fe40003f86270 */
[-C--:B------:R-:W-:Y:S01]  /*0cb0*/  ISETP.GE.AND P5, PT, R42, R9.reuse, PT ;  /* 0x000000092a00720c */ /* 0x080fe20003fa6270 */
[----:B------:R-:W2:Y:S01]  /*0cc0*/  @!P0 LDG.E.U16 R43, [R6.64+0x4000] ;  /* 0x00400004062b8981 */ /* 0x000ea2000c1e1500 */
[----:B------:R-:W-:Y:S02]  /*0cd0*/  ISETP.GE.AND P6, PT, R44, R9, PT ;  /* 0x000000092c00720c */ /* 0x000fe40003fc6270 */
[C---:B------:R-:W-:Y:S01]  /*0ce0*/  LOP3.LUT P0, RZ, R12.reuse, 0x1, RZ, 0xc0, !PT ;  /* 0x000000010cff7812 */ /* 0x040fe2000780c0ff */
[----:B------:R-:W2:Y:S03]  /*0cf0*/  @!P1 LDG.E.U16 R45, [R6.64+0x4400] ;  /* 0x00440004062d9981 */ /* 0x000ea6000c1e1500 */
[----:B------:R-:W-:Y:S01]  /*0d00*/  P2R R52, PR, RZ, 0x1 ;  /* 0x00000001ff347803 */ /* 0x000fe20000000000 */
[----:B------:R-:W2:Y:S01]  /*0d10*/  @!P2 LDG.E.U16 R47, [R6.64+0x4800] ;  /* 0x00480004062fa981 */ /* 0x000ea2000c1e1500 */
[----:B------:R-:W-:-:S03]  /*0d20*/  LOP3.LUT P0, RZ, R12, 0x2, RZ, 0xc0, !PT ;  /* 0x000000020cff7812 */ /* 0x000fc6000780c0ff */
[----:B------:R-:W2:Y:S01]  /*0d30*/  @!P3 LDG.E.U16 R49, [R6.64+0x4c00] ;  /* 0x004c00040631b981 */ /* 0x000ea2000c1e1500 */
[----:B------:R-:W-:Y:S02]  /*0d40*/  P2R R50, PR, RZ, 0x1 ;  /* 0x00000001ff327803 */ /* 0x000fe40000000000 */
[----:B------:R-:W-:Y:S01]  /*0d50*/  LOP3.LUT P0, RZ, R12, 0x4, RZ, 0xc0, !PT ;  /* 0x000000040cff7812 */ /* 0x000fe2000780c0ff */
[----:B------:R-:W2:Y:S04]  /*0d60*/  @!P4 LDG.E.U16 R51, [R6.64+0x5000] ;  /* 0x005000040633c981 */ /* 0x000ea8000c1e1500 */
[----:B------:R-:W2:Y:S01]  /*0d70*/  @!P5 LDG.E.U16 R53, [R6.64+0x5400] ;  /* 0x005400040635d981 */ /* 0x000ea2000c1e1500 */
[----:B------:R-:W-:-:S03]  /*0d80*/  P2R R48, PR, RZ, 0x1 ;  /* 0x00000001ff307803 */ /* 0x000fc60000000000 */
[----:B------:R-:W2:Y:S01]  /*0d90*/  @!P6 LDG.E.U16 R9, [R6.64+0x5800] ;  /* 0x005800040609e981 */ /* 0x000ea2000c1e1500 */
[----:B------:R-:W-:-:S04]  /*0da0*/  LOP3.LUT P0, RZ, R12, 0x8, RZ, 0xc0, !PT ;  /* 0x000000080cff7812 */ /* 0x000fc8000780c0ff */
[----:B------:R-:W-:Y:S02]  /*0db0*/  P2R R46, PR, RZ, 0x1 ;  /* 0x00000001ff2e7803 */ /* 0x000fe40000000000 */
        /* <DEDUP_REMOVED lines=16> */
[C---:B------:R-:W-:Y:S01]  /*0ec0*/  LOP3.LUT P0, RZ, R12.reuse, 0x1000, RZ, 0xc0, !PT ;  /* 0x000010000cff7812 */ /* 0x040fe2000780c0ff */
[----:B------:R-:W-:Y:S01]  /*0ed0*/  WARPSYNC 0xffffffff ;  /* 0xffffffff00007948 */ /* 0x000fe20003800000 */
[----:B------:R-:W-:Y:S02]  /*0ee0*/  BAR.SYNC.DEFER_BLOCKING 0x0 ;  /* 0x0000000000007b1d */ /* 0x000fe40000010000 */
[----:B------:R-:W-:Y:S02]  /*0ef0*/  P2R R16, PR, RZ, 0x1 ;  /* 0x00000001ff107803 */ /* 0x000fe40000000000 */
[----:B------:R-:W-:-:S04]  /*0f00*/  LOP3.LUT P0, RZ, R12, 0x2000, RZ, 0xc0, !PT ;  /* 0x000020000cff7812 */ /* 0x000fc8000780c0ff */
[----:B------:R-:W-:Y:S02]  /*0f10*/  P2R R14, PR, RZ, 0x1 ;  /* 0x00000001ff0e7803 */ /* 0x000fe40000000000 */
[----:B------:R-:W-:-:S04]  /*0f20*/  LOP3.LUT P0, RZ, R12, 0x4000, RZ, 0xc0, !PT ;  /* 0x000040000cff7812 */ /* 0x000fc8000780c0ff */
[----:B------:R-:W-:Y:S02]  /*0f30*/  P2R R8, PR, RZ, 0x1 ;  /* 0x00000001ff087803 */ /* 0x000fe40000000000 */
[----:B------:R-:W-:-:S13]  /*0f40*/  LOP3.LUT P0, RZ, R12, 0x8000, RZ, 0xc0, !PT ;  /* 0x000080000cff7812 */ /* 0x000fda000780c0ff */
[----:B---3--:R0:W-:Y:S01]  /*0f50*/  @!P0 STG.E.U16 [R4.64], R3 ;  /* 0x0000000304008986 */ /* 0x0081e2000c101504 */
[----:B------:R-:W-:-:S13]  /*0f60*/  ISETP.NE.AND P0, PT, R8, RZ, PT ;  /* 0x000000ff0800720c */ /* 0x000fda0003f05270 */
[----:B----4-:R0:W-:Y:S01]  /*0f70*/  @!P0 STG.E.U16 [R4.64+0x400], R11 ;  /* 0x0004000b04008986 */ /* 0x0101e2000c101504 */
[----:B------:R-:W-:-:S13]  /*0f80*/  ISETP.NE.AND P0, PT, R14, RZ, PT ;  /* 0x000000ff0e00720c */ /* 0x000fda0003f05270 */
[----:B--2---:R0:W-:Y:S01]  /*0f90*/  @!P0 STG.E.U16 [R4.64+0x800], R13 ;  /* 0x0008000d04008986 */ /* 0x0041e2000c101504 */
        /* <DEDUP_REMOVED lines=34> */
.L_x_1332:
[----:B------:R-:W-:-:S13]  /*11c0*/  LOP3.LUT P0, RZ, R12, 0x10000, RZ, 0xc0, !PT ;  /* 0x000100000cff7812 */ /* 0x000fda000780c0ff */
[----:B------:R-:W-:Y:S05]  /*11d0*/  @!P0 BRA `(.L_x_1333) ;  /* 0x000003c000008947 */ /* 0x000fea0003800000 */
.L_x_1334:
[----:B0-----:R-:W-:-:S04]  /*11e0*/  IADD3 R7, P0, R2, R35, RZ ;  /* 0x0000002302077210 */ /* 0x001fc80007f1e0ff */
[----:B------:R-:W-:Y:S01]  /*11f0*/  LEA.HI.X.SX32 R4, R2, RZ, 0x1, P0 ;  /* 0x000000ff02047211 */ /* 0x000fe200000f0eff */
        /* <DEDUP_REMOVED lines=58> */
.L_x_1333:
[----:B------:R-:W-:-:S13]  /*15a0*/  ISETP.GT.U32.AND P0, PT, R0, R35, PT ;  /* 0x000000230000720c */ /* 0x000fda0003f04070 */
[----:B------:R-:W-:Y:S05]  /*15b0*/  @!P0 EXIT ;  /* 0x000000000000894d */ /* 0x000fea0003800000 */
[C---:B0-----:R-:W-:Y:S02]  /*15c0*/  IADD3 R3, R2.reuse, 0x200, RZ ;  /* 0x0000020002037810 */ /* 0x041fe40007ffe0ff */
[----:B------:R-:W-:Y:S02]  /*15d0*/  IADD3 R5, R2, 0x400, RZ ;  /* 0x0000040002057810 */ /* 0x000fe40007ffe0ff */
[-C--:B------:R-:W-:Y:S02]  /*15e0*/  ISETP.GE.AND P0, PT, R3, R10.reuse, PT ;  /* 0x0000000a0300720c */ /* 0x080fe40003f06270 */
[----:B------:R-:W-:Y:S02]  /*15f0*/  ISETP.GE.AND P6, PT, R5, R10, PT ;  /* 0x0000000a0500720c */ /* 0x000fe40003fc6270 */
[----:B------:R-:W-:Y:S02]  /*1600*/  LOP3.LUT R12, R12, 0xffffbfff, RZ, 0xc0, !PT ;  /* 0xffffbfff0c0c7812 */ /* 0x000fe400078ec0ff */
[----:B------:R-:W-:-:S02]  /*1610*/  IADD3 R7, R2, 0x600, RZ ;  /* 0x0000060002077810 */ /* 0x000fc40007ffe0ff */
[C---:B------:R-:W-:Y:S02]  /*1620*/  IADD3 R3, R2.reuse, 0x800, RZ ;  /* 0x0000080002037810 */ /* 0x040fe40007ffe0ff */
[----:B------:R-:W-:Y:S02]  /*1630*/  ISETP.GE.AND P5, PT, R7, R10, PT ;  /* 0x0000000a0700720c */ /* 0x000fe40003fa6270 */
[----:B------:R-:W-:Y:S02]  /*1640*/  IADD3 R5, R2, 0xc00, RZ ;  /* 0x00000c0002057810 */ /* 0x000fe40007ffe0ff */
[----:B------:R-:W-:Y:S02]  /*1650*/  @P0 LOP3.LUT R12, R12, 0x4000, RZ, 0xfc, !PT ;  /* 0x000040000c0c0812 */ /* 0x000fe400078efcff */
[----:B------:R-:W-:Y:S02]  /*1660*/  IADD3 R35, P0, R2, R35, RZ ;  /* 0x0000002302237210 */ /* 0x000fe40007f1e0ff */
[----:B------:R-:W-:-:S02]  /*1670*/  LOP3.LUT R12, R12, 0xffffdfff, RZ, 0xc0, !PT ;  /* 0xffffdfff0c0c7812 */ /* 0x000fc400078ec0ff */
[----:B------:R-:W-:Y:S02]  /*1680*/  LEA.HI.X.SX32 R0, R2, RZ, 0x1, P0 ;  /* 0x000000ff02007211 */ /* 0x000fe400000f0eff */
[----:B------:R-:W-:Y:S02]  /*1690*/  @P6 LOP3.LUT R12, R12, 0x2000, RZ, 0xfc, !PT ;  /* 0x000020000c0c6812 */ /* 0x000fe400078efcff */
[----:B------:R-:W-:Y:S02]  /*16a0*/  LEA R4, P0, R35, c[0x0][0x178], 0x2 ;  /* 0x00005e0023047a11 */ /* 0x000fe400078010ff */
[-C--:B------:R-:W-:Y:S02]  /*16b0*/  ISETP.GE.AND P4, PT, R3, R10.reuse, PT ;  /* 0x0000000a0300720c */ /* 0x080fe40003f86270 */
[----:B------:R-:W-:Y:S02]  /*16c0*/  LOP3.LUT R12, R12, 0xffffefff, RZ, 0xc0, !PT ;  /* 0xffffefff0c0c7812 */ /* 0x000fe400078ec0ff */
[----:B------:R-:W-:-:S02]  /*16d0*/  ISETP.GE.AND P2, PT, R5, R10, PT ;  /* 0x0000000a0500720c */ /* 0x000fc40003f46270 */
[C---:B------:R-:W-:Y:S02]  /*16e0*/  LEA.HI.X R5, R35.reuse, c[0x0][0x17c], R0, 0x2, P0 ;  /* 0x00005f0023057a11 */ /* 0x040fe400000f1400 */
[----:B------:R-:W-:Y:S02]  /*16f0*/  ISETP.GE.AND P0, PT, R2, R10, PT ;  /* 0x0000000a0200720c */ /* 0x000fe40003f06270 */
[----:B------:R-:W-:Y:S02]  /*1700*/  @P5 LOP3.LUT R12, R12, 0x1000, RZ, 0xfc, !PT ;  /* 0x000010000c0c5812 */ /* 0x000fe400078efcff */
[----:B------:R-:W-:Y:S02]  /*1710*/  LEA R6, P1, R35, c[0x0][0x170], 0x2 ;  /* 0x00005c0023067a11 */ /* 0x000fe400078210ff */
[----:B------:R-:W-:Y:S02]  /*1720*/  LOP3.LUT R12, R12, 0xfffff7ff, RZ, 0xc0, !PT ;  /* 0xfffff7ff0c0c7812 */ /* 0x000fe400078ec0ff */
[----:B------:R-:W-:-:S02]  /*1730*/  IADD3 R3, R2, 0xa00, RZ ;  /* 0x00000a0002037810 */ /* 0x000fc40007ffe0ff */
[----:B------:R-:W-:Y:S02]  /*1740*/  LEA.HI.X R7, R35, c[0x0][0x174], R0, 0x2, P1 ;  /* 0x00005d0023077a11 */ /* 0x000fe400008f1400 */
[----:B------:R-:W-:Y:S02]  /*1750*/  @P4 LOP3.LUT R12, R12, 0x800, RZ, 0xfc, !PT ;  /* 0x000008000c0c4812 */ /* 0x000fe400078efcff */
[----:B------:R-:W-:Y:S01]  /*1760*/  ISETP.GE.AND P3, PT, R3, R10, PT ;  /* 0x0000000a0300720c */ /* 0x000fe20003f66270 */
[----:B------:R-:W2:Y:S01]  /*1770*/  @!P6 LDG.E R11, [R6.64+0x1000] ;  /* 0x00100004060be981 */ /* 0x000ea2000c1e1900 */
[C---:B------:R-:W-:Y:S02]  /*1780*/  LOP3.LUT P1, RZ, R12.reuse, 0x4000, RZ, 0xc0, !PT ;  /* 0x000040000cff7812 */ /* 0x040fe4000782c0ff */
[----:B------:R-:W-:Y:S01]  /*1790*/  LOP3.LUT R12, R12, 0xfffffbff, RZ, 0xc0, !PT ;  /* 0xfffffbff0c0c7812 */ /* 0x000fe200078ec0ff */
[----:B------:R-:W3:Y:S01]  /*17a0*/  @!P0 LDG.E R3, [R6.64] ;  /* 0x0000000406038981 */ /* 0x000ee2000c1e1900 */
[----:B-----5:R-:W-:-:S02]  /*17b0*/  IADD3 R21, R2, 0xe00, RZ ;  /* 0x00000e0002157810 */ /* 0x020fc40007ffe0ff */
[C---:B------:R-:W-:Y:S01]  /*17c0*/  IADD3 R23, R2.reuse, 0x1000, RZ ;  /* 0x0000100002177810 */ /* 0x040fe20007ffe0ff */
[----:B------:R-:W4:Y:S01]  /*17d0*/  @!P5 LDG.E R13, [R6.64+0x1800] ;  /* 0x00180004060dd981 */ /* 0x000f22000c1e1900 */
[C---:B------:R-:W-:Y:S02]  /*17e0*/  IADD3 R25, R2.reuse, 0x1200, RZ ;  /* 0x0000120002197810 */ /* 0x040fe40007ffe0ff */
[----:B------:R-:W-:Y:S01]  /*17f0*/  IADD3 R27, R2, 0x1400, RZ ;  /* 0x00001400021b7810 */ /* 0x000fe20007ffe0ff */
[----:B------:R-:W2:Y:S01]  /*1800*/  @!P4 LDG.E R15, [R6.64+0x2000] ;  /* 0x00200004060fc981 */ /* 0x000ea2000c1e1900 */
[----:B------:R-:W-:Y:S02]  /*1810*/  @P3 LOP3.LUT R12, R12, 0x400, RZ, 0xfc, !PT ;  /* 0x000004000c0c3812 */ /* 0x000fe400078efcff */
[----:B------:R-:W-:Y:S01]  /*1820*/  IADD3 R29, R2, 0x1600, RZ ;  /* 0x00001600021d7810 */ /* 0x000fe20007ffe0ff */
[----:B------:R-:W2:Y:S01]  /*1830*/  @!P1 LDG.E R9, [R6.64+0x800] ;  /* 0x0008000406099981 */ /* 0x000ea2000c1e1900 */
[----:B------:R-:W-:-:S02]  /*1840*/  LOP3.LUT R12, R12, 0xfffffdff, RZ, 0xc0, !PT ;  /* 0xfffffdff0c0c7812 */ /* 0x000fc400078ec0ff */
[----:B------:R-:W-:Y:S01]  /*1850*/  IADD3 R31, R2, 0x1800, RZ ;  /* 0x00001800021f7810 */ /* 0x000fe20007ffe0ff */
[----:B------:R-:W4:Y:S01]  /*1860*/  @!P3 LDG.E R17, [R6.64+0x2800] ;  /* 0x002800040611b981 */ /* 0x000f22000c1e1900 */
[----:B------:R-:W-:Y:S02]  /*1870*/  @P2 LOP3.LUT R12, R12, 0x200, RZ, 0xfc, !PT ;  /* 0x000002000c0c2812 */ /* 0x000fe400078efcff */
[----:B------:R-:W-:Y:S01]  /*1880*/  IADD3 R33, R2, 0x1a00, RZ ;  /* 0x00001a0002217810 */ /* 0x000fe20007ffe0ff */
[----:B------:R-:W4:Y:S01]  /*1890*/  @!P2 LDG.E R19, [R6.64+0x3000] ;  /* 0x003000040613a981 */ /* 0x000f22000c1e1900 */
[----:B------:R-:W-:Y:S02]  /*18a0*/  LOP3.LUT R12, R12, 0xffff7fff, RZ, 0xc0, !PT ;  /* 0xffff7fff0c0c7812 */ /* 0x000fe400078ec0ff */
[----:B------:R-:W-:Y:S02]  /*18b0*/  IADD3 R35, R2, 0x1c00, RZ ;  /* 0x00001c0002237810 */ /* 0x000fe40007ffe0ff */
[----:B------:R-:W-:-:S02]  /*18c0*/  @P0 LOP3.LUT R12, R12, 0x8000, RZ, 0xfc, !PT ;  /* 0x000080000c0c0812 */ /* 0x000fc400078efcff */
[----:B------:R-:W-:Y:S02]  /*18d0*/  ISETP.GE.AND P0, PT, R21, R10, PT ;  /* 0x0000000a1500720c */ /* 0x000fe40003f06270 */
[----:B------:R-:W-:Y:S02]  /*18e0*/  LOP3.LUT R12, R12, 0xfffffeff, RZ, 0xc0, !PT ;  /* 0xfffffeff0c0c7812 */ /* 0x000fe400078ec0ff */
[C---:B------:R-:W-:Y:S02]  /*18f0*/  IADD3 R37, R2.reuse, 0x1e00, RZ ;  /* 0x00001e0002257810 */ /* 0x040fe40007ffe0ff */
[C---:B------:R-:W-:Y:S02]  /*1900*/  IADD3 R39, R2.reuse, 0x2000, RZ ;  /* 0x0000200002277810 */ /* 0x040fe40007ffe0ff */
[C---:B------:R-:W-:Y:S02]  /*1910*/  IADD3 R41, R2.reuse, 0x2200, RZ ;  /* 0x0000220002297810 */ /* 0x040fe40007ffe0ff */
[----:B------:R-:W-:-:S02]  /*1920*/  IADD3 R43, R2, 0x2400, RZ ;  /* 0x00002400022b7810 */ /* 0x000fc40007ffe0ff */
[----:B------:R-:W-:Y:S01]  /*1930*/  IADD3 R45, R2, 0x2600, RZ ;  /* 0x00002600022d7810 */ /* 0x000fe20007ffe0ff */
[----:B------:R-:W4:Y:S01]  /*1940*/  @!P0 LDG.E R21, [R6.64+0x3800] ;  /* 0x0038000406158981 */ /* 0x000f22000c1e1900 */
[----:B------:R-:W-:Y:S02]  /*1950*/  @P0 LOP3.LUT R12, R12, 0x100, RZ, 0xfc, !PT ;  /* 0x000001000c0c0812 */ /* 0x000fe400078efcff */
[----:B------:R-:W-:Y:S02]  /*1960*/  ISETP.GE.AND P0, PT, R23, R10, PT ;  /* 0x0000000a1700720c */ /* 0x000fe40003f06270 */
[----:B------:R-:W-:Y:S02]  /*1970*/  LOP3.LUT R12, R12, 0xffffff7f, RZ, 0xc0, !PT ;  /* 0xffffff7f0c0c7812 */ /* 0x000fe400078ec0ff */
[C---:B------:R-:W-:Y:S02]  /*1980*/  IADD3 R47, R2.reuse, 0x2800, RZ ;  /* 0x00002800022f7810 */ /* 0x040fe40007ffe0ff */
[----:B------:R-:W-:-:S02]  /*1990*/  IADD3 R49, R2, 0x2a00, RZ ;  /* 0x00002a0002317810 */ /* 0x000fc40007ffe0ff */
[----:B------:R-:W-:-:S05]  /*19a0*/  IADD3 R51, R2, 0x2c00, RZ ;  /* 0x00002c0002337810 */ /* 0x000fca0007ffe0ff */
[----:B------:R-:W-:Y:S01]  /*19b0*/  @P0 LOP3.LUT R12, R12, 0x80, RZ, 0xfc, !PT ;  /* 0x000000800c0c0812 */ /* 0x000fe200078efcff */
[----:B------:R-:W4:Y:S01]  /*19c0*/  @!P0 LDG.E R23, [R6.64+0x4000] ;  /* 0x0040000406178981 */ /* 0x000f22000c1e1900 */
[----:B------:R-:W-:Y:S02]  /*19d0*/  ISETP.GE.AND P0, PT, R25, R10, PT ;  /* 0x0000000a1900720c */ /* 0x000fe40003f06270 */
[----:B------:R-:W-:-:S11]  /*19e0*/  LOP3.LUT R12, R12, 0xffffffbf, RZ, 0xc0, !PT ;  /* 0xffffffbf0c0c7812 */ /* 0x000fd600078ec0ff */
        /* <DEDUP_REMOVED lines=26> */
[-C--:B------:R-:W-:Y:S02]  /*1b90*/  ISETP.GE.AND P0, PT, R39, R10.reuse, PT ;  /* 0x0000000a2700720c */ /* 0x080fe40003f06270 */
[-C--:B------:R-:W-:Y:S02]  /*1ba0*/  ISETP.GE.AND P1, PT, R41, R10.reuse, PT ;  /* 0x0000000a2900720c */ /* 0x080fe40003f26270 */
[----:B------:R-:W-:Y:S02]  /*1bb0*/  P2R R38, PR, RZ, 0x1 ;  /* 0x00000001ff267803 */ /* 0x000fe40000000000 */
[-C--:B------:R-:W-:Y:S02]  /*1bc0*/  ISETP.GE.AND P2, PT, R43, R10.reuse, PT ;  /* 0x0000000a2b00720c */ /* 0x080fe40003f46270 */
[----:B------:R-:W-:-:S02]  /*1bd0*/  ISETP.GE.AND P3, PT, R45, R10, PT ;  /* 0x0000000a2d00720c */ /* 0x000fc40003f66270 */
[-C--:B------:R-:W-:Y:S02]  /*1be0*/  ISETP.GE.AND P4, PT, R47, R10.reuse, PT ;  /* 0x0000000a2f00720c */ /* 0x080fe40003f86270 */
[----:B------:R-:W-:Y:S01]  /*1bf0*/  ISETP.GE.AND P5, PT, R49, R10, PT ;  /* 0x0000000a3100720c */ /* 0x000fe20003fa6270 */
[----:B------:R-:W4:Y:S01]  /*1c00*/  @!P0 LDG.E R39, [R6.64+0x8000] ;  /* 0x0080000406278981 */ /* 0x000f22000c1e1900 */
[----:B------:R-:W-:-:S03]  /*1c10*/  LOP3.LUT P0, RZ, R12, 0x1, RZ, 0xc0, !PT ;  /* 0x000000010cff7812 */ /* 0x000fc6000780c0ff */
[----:B------:R-:W4:Y:S01]  /*1c20*/  @!P1 LDG.E R41, [R6.64+0x8800] ;  /* 0x0088000406299981 */ /* 0x000f22000c1e1900 */
[----:B------:R-:W-:Y:S02]  /*1c30*/  P2R R36, PR, RZ, 0x1 ;  /* 0x00000001ff247803 */ /* 0x000fe40000000000 */
[C---:B------:R-:W-:Y:S01]  /*1c40*/  LOP3.LUT P0, RZ, R12.reuse, 0x2, RZ, 0xc0, !PT ;  /* 0x000000020cff7812 */ /* 0x040fe2000780c0ff */
[----:B------:R-:W4:Y:S03]  /*1c50*/  @!P2 LDG.E R43, [R6.64+0x9000] ;  /* 0x00900004062ba981 */ /* 0x000f26000c1e1900 */
[----:B------:R-:W-:Y:S01]  /*1c60*/  P2R R34, PR, RZ, 0x1 ;  /* 0x00000001ff227803 */ /* 0x000fe20000000000 */
[----:B------:R-:W4:Y:S01]  /*1c70*/  @!P3 LDG.E R45, [R6.64+0x9800] ;  /* 0x00980004062db981 */ /* 0x000f22000c1e1900 */
[----:B------:R-:W-:-:S03]  /*1c80*/  LOP3.LUT P0, RZ, R12, 0x4, RZ, 0xc0, !PT ;  /* 0x000000040cff7812 */ /* 0x000fc6000780c0ff */
[----:B------:R-:W4:Y:S01]  /*1c90*/  @!P4 LDG.E R47, [R6.64+0xa000] ;  /* 0x00a00004062fc981 */ /* 0x000f22000c1e1900 */
[----:B------:R-:W-:-:S03]  /*1ca0*/  P2R R32, PR, RZ, 0x1 ;  /* 0x00000001ff207803 */ /* 0x000fc60000000000 */
[----:B------:R-:W4:Y:S01]  /*1cb0*/  @!P5 LDG.E R49, [R6.64+0xa800] ;  /* 0x00a800040631d981 */ /* 0x000f22000c1e1900 */
        /* <DEDUP_REMOVED lines=12> */
[C---:B------:R-:W-:Y:S02]  /*1d80*/  LOP3.LUT P0, RZ, R12.reuse, 0x200, RZ, 0xc0, !PT ;  /* 0x000002000cff7812 */ /* 0x040fe4000780c0ff */
[----:B------:R-:W-:Y:S02]  /*1d90*/  ISETP.GE.AND P6, PT, R51, R10, PT ;  /* 0x0000000a3300720c */ /* 0x000fe40003fc6270 */
[----:B------:R-:W-:Y:S02]  /*1da0*/  P2R R18, PR, RZ, 0x1 ;  /* 0x00000001ff127803 */ /* 0x000fe40000000000 */
[----:B------:R-:W-:-:S04]  /*1db0*/  LOP3.LUT P0, RZ, R12, 0x400, RZ, 0xc0, !PT ;  /* 0x000004000cff7812 */ /* 0x000fc8000780c0ff */
[----:B------:R-:W-:Y:S02]  /*1dc0*/  P2R R16, PR, RZ, 0x1 ;  /* 0x00000001ff107803 */ /* 0x000fe40000000000 */
[----:B------:R-:W-:Y:S01]  /*1dd0*/  LOP3.LUT P0, RZ, R12, 0x800, RZ, 0xc0, !PT ;  /* 0x000008000cff7812 */ /* 0x000fe2000780c0ff */
[----:B------:R-:W-:Y:S02]  /*1de0*/  WARPSYNC 0xffffffff ;  /* 0xffffffff00007948 */ /* 0x000fe40003800000 */
[----:B------:R0:W5:Y:S01]  /*1df0*/  @!P6 LDG.E R51, [R6.64+0xb000] ;  /* 0x00b000040633e981 */ /* 0x000162000c1e1900 */
[----:B------:R-:W-:-:S03]  /*1e00*/  P2R R14, PR, RZ, 0x1 ;  /* 0x00000001ff0e7803 */ /* 0x000fc60000000000 */
[----:B------:R-:W-:Y:S01]  /*1e10*/  BAR.SYNC.DEFER_BLOCKING 0x0 ;  /* 0x0000000000007b1d */ /* 0x000fe20000010000 */
[----:B------:R-:W-:-:S04]  /*1e20*/  LOP3.LUT P0, RZ, R12, 0x1000, RZ, 0xc0, !PT ;  /* 0x000010000cff7812 */ /* 0x000fc8000780c0ff */
[----:B------:R-:W-:Y:S02]  /*1e30*/  P2R R8, PR, RZ, 0x1 ;  /* 0x00000001ff087803 */ /* 0x000fe40000000000 */
[----:B------:R-:W-:-:S04]  /*1e40*/  LOP3.LUT P0, RZ, R12, 0x2000, RZ, 0xc0, !PT ;  /* 0x000020000cff7812 */ /* 0x000fc8000780c0ff */
[----:B------:R-:W-:Y:S02]  /*1e50*/  P2R R2, PR, RZ, 0x1 ;  /* 0x00000001ff027803 */ /* 0x000fe40000000000 */
[----:B------:R-:W-:-:S04]  /*1e60*/  LOP3.LUT P0, RZ, R12, 0x4000, RZ, 0xc0, !PT ;  /* 0x000040000cff7812 */ /* 0x000fc8000780c0ff */
[----:B------:R-:W-:Y:S02]  /*1e70*/  P2R R0, PR, RZ, 0x1 ;  /* 0x00000001ff007803 */ /* 0x000fe40000000000 */
[----:B------:R-:W-:-:S13]  /*1e80*/  LOP3.LUT P0, RZ, R12, 0x8000, RZ, 0xc0, !PT ;  /* 0x000080000cff7812 */ /* 0x000fda000780c0ff */
[----:B---3--:R0:W-:Y:S01]  /*1e90*/  @!P0 STG.E [R4.64], R3 ;  /* 0x0000000304008986 */ /* 0x0081e2000c101904 */
[----:B------:R-:W-:-:S13]  /*1ea0*/  ISETP.NE.AND P0, PT, R0, RZ, PT ;  /* 0x000000ff0000720c */ /* 0x000fda0003f05270 */
[----:B--2---:R0:W-:Y:S01]  /*1eb0*/  @!P0 STG.E [R4.64+0x800], R9 ;  /* 0x0008000904008986 */ /* 0x0041e2000c101904 */
[----:B------:R-:W-:-:S13]  /*1ec0*/  ISETP.NE.AND P0, PT, R2, RZ, PT ;  /* 0x000000ff0200720c */ /* 0x000fda0003f05270 */
[----:B------:R0:W-:Y:S01]  /*1ed0*/  @!P0 STG.E [R4.64+0x1000], R11 ;  /* 0x0010000b04008986 */ /* 0x0001e2000c101904 */
[----:B------:R-:W-:-:S13]  /*1ee0*/  ISETP.NE.AND P0, PT, R8, RZ, PT ;  /* 0x000000ff0800720c */ /* 0x000fda0003f05270 */
[----:B----4-:R0:W-:Y:S01]  /*1ef0*/  @!P0 STG.E [R4.64+0x1800], R13 ;  /* 0x0018000d04008986 */ /* 0x0101e2000c101904 */
        /* <DEDUP_REMOVED lines=34> */
.L_x_1329:
[----:B0-----:R-:W-:-:S13]  /*2120*/  ISETP.GE.U32.AND P0, PT, R10, 0x2e00, PT ;  /* 0x00002e000a00780c */ /* 0x001fda0003f06070 */
[----:B------:R-:W-:Y:S05]  /*2130*/  @!P0 BRA `(.L_x_1335) ;  /* 0x00006a3000008947 */ /* 0x000fea0003800000 */
[----:B------:R-:W0:Y:S01]  /*2140*/  S2R R16, SR_LTMASK ;  /* 0x0000000000107919 */ /* 0x000e220000003900 */
[----:B------:R-:W-:-:S03]  /*2150*/  SHF.R.U32.HI R17, RZ, 0x5, R2 ;  /* 0x00000005ff117819 */ /* 0x000fc60000011602 */
[----:B------:R-:W1:Y:S04]  /*2160*/  S2R R117, SR_LANEID ;  /* 0x0000000000757919 */ /* 0x000e680000000000 */
.L_x_1338:
[C---:B------:R-:W-:Y:S02]  /*2170*/  LOP3.LUT R3, R2.reuse, 0xffffffe0, RZ, 0xc0, !PT ;  /* 0xffffffe002037812 */ /* 0x040fe400078ec0ff */
[----:B------:R-:W-:-:S05]  /*2180*/  LOP3.LUT R4, R2, 0x1f, RZ, 0xc0, !PT ;  /* 0x0000001f02047812 */ /* 0x000fca00078ec0ff */
[----:B------:R-:W-:-:S05]  /*2190*/  IMAD R4, R3, 0x17, R4 ;  /* 0x0000001703047824 */ /* 0x000fca00078e0204 */
[----:B------:R-:W-:-:S04]  /*21a0*/  IADD3 R23, P0, R4, R35, RZ ;  /* 0x0000002304177210 */ /* 0x000fc80007f1e0ff */
[----:B------:R-:W-:Y:S02]  /*21b0*/  LEA.HI.X.SX32 R22, R4, RZ, 0x1, P0 ;  /* 0x000000ff04167211 */ /* 0x000fe400000f0eff */
[----:B------:R-:W-:-:S04]  /*21c0*/  LEA R6, P0, R23, c[0x0][0x160], 0x1 ;  /* 0x0000580017067a11 */ /* 0x000fc800078008ff */
[----:B------:R-:W-:-:S05]  /*21d0*/  LEA.HI.X R7, R23, c[0x0][0x164], R22, 0x1, P0 ;  /* 0x0000590017077a11 */ /* 0x000fca00000f0c16 */
[----:B------:R-:W2:Y:S04]  /*21e0*/  LDG.E.U16 R44, [R6.64] ;  /* 0x00000004062c7981 */ /* 0x000ea8000c1e1500 */
[----:B------:R-:W3:Y:S04]  /*21f0*/  LDG.E.U16 R18, [R6.64+0x80] ;  /* 0x0000800406127981 */ /* 0x000ee8000c1e1500 */
[----:B------:R3:W4:Y:S04]  /*2200*/  LDG.E.U16 R8, [R6.64+0x40] ;  /* 0x0000400406087981 */ /* 0x000728000c1e1500 */
[----:B------:R3:W3:Y:S04]  /*2210*/  LDG.E.U16 R47, [R6.64+0xc0] ;  /* 0x0000c004062f7981 */ /* 0x0006e8000c1e1500 */
        /* <DEDUP_REMOVED lines=19> */
[----:B------:R-:W-:-:S02]  /*2350*/  IMAD.MOV.U32 R4, RZ, RZ, 0xffff ;  /* 0x0000ffffff047424 */ /* 0x000fc400078e00ff */
[----:B------:R-:W-:Y:S01]  /*2360*/  IMAD R48, R2, 0x14, RZ ;  /* 0x0000001402307824 */ /* 0x000fe200078e02ff */
[----:B------:R-:W-:Y:S01]  /*2370*/  YIELD ;  /* 0x0000000000007946 */ /* 0x000fe20003800000 */
[----:B------:R-:W-:Y:S03]  /*2380*/  WARPSYNC 0xffffffff ;  /* 0xffffffff00007948 */ /* 0x000fe60003800000 */
[----:B------:R1:W-:Y:S04]  /*2390*/  STS [R48+0x60], RZ ;  /* 0x000060ff30007388 */ /* 0x0003e80000000800 */
[----:B------:R1:W-:Y:S04]  /*23a0*/  STS [R48+0x64], RZ ;  /* 0x000064ff30007388 */ /* 0x0003e80000000800 */
[----:B------:R1:W-:Y:S04]  /*23b0*/  STS [R48+0x68], RZ ;  /* 0x000068ff30007388 */ /* 0x0003e80000000800 */
[----:B------:R1:W-:Y:S04]  /*23c0*/  STS [R48+0x6c], RZ ;  /* 0x00006cff30007388 */ /* 0x0003e80000000800 */
[----:B------:R1:W-:Y:S01]  /*23d0*/  STS [R48+0x70], RZ ;  /* 0x000070ff30007388 */ /* 0x0003e20000000800 */
[----:B--2---:R-:W-:-:S03]  /*23e0*/  PRMT R3, R44, 0x9910, RZ ;  /* 0x000099102c037816 */ /* 0x004fc600000000ff */
[----:B------:R-:W-:Y:S01]  /*23f0*/  BAR.SYNC.DEFER_BLOCKING 0x0 ;  /* 0x0000000000007b1d */ /* 0x000fe20000010000 */
[----:B------:R-:W-:-:S04]  /*2400*/  ISETP.GE.AND P0, PT, R3, RZ, PT ;  /* 0x000000ff0300720c */ /* 0x000fc80003f06270 */
[----:B------:R-:W-:-:S04]  /*2410*/  SEL R3, R4, 0x8000, !P0 ;  /* 0x0000800004037807 */ /* 0x000fc80004000000 */
[----:B------:R-:W-:-:S04]  /*2420*/  LOP3.LUT R44, R3, R44, RZ, 0x3c, !PT ;  /* 0x0000002c032c7212 */ /* 0x000fc800078e3cff */
[----:B------:R-:W-:Y:S02]  /*2430*/  PRMT R3, R44, 0x9910, RZ ;  /* 0x000099102c037816 */ /* 0x000fe400000000ff */
[----:B---3--:R-:W-:Y:S02]  /*2440*/  PRMT R6, R18, 0x9910, RZ ;  /* 0x0000991012067816 */ /* 0x008fe400000000ff */
[----:B------:R-:W-:Y:S02]  /*2450*/  ISETP.NE.AND P0, PT, R3, 0x7fff, PT ;  /* 0x00007fff0300780c */ /* 0x000fe40003f05270 */
[----:B----4-:R-:W-:Y:S02]  /*2460*/  PRMT R5, R8, 0x9910, RZ ;  /* 0x0000991008057816 */ /* 0x010fe400000000ff */
[----:B------:R-:W-:Y:S02]  /*2470*/  SEL R3, R44, 0x8000, P0 ;  /* 0x000080002c037807 */ /* 0x000fe40000000000 */
[----:B------:R-:W-:-:S02]  /*2480*/  ISETP.GE.AND P1, PT, R6, RZ, PT ;  /* 0x000000ff0600720c */ /* 0x000fc40003f26270 */
[----:B------:R-:W-:Y:S02]  /*2490*/  ISETP.GE.AND P0, PT, R5, RZ, PT ;  /* 0x000000ff0500720c */ /* 0x000fe40003f06270 */
[----:B------:R-:W-:Y:S02]  /*24a0*/  BMSK R6, RZ, c[0x0][0x190] ;  /* 0x00006400ff067a1b */ /* 0x000fe40000000000 */
[----:B------:R-:W-:Y:S02]  /*24b0*/  SHF.R.U32.HI R5, RZ, c[0x0][0x18c], R3 ;  /* 0x00006300ff057a19 */ /* 0x000fe40000011603 */
[C---:B------:R-:W-:Y:S02]  /*24c0*/  SEL R7, R4.reuse, 0x8000, !P1 ;  /* 0x0000800004077807 */ /* 0x040fe40004800000 */
[----:B------:R-:W-:Y:S02]  /*24d0*/  LOP3.LUT R5, R5, 0xffff, R6, 0x80, !PT ;  /* 0x0000ffff05057812 */ /* 0x000fe400078e8006 */
[----:B------:R-:W-:-:S02]  /*24e0*/  SEL R3, R4, 0x8000, !P0 ;  /* 0x0000800004037807 */ /* 0x000fc40004000000 */
[----:B------:R-:W-:Y:S02]  /*24f0*/  PRMT R6, R47, 0x9910, RZ ;  /* 0x000099102f067816 */ /* 0x000fe400000000ff */
[----:B------:R-:W-:Y:S02]  /*2500*/  LOP3.LUT R18, R7, R18, RZ, 0x3c, !PT ;  /* 0x0000001207127212 */ /* 0x000fe400078e3cff */
[----:B------:R-:W-:Y:S02]  /*2510*/  PRMT R7, R46, 0x9910, RZ ;  /* 0x000099102e077816 */ /* 0x000fe400000000ff */
[----:B------:R-:W-:Y:S02]  /*2520*/  PRMT R9, R45, 0x9910, RZ ;  /* 0x000099102d097816 */ /* 0x000fe400000000ff */
[----:B------:R-:W-:Y:S02]  /*2530*/  LOP3.LUT R3, R3, R8, RZ, 0x3c, !PT ;  /* 0x0000000803037212 */ /* 0x000fe400078e3cff */
[----:B------:R-:W-:-:S02]  /*2540*/  ISETP.GE.AND P0, PT, R6, RZ, PT ;  /* 0x000000ff0600720c */ /* 0x000fc40003f06270 */
[----:B------:R-:W-:Y:S02]  /*2550*/  PRMT R8, R39, 0x9910, RZ ;  /* 0x0000991027087816 */ /* 0x000fe400000000ff */
[----:B------:R-:W-:Y:S02]  /*2560*/  ISETP.GE.AND P1, PT, R7, RZ, PT ;  /* 0x000000ff0700720c */ /* 0x000fe40003f26270 */
[----:B------:R-:W-:Y:S02]  /*2570*/  ISETP.GE.AND P2, PT, R9, RZ, PT ;  /* 0x000000ff0900720c */ /* 0x000fe40003f46270 */
[----:B------:R-:W-:Y:S02]  /*2580*/  SEL R6, R4, 0x8000, !P0 ;  /* 0x0000800004067807 */ /* 0x000fe40004000000 */
[----:B------:R-:W-:Y:S02]  /*2590*/  ISETP.GE.AND P0, PT, R8, RZ, PT ;  /* 0x000000ff0800720c */ /* 0x000fe40003f06270 */
[----:B------:R-:W-:-:S02]  /*25a0*/  SEL R7, R4, 0x8000, !P1 ;  /* 0x0000800004077807 */ /* 0x000fc40004800000 */
[----:B------:R-:W-:Y:S02]  /*25b0*/  SEL R8, R4, 0x8000, !P2 ;  /* 0x0000800004087807 */ /* 0x000fe40005000000 */
[----:B------:R-:W-:Y:S02]  /*25c0*/  LOP3.LUT R47, R6, R47, RZ, 0x3c, !PT ;  /* 0x0000002f062f7212 */ /* 0x000fe400078e3cff */
[----:B------:R-:W-:Y:S02]  /*25d0*/  LOP3.LUT R46, R7, R46, RZ, 0x3c, !PT ;  /* 0x0000002e072e7212 */ /* 0x000fe400078e3cff */
[----:B------:R-:W-:Y:S02]  /*25e0*/  SEL R6, R4, 0x8000, !P0 ;  /* 0x0000800004067807 */ /* 0x000fe40004000000 */
[----:B------:R-:W-:Y:S02]  /*25f0*/  PRMT R7, R43, 0x9910, RZ ;  /* 0x000099102b077816 */ /* 0x000fe400000000ff */
[----:B------:R-:W-:-:S02]  /*2600*/  LOP3.LUT R45, R8, R45, RZ, 0x3c, !PT ;  /* 0x0000002d082d7212 */ /* 0x000fc400078e3cff */
[----:B------:R-:W-:Y:S02]  /*2610*/  PRMT R8, R42, 0x9910, RZ ;  /* 0x000099102a087816 */ /* 0x000fe400000000ff */
[----:B------:R-:W-:Y:S01]  /*2620*/  LOP3.LUT R39, R6, R39, RZ, 0x3c, !PT ;  /* 0x0000002706277212 */ /* 0x000fe200078e3cff */
[----:B------:R-:W-:Y:S01]  /*2630*/  IMAD.MOV.U32 R6, RZ, RZ, R7 ;  /* 0x000000ffff067224 */ /* 0x000fe200078e0007 */
[----:B------:R-:W-:Y:S01]  /*2640*/  PRMT R9, R41, 0x9910, RZ ;  /* 0x0000991029097816 */ /* 0x000fe200000000ff */
[----:B------:R-:W-:Y:S01]  /*2650*/  IMAD.MOV.U32 R7, RZ, RZ, R8 ;  /* 0x000000ffff077224 */ /* 0x000fe200078e0008 */
[----:B------:R-:W-:-:S03]  /*2660*/  PRMT R10, R31, 0x9910, RZ ;  /* 0x000099101f0a7816 */ /* 0x000fc600000000ff */
[----:B------:R-:W-:Y:S01]  /*2670*/  IMAD.MOV.U32 R8, RZ, RZ, R9 ;  /* 0x000000ffff087224 */ /* 0x000fe200078e0009 */
[----:B------:R-:W-:Y:S01]  /*2680*/  ISETP.GE.AND P0, PT, R6, RZ, PT ;  /* 0x000000ff0600720c */ /* 0x000fe20003f06270 */
[----:B------:R-:W-:Y:S01]  /*2690*/  IMAD.MOV.U32 R9, RZ, RZ, R10 ;  /* 0x000000ffff097224 */ /* 0x000fe200078e000a */
[----:B------:R-:W-:Y:S02]  /*26a0*/  ISETP.GE.AND P1, PT, R7, RZ, PT ;  /* 0x000000ff0700720c */ /* 0x000fe40003f26270 */
[C---:B------:R-:W-:Y:S02]  /*26b0*/  SEL R6, R4.reuse, 0x8000, !P0 ;  /* 0x0000800004067807 */ /* 0x040fe40004000000 */
[----:B------:R-:W-:Y:S02]  /*26c0*/  ISETP.GE.AND P2, PT, R9, RZ, PT ;  /* 0x000000ff0900720c */ /* 0x000fe40003f46270 */
[----:B------:R-:W-:Y:S02]  /*26d0*/  SEL R7, R4, 0x8000, !P1 ;  /* 0x0000800004077807 */ /* 0x000fe40004800000 */
[----:B------:R-:W-:-:S02]  /*26e0*/  ISETP.GE.AND P0, PT, R8, RZ, PT ;  /* 0x000000ff0800720c */ /* 0x000fc40003f06270 */
[----:B------:R-:W-:Y:S02]  /*26f0*/  LOP3.LUT R43, R6, R43, RZ, 0x3c, !PT ;  /* 0x0000002b062b7212 */ /* 0x000fe400078e3cff */
[C---:B------:R-:W-:Y:S02]  /*2700*/  SEL R8, R4.reuse, 0x8000, !P2 ;  /* 0x0000800004087807 */ /* 0x040fe40005000000 */
[----:B------:R-:W-:Y:S02]  /*2710*/  LOP3.LUT R42, R7, R42, RZ, 0x3c, !PT ;  /* 0x0000002a072a7212 */ /* 0x000fe400078e3cff */
[----:B------:R-:W-:Y:S02]  /*2720*/  SEL R6, R4, 0x8000, !P0 ;  /* 0x0000800004067807 */ /* 0x000fe40004000000 */
[----:B------:R-:W-:Y:S02]  /*2730*/  PRMT R7, R40, 0x9910, RZ ;  /* 0x0000991028077816 */ /* 0x000fe400000000ff */
[----:B------:R-:W-:-:S02]  /*2740*/  LOP3.LUT R31, R8, R31, RZ, 0x3c, !PT ;  /* 0x0000001f081f7212 */ /* 0x000fc400078e3cff */
[----:B------:R-:W-:Y:S01]  /*2750*/  LOP3.LUT R41, R6, R41, RZ, 0x3c, !PT ;  /* 0x0000002906297212 */ /* 0x000fe200078e3cff */
[----:B------:R-:W-:Y:S01]  /*2760*/  IMAD.MOV.U32 R6, RZ, RZ, R7 ;  /* 0x000000ffff067224 */ /* 0x000fe200078e0007 */
[----:B------:R-:W-:Y:S02]  /*2770*/  PRMT R8, R38, 0x9910, RZ ;  /* 0x0000991026087816 */ /* 0x000fe400000000ff */
[----:B------:R-:W-:Y:S02]  /*2780*/  PRMT R9, R37, 0x9910, RZ ;  /* 0x0000991025097816 */ /* 0x000fe400000000ff */
[----:B------:R-:W-:Y:S01]  /*2790*/  PRMT R10, R36, 0x9910, RZ ;  /* 0x00009910240a7816 */ /* 0x000fe200000000ff */
[----:B------:R-:W-:Y:S01]  /*27a0*/  IMAD.MOV.U32 R7, RZ, RZ, R8 ;  /* 0x000000ffff077224 */ /* 0x000fe200078e0008 */
[----:B------:R-:W-:Y:S01]  /*27b0*/  ISETP.GE.AND P0, PT, R6, RZ, PT ;  /* 0x000000ff0600720c */ /* 0x000fe20003f06270 */
[----:B------:R-:W-:Y:S02]  /*27c0*/  IMAD.MOV.U32 R6, RZ, RZ, R9 ;  /* 0x000000ffff067224 */ /* 0x000fe400078e0009 */
[----:B------:R-:W-:Y:S01]  /*27d0*/  IMAD.MOV.U32 R8, RZ, RZ, R10 ;  /* 0x000000ffff087224 */ /* 0x000fe200078e000a */
[----:B------:R-:W-:-:S02]  /*27e0*/  ISETP.GE.AND P1, PT, R7, RZ, PT ;  /* 0x000000ff0700720c */ /* 0x000fc40003f26270 */
[----:B------:R-:W-:Y:S02]  /*27f0*/  SEL R7, R4, 0x8000, !P0 ;  /* 0x0000800004077807 */ /* 0x000fe40004000000 */
[----:B------:R-:W-:Y:S02]  /*2800*/  ISETP.GE.AND P0, PT, R6, RZ, PT ;  /* 0x000000ff0600720c */ /* 0x000fe40003f06270 */
[----:B------:R-:W-:Y:S02]  /*2810*/  ISETP.GE.AND P2, PT, R8, RZ, PT ;  /* 0x000000ff0800720c */ /* 0x000fe40003f46270 */
[----:B------:R-:W-:Y:S02]  /*2820*/  SEL R6, R4, 0x8000, !P0 ;  /* 0x0000800004067807 */ /* 0x000fe40004000000 */
[----:B------:R-:W-:Y:S02]  /*2830*/  PRMT R8, R25, 0x9910, RZ ;  /* 0x0000991019087816 */ /* 0x000fe400000000ff */
[----:B------:R-:W-:-:S02]  /*2840*/  LOP3.LUT R37, R6, R37, RZ, 0x3c, !PT ;  /* 0x0000002506257212 */ /* 0x000fc400078e3cff */
[----:B------:R-:W-:Y:S01]  /*2850*/  LOP3.LUT R40, R7, R40, RZ, 0x3c, !PT ;  /* 0x0000002807287212 */ /* 0x000fe200078e3cff */
[----:B------:R-:W-:Y:S01]  /*2860*/  IMAD.MOV.U32 R6, RZ, RZ, R8 ;  /* 0x000000ffff067224 */ /* 0x000fe200078e0008 */
[C---:B------:R-:W-:Y:S02]  /*2870*/  SEL R9, R4.reuse, 0x8000, !P1 ;  /* 0x0000800004097807 */ /* 0x040fe40004800000 */
[----:B------:R-:W-:Y:S02]  /*2880*/  SEL R7, R4, 0x8000, !P2 ;  /* 0x0000800004077807 */ /* 0x000fe40005000000 */
[----:B------:R-:W-:Y:S02]  /*2890*/  LOP3.LUT R38, R9, R38, RZ, 0x3c, !PT ;  /* 0x0000002609267212 */ /* 0x000fe400078e3cff */
[----:B------:R-:W-:Y:S02]  /*28a0*/  LOP3.LUT R36, R7, R36, RZ, 0x3c, !PT ;  /* 0x0000002407247212 */ /* 0x000fe400078e3cff */
[----:B------:R-:W-:-:S02]  /*28b0*/  ISETP.GE.AND P0, PT, R6, RZ, PT ;  /* 0x000000ff0600720c */ /* 0x000fc40003f06270 */
[----:B------:R-:W-:Y:S02]  /*28c0*/  PRMT R7, R34, 0x9910, RZ ;  /* 0x0000991022077816 */ /* 0x000fe400000000ff */
[----:B------:R-:W-:Y:S02]  /*28d0*/  PRMT R8, R30, 0x9910, RZ ;  /* 0x000099101e087816 */ /* 0x000fe400000000ff */
[----:B------:R-:W-:Y:S02]  /*28e0*/  PRMT R9, R29, 0x9910, RZ ;  /* 0x000099101d097816 */ /* 0x000fe400000000ff */
[----:B------:R-:W-:Y:S02]  /*28f0*/  SEL R6, R4, 0x8000, !P0 ;  /* 0x0000800004067807 */ /* 0x000fe40004000000 */
[----:B------:R-:W-:Y:S02]  /*2900*/  ISETP.GE.AND P1, PT, R7, RZ, PT ;  /* 0x000000ff0700720c */ /* 0x000fe40003f26270 */
[----:B------:R-:W-:-:S02]  /*2910*/  ISETP.GE.AND P0, PT, R8, RZ, PT ;  /* 0x000000ff0800720c */ /* 0x000fc40003f06270 */
[----:B------:R-:W-:Y:S02]  /*2920*/  ISETP.GE.AND P2, PT, R9, RZ, PT ;  /* 0x000000ff0900720c */ /* 0x000fe40003f46270 */
[----:B------:R-:W-:Y:S02]  /*2930*/  LOP3.LUT R25, R6, R25, RZ, 0x3c, !PT ;  /* 0x0000001906197212 */ /* 0x000fe400078e3cff */
[C---:B------:R-:W-:Y:S02]  /*2940*/  SEL R7, R4.reuse, 0x8000, !P1 ;  /* 0x0000800004077807 */ /* 0x040fe40004800000 */
[C---:B------:R-:W-:Y:S02]  /*2950*/  SEL R9, R4.reuse, 0x8000, !P0 ;  /* 0x0000800004097807 */ /* 0x040fe40004000000 */
[----:B------:R-:W-:Y:S02]  /*2960*/  SEL R6, R4, 0x8000, !P2 ;  /* 0x0000800004067807 */ /* 0x000fe40005000000 */
[----:B------:R-:W-:-:S02]  /*2970*/  LOP3.LUT R34, R7, R34, RZ, 0x3c, !PT ;  /* 0x0000002207227212 */ /* 0x000fc400078e3cff */
[----:B------:R-:W-:Y:S02]  /*2980*/  LOP3.LUT R30, R9, R30, RZ, 0x3c, !PT ;  /* 0x0000001e091e7212 */ /* 0x000fe400078e3cff */
[----:B------:R-:W-:Y:S02]  /*2990*/  LOP3.LUT R29, R6, R29, RZ, 0x3c, !PT ;  /* 0x0000001d061d7212 */ /* 0x000fe400078e3cff */
[----:B------:R-:W-:Y:S02]  /*29a0*/  PRMT R6, R28, 0x9910, RZ ;  /* 0x000099101c067816 */ /* 0x000fe400000000ff */
[----:B------:R-:W-:Y:S02]  /*29b0*/  PRMT R7, R19, 0x9910, RZ ;  /* 0x0000991013077816 */ /* 0x000fe400000000ff */
[----:B------:R-:W-:Y:S02]  /*29c0*/  PRMT R8, R27, 0x9910, RZ ;  /* 0x000099101b087816 */ /* 0x000fe400000000ff */
[----:B------:R-:W-:-:S02]  /*29d0*/  PRMT R9, R24, 0x9910, RZ ;  /* 0x0000991018097816 */ /* 0x000fc400000000ff */
[----:B------:R-:W-:Y:S02]  /*29e0*/  ISETP.GE.AND P0, PT, R6, RZ, PT ;  /* 0x000000ff0600720c */ /* 0x000fe40003f06270 */
[----:B------:R-:W-:Y:S02]  /*29f0*/  ISETP.GE.AND P1, PT, R7, RZ, PT ;  /* 0x000000ff0700720c */ /* 0x000fe40003f26270 */
[----:B------:R-:W-:Y:S02]  /*2a00*/  ISETP.GE.AND P2, PT, R8, RZ, PT ;  /* 0x000000ff0800720c */ /* 0x000fe40003f46270 */
[----:B------:R-:W-:Y:S02]  /*2a10*/  ISETP.GE.AND P3, PT, R9, RZ, PT ;  /* 0x000000ff0900720c */ /* 0x000fe40003f66270 */
[----:B------:R-:W-:Y:S02]  /*2a20*/  IADD3 R10, -R5, 0x7f, RZ ;  /* 0x0000007f050a7810 */ /* 0x000fe40007ffe1ff */
[----:B------:R-:W-:-:S02]  /*2a30*/  SEL R7, R4, 0x8000, !P0 ;  /* 0x0000800004077807 */ /* 0x000fc40004000000 */
[C---:B------:R-:W-:Y:S02]  /*2a40*/  SEL R6, R4.reuse, 0x8000, !P1 ;  /* 0x0000800004067807 */ /* 0x040fe40004800000 */
[C---:B------:R-:W-:Y:S02]  /*2a50*/  SEL R8, R4.reuse, 0x8000, !P2 ;  /* 0x0000800004087807 */ /* 0x040fe40005000000 */
[----:B------:R-:W-:Y:S02]  /*2a60*/  SEL R9, R4, 0x8000, !P3 ;  /* 0x0000800004097807 */ /* 0x000fe40005800000 */
[----:B------:R-:W-:Y:S02]  /*2a70*/  LOP3.LUT P1, RZ, R10, 0x1, RZ, 0xc0, !PT ;  /* 0x000000010aff7812 */ /* 0x000fe4000782c0ff */
[----:B------:R-:W-:Y:S02]  /*2a80*/  LOP3.LUT R28, R7, R28, RZ, 0x3c, !PT ;  /* 0x0000001c071c7212 */ /* 0x000fe400078e3cff */
[----:B------:R-:W-:-:S02]  /*2a90*/  LOP3.LUT R19, R6, R19, RZ, 0x3c, !PT ;  /* 0x0000001306137212 */ /* 0x000fc400078e3cff */
[----:B------:R-:W-:Y:S02]  /*2aa0*/  LOP3.LUT R27, R8, R27, RZ, 0x3c, !PT ;  /* 0x0000001b081b7212 */ /* 0x000fe400078e3cff */
[----:B------:R-:W-:Y:S01]  /*2ab0*/  LOP3.LUT R24, R9, R24, RZ, 0x3c, !PT ;  /* 0x0000001809187212 */ /* 0x000fe200078e3cff */
[----:B------:R-:W-:Y:S05]  /*2ac0*/  BRA.DIV ~URZ, `(.L_x_1336) ;  /* 0x0000e2027f007947 */ /* 0x000fea000b800000 */
[C---:B-1----:R-:W-:Y:S02]  /*2ad0*/  LOP3.LUT P3, RZ, R10.reuse, 0x2, RZ, 0xc0, !PT ;  /* 0x000000020aff7812 */ /* 0x042fe4000786c0ff */
[C---:B------:R-:W-:Y:S02]  /*2ae0*/  LOP3.LUT P4, RZ, R10.reuse, 0x4, RZ, 0xc0, !PT ;  /* 0x000000040aff7812 */ /* 0x040fe4000788c0ff */
[C---:B------:R-:W-:Y:S02]  /*2af0*/  LOP3.LUT P0, RZ, R10.reuse, 0x8, RZ, 0xc0, !PT ;  /* 0x000000080aff7812 */ /* 0x040fe4000780c0ff */
[----:B------:R-:W-:Y:S02]  /*2b00*/  VOTE.ANY R4, PT, P1 ;  /* 0x0000000000047806 */ /* 0x000fe400008e0100 */
[----:B------:R-:W-:-:S02]  /*2b10*/  LOP3.LUT P2, RZ, R10, 0x10, RZ, 0xc0, !PT ;  /* 0x000000100aff7812 */ /* 0x000fc4000784c0ff */
[----:B------:R-:W-:Y:S02]  /*2b20*/  @!P1 LOP3.LUT R4, RZ, R4, RZ, 0x33, !PT ;  /* 0x00000004ff049212 */ /* 0x000fe400078e33ff */
[C---:B------:R-:W-:Y:S02]  /*2b30*/  LOP3.LUT P1, RZ, R10.reuse, 0x40, RZ, 0xc0, !PT ;  /* 0x000000400aff7812 */ /* 0x040fe4000782c0ff */
[----:B------:R-:W-:Y:S02]  /*2b40*/  VOTE.ANY R7, PT, P3 ;  /* 0x0000000000077806 */ /* 0x000fe400018e0100 */
[----:B------:R-:W-:Y:S02]  /*2b50*/  VOTE.ANY R9, PT, P4 ;  /* 0x0000000000097806 */ /* 0x000fe400020e0100 */
[----:B------:R-:W-:Y:S02]  /*2b60*/  @!P3 LOP3.LUT R7, RZ, R7, RZ, 0x33, !PT ;  /* 0x00000007ff07b212 */ /* 0x000fe400078e33ff */
[----:B------:R-:W-:-:S02]  /*2b70*/  LOP3.LUT P3, RZ, R10, 0x20, RZ, 0xc0, !PT ;  /* 0x000000200aff7812 */ /* 0x000fc4000786c0ff */
[----:B------:R-:W-:Y:S02]  /*2b80*/  LOP3.LUT R4, R7, R4, RZ, 0xc0, !PT ;  /* 0x0000000407047212 */ /* 0x000fe400078ec0ff */
[----:B------:R-:W-:Y:S02]  /*2b90*/  @!P4 LOP3.LUT R9, RZ, R9, RZ, 0x33, !PT ;  /* 0x00000009ff09c212 */ /* 0x000fe400078e33ff */
[----:B------:R-:W-:Y:S02]  /*2ba0*/  VOTE.ANY R7, PT, P0 ;  /* 0x0000000000077806 */ /* 0x000fe400000e0100 */
[----:B------:R-:W-:Y:S02]  /*2bb0*/  LOP3.LUT R4, R9, R4, RZ, 0xc0, !PT ;  /* 0x0000000409047212 */ /* 0x000fe400078ec0ff */
[----:B------:R-:W-:Y:S02]  /*2bc0*/  @!P0 LOP3.LUT R7, RZ, R7, RZ, 0x33, !PT ;  /* 0x00000007ff078212 */ /* 0x000fe400078e33ff */
[----:B------:R-:W-:-:S02]  /*2bd0*/  VOTE.ANY R9, PT, P2 ;  /* 0x0000000000097806 */ /* 0x000fc400010e0100 */
[----:B------:R-:W-:Y:S02]  /*2be0*/  LOP3.LUT R4, R7, R4, RZ, 0xc0, !PT ;  /* 0x0000000407047212 */ /* 0x000fe400078ec0ff */
[----:B------:R-:W-:Y:S02]  /*2bf0*/  VOTE.ANY R7, PT, P3 ;  /* 0x0000000000077806 */ /* 0x000fe400018e0100 */
[----:B------:R-:W-:Y:S02]  /*2c00*/  @!P2 LOP3.LUT R9, RZ, R9, RZ, 0x33, !PT ;  /* 0x00000009ff09a212 */ /* 0x000fe400078e33ff */
[----:B------:R-:W-:Y:S02]  /*2c10*/  @!P3 LOP3.LUT R7, RZ, R7, RZ, 0x33, !PT ;  /* 0x00000007ff07b212 */ /* 0x000fe400078e33ff */
[----:B------:R-:W-:Y:S02]  /*2c20*/  LOP3.LUT R4, R9, R4, RZ, 0xc0, !PT ;  /* 0x0000000409047212 */ /* 0x000fe400078ec0ff */
[----:B------:R-:W-:-:S02]  /*2c30*/  VOTE.ANY R6, PT, P1 ;  /* 0x0000000000067806 */ /* 0x000fc400008e0100 */
[----:B------:R-:W-:Y:S02]  /*2c40*/  LOP3.LUT R7, R7, R4, RZ, 0xc0, !PT ;  /* 0x0000000407077212 */ /* 0x000fe400078ec0ff */
.L_x_1341:
[----:B------:R-:W-:Y:S01]  /*2c50*/  IMAD.MOV.U32 R4, RZ, RZ, -0x44 ;  /* 0xffffffbcff047424 */ /* 0x000fe200078e00ff */
[----:B------:R-:W-:Y:S01]  /*2c60*/  @!P1 LOP3.LUT R6, RZ, R6, RZ, 0x33, !PT ;  /* 0x00000006ff069212 */ /* 0x000fe200078e33ff */
[----:B------:R-:W-:Y:S01]  /*2c70*/  IMAD.SHL.U32 R111, R17, 0x4, RZ ;  /* 0x00000004116f7824 */ /* 0x000fe200078e00ff */
[----:B------:R-:W-:Y:S01]  /*2c80*/  BMSK R53, RZ, c[0x0][0x190] ;  /* 0x00006400ff357a1b */ /* 0x000fe20000000000 */
[----:B------:R-:W-:Y:S01]  /*2c90*/  IMAD R8, R5, R4, 0x21bc ;  /* 0x000021bc05087424 */ /* 0x000fe200078e0204 */
[----:B------:R-:W-:Y:S02]  /*2ca0*/  LOP3.LUT R5, R6, R7, RZ, 0xc0, !PT ;  /* 0x0000000706057212 */ /* 0x000fe400078ec0ff */
[----:B------:R-:W-:Y:S01]  /*2cb0*/  PRMT R6, R3, 0x9910, RZ ;  /* 0x0000991003067816 */ /* 0x000fe200000000ff */
[----:B------:R-:W-:Y:S01]  /*2cc0*/  IMAD.IADD R33, R8, 0x1, R111 ;  /* 0x0000000108217824 */ /* 0x000fe200078e026f */
[----:B0-----:R-:W-:Y:S02]  /*2cd0*/  LOP3.LUT P0, R12, R5, RZ, R16, 0xa0, !PT ;  /* 0x000000ff050c7212 */ /* 0x001fe4000780a010 */
[----:B------:R-:W-:-:S02]  /*2ce0*/  ISETP.NE.AND P1, PT, R6, 0x7fff, PT ;  /* 0x00007fff0600780c */ /* 0x000fc40003f25270 */
[----:B------:R-:W0:Y:S01]  /*2cf0*/  LDS R52, [R33+0x60] ;  /* 0x0000600021347984 */ /* 0x000e220000000800 */
[C---:B------:R-:W-:Y:S01]  /*2d00*/  PRMT R7, R18.reuse, 0x9910, RZ ;  /* 0x0000991012077816 */ /* 0x040fe200000000ff */
[----:B------:R-:W-:Y:S01]  /*2d10*/  POPC R123, R12 ;  /* 0x0000000c007b7309 */ /* 0x000fe20000000000 */
[----:B------:R-:W-:Y:S02]  /*2d20*/  SEL R6, R3, 0x8000, P1 ;  /* 0x0000800003067807 */ /* 0x000fe40000800000 */
[----:B------:R-:W-:Y:S02]  /*2d30*/  ISETP.NE.AND P1, PT, R7, 0x7fff, PT ;  /* 0x00007fff0700780c */ /* 0x000fe40003f25270 */
[----:B------:R-:W-:Y:S02]  /*2d40*/  SHF.R.U32.HI R6, RZ, c[0x0][0x18c], R6 ;  /* 0x00006300ff067a19 */ /* 0x000fe40000011606 */
[----:B------:R-:W-:Y:S01]  /*2d50*/  SEL R7, R18, 0x8000, P1 ;  /* 0x0000800012077807 */ /* 0x000fe20000800000 */
[----:B------:R-:W0:Y:S01]  /*2d60*/  @!P0 POPC R5, R5 ;  /* 0x0000000500058309 */ /* 0x000e220000000000 */
[----:B------:R-:W-:-:S02]  /*2d70*/  LOP3.LUT R11, R6, 0xffff, R53, 0x80, !PT ;  /* 0x0000ffff060b7812 */ /* 0x000fc400078e8035 */
[----:B------:R-:W-:Y:S02]  /*2d80*/  SHF.R.U32.HI R8, RZ, c[0x0][0x18c], R7 ;  /* 0x00006300ff087a19 */ /* 0x000fe40000011607 */
[----:B------:R-:W-:Y:S02]  /*2d90*/  PRMT R7, R46, 0x9910, RZ ;  /* 0x000099102e077816 */ /* 0x000fe400000000ff */
[----:B------:R-:W-:Y:S02]  /*2da0*/  LOP3.LUT R61, R8, 0xffff, R53, 0x80, !PT ;  /* 0x0000ffff083d7812 */ /* 0x000fe400078e8035 */
[----:B------:R-:W-:Y:S01]  /*2db0*/  PRMT R66, R42, 0x9910, RZ ;  /* 0x000099102a427816 */ /* 0x000fe200000000ff */
[----:B0-----:R-:W-:Y:S01]  /*2dc0*/  @!P0 IMAD.IADD R6, R52, 0x1, R5 ;  /* 0x0000000134068824 */ /* 0x001fe200078e0205 */
[----:B------:R-:W-:Y:S01]  /*2dd0*/  IADD3 R5, -R11, 0x7f, RZ ;  /* 0x0000007f0b057810 */ /* 0x000fe20007ffe1ff */
[----:B------:R-:W-:-:S06]  /*2de0*/  NOP ;  /* 0x0000000000007918 */ /* 0x000fcc0000000000 */
[----:B------:R0:W-:Y:S01]  /*2df0*/  @!P0 STS [R33+0x60], R6 ;  /* 0x0000600621008388 */ /* 0x0001e20000000800 */
[----:B------:R-:W-:Y:S02]  /*2e00*/  R2P PR, R5, 0x7f ;  /* 0x0000007f05007804 */ /* 0x000fe40000000000 */
[----:B------:R-:W-:Y:S02]  /*2e10*/  PRMT R5, R47, 0x9910, RZ ;  /* 0x000099102f057816 */ /* 0x000fe400000000ff */
[----:B0-----:R-:W-:-:S09]  /*2e20*/  IADD3 R6, -R61, 0x7f, RZ ;  /* 0x0000007f3d067810 */ /* 0x001fd20007ffe1ff */
[----:B------:R-:W-:Y:S02]  /*2e30*/  VOTE.ANY R10, PT, P0 ;  /* 0x00000000000a7806 */ /* 0x000fe400000e0100 */
[----:B------:R-:W-:Y:S02]  /*2e40*/  VOTE.ANY R13, PT, P1 ;  /* 0x00000000000d7806 */ /* 0x000fe400008e0100 */
[----:B------:R-:W-:Y:S02]  /*2e50*/  @!P0 LOP3.LUT R10, RZ, R10, RZ, 0x33, !PT ;  /* 0x0000000aff0a8212 */ /* 0x000fe400078e33ff */
[----:B------:R-:W-:Y:S02]  /*2e60*/  ISETP.NE.AND P0, PT, R5, 0x7fff, PT ;  /* 0x00007fff0500780c */ /* 0x000fe40003f05270 */
[----:B------:R-:W-:Y:S02]  /*2e70*/  VOTE.ANY R15, PT, P2 ;  /* 0x00000000000f7806 */ /* 0x000fe400010e0100 */
[----:B------:R-:W-:-:S02]  /*2e80*/  VOTE.ANY R49, PT, P3 ;  /* 0x0000000000317806 */ /* 0x000fc400018e0100 */
[----:B------:R-:W-:Y:S02]  /*2e90*/  VOTE.ANY R51, PT, P4 ;  /* 0x0000000000337806 */ /* 0x000fe400020e0100 */
[----:B------:R-:W-:Y:S02]  /*2ea0*/  VOTE.ANY R57, PT, P5 ;  /* 0x0000000000397806 */ /* 0x000fe400028e0100 */
[----:B------:R-:W-:Y:S02]  /*2eb0*/  VOTE.ANY R59, PT, P6 ;  /* 0x00000000003b7806 */ /* 0x000fe400030e0100 */
[----:B------:R-:W-:Y:S02]  /*2ec0*/  @!P1 LOP3.LUT R13, RZ, R13, RZ, 0x33, !PT ;  /* 0x0000000dff0d9212 */ /* 0x000fe400078e33ff */
[----:B------:R-:W-:Y:S02]  /*2ed0*/  SEL R5, R47, 0x8000, P0 ;  /* 0x000080002f057807 */ /* 0x000fe40000000000 */
[----:B------:R-:W-:-:S02]  /*2ee0*/  @!P2 LOP3.LUT R15, RZ, R15, RZ, 0x33, !PT ;  /* 0x0000000fff0fa212 */ /* 0x000fc400078e33ff */
[----:B------:R-:W-:Y:S02]  /*2ef0*/  @!P3 LOP3.LUT R49, RZ, R49, RZ, 0x33, !PT ;  /* 0x00000031ff31b212 */ /* 0x000fe400078e33ff */
[----:B------:R-:W-:Y:S02]  /*2f00*/  @!P4 LOP3.LUT R51, RZ, R51, RZ, 0x33, !PT ;  /* 0x00000033ff33c212 */ /* 0x000fe400078e33ff */
[----:B------:R-:W-:Y:S02]  /*2f10*/  @!P5 LOP3.LUT R57, RZ, R57, RZ, 0x33, !PT ;  /* 0x00000039ff39d212 */ /* 0x000fe400078e33ff */
[----:B------:R-:W-:Y:S02]  /*2f20*/  @!P6 LOP3.LUT R59, RZ, R59, RZ, 0x33, !PT ;  /* 0x0000003bff3be212 */ /* 0x000fe400078e33ff */
[----:B------:R-:W-:Y:S02]  /*2f30*/  R2P PR, R6, 0x7f ;  /* 0x0000007f06007804 */ /* 0x000fe40000000000 */
[----:B------:R-:W-:-:S02]  /*2f40*/  SHF.R.U32.HI R6, RZ, c[0x0][0x18c], R5 ;  /* 0x00006300ff067a19 */ /* 0x000fc40000011605 */
[----:B------:R-:W-:Y:S02]  /*2f50*/  LOP3.LUT R10, R13, R10, RZ, 0xc0, !PT ;  /* 0x0000000a0d0a7212 */ /* 0x000fe400078ec0ff */
[----:B------:R-:W-:Y:S02]  /*2f60*/  LOP3.LUT R55, R6, 0xffff, R53, 0x80, !PT ;  /* 0x0000ffff06377812 */ /* 0x000fe400078e8035 */
[----:B------:R-:W-:Y:S02]  /*2f70*/  LOP3.LUT R10, R15, R10, RZ, 0xc0, !PT ;  /* 0x0000000a0f0a7212 */ /* 0x000fe400078ec0ff */
[----:B------:R-:W-:Y:S02]  /*2f80*/  IADD3 R6, -R55, 0x7f, RZ ;  /* 0x0000007f37067810 */ /* 0x000fe40007ffe1ff */
[----:B------:R-:W-:Y:S02]  /*2f90*/  LOP3.LUT R10, R49, R10, RZ, 0xc0, !PT ;  /* 0x0000000a310a7212 */ /* 0x000fe400078ec0ff */
[----:B------:R-:W-:-:S02]  /*2fa0*/  VOTE.ANY R14, PT, P0 ;  /* 0x00000000000e7806 */ /* 0x000fc400000e0100 */
[----:B------:R-:W-:Y:S02]  /*2fb0*/  VOTE.ANY R63, PT, P1 ;  /* 0x00000000003f7806 */ /* 0x000fe400008e0100 */
[----:B------:R-:W-:Y:S02]  /*2fc0*/  @!P0 LOP3.LUT R14, RZ, R14, RZ, 0x33, !PT ;  /* 0x0000000eff0e8212 */ /* 0x000fe400078e33ff */
[----:B------:R-:W-:Y:S02]  /*2fd0*/  ISETP.NE.AND P0, PT, R7, 0x7fff, PT ;  /* 0x00007fff0700780c */ /* 0x000fe40003f05270 */
[----:B------:R-:W-:Y:S02]  /*2fe0*/  VOTE.ANY R65, PT, P2 ;  /* 0x0000000000417806 */ /* 0x000fe400010e0100 */
[----:B------:R-:W-:Y:S02]  /*2ff0*/  VOTE.ANY R67, PT, P3 ;  /* 0x0000000000437806 */ /* 0x000fe400018e0100 */
[----:B------:R-:W-:-:S02]  /*3000*/  VOTE.ANY R71, PT, P4 ;  /* 0x0000000000477806 */ /* 0x000fc400020e0100 */
[----:B------:R-:W-:Y:S02]  /*3010*/  VOTE.ANY R73, PT, P5 ;  /* 0x0000000000497806 */ /* 0x000fe400028e0100 */
[----:B------:R-:W-:Y:S02]  /*3020*/  VOTE.ANY R75, PT, P6 ;  /* 0x00000000004b7806 */ /* 0x000fe400030e0100 */
[----:B------:R-:W-:Y:S02]  /*3030*/  @!P1 LOP3.LUT R63, RZ, R63, RZ, 0x33, !PT ;  /* 0x0000003fff3f9212 */ /* 0x000fe400078e33ff */
[----:B------:R-:W-:Y:S02]  /*3040*/  SEL R5, R46, 0x8000, P0 ;  /* 0x000080002e057807 */ /* 0x000fe40000000000 */
[----:B------:R-:W-:Y:S02]  /*3050*/  @!P2 LOP3.LUT R65, RZ, R65, RZ, 0x33, !PT ;  /* 0x00000041ff41a212 */ /* 0x000fe400078e33ff */
[----:B------:R-:W-:-:S02]  /*3060*/  @!P3 LOP3.LUT R67, RZ, R67, RZ, 0x33, !PT ;  /* 0x00000043ff43b212 */ /* 0x000fc400078e33ff */
[----:B------:R-:W-:Y:S02]  /*3070*/  @!P4 LOP3.LUT R71, RZ, R71, RZ, 0x33, !PT ;  /* 0x00000047ff47c212 */ /* 0x000fe400078e33ff */
[----:B------:R-:W-:Y:S02]  /*3080*/  @!P5 LOP3.LUT R73, RZ, R73, RZ, 0x33, !PT ;  /* 0x00000049ff49d212 */ /* 0x000fe400078e33ff */
[----:B------:R-:W-:Y:S02]  /*3090*/  @!P6 LOP3.LUT R75, RZ, R75, RZ, 0x33, !PT ;  /* 0x0000004bff4be212 */ /* 0x000fe400078e33ff */
[----:B------:R-:W-:Y:S02]  /*30a0*/  R2P PR, R6, 0x7f ;  /* 0x0000007f06007804 */ /* 0x000fe40000000000 */
[----:B------:R-:W-:Y:S02]  /*30b0*/  SHF.R.U32.HI R6, RZ, c[0x0][0x18c], R5 ;  /* 0x00006300ff067a19 */ /* 0x000fe40000011605 */
[----:B------:R-:W-:-:S02]  /*30c0*/  PRMT R7, R39, 0x9910, RZ ;  /* 0x0000991027077816 */ /* 0x000fc400000000ff */
[----:B------:R-:W-:Y:S01]  /*30d0*/  LOP3.LUT R9, R6, 0xffff, R53, 0x80, !PT ;  /* 0x0000ffff06097812 */ /* 0x000fe200078e8035 */
[----:B------:R-:W-:Y:S01]  /*30e0*/  IMAD R6, R11, R4, 0x21bc ;  /* 0x000021bc0b067424 */ /* 0x000fe200078e0204 */
[----:B------:R-:W-:Y:S02]  /*30f0*/  LOP3.LUT R10, R51, R10, RZ, 0xc0, !PT ;  /* 0x0000000a330a7212 */ /* 0x000fe400078ec0ff */
[----:B------:R-:W-:Y:S01]  /*3100*/  IADD3 R5, -R9, 0x7f, RZ ;  /* 0x0000007f09057810 */ /* 0x000fe20007ffe1ff */
[----:B------:R-:W-:Y:S01]  /*3110*/  IMAD.IADD R49, R111, 0x1, R6 ;  /* 0x000000016f317824 */ /* 0x000fe200078e0206 */
[----:B------:R-:W-:-:S06]  /*3120*/  NOP ;  /* 0x0000000000007918 */ /* 0x000fcc0000000000 */
[----:B------:R-:W-:Y:S01]  /*3130*/  VOTE.ANY R54, PT, P0 ;  /* 0x0000000000367806 */ /* 0x000fe200000e0100 */
[----:B------:R-:W0:Y:S01]  /*3140*/  LDS R50, [R49+0x60] ;  /* 0x0000600031327984 */ /* 0x000e220000000800 */
[----:B------:R-:W-:Y:S01]  /*3150*/  VOTE.ANY R77, PT, P1 ;  /* 0x00000000004d7806 */ /* 0x000fe200008e0100 */
[----:B------:R-:W-:Y:S01]  /*3160*/  IMAD R70, R9, R4, 0x21bc ;  /* 0x000021bc09467424 */ /* 0x000fe200078e0204 */
        /* <DEDUP_REMOVED lines=15> */
[----:B------:R-:W-:-:S02]  /*3260*/  LOP3.LUT R10, R57, R10, RZ, 0xc0, !PT ;  /* 0x0000000a390a7212 */ /* 0x000fc400078ec0ff */
[----:B------:R-:W-:Y:S02]  /*3270*/  SHF.R.U32.HI R32, RZ, c[0x0][0x18c], R32 ;  /* 0x00006300ff207a19 */ /* 0x000fe40000011620 */
[----:B------:R-:W-:Y:S02]  /*3280*/  LOP3.LUT R11, R59, R10, RZ, 0xc0, !PT ;  /* 0x0000000a3b0b7212 */ /* 0x000fe400078ec0ff */
[----:B------:R-:W-:Y:S02]  /*3290*/  PRMT R10, R45, 0x9910, RZ ;  /* 0x000099102d0a7816 */ /* 0x000fe400000000ff */
[----:B------:R-:W-:Y:S01]  /*32a0*/  LOP3.LUT R13, R32, 0xffff, R53, 0x80, !PT ;  /* 0x0000ffff200d7812 */ /* 0x000fe200078e8035 */
[----:B------:R-:W-:Y:S01]  /*32b0*/  IMAD R32, R61, R4, 0x21bc ;  /* 0x000021bc3d207424 */ /* 0x000fe200078e0204 */
[----:B------:R-:W-:Y:S02]  /*32c0*/  LOP3.LUT R14, R63, R14, RZ, 0xc0, !PT ;  /* 0x0000000e3f0e7212 */ /* 0x000fe400078ec0ff */
[----:B------:R-:W-:Y:S01]  /*32d0*/  VOTE.ANY R5, PT, P0 ;  /* 0x0000000000057806 */ /* 0x000fe200000e0100 */
[----:B------:R-:W-:Y:S01]  /*32e0*/  IMAD.IADD R51, R111, 0x1, R32 ;  /* 0x000000016f337824 */ /* 0x000fe200078e0220 */
[----:B------:R-:W-:-:S02]  /*32f0*/  VOTE.ANY R58, PT, P1 ;  /* 0x00000000003a7806 */ /* 0x000fc400008e0100 */
[----:B------:R-:W-:Y:S02]  /*3300*/  @!P0 LOP3.LUT R5, RZ, R5, RZ, 0x33, !PT ;  /* 0x00000005ff058212 */ /* 0x000fe400078e33ff */
[----:B------:R-:W-:Y:S02]  /*3310*/  LOP3.LUT P0, R121, R11, RZ, R16, 0xa0, !PT ;  /* 0x000000ff0b797212 */ /* 0x000fe4000780a010 */
[----:B------:R-:W-:Y:S02]  /*3320*/  VOTE.ANY R69, PT, P2 ;  /* 0x0000000000457806 */ /* 0x000fe400010e0100 */
[----:B------:R-:W-:Y:S02]  /*3330*/  VOTE.ANY R59, PT, P3 ;  /* 0x00000000003b7806 */ /* 0x000fe400018e0100 */
[----:B------:R-:W-:Y:S01]  /*3340*/  VOTE.ANY R57, PT, P4 ;  /* 0x0000000000397806 */ /* 0x000fe200020e0100 */
[----:B------:R-:W-:Y:S01]  /*3350*/  POPC R121, R121 ;  /* 0x0000007900797309 */ /* 0x000fe20000000000 */
[----:B------:R-:W-:-:S02]  /*3360*/  LOP3.LUT R14, R65, R14, RZ, 0xc0, !PT ;  /* 0x0000000e410e7212 */ /* 0x000fc400078ec0ff */
[----:B------:R-:W-:Y:S02]  /*3370*/  @!P1 LOP3.LUT R58, RZ, R58, RZ, 0x33, !PT ;  /* 0x0000003aff3a9212 */ /* 0x000fe400078e33ff */
[----:B------:R-:W-:Y:S02]  /*3380*/  @!P2 LOP3.LUT R69, RZ, R69, RZ, 0x33, !PT ;  /* 0x00000045ff45a212 */ /* 0x000fe400078e33ff */
[----:B------:R-:W-:Y:S01]  /*3390*/  @!P3 LOP3.LUT R59, RZ, R59, RZ, 0x33, !PT ;  /* 0x0000003bff3bb212 */ /* 0x000fe200078e33ff */
[----:B------:R-:W0:Y:S01]  /*33a0*/  @!P0 POPC R11, R11 ;  /* 0x0000000b000b8309 */ /* 0x000e220000000000 */
[----:B------:R-:W-:Y:S02]  /*33b0*/  @!P4 LOP3.LUT R57, RZ, R57, RZ, 0x33, !PT ;  /* 0x00000039ff39c212 */ /* 0x000fe400078e33ff */
[----:B------:R-:W-:Y:S02]  /*33c0*/  LOP3.LUT R14, R67, R14, RZ, 0xc0, !PT ;  /* 0x0000000e430e7212 */ /* 0x000fe400078ec0ff */
[----:B------:R-:W-:-:S02]  /*33d0*/  LOP3.LUT R54, R77, R54, RZ, 0xc0, !PT ;  /* 0x000000364d367212 */ /* 0x000fc400078ec0ff */
[----:B------:R-:W-:Y:S02]  /*33e0*/  LOP3.LUT R14, R71, R14, RZ, 0xc0, !PT ;  /* 0x0000000e470e7212 */ /* 0x000fe400078ec0ff */
[----:B------:R-:W-:Y:S02]  /*33f0*/  LOP3.LUT R54, R79, R54, RZ, 0xc0, !PT ;  /* 0x000000364f367212 */ /* 0x000fe400078ec0ff */
[----:B------:R-:W-:Y:S02]  /*3400*/  LOP3.LUT R14, R73, R14, RZ, 0xc0, !PT ;  /* 0x0000000e490e7212 */ /* 0x000fe400078ec0ff */
[----:B------:R-:W-:Y:S02]  /*3410*/  LOP3.LUT R54, R81, R54, RZ, 0xc0, !PT ;  /* 0x0000003651367212 */ /* 0x000fe400078ec0ff */
[----:B------:R-:W-:Y:S01]  /*3420*/  LOP3.LUT R75, R75, R14, RZ, 0xc0, !PT ;  /* 0x0000000e4b4b7212 */ /* 0x000fe200078ec0ff */
[----:B0-----:R-:W-:Y:S01]  /*3430*/  @!P0 IMAD.IADD R6, R50, 0x1, R11 ;  /* 0x0000000132068824 */ /* 0x001fe200078e020b */
[----:B------:R-:W-:-:S06]  /*3440*/  NOP ;  /* 0x0000000000007918 */ /* 0x000fcc0000000000 */
[----:B------:R0:W-:Y:S01]  /*3450*/  @!P0 STS [R49+0x60], R6 ;  /* 0x0000600631008388 */ /* 0x0001e20000000800 */
[----:B------:R-:W-:Y:S01]  /*3460*/  ISETP.NE.AND P0, PT, R10, 0x7fff, PT ;  /* 0x00007fff0a00780c */ /* 0x000fe20003f05270 */
[----:B------:R-:W-:-:S06]  /*3470*/  NOP ;  /* 0x0000000000007918 */ /* 0x000fcc0000000000 */
[----:B------:R-:W-:Y:S01]  /*3480*/  VOTE.ANY R10, PT, P5 ;  /* 0x00000000000a7806 */ /* 0x000fe200028e0100 */
[----:B------:R-:W1:Y:S01]  /*3490*/  LDS R32, [R51+0x60] ;  /* 0x0000600033207984 */ /* 0x000e620000000800 */
[----:B0-----:R-:W-:Y:S02]  /*34a0*/  VOTE.ANY R6, PT, P6 ;  /* 0x0000000000067806 */ /* 0x001fe400030e0100 */
[----:B------:R-:W-:Y:S02]  /*34b0*/  IADD3 R11, -R13, 0x7f, RZ ;  /* 0x0000007f0d0b7810 */ /* 0x000fe40007ffe1ff */
[----:B------:R-:W-:Y:S02]  /*34c0*/  SEL R56, R45, 0x8000, P0 ;  /* 0x000080002d387807 */ /* 0x000fe40000000000 */
[----:B------:R-:W-:Y:S02]  /*34d0*/  @!P5 LOP3.LUT R10, RZ, R10, RZ, 0x33, !PT ;  /* 0x0000000aff0ad212 */ /* 0x000fe400078e33ff */
[----:B------:R-:W-:-:S02]  /*34e0*/  @!P6 LOP3.LUT R6, RZ, R6, RZ, 0x33, !PT ;  /* 0x00000006ff06e212 */ /* 0x000fc400078e33ff */
[----:B------:R-:W-:Y:S02]  /*34f0*/  R2P PR, R11, 0x7f ;  /* 0x0000007f0b007804 */ /* 0x000fe40000000000 */
[----:B------:R-:W-:Y:S02]  /*3500*/  SHF.R.U32.HI R56, RZ, c[0x0][0x18c], R56 ;  /* 0x00006300ff387a19 */ /* 0x000fe40000011638 */
[----:B------:R-:W-:Y:S02]  /*3510*/  LOP3.LUT R83, R83, R54, RZ, 0xc0, !PT ;  /* 0x0000003653537212 */ /* 0x000fe400078ec0ff */
[----:B------:R-:W-:Y:S02]  /*3520*/  LOP3.LUT R63, R56, 0xffff, R53, 0x80, !PT ;  /* 0x0000ffff383f7812 */ /* 0x000fe400078e8035 */
[----:B------:R-:W-:Y:S02]  /*3530*/  LOP3.LUT R8, R8, R83, RZ, 0xc0, !PT ;  /* 0x0000005308087212 */ /* 0x000fe400078ec0ff */
[----:B------:R-:W-:-:S02]  /*3540*/  IADD3 R56, -R63, 0x7f, RZ ;  /* 0x0000007f3f387810 */ /* 0x000fc40007ffe1ff */
[----:B------:R-:W-:Y:S02]  /*3550*/  LOP3.LUT R67, R7, R8, RZ, 0xc0, !PT ;  /* 0x0000000807437212 */ /* 0x000fe400078ec0ff */
[----:B------:R-:W-:Y:S02]  /*3560*/  VOTE.ANY R11, PT, P0 ;  /* 0x00000000000b7806 */ /* 0x000fe400000e0100 */
[----:B------:R-:W-:Y:S02]  /*3570*/  VOTE.ANY R62, PT, P1 ;  /* 0x00000000003e7806 */ /* 0x000fe400008e0100 */
[----:B------:R-:W-:Y:S02]  /*3580*/  @!P0 LOP3.LUT R11, RZ, R11, RZ, 0x33, !PT ;  /* 0x0000000bff0b8212 */ /* 0x000fe400078e33ff */
[----:B------:R-:W-:Y:S02]  /*3590*/  LOP3.LUT P0, R122, R75, RZ, R16, 0xa0, !PT ;  /* 0x000000ff4b7a7212 */ /* 0x000fe4000780a010 */
[----:B------:R-:W-:-:S02]  /*35a0*/  VOTE.ANY R72, PT, P2 ;  /* 0x0000000000487806 */ /* 0x000fc400010e0100 */
[----:B------:R-:W-:Y:S02]  /*35b0*/  VOTE.ANY R61, PT, P3 ;  /* 0x00000000003d7806 */ /* 0x000fe400018e0100 */
[----:B------:R-:W-:Y:S02]  /*35c0*/  VOTE.ANY R60, PT, P4 ;  /* 0x00000000003c7806 */ /* 0x000fe400020e0100 */
[----:B------:R-:W-:Y:S02]  /*35d0*/  @!P1 LOP3.LUT R62, RZ, R62, RZ, 0x33, !PT ;  /* 0x0000003eff3e9212 */ /* 0x000fe400078e33ff */
[----:B------:R-:W-:Y:S02]  /*35e0*/  @!P2 LOP3.LUT R72, RZ, R72, RZ, 0x33, !PT ;  /* 0x00000048ff48a212 */ /* 0x000fe400078e33ff */
[----:B------:R-:W-:Y:S01]  /*35f0*/  @!P3 LOP3.LUT R61, RZ, R61, RZ, 0x33, !PT ;  /* 0x0000003dff3db212 */ /* 0x000fe200078e33ff */
[----:B------:R-:W1:Y:S01]  /*3600*/  @!P0 POPC R15, R75 ;  /* 0x0000004b000f8309 */ /* 0x000e620000000000 */
[----:B------:R-:W-:-:S02]  /*3610*/  @!P4 LOP3.LUT R60, RZ, R60, RZ, 0x33, !PT ;  /* 0x0000003cff3cc212 */ /* 0x000fc400078e33ff */
[----:B------:R-:W-:Y:S02]  /*3620*/  LOP3.LUT R58, R58, R5, RZ, 0xc0, !PT ;  /* 0x000000053a3a7212 */ /* 0x000fe400078ec0ff */
[----:B------:R-:W-:Y:S02]  /*3630*/  LOP3.LUT R11, R62, R11, RZ, 0xc0, !PT ;  /* 0x0000000b3e0b7212 */ /* 0x000fe400078ec0ff */
[----:B------:R-:W-:Y:S02]  /*3640*/  LOP3.LUT R58, R69, R58, RZ, 0xc0, !PT ;  /* 0x0000003a453a7212 */ /* 0x000fe400078ec0ff */
[----:B------:R-:W-:Y:S02]  /*3650*/  LOP3.LUT R72, R72, R11, RZ, 0xc0, !PT ;  /* 0x0000000b48487212 */ /* 0x000fe400078ec0ff */
[----:B------:R-:W-:Y:S02]  /*3660*/  LOP3.LUT R58, R59, R58, RZ, 0xc0, !PT ;  /* 0x0000003a3b3a7212 */ /* 0x000fe400078ec0ff */
[----:B------:R-:W-:Y:S01]  /*3670*/  LOP3.LUT R61, R61, R72, RZ, 0xc0, !PT ;  /* 0x000000483d3d7212 */ /* 0x000fe200078ec0ff */
[----:B------:R-:W-:Y:S01]  /*3680*/  IMAD R72, R13, R4, 0x21bc ;  /* 0x000021bc0d487424 */ /* 0x000fe200078e0204 */
[----:B------:R-:W-:Y:S01]  /*3690*/  LOP3.LUT R5, R57, R58, RZ, 0xc0, !PT ;  /* 0x0000003a39057212 */ /* 0x000fe200078ec0ff */
[----:B-1----:R-:W-:Y:S01]  /*36a0*/  @!P0 IMAD.IADD R14, R32, 0x1, R15 ;  /* 0x00000001200e8824 */ /* 0x002fe200078e020f */
[----:B------:R-:W-:Y:S01]  /*36b0*/  PRMT R15, R43, 0x9910, RZ ;  /* 0x000099102b0f7816 */ /* 0x000fe200000000ff */
[----:B------:R-:W-:-:S06]  /*36c0*/  NOP ;  /* 0x0000000000007918 */ /* 0x000fcc0000000000 */
[----:B------:R0:W-:Y:S01]  /*36d0*/  @!P0 STS [R51+0x60], R14 ;  /* 0x0000600e33008388 */ /* 0x0001e20000000800 */
[----:B------:R-:W-:Y:S01]  /*36e0*/  ISETP.NE.AND P0, PT, R15, 0x7fff, PT ;  /* 0x00007fff0f00780c */ /* 0x000fe20003f05270 */
[----:B------:R-:W-:Y:S01]  /*36f0*/  IMAD.IADD R57, R111, 0x1, R70 ;  /* 0x000000016f397824 */ /* 0x000fe200078e0246 */
[----:B------:R-:W-:Y:S02]  /*3700*/  VOTE.ANY R15, PT, P5 ;  /* 0x00000000000f7806 */ /* 0x000fe400028e0100 */
[----:B------:R-:W-:Y:S02]  /*3710*/  SEL R65, R43, 0x8000, P0 ;  /* 0x000080002b417807 */ /* 0x000fe40000000000 */
[----:B------:R-:W-:Y:S02]  /*3720*/  @!P5 LOP3.LUT R15, RZ, R15, RZ, 0x33, !PT ;  /* 0x0000000fff0fd212 */ /* 0x000fe400078e33ff */
[----:B------:R-:W-:Y:S02]  /*3730*/  LOP3.LUT R5, R10, R5, RZ, 0xc0, !PT ;  /* 0x000000050a057212 */ /* 0x000fe400078ec0ff */
[----:B0-----:R-:W-:-:S02]  /*3740*/  VOTE.ANY R14, PT, P6 ;  /* 0x00000000000e7806 */ /* 0x001fc400030e0100 */
[----:B------:R-:W-:Y:S02]  /*3750*/  LOP3.LUT R9, R6, R5, RZ, 0xc0, !PT ;  /* 0x0000000506097212 */ /* 0x000fe400078ec0ff */
[----:B------:R-:W-:Y:S02]  /*3760*/  @!P6 LOP3.LUT R14, RZ, R14, RZ, 0x33, !PT ;  /* 0x0000000eff0ee212 */ /* 0x000fe400078e33ff */
[----:B------:R-:W-:Y:S01]  /*3770*/  R2P PR, R56, 0x7f ;  /* 0x0000007f38007804 */ /* 0x000fe20000000000 */
[----:B------:R-:W-:Y:S01]  /*3780*/  IMAD R56, R55, R4, 0x21bc ;  /* 0x000021bc37387424 */ /* 0x000fe200078e0204 */
[----:B------:R-:W-:Y:S01]  /*3790*/  LOP3.LUT R62, R60, R61, RZ, 0xc0, !PT ;  /* 0x0000003d3c3e7212 */ /* 0x000fe200078ec0ff */
[C---:B------:R-:W-:Y:S01]  /*37a0*/  IMAD.IADD R60, R111.reuse, 0x1, R72 ;  /* 0x000000016f3c7824 */ /* 0x040fe200078e0248 */
[----:B------:R-:W-:Y:S01]  /*37b0*/  PRMT R13, R40, 0x9910, RZ ;  /* 0x00009910280d7816 */ /* 0x000fe200000000ff */
[----:B------:R-:W-:Y:S01]  /*37c0*/  IMAD.IADD R54, R111, 0x1, R56 ;  /* 0x000000016f367824 */ /* 0x000fe200078e0238 */
[----:B------:R-:W-:-:S06]  /*37d0*/  NOP ;  /* 0x0000000000007918 */ /* 0x000fcc0000000000 */
[----:B------:R-:W0:Y:S01]  /*37e0*/  LDS R55, [R54+0x60] ;  /* 0x0000600036377984 */ /* 0x000e220000000800 */
[----:B------:R-:W-:Y:S02]  /*37f0*/  VOTE.ANY R64, PT, P0 ;  /* 0x0000000000407806 */ /* 0x000fe400000e0100 */
[----:B------:R-:W-:Y:S02]  /*3800*/  VOTE.ANY R79, PT, P1 ;  /* 0x00000000004f7806 */ /* 0x000fe400008e0100 */
[----:B------:R-:W-:Y:S02]  /*3810*/  @!P0 LOP3.LUT R64, RZ, R64, RZ, 0x33, !PT ;  /* 0x00000040ff408212 */ /* 0x000fe400078e33ff */
[----:B------:R-:W-:Y:S02]  /*3820*/  LOP3.LUT P0, R56, R67, RZ, R16, 0xa0, !PT ;  /* 0x000000ff43387212 */ /* 0x000fe4000780a010 */
[----:B------:R-:W-:Y:S02]  /*3830*/  VOTE.ANY R81, PT, P2 ;  /* 0x0000000000517806 */ /* 0x000fe400010e0100 */
[----:B------:R-:W-:-:S02]  /*3840*/  VOTE.ANY R80, PT, P3 ;  /* 0x0000000000507806 */ /* 0x000fc400018e0100 */
[----:B------:R-:W-:Y:S01]  /*3850*/  VOTE.ANY R78, PT, P4 ;  /* 0x00000000004e7806 */ /* 0x000fe200020e0100 */
[----:B------:R-:W-:Y:S01]  /*3860*/  POPC R56, R56 ;  /* 0x0000003800387309 */ /* 0x000fe20000000000 */
[----:B------:R-:W-:Y:S02]  /*3870*/  VOTE.ANY R77, PT, P6 ;  /* 0x00000000004d7806 */ /* 0x000fe400030e0100 */
[----:B------:R-:W-:Y:S02]  /*3880*/  @!P1 LOP3.LUT R79, RZ, R79, RZ, 0x33, !PT ;  /* 0x0000004fff4f9212 */ /* 0x000fe400078e33ff */
[----:B------:R-:W-:Y:S02]  /*3890*/  @!P2 LOP3.LUT R81, RZ, R81, RZ, 0x33, !PT ;  /* 0x00000051ff51a212 */ /* 0x000fe400078e33ff */
[----:B------:R-:W-:Y:S01]  /*38a0*/  @!P3 LOP3.LUT R80, RZ, R80, RZ, 0x33, !PT ;  /* 0x00000050ff50b212 */ /* 0x000fe200078e33ff */
[----:B------:R-:W0:Y:S01]  /*38b0*/  @!P0 POPC R8, R67 ;  /* 0x0000004300088309 */ /* 0x000e220000000000 */
[----:B------:R-:W-:-:S02]  /*38c0*/  @!P4 LOP3.LUT R78, RZ, R78, RZ, 0x33, !PT ;  /* 0x0000004eff4ec212 */ /* 0x000fc400078e33ff */
[----:B------:R-:W-:Y:S02]  /*38d0*/  @!P6 LOP3.LUT R77, RZ, R77, RZ, 0x33, !PT ;  /* 0x0000004dff4de212 */ /* 0x000fe400078e33ff */
[----:B------:R-:W-:Y:S02]  /*38e0*/  LOP3.LUT R15, R15, R62, RZ, 0xc0, !PT ;  /* 0x0000003e0f0f7212 */ /* 0x000fe400078ec0ff */
[----:B------:R-:W-:-:S04]  /*38f0*/  LOP3.LUT R64, R79, R64, RZ, 0xc0, !PT ;  /* 0x000000404f407212 */ /* 0x000fc800078ec0ff */
[----:B------:R-:W-:Y:S01]  /*3900*/  LOP3.LUT R81, R81, R64, RZ, 0xc0, !PT ;  /* 0x0000004051517212 */ /* 0x000fe200078ec0ff */
[----:B------:R-:W-:-:S03]  /*3910*/  IMAD R64, R63, R4, 0x21bc ;  /* 0x000021bc3f407424 */ /* 0x000fc600078e0204 */
[----:B------:R-:W-:Y:S01]  /*3920*/  LOP3.LUT R81, R80, R81, RZ, 0xc0, !PT ;  /* 0x0000005150517212 */ /* 0x000fe200078ec0ff */
[----:B------:R-:W-:Y:S02]  /*3930*/  IMAD.IADD R63, R111, 0x1, R64 ;  /* 0x000000016f3f7824 */ /* 0x000fe400078e0240 */
[----:B0-----:R-:W-:Y:S01]  /*3940*/  @!P0 IMAD.IADD R7, R55, 0x1, R8 ;  /* 0x0000000137078824 */ /* 0x001fe200078e0208 */
[----:B------:R-:W-:Y:S01]  /*3950*/  SHF.R.U32.HI R8, RZ, c[0x0][0x18c], R65 ;  /* 0x00006300ff087a19 */ /* 0x000fe20000011641 */
[----:B------:R-:W-:-:S06]  /*3960*/  NOP ;  /* 0x0000000000007918 */ /* 0x000fcc0000000000 */
[----:B------:R-:W-:Y:S01]  /*3970*/  LOP3.LUT R85, R8, 0xffff, R53, 0x80, !PT ;  /* 0x0000ffff08557812 */ /* 0x000fe200078e8035 */
[----:B------:R0:W-:Y:S01]  /*3980*/  @!P0 STS [R54+0x60], R7 ;  /* 0x0000600736008388 */ /* 0x0001e20000000800 */
[----:B------:R-:W-:Y:S01]  /*3990*/  ISETP.NE.AND P0, PT, R66, 0x7fff, PT ;  /* 0x00007fff4200780c */ /* 0x000fe20003f05270 */
[----:B------:R-:W-:-:S06]  /*39a0*/  NOP ;  /* 0x0000000000007918 */ /* 0x000fcc0000000000 */
[----:B------:R-:W-:Y:S01]  /*39b0*/  VOTE.ANY R65, PT, P5 ;  /* 0x0000000000417806 */ /* 0x000fe200028e0100 */
[----:B------:R-:W1:Y:S01]  /*39c0*/  LDS R58, [R57+0x60] ;  /* 0x00006000393a7984 */ /* 0x000e620000000800 */
[----:B------:R-:W-:Y:S02]  /*39d0*/  IADD3 R8, -R85, 0x7f, RZ ;  /* 0x0000007f55087810 */ /* 0x000fe40007ffe1ff */
[----:B------:R-:W-:Y:S02]  /*39e0*/  SEL R67, R42, 0x8000, P0 ;  /* 0x000080002a437807 */ /* 0x000fe40000000000 */
[----:B------:R-:W-:Y:S02]  /*39f0*/  @!P5 LOP3.LUT R65, RZ, R65, RZ, 0x33, !PT ;  /* 0x00000041ff41d212 */ /* 0x000fe400078e33ff */
[----:B------:R-:W-:Y:S02]  /*3a00*/  R2P PR, R8, 0x7f ;  /* 0x0000007f08007804 */ /* 0x000fe40000000000 */
[----:B0-----:R-:W-:-:S02]  /*3a10*/  PRMT R7, R41, 0x9910, RZ ;  /* 0x0000991029077816 */ /* 0x001fc400000000ff */
[----:B------:R-:W-:Y:S02]  /*3a20*/  SHF.R.U32.HI R8, RZ, c[0x0][0x18c], R67 ;  /* 0x00006300ff087a19 */ /* 0x000fe40000011643 */
[----:B------:R-:W-:-:S04]  /*3a30*/  LOP3.LUT R78, R78, R81, RZ, 0xc0, !PT ;  /* 0x000000514e4e7212 */ /* 0x000fc800078ec0ff */
[----:B------:R-:W-:-:S03]  /*3a40*/  LOP3.LUT R78, R65, R78, RZ, 0xc0, !PT ;  /* 0x0000004e414e7212 */ /* 0x000fc600078ec0ff */
[----:B------:R-:W-:Y:S02]  /*3a50*/  VOTE.ANY R66, PT, P0 ;  /* 0x0000000000427806 */ /* 0x000fe400000e0100 */
[----:B------:R-:W-:Y:S02]  /*3a60*/  VOTE.ANY R87, PT, P1 ;  /* 0x0000000000577806 */ /* 0x000fe400008e0100 */
[----:B------:R-:W-:Y:S02]  /*3a70*/  @!P0 LOP3.LUT R66, RZ, R66, RZ, 0x33, !PT ;  /* 0x00000042ff428212 */ /* 0x000fe400078e33ff */
[----:B------:R-:W-:Y:S02]  /*3a80*/  ISETP.NE.AND P0, PT, R7, 0x7fff, PT ;  /* 0x00007fff0700780c */ /* 0x000fe40003f05270 */
[----:B------:R-:W-:Y:S02]  /*3a90*/  LOP3.LUT R7, R8, 0xffff, R53, 0x80, !PT ;  /* 0x0000ffff08077812 */ /* 0x000fe400078e8035 */
[----:B------:R-:W-:-:S02]  /*3aa0*/  VOTE.ANY R67, PT, P2 ;  /* 0x0000000000437806 */ /* 0x000fc400010e0100 */
[----:B------:R-:W-:Y:S02]  /*3ab0*/  VOTE.ANY R86, PT, P3 ;  /* 0x0000000000567806 */ /* 0x000fe400018e0100 */
[----:B------:R-:W-:Y:S02]  /*3ac0*/  VOTE.ANY R84, PT, P4 ;  /* 0x0000000000547806 */ /* 0x000fe400020e0100 */
[----:B------:R-:W-:Y:S02]  /*3ad0*/  VOTE.ANY R68, PT, P5 ;  /* 0x0000000000447806 */ /* 0x000fe400028e0100 */
[----:B------:R-:W-:Y:S02]  /*3ae0*/  VOTE.ANY R83, PT, P6 ;  /* 0x0000000000537806 */ /* 0x000fe400030e0100 */
[----:B------:R-:W-:Y:S02]  /*3af0*/  IADD3 R8, -R7, 0x7f, RZ ;  /* 0x0000007f07087810 */ /* 0x000fe40007ffe1ff */
[----:B------:R-:W-:-:S02]  /*3b00*/  @!P1 LOP3.LUT R87, RZ, R87, RZ, 0x33, !PT ;  /* 0x00000057ff579212 */ /* 0x000fc400078e33ff */
[----:B------:R-:W-:Y:S02]  /*3b10*/  SEL R71, R41, 0x8000, P0 ;  /* 0x0000800029477807 */ /* 0x000fe40000000000 */
[----:B------:R-:W-:Y:S02]  /*3b20*/  @!P2 LOP3.LUT R67, RZ, R67, RZ, 0x33, !PT ;  /* 0x00000043ff43a212 */ /* 0x000fe400078e33ff */
[----:B------:R-:W-:Y:S02]  /*3b30*/  @!P3 LOP3.LUT R86, RZ, R86, RZ, 0x33, !PT ;  /* 0x00000056ff56b212 */ /* 0x000fe400078e33ff */
[----:B------:R-:W-:Y:S02]  /*3b40*/  @!P4 LOP3.LUT R84, RZ, R84, RZ, 0x33, !PT ;  /* 0x00000054ff54c212 */ /* 0x000fe400078e33ff */
[----:B------:R-:W-:Y:S02]  /*3b50*/  @!P5 LOP3.LUT R68, RZ, R68, RZ, 0x33, !PT ;  /* 0x00000044ff44d212 */ /* 0x000fe400078e33ff */
[----:B------:R-:W-:-:S02]  /*3b60*/  @!P6 LOP3.LUT R83, RZ, R83, RZ, 0x33, !PT ;  /* 0x00000053ff53e212 */ /* 0x000fc400078e33ff */
[----:B------:R-:W-:Y:S02]  /*3b70*/  R2P PR, R8, 0x7f ;  /* 0x0000007f08007804 */ /* 0x000fe40000000000 */
[----:B------:R-:W-:Y:S02]  /*3b80*/  SHF.R.U32.HI R10, RZ, c[0x0][0x18c], R71 ;  /* 0x00006300ff0a7a19 */ /* 0x000fe40000011647 */
[----:B------:R-:W-:Y:S02]  /*3b90*/  LOP3.LUT R81, R77, R78, RZ, 0xc0, !PT ;  /* 0x0000004e4d517212 */ /* 0x000fe400078ec0ff */
[----:B------:R-:W-:-:S04]  /*3ba0*/  LOP3.LUT R66, R87, R66, RZ, 0xc0, !PT ;  /* 0x0000004257427212 */ /* 0x000fc800078ec0ff */
[----:B------:R-:W-:Y:S01]  /*3bb0*/  LOP3.LUT R67, R67, R66, RZ, 0xc0, !PT ;  /* 0x0000004243437212 */ /* 0x000fe200078ec0ff */
[----:B------:R-:W-:Y:S02]  /*3bc0*/  IMAD R66, R85, R4, 0x21bc ;  /* 0x000021bc55427424 */ /* 0x000fe400078e0204 */
[----:B------:R-:W-:Y:S02]  /*3bd0*/  VOTE.ANY R8, PT, P0 ;  /* 0x0000000000087806 */ /* 0x000fe400000e0100 */
[----:B------:R-:W-:Y:S01]  /*3be0*/  VOTE.ANY R69, PT, P1 ;  /* 0x0000000000457806 */ /* 0x000fe200008e0100 */
[----:B------:R-:W-:Y:S01]  /*3bf0*/  IMAD.IADD R66, R111, 0x1, R66 ;  /* 0x000000016f427824 */ /* 0x000fe200078e0242 */
[----:B------:R-:W-:Y:S02]  /*3c00*/  @!P0 LOP3.LUT R8, RZ, R8, RZ, 0x33, !PT ;  /* 0x00000008ff088212 */ /* 0x000fe400078e33ff */
[----:B------:R-:W-:Y:S02]  /*3c10*/  LOP3.LUT P0, R59, R9, RZ, R16, 0xa0, !PT ;  /* 0x000000ff093b7212 */ /* 0x000fe4000780a010 */
[----:B------:R-:W-:-:S02]  /*3c20*/  VOTE.ANY R70, PT, P2 ;  /* 0x0000000000467806 */ /* 0x000fc400010e0100 */
[----:B------:R-:W-:Y:S02]  /*3c30*/  VOTE.ANY R71, PT, P3 ;  /* 0x0000000000477806 */ /* 0x000fe400018e0100 */
[----:B------:R-:W-:Y:S01]  /*3c40*/  VOTE.ANY R74, PT, P4 ;  /* 0x00000000004a7806 */ /* 0x000fe200020e0100 */
[----:B------:R-:W-:Y:S01]  /*3c50*/  POPC R59, R59 ;  /* 0x0000003b003b7309 */ /* 0x000fe20000000000 */
[----:B------:R-:W-:Y:S02]  /*3c60*/  @!P1 LOP3.LUT R69, RZ, R69, RZ, 0x33, !PT ;  /* 0x00000045ff459212 */ /* 0x000fe400078e33ff */
[----:B------:R-:W-:Y:S02]  /*3c70*/  @!P2 LOP3.LUT R70, RZ, R70, RZ, 0x33, !PT ;  /* 0x00000046ff46a212 */ /* 0x000fe400078e33ff */
[----:B------:R-:W-:Y:S02]  /*3c80*/  @!P3 LOP3.LUT R71, RZ, R71, RZ, 0x33, !PT ;  /* 0x00000047ff47b212 */ /* 0x000fe400078e33ff */
[----:B------:R-:W-:Y:S01]  /*3c90*/  @!P4 LOP3.LUT R74, RZ, R74, RZ, 0x33, !PT ;  /* 0x0000004aff4ac212 */ /* 0x000fe200078e33ff */
[----:B------:R0:W1:Y:S01]  /*3ca0*/  @!P0 POPC R5, R9 ;  /* 0x0000000900058309 */ /* 0x0000620000000000 */
[----:B------:R-:W-:-:S02]  /*3cb0*/  LOP3.LUT R67, R86, R67, RZ, 0xc0, !PT ;  /* 0x0000004356437212 */ /* 0x000fc400078ec0ff */
[----:B------:R-:W-:Y:S01]  /*3cc0*/  LOP3.LUT R69, R69, R8, RZ, 0xc0, !PT ;  /* 0x0000000845457212 */ /* 0x000fe200078ec0ff */
[----:B------:R-:W-:Y:S01]  /*3cd0*/  IMAD R8, R7, R4, 0x21bc ;  /* 0x000021bc07087424 */ /* 0x000fe200078e0204 */
[----:B------:R-:W-:Y:S02]  /*3ce0*/  LOP3.LUT R85, R84, R67, RZ, 0xc0, !PT ;  /* 0x0000004354557212 */ /* 0x000fe400078ec0ff */
[----:B------:R-:W-:Y:S01]  /*3cf0*/  LOP3.LUT R70, R70, R69, RZ, 0xc0, !PT ;  /* 0x0000004546467212 */ /* 0x000fe200078ec0ff */
[----:B------:R-:W-:Y:S01]  /*3d00*/  IMAD.IADD R69, R111, 0x1, R8 ;  /* 0x000000016f457824 */ /* 0x000fe200078e0208 */
[----:B------:R-:W-:Y:S02]  /*3d10*/  LOP3.LUT R68, R68, R85, RZ, 0xc0, !PT ;  /* 0x0000005544447212 */ /* 0x000fe400078ec0ff */
[----:B0-----:R-:W-:Y:S02]  /*3d20*/  VOTE.ANY R9, PT, P5 ;  /* 0x0000000000097806 */ /* 0x001fe400028e0100 */
[----:B------:R-:W-:-:S02]  /*3d30*/  LOP3.LUT R87, R83, R68, RZ, 0xc0, !PT ;  /* 0x0000004453577212 */ /* 0x000fc400078ec0ff */
[----:B------:R-:W-:Y:S01]  /*3d40*/  @!P5 LOP3.LUT R9, RZ, R9, RZ, 0x33, !PT ;  /* 0x00000009ff09d212 */ /* 0x000fe200078e33ff */
[----:B-1----:R-:W-:Y:S01]  /*3d50*/  @!P0 IMAD.IADD R6, R58, 0x1, R5 ;  /* 0x000000013a068824 */ /* 0x002fe200078e0205 */
[----:B------:R-:W-:Y:S01]  /*3d60*/  PRMT R5, R31, 0x9910, RZ ;  /* 0x000099101f057816 */ /* 0x000fe200000000ff */
[----:B------:R-:W-:-:S06]  /*3d70*/  NOP ;  /* 0x0000000000007918 */ /* 0x000fcc0000000000 */
[----:B------:R0:W-:Y:S01]  /*3d80*/  @!P0 STS [R57+0x60], R6 ;  /* 0x0000600639008388 */ /* 0x0001e20000000800 */
[----:B------:R-:W-:Y:S01]  /*3d90*/  ISETP.NE.AND P0, PT, R5, 0x7fff, PT ;  /* 0x00007fff0500780c */ /* 0x000fe20003f05270 */
[----:B------:R-:W-:-:S06]  /*3da0*/  NOP ;  /* 0x0000000000007918 */ /* 0x000fcc0000000000 */
[----:B------:R-:W-:Y:S01]  /*3db0*/  LOP3.LUT R5, R10, 0xffff, R53, 0x80, !PT ;  /* 0x0000ffff0a057812 */ /* 0x000fe200078e8035 */
[----:B------:R-:W1:Y:S01]  /*3dc0*/  LDS R61, [R60+0x60] ;  /* 0x000060003c3d7984 */ /* 0x000e620000000800 */
[----:B------:R-:W-:Y:S02]  /*3dd0*/  VOTE.ANY R10, PT, P6 ;  /* 0x00000000000a7806 */ /* 0x000fe400030e0100 */
[----:B------:R-:W-:Y:S02]  /*3de0*/  IADD3 R73, -R5, 0x7f, RZ ;  /* 0x0000007f05497810 */ /* 0x000fe40007ffe1ff */
[----:B------:R-:W-:Y:S02]  /*3df0*/  SEL R75, R31, 0x8000, P0 ;  /* 0x000080001f4b7807 */ /* 0x000fe40000000000 */
[----:B------:R-:W-:Y:S02]  /*3e00*/  @!P6 LOP3.LUT R10, RZ, R10, RZ, 0x33, !PT ;  /* 0x0000000aff0ae212 */ /* 0x000fe400078e33ff */
[----:B------:R-:W-:-:S02]  /*3e10*/  R2P PR, R73, 0x7f ;  /* 0x0000007f49007804 */ /* 0x000fc40000000000 */
[----:B------:R-:W-:Y:S02]  /*3e20*/  LOP3.LUT R73, R14, R15, RZ, 0xc0, !PT ;  /* 0x0000000f0e497212 */ /* 0x000fe400078ec0ff */
[----:B------:R-:W-:-:S04]  /*3e30*/  LOP3.LUT R71, R71, R70, RZ, 0xc0, !PT ;  /* 0x0000004647477212 */ /* 0x000fc800078ec0ff */
[----:B------:R-:W-:-:S04]  /*3e40*/  LOP3.LUT R74, R74, R71, RZ, 0xc0, !PT ;  /* 0x000000474a4a7212 */ /* 0x000fc800078ec0ff */
[----:B------:R-:W-:Y:S02]  /*3e50*/  LOP3.LUT R9, R9, R74, RZ, 0xc0, !PT ;  /* 0x0000004a09097212 */ /* 0x000fe400078ec0ff */
[----:B0-----:R-:W-:Y:S02]  /*3e60*/  VOTE.ANY R6, PT, P0 ;  /* 0x0000000000067806 */ /* 0x001fe400000e0100 */
[----:B------:R-:W-:Y:S02]  /*3e70*/  VOTE.ANY R15, PT, P1 ;  /* 0x00000000000f7806 */ /* 0x000fe400008e0100 */
[----:B------:R-:W-:Y:S02]  /*3e80*/  @!P0 LOP3.LUT R6, RZ, R6, RZ, 0x33, !PT ;  /* 0x00000006ff068212 */ /* 0x000fe400078e33ff */
[----:B------:R-:W-:Y:S02]  /*3e90*/  LOP3.LUT P0, R62, R73, RZ, R16, 0xa0, !PT ;  /* 0x000000ff493e7212 */ /* 0x000fe4000780a010 */
[----:B------:R-:W-:-:S02]  /*3ea0*/  VOTE.ANY R72, PT, P3 ;  /* 0x0000000000487806 */ /* 0x000fc400018e0100 */
[----:B------:R-:W-:Y:S02]  /*3eb0*/  @!P1 LOP3.LUT R15, RZ, R15, RZ, 0x33, !PT ;  /* 0x0000000fff0f9212 */ /* 0x000fe400078e33ff */
[----:B------:R-:W-:Y:S01]  /*3ec0*/  @!P3 LOP3.LUT R72, RZ, R72, RZ, 0x33, !PT ;  /* 0x00000048ff48b212 */ /* 0x000fe200078e33ff */
[----:B------:R-:W-:Y:S01]  /*3ed0*/  POPC R62, R62 ;  /* 0x0000003e003e7309 */ /* 0x000fe20000000000 */
[----:B------:R-:W-:Y:S02]  /*3ee0*/  LOP3.LUT R9, R10, R9, RZ, 0xc0, !PT ;  /* 0x000000090a097212 */ /* 0x000fe400078ec0ff */
[----:B------:R-:W-:-:S05]  /*3ef0*/  LOP3.LUT R15, R15, R6, RZ, 0xc0, !PT ;  /* 0x000000060f0f7212 */ /* 0x000fca00078ec0ff */
[----:B------:R0:W1:Y:S02]  /*3f00*/  @!P0 POPC R14, R73 ;  /* 0x00000049000e8309 */ /* 0x0000640000000000 */
[----:B0-----:R-:W-:-:S04]  /*3f10*/  VOTE.ANY R73, PT, P4 ;  /* 0x0000000000497806 */ /* 0x001fc800020e0100 */
[----:B------:R-:W-:Y:S01]  /*3f20*/  @!P4 LOP3.LUT R73, RZ, R73, RZ, 0x33, !PT ;  /* 0x00000049ff49c212 */ /* 0x000fe200078e33ff */
[----:B-1----:R-:W-:Y:S01]  /*3f30*/  @!P0 IMAD.IADD R11, R61, 0x1, R14 ;  /* 0x000000013d0b8824 */ /* 0x002fe200078e020e */
        /* <DEDUP_REMOVED lines=8> */
[----:B0-----:R-:W-:Y:S02]  /*3fc0*/  VOTE.ANY R11, PT, P5 ;  /* 0x00000000000b7806 */ /* 0x001fe400028e0100 */
[----:B------:R-:W-:Y:S02]  /*3fd0*/  VOTE.ANY R13, PT, P6 ;  /* 0x00000000000d7806 */ /* 0x000fe400030e0100 */
[----:B------:R-:W-:Y:S02]  /*3fe0*/  IADD3 R76, -R75, 0x7f, RZ ;  /* 0x0000007f4b4c7810 */ /* 0x000fe40007ffe1ff */
[----:B------:R-:W-:Y:S02]  /*3ff0*/  SEL R82, R40, 0x8000, P0 ;  /* 0x0000800028527807 */ /* 0x000fe40000000000 */
[----:B------:R-:W-:-:S02]  /*4000*/  @!P2 LOP3.LUT R14, RZ, R14, RZ, 0x33, !PT ;  /* 0x0000000eff0ea212 */ /* 0x000fc400078e33ff */
[----:B------:R-:W-:Y:S02]  /*4010*/  @!P5 LOP3.LUT R11, RZ, R11, RZ, 0x33, !PT ;  /* 0x0000000bff0bd212 */ /* 0x000fe400078e33ff */
[----:B------:R-:W-:Y:S02]  /*4020*/  @!P6 LOP3.LUT R13, RZ, R13, RZ, 0x33, !PT ;  /* 0x0000000dff0de212 */ /* 0x000fe400078e33ff */
[----:B------:R-:W-:Y:S02]  /*4030*/  R2P PR, R76, 0x7f ;  /* 0x0000007f4c007804 */ /* 0x000fe40000000000 */
[----:B------:R-:W-:Y:S02]  /*4040*/  SHF.R.U32.HI R82, RZ, c[0x0][0x18c], R82 ;  /* 0x00006300ff527a19 */ /* 0x000fe40000011652 */
[----:B------:R-:W-:Y:S01]  /*4050*/  LOP3.LUT R15, R14, R15, RZ, 0xc0, !PT ;  /* 0x0000000f0e0f7212 */ /* 0x000fe200078ec0ff */
[----:B------:R-:W-:Y:S01]  /*4060*/  IMAD R14, R5, R4, 0x21bc ;  /* 0x000021bc050e7424 */ /* 0x000fe200078e0204 */
[----:B------:R-:W-:-:S02]  /*4070*/  LOP3.LUT R79, R82, 0xffff, R53, 0x80, !PT ;  /* 0x0000ffff524f7812 */ /* 0x000fc400078e8035 */
[----:B------:R-:W-:Y:S02]  /*4080*/  PRMT R82, R37, 0x9910, RZ ;  /* 0x0000991025527816 */ /* 0x000fe400000000ff */
[----:B------:R-:W-:Y:S02]  /*4090*/  IADD3 R80, -R79, 0x7f, RZ ;  /* 0x0000007f4f507810 */ /* 0x000fe40007ffe1ff */
[----:B------:R-:W-:Y:S02]  /*40a0*/  LOP3.LUT R72, R72, R15, RZ, 0xc0, !PT ;  /* 0x0000000f48487212 */ /* 0x000fe400078ec0ff */
[----:B------:R-:W-:Y:S02]  /*40b0*/  VOTE.ANY R76, PT, P0 ;  /* 0x00000000004c7806 */ /* 0x000fe400000e0100 */
[----:B------:R-:W-:Y:S02]  /*40c0*/  VOTE.ANY R93, PT, P1 ;  /* 0x00000000005d7806 */ /* 0x000fe400008e0100 */
[----:B------:R-:W-:-:S02]  /*40d0*/  @!P0 LOP3.LUT R76, RZ, R76, RZ, 0x33, !PT ;  /* 0x0000004cff4c8212 */ /* 0x000fc400078e33ff */
[----:B------:R-:W-:Y:S02]  /*40e0*/  LOP3.LUT P0, R65, R81, RZ, R16, 0xa0, !PT ;  /* 0x000000ff51417212 */ /* 0x000fe4000780a010 */
[----:B------:R-:W-:Y:S02]  /*40f0*/  VOTE.ANY R94, PT, P2 ;  /* 0x00000000005e7806 */ /* 0x000fe400010e0100 */
[----:B------:R-:W-:Y:S02]  /*4100*/  VOTE.ANY R105, PT, P3 ;  /* 0x0000000000697806 */ /* 0x000fe400018e0100 */
[----:B------:R-:W-:Y:S01]  /*4110*/  VOTE.ANY R106, PT, P4 ;  /* 0x00000000006a7806 */ /* 0x000fe200020e0100 */
[----:B------:R-:W-:Y:S01]  /*4120*/  POPC R65, R65 ;  /* 0x0000004100417309 */ /* 0x000fe20000000000 */
[----:B------:R-:W-:Y:S02]  /*4130*/  VOTE.ANY R92, PT, P6 ;  /* 0x00000000005c7806 */ /* 0x000fe400030e0100 */
[----:B------:R-:W-:-:S02]  /*4140*/  @!P1 LOP3.LUT R93, RZ, R93, RZ, 0x33, !PT ;  /* 0x0000005dff5d9212 */ /* 0x000fc400078e33ff */
[----:B------:R-:W-:Y:S02]  /*4150*/  @!P2 LOP3.LUT R94, RZ, R94, RZ, 0x33, !PT ;  /* 0x0000005eff5ea212 */ /* 0x000fe400078e33ff */
[----:B------:R-:W-:Y:S01]  /*4160*/  @!P3 LOP3.LUT R105, RZ, R105, RZ, 0x33, !PT ;  /* 0x00000069ff69b212 */ /* 0x000fe200078e33ff */
[----:B------:R-:W1:Y:S01]  /*4170*/  @!P0 POPC R77, R81 ;  /* 0x00000051004d8309 */ /* 0x000e620000000000 */
[----:B------:R-:W-:Y:S02]  /*4180*/  @!P4 LOP3.LUT R106, RZ, R106, RZ, 0x33, !PT ;  /* 0x0000006aff6ac212 */ /* 0x000fe400078e33ff */
[----:B------:R-:W-:Y:S02]  /*4190*/  @!P6 LOP3.LUT R92, RZ, R92, RZ, 0x33, !PT ;  /* 0x0000005cff5ce212 */ /* 0x000fe400078e33ff */
[----:B------:R-:W-:Y:S01]  /*41a0*/  LOP3.LUT R6, R73, R72, RZ, 0xc0, !PT ;  /* 0x0000004849067212 */ /* 0x000fe200078ec0ff */
[----:B------:R-:W-:Y:S01]  /*41b0*/  IMAD.IADD R72, R111, 0x1, R14 ;  /* 0x000000016f487824 */ /* 0x000fe200078e020e */
[----:B------:R-:W-:Y:S01]  /*41c0*/  LOP3.LUT R93, R93, R76, RZ, 0xc0, !PT ;  /* 0x0000004c5d5d7212 */ /* 0x000fe200078ec0ff */
[----:B------:R-:W-:Y:S01]  /*41d0*/  IMAD R76, R75, R4, 0x21bc ;  /* 0x000021bc4b4c7424 */ /* 0x000fe200078e0204 */
[----:B------:R-:W-:-:S02]  /*41e0*/  LOP3.LUT R6, R11, R6, RZ, 0xc0, !PT ;  /* 0x000000060b067212 */ /* 0x000fc400078ec0ff */
[----:B------:R-:W-:Y:S01]  /*41f0*/  LOP3.LUT R94, R94, R93, RZ, 0xc0, !PT ;  /* 0x0000005d5e5e7212 */ /* 0x000fe200078ec0ff */
[----:B------:R-:W-:Y:S01]  /*4200*/  IMAD.IADD R75, R111, 0x1, R76 ;  /* 0x000000016f4b7824 */ /* 0x000fe200078e024c */
[----:B------:R-:W-:Y:S02]  /*4210*/  LOP3.LUT R13, R13, R6, RZ, 0xc0, !PT ;  /* 0x000000060d0d7212 */ /* 0x000fe400078ec0ff */
[----:B------:R-:W-:Y:S01]  /*4220*/  LOP3.LUT R105, R105, R94, RZ, 0xc0, !PT ;  /* 0x0000005e69697212 */ /* 0x000fe200078ec0ff */
[----:B-1----:R-:W-:Y:S01]  /*4230*/  @!P0 IMAD.IADD R78, R64, 0x1, R77 ;  /* 0x00000001404e8824 */ /* 0x002fe200078e024d */
[----:B------:R-:W-:Y:S01]  /*4240*/  PRMT R77, R38, 0x9910, RZ ;  /* 0x00009910264d7816 */ /* 0x000fe200000000ff */
[----:B------:R-:W-:-:S06]  /*4250*/  NOP ;  /* 0x0000000000007918 */ /* 0x000fcc0000000000 */
[----:B------:R0:W-:Y:S01]  /*4260*/  @!P0 STS [R63+0x60], R78 ;  /* 0x0000604e3f008388 */ /* 0x0001e20000000800 */
[----:B------:R-:W-:Y:S01]  /*4270*/  ISETP.NE.AND P0, PT, R77, 0x7fff, PT ;  /* 0x00007fff4d00780c */ /* 0x000fe20003f05270 */
[----:B------:R-:W-:-:S06]  /*4280*/  NOP ;  /* 0x0000000000007918 */ /* 0x000fcc0000000000 */
[----:B------:R-:W-:Y:S01]  /*4290*/  VOTE.ANY R77, PT, P5 ;  /* 0x00000000004d7806 */ /* 0x000fe200028e0100 */
[----:B------:R-:W1:Y:S01]  /*42a0*/  LDS R67, [R66+0x60] ;  /* 0x0000600042437984 */ /* 0x000e620000000800 */
[----:B------:R-:W-:Y:S02]  /*42b0*/  SEL R81, R38, 0x8000, P0 ;  /* 0x0000800026517807 */ /* 0x000fe40000000000 */
[----:B------:R-:W-:Y:S02]  /*42c0*/  @!P5 LOP3.LUT R77, RZ, R77, RZ, 0x33, !PT ;  /* 0x0000004dff4dd212 */ /* 0x000fe400078e33ff */
[----:B------:R-:W-:Y:S02]  /*42d0*/  R2P PR, R80, 0x7f ;  /* 0x0000007f50007804 */ /* 0x000fe40000000000 */
[----:B------:R-:W-:Y:S02]  /*42e0*/  SHF.R.U32.HI R80, RZ, c[0x0][0x18c], R81 ;  /* 0x00006300ff507a19 */ /* 0x000fe40000011651 */
[----:B------:R-:W-:-:S02]  /*42f0*/  LOP3.LUT R106, R106, R105, RZ, 0xc0, !PT ;  /* 0x000000696a6a7212 */ /* 0x000fc400078ec0ff */
[----:B------:R-:W-:Y:S02]  /*4300*/  LOP3.LUT R81, R80, 0xffff, R53, 0x80, !PT ;  /* 0x0000ffff50517812 */ /* 0x000fe400078e8035 */
[----:B------:R-:W-:-:S04]  /*4310*/  LOP3.LUT R77, R77, R106, RZ, 0xc0, !PT ;  /* 0x0000006a4d4d7212 */ /* 0x000fc800078ec0ff */
[----:B------:R-:W-:Y:S02]  /*4320*/  LOP3.LUT R105, R92, R77, RZ, 0xc0, !PT ;  /* 0x0000004d5c697212 */ /* 0x000fe400078ec0ff */
[----:B0-----:R-:W-:Y:S02]  /*4330*/  VOTE.ANY R78, PT, P0 ;  /* 0x00000000004e7806 */ /* 0x001fe400000e0100 */
[----:B------:R-:W-:Y:S02]  /*4340*/  VOTE.ANY R97, PT, P1 ;  /* 0x0000000000617806 */ /* 0x000fe400008e0100 */
[----:B------:R-:W-:Y:S02]  /*4350*/  @!P0 LOP3.LUT R78, RZ, R78, RZ, 0x33, !PT ;  /* 0x0000004eff4e8212 */ /* 0x000fe400078e33ff */
[----:B------:R-:W-:Y:S02]  /*4360*/  ISETP.NE.AND P0, PT, R82, 0x7fff, PT ;  /* 0x00007fff5200780c */ /* 0x000fe40003f05270 */
        /* <DEDUP_REMOVED lines=15> */
[----:B------:R-:W-:Y:S01]  /*4460*/  LOP3.LUT R97, R97, R78, RZ, 0xc0, !PT ;  /* 0x0000004e61617212 */ /* 0x000fe200078ec0ff */
[----:B------:R-:W-:Y:S01]  /*4470*/  IMAD R78, R79, R4, 0x21bc ;  /* 0x000021bc4f4e7424 */ /* 0x000fe200078e0204 */
[----:B------:R-:W-:Y:S02]  /*4480*/  LOP3.LUT R85, R88, 0xffff, R53, 0x80, !PT ;  /* 0x0000ffff58557812 */ /* 0x000fe400078e8035 */
[----:B------:R-:W-:Y:S01]  /*4490*/  LOP3.LUT R96, R96, R97, RZ, 0xc0, !PT ;  /* 0x0000006160607212 */ /* 0x000fe200078ec0ff */
[----:B------:R-:W-:-:S03]  /*44a0*/  IMAD.IADD R78, R111, 0x1, R78 ;  /* 0x000000016f4e7824 */ /* 0x000fc600078e024e */
[----:B------:R-:W-:Y:S02]  /*44b0*/  LOP3.LUT R103, R103, R96, RZ, 0xc0, !PT ;  /* 0x0000006067677212 */ /* 0x000fe400078ec0ff */
[----:B------:R-:W-:Y:S02]  /*44c0*/  VOTE.ANY R82, PT, P0 ;  /* 0x0000000000527806 */ /* 0x000fe400000e0100 */
[----:B------:R-:W-:Y:S02]  /*44d0*/  VOTE.ANY R99, PT, P1 ;  /* 0x0000000000637806 */ /* 0x000fe400008e0100 */
[----:B------:R-:W-:Y:S02]  /*44e0*/  @!P0 LOP3.LUT R82, RZ, R82, RZ, 0x33, !PT ;  /* 0x00000052ff528212 */ /* 0x000fe400078e33ff */
[----:B------:R-:W-:Y:S02]  /*44f0*/  LOP3.LUT P0, R68, R87, RZ, R16, 0xa0, !PT ;  /* 0x000000ff57447212 */ /* 0x000fe4000780a010 */
[----:B------:R-:W-:-:S02]  /*4500*/  VOTE.ANY R100, PT, P2 ;  /* 0x0000000000647806 */ /* 0x000fc400010e0100 */
[----:B------:R-:W-:Y:S02]  /*4510*/  VOTE.ANY R101, PT, P3 ;  /* 0x0000000000657806 */ /* 0x000fe400018e0100 */
[----:B------:R-:W-:Y:S01]  /*4520*/  VOTE.ANY R102, PT, P4 ;  /* 0x0000000000667806 */ /* 0x000fe200020e0100 */
[----:B------:R-:W-:Y:S01]  /*4530*/  POPC R68, R68 ;  /* 0x0000004400447309 */ /* 0x000fe20000000000 */
[----:B------:R-:W-:Y:S02]  /*4540*/  VOTE.ANY R98, PT, P6 ;  /* 0x0000000000627806 */ /* 0x000fe400030e0100 */
[----:B------:R-:W-:Y:S02]  /*4550*/  @!P1 LOP3.LUT R99, RZ, R99, RZ, 0x33, !PT ;  /* 0x00000063ff639212 */ /* 0x000fe400078e33ff */
[----:B------:R-:W-:Y:S02]  /*4560*/  @!P2 LOP3.LUT R100, RZ, R100, RZ, 0x33, !PT ;  /* 0x00000064ff64a212 */ /* 0x000fe400078e33ff */
[----:B------:R-:W-:Y:S01]  /*4570*/  @!P3 LOP3.LUT R101, RZ, R101, RZ, 0x33, !PT ;  /* 0x00000065ff65b212 */ /* 0x000fe200078e33ff */
[----:B------:R-:W1:Y:S01]  /*4580*/  @!P0 POPC R84, R87 ;  /* 0x0000005700548309 */ /* 0x000e620000000000 */
[----:B------:R-:W-:-:S02]  /*4590*/  @!P4 LOP3.LUT R102, RZ, R102, RZ, 0x33, !PT ;  /* 0x00000066ff66c212 */ /* 0x000fc400078e33ff */
[----:B------:R-:W-:Y:S02]  /*45a0*/  @!P6 LOP3.LUT R98, RZ, R98, RZ, 0x33, !PT ;  /* 0x00000062ff62e212 */ /* 0x000fe400078e33ff */
[----:B------:R-:W-:Y:S02]  /*45b0*/  LOP3.LUT R103, R104, R103, RZ, 0xc0, !PT ;  /* 0x0000006768677212 */ /* 0x000fe400078ec0ff */
[----:B------:R-:W-:Y:S01]  /*45c0*/  LOP3.LUT R99, R99, R82, RZ, 0xc0, !PT ;  /* 0x0000005263637212 */ /* 0x000fe200078ec0ff */
[----:B------:R-:W-:Y:S01]  /*45d0*/  IMAD R82, R81, R4, 0x21bc ;  /* 0x000021bc51527424 */ /* 0x000fe200078e0204 */
[----:B------:R-:W-:Y:S02]  /*45e0*/  LOP3.LUT R80, R80, R103, RZ, 0xc0, !PT ;  /* 0x0000006750507212 */ /* 0x000fe400078ec0ff */
[----:B------:R-:W-:Y:S01]  /*45f0*/  LOP3.LUT R100, R100, R99, RZ, 0xc0, !PT ;  /* 0x0000006364647212 */ /* 0x000fe200078ec0ff */
[----:B------:R-:W-:Y:S01]  /*4600*/  IMAD.IADD R81, R111, 0x1, R82 ;  /* 0x000000016f517824 */ /* 0x000fe200078e0252 */
[----:B------:R-:W-:-:S02]  /*4610*/  LOP3.LUT R115, R95, R80, RZ, 0xc0, !PT ;  /* 0x000000505f737212 */ /* 0x000fc400078ec0ff */
[----:B------:R-:W-:Y:S01]  /*4620*/  LOP3.LUT R101, R101, R100, RZ, 0xc0, !PT ;  /* 0x0000006465657212 */ /* 0x000fe200078ec0ff */
[----:B-1----:R-:W-:Y:S01]  /*4630*/  @!P0 IMAD.IADD R83, R67, 0x1, R84 ;  /* 0x0000000143538824 */ /* 0x002fe200078e0254 */
[----:B------:R-:W-:Y:S01]  /*4640*/  PRMT R84, R36, 0x9910, RZ ;  /* 0x0000991024547816 */ /* 0x000fe200000000ff */
[----:B------:R-:W-:-:S06]  /*4650*/  NOP ;  /* 0x0000000000007918 */ /* 0x000fcc0000000000 */
[----:B------:R0:W-:Y:S01]  /*4660*/  @!P0 STS [R66+0x60], R83 ;  /* 0x0000605342008388 */ /* 0x0001e20000000800 */
[----:B------:R-:W-:Y:S01]  /*4670*/  ISETP.NE.AND P0, PT, R84, 0x7fff, PT ;  /* 0x00007fff5400780c */ /* 0x000fe20003f05270 */
[----:B------:R-:W-:-:S06]  /*4680*/  NOP ;  /* 0x0000000000007918 */ /* 0x000fcc0000000000 */
[----:B------:R-:W-:Y:S01]  /*4690*/  IADD3 R84, -R85, 0x7f, RZ ;  /* 0x0000007f55547810 */ /* 0x000fe20007ffe1ff */
[----:B------:R-:W1:Y:S01]  /*46a0*/  LDS R70, [R69+0x60] ;  /* 0x0000600045467984 */ /* 0x000e620000000800 */
[----:B0-----:R-:W-:Y:S02]  /*46b0*/  VOTE.ANY R83, PT, P5 ;  /* 0x0000000000537806 */ /* 0x001fe400028e0100 */
[----:B------:R-:W-:Y:S02]  /*46c0*/  SEL R86, R36, 0x8000, P0 ;  /* 0x0000800024567807 */ /* 0x000fe40000000000 */
[----:B------:R-:W-:Y:S02]  /*46d0*/  @!P5 LOP3.LUT R83, RZ, R83, RZ, 0x33, !PT ;  /* 0x00000053ff53d212 */ /* 0x000fe400078e33ff */
[----:B------:R-:W-:Y:S02]  /*46e0*/  R2P PR, R84, 0x7f ;  /* 0x0000007f54007804 */ /* 0x000fe40000000000 */
[----:B------:R-:W-:-:S02]  /*46f0*/  SHF.R.U32.HI R86, RZ, c[0x0][0x18c], R86 ;  /* 0x00006300ff567a19 */ /* 0x000fc40000011656 */
[----:B------:R-:W-:-:S04]  /*4700*/  LOP3.LUT R102, R102, R101, RZ, 0xc0, !PT ;  /* 0x0000006566667212 */ /* 0x000fc800078ec0ff */
[----:B------:R-:W-:-:S04]  /*4710*/  LOP3.LUT R83, R83, R102, RZ, 0xc0, !PT ;  /* 0x0000006653537212 */ /* 0x000fc800078ec0ff */
        /* <DEDUP_REMOVED lines=14> */
[----:B------:R-:W-:Y:S01]  /*4800*/  LOP3.LUT R87, R87, R84, RZ, 0xc0, !PT ;  /* 0x0000005457577212 */ /* 0x000fe200078ec0ff */
[----:B------:R-:W-:-:S04]  /*4810*/  IMAD R84, R85, R4, 0x21bc ;  /* 0x000021bc55547424 */ /* 0x000fc800078e0204 */
[----:B------:R-:W-:Y:S01]  /*4820*/  IMAD.IADD R84, R111, 0x1, R84 ;  /* 0x000000016f547824 */ /* 0x000fe200078e0254 */
[----:B0-----:R-:W-:-:S04]  /*4830*/  VOTE.ANY R9, PT, P5 ;  /* 0x0000000000097806 */ /* 0x001fc800028e0100 */
        /* <DEDUP_REMOVED lines=14> */
[----:B------:R-:W-:Y:S02]  /*4920*/  SHF.R.U32.HI R90, RZ, c[0x0][0x18c], R90 ;  /* 0x00006300ff5a7a19 */ /* 0x000fe4000001165a */
[----:B------:R-:W-:Y:S02]  /*4930*/  LOP3.LUT R87, R86, R87, RZ, 0xc0, !PT ;  /* 0x0000005756577212 */ /* 0x000fe400078ec0ff */
[----:B------:R-:W-:Y:S02]  /*4940*/  LOP3.LUT R91, R90, 0xffff, R53, 0x80, !PT ;  /* 0x0000ffff5a5b7812 */ /* 0x000fe400078e8035 */
[----:B------:R-:W-:Y:S02]  /*4950*/  LOP3.LUT R88, R88, R87, RZ, 0xc0, !PT ;  /* 0x0000005758587212 */ /* 0x000fe400078ec0ff */
[----:B------:R-:W-:Y:S02]  /*4960*/  IADD3 R90, -R91, 0x7f, RZ ;  /* 0x0000007f5b5a7810 */ /* 0x000fe40007ffe1ff */
[----:B------:R-:W-:-:S02]  /*4970*/  LOP3.LUT R88, R89, R88, RZ, 0xc0, !PT ;  /* 0x0000005859587212 */ /* 0x000fc400078ec0ff */
[----:B0-----:R-:W-:Y:S02]  /*4980*/  VOTE.ANY R8, PT, P0 ;  /* 0x0000000000087806 */ /* 0x001fe400000e0100 */
[----:B------:R-:W-:Y:S02]  /*4990*/  VOTE.ANY R11, PT, P1 ;  /* 0x00000000000b7806 */ /* 0x000fe400008e0100 */
[----:B------:R-:W-:Y:S02]  /*49a0*/  @!P0 LOP3.LUT R8, RZ, R8, RZ, 0x33, !PT ;  /* 0x00000008ff088212 */ /* 0x000fe400078e33ff */
[----:B------:R-:W-:Y:S02]  /*49b0*/  LOP3.LUT P0, R74, R13, RZ, R16, 0xa0, !PT ;  /* 0x000000ff0d4a7212 */ /* 0x000fe4000780a010 */
[----:B------:R-:W-:Y:S02]  /*49c0*/  VOTE.ANY R14, PT, P3 ;  /* 0x00000000000e7806 */ /* 0x000fe400018e0100 */
[----:B------:R-:W-:-:S02]  /*49d0*/  VOTE.ANY R15, PT, P4 ;  /* 0x00000000000f7806 */ /* 0x000fc400020e0100 */
[----:B------:R-:W-:Y:S01]  /*49e0*/  @!P1 LOP3.LUT R11, RZ, R11, RZ, 0x33, !PT ;  /* 0x0000000bff0b9212 */ /* 0x000fe200078e33ff */
[----:B------:R-:W-:Y:S01]  /*49f0*/  POPC R74, R74 ;  /* 0x0000004a004a7309 */ /* 0x000fe20000000000 */
[----:B------:R-:W-:Y:S02]  /*4a00*/  @!P3 LOP3.LUT R14, RZ, R14, RZ, 0x33, !PT ;  /* 0x0000000eff0eb212 */ /* 0x000fe400078e33ff */
[----:B------:R-:W-:Y:S02]  /*4a10*/  @!P4 LOP3.LUT R15, RZ, R15, RZ, 0x33, !PT ;  /* 0x0000000fff0fc212 */ /* 0x000fe400078e33ff */
[----:B------:R-:W-:Y:S02]  /*4a20*/  LOP3.LUT R9, R9, R88, RZ, 0xc0, !PT ;  /* 0x0000005809097212 */ /* 0x000fe400078ec0ff */
[----:B------:R-:W-:Y:S01]  /*4a30*/  LOP3.LUT R8, R11, R8, RZ, 0xc0, !PT ;  /* 0x000000080b087212 */ /* 0x000fe200078ec0ff */
[----:B------:R0:W1:Y:S01]  /*4a40*/  @!P0 POPC R6, R13 ;  /* 0x0000000d00068309 */ /* 0x0000620000000000 */
[----:B------:R-:W-:-:S02]  /*4a50*/  LOP3.LUT R89, R10, R9, RZ, 0xc0, !PT ;  /* 0x000000090a597212 */ /* 0x000fc400078ec0ff */
        /* <DEDUP_REMOVED lines=10> */
[----:B0-----:R-:W-:Y:S02]  /*4b00*/  VOTE.ANY R5, PT, P5 ;  /* 0x0000000000057806 */ /* 0x001fe400028e0100 */
[----:B------:R-:W-:Y:S02]  /*4b10*/  SEL R107, R34, 0x8000, P0 ;  /* 0x00008000226b7807 */ /* 0x000fe40000000000 */
[----:B------:R-:W-:Y:S02]  /*4b20*/  @!P5 LOP3.LUT R5, RZ, R5, RZ, 0x33, !PT ;  /* 0x00000005ff05d212 */ /* 0x000fe400078e33ff */
[----:B------:R-:W-:Y:S02]  /*4b30*/  @!P6 LOP3.LUT R6, RZ, R6, RZ, 0x33, !PT ;  /* 0x00000006ff06e212 */ /* 0x000fe400078e33ff */
[----:B------:R-:W-:-:S02]  /*4b40*/  R2P PR, R90, 0x7f ;  /* 0x0000007f5a007804 */ /* 0x000fc40000000000 */
[----:B------:R-:W-:Y:S02]  /*4b50*/  SHF.R.U32.HI R94, RZ, c[0x0][0x18c], R107 ;  /* 0x00006300ff5e7a19 */ /* 0x000fe4000001166b */
[----:B------:R-:W-:Y:S01]  /*4b60*/  LOP3.LUT R13, R13, R8, RZ, 0xc0, !PT ;  /* 0x000000080d0d7212 */ /* 0x000fe200078ec0ff */
[----:B------:R-:W-:-:S03]  /*4b70*/  IMAD R8, R7, R4, 0x21bc ;  /* 0x000021bc07087424 */ /* 0x000fc600078e0204 */
        /* <DEDUP_REMOVED lines=22> */
[----:B------:R-:W-:-:S03]  /*4ce0*/  IMAD.IADD R90, R111, 0x1, R90 ;  /* 0x000000016f5a7824 */ /* 0x000fc600078e025a */
[----:B------:R-:W-:Y:S01]  /*4cf0*/  LOP3.LUT R113, R112, R113, RZ, 0xc0, !PT ;  /* 0x0000007170717212 */ /* 0x000fe200078ec0ff */
        /* <DEDUP_REMOVED lines=8> */
[----:B0-----:R-:W-:Y:S02]  /*4d80*/  VOTE.ANY R92, PT, P5 ;  /* 0x00000000005c7806 */ /* 0x001fe400028e0100 */
[----:B------:R-:W-:Y:S02]  /*4d90*/  IADD3 R94, -R93, 0x7f, RZ ;  /* 0x0000007f5d5e7810 */ /* 0x000fe40007ffe1ff */
[----:B------:R-:W-:Y:S02]  /*4da0*/  SEL R105, R30, 0x8000, P0 ;  /* 0x000080001e697807 */ /* 0x000fe40000000000 */
[----:B------:R-:W-:Y:S02]  /*4db0*/  @!P5 LOP3.LUT R92, RZ, R92, RZ, 0x33, !PT ;  /* 0x0000005cff5cd212 */ /* 0x000fe400078e33ff */
[----:B------:R-:W-:-:S02]  /*4dc0*/  R2P PR, R94, 0x7f ;  /* 0x0000007f5e007804 */ /* 0x000fc40000000000 */
[----:B------:R-:W-:-:S04]  /*4dd0*/  LOP3.LUT R113, R114, R113, RZ, 0xc0, !PT ;  /* 0x0000007172717212 */ /* 0x000fc800078ec0ff */
[----:B------:R-:W-:-:S04]  /*4de0*/  LOP3.LUT R92, R92, R113, RZ, 0xc0, !PT ;  /* 0x000000715c5c7212 */ /* 0x000fc800078ec0ff */
[----:B------:R-:W-:-:S03]  /*4df0*/  LOP3.LUT R113, R109, R92, RZ, 0xc0, !PT ;  /* 0x0000005c6d717212 */ /* 0x000fc600078ec0ff */
        /* <DEDUP_REMOVED lines=14> */
[----:B------:R-:W-:Y:S01]  /*4ee0*/  @!P6 LOP3.LUT R104, RZ, R104, RZ, 0x33, !PT ;  /* 0x00000068ff68e212 */ /* 0x000fe200078e33ff */
[----:B-1----:R-:W-:Y:S01]  /*4ef0*/  @!P0 IMAD.IADD R103, R79, 0x1, R96 ;  /* 0x000000014f678824 */ /* 0x002fe200078e0260 */
[----:B------:R-:W-:Y:S01]  /*4f00*/  SHF.R.U32.HI R96, RZ, c[0x0][0x18c], R105 ;  /* 0x00006300ff607a19 */ /* 0x000fe20000011669 */
[----:B------:R-:W-:-:S06]  /*4f10*/  NOP ;  /* 0x0000000000007918 */ /* 0x000fcc0000000000 */
[----:B------:R-:W-:Y:S01]  /*4f20*/  LOP3.LUT R97, R96, 0xffff, R53, 0x80, !PT ;  /* 0x0000ffff60617812 */ /* 0x000fe200078e8035 */
[----:B------:R0:W-:Y:S01]  /*4f30*/  @!P0 STS [R78+0x60], R103 ;  /* 0x000060674e008388 */ /* 0x0001e20000000800 */
[----:B------:R-:W-:Y:S01]  /*4f40*/  VOTE.ANY R105, PT, P1 ;  /* 0x0000000000697806 */ /* 0x000fe200008e0100 */
[----:B------:R-:W-:-:S06]  /*4f50*/  NOP ;  /* 0x0000000000007918 */ /* 0x000fcc0000000000 */
[----:B------:R-:W-:Y:S01]  /*4f60*/  IADD3 R96, -R97, 0x7f, RZ ;  /* 0x0000007f61607810 */ /* 0x000fe20007ffe1ff */
[----:B------:R-:W1:Y:S01]  /*4f70*/  LDS R82, [R81+0x60] ;  /* 0x0000600051527984 */ /* 0x000e620000000800 */
[----:B------:R-:W-:Y:S02]  /*4f80*/  @!P1 LOP3.LUT R105, RZ, R105, RZ, 0x33, !PT ;  /* 0x00000069ff699212 */ /* 0x000fe400078e33ff */
[----:B------:R-:W-:Y:S02]  /*4f90*/  R2P PR, R96, 0x7f ;  /* 0x0000007f60007804 */ /* 0x000fe40000000000 */
[----:B0-----:R-:W-:Y:S02]  /*4fa0*/  PRMT R103, R29, 0x9910, RZ ;  /* 0x000099101d677816 */ /* 0x001fe400000000ff */
[----:B------:R-:W-:Y:S01]  /*4fb0*/  LOP3.LUT R105, R105, R94, RZ, 0xc0, !PT ;  /* 0x0000005e69697212 */ /* 0x000fe200078ec0ff */
[----:B------:R-:W-:-:S03]  /*4fc0*/  IMAD R94, R93, R4, 0x21bc ;  /* 0x000021bc5d5e7424 */ /* 0x000fc600078e0204 */
[----:B------:R-:W-:Y:S01]  /*4fd0*/  LOP3.LUT R106, R106, R105, RZ, 0xc0, !PT ;  /* 0x000000696a6a7212 */ /* 0x000fe200078ec0ff */
[----:B------:R-:W-:-:S03]  /*4fe0*/  IMAD.IADD R93, R111, 0x1, R94 ;  /* 0x000000016f5d7824 */ /* 0x000fc600078e025e */
[----:B------:R-:W-:Y:S02]  /*4ff0*/  LOP3.LUT R107, R107, R106, RZ, 0xc0, !PT ;  /* 0x0000006a6b6b7212 */ /* 0x000fe400078ec0ff */
[----:B------:R-:W-:Y:S02]  /*5000*/  VOTE.ANY R96, PT, P0 ;  /* 0x0000000000607806 */ /* 0x000fe400000e0100 */
[----:B------:R-:W-:Y:S02]  /*5010*/  VOTE.ANY R101, PT, P1 ;  /* 0x0000000000657806 */ /* 0x000fe400008e0100 */
[----:B------:R-:W-:Y:S02]  /*5020*/  @!P0 LOP3.LUT R96, RZ, R96, RZ, 0x33, !PT ;  /* 0x00000060ff608212 */ /* 0x000fe400078e33ff */
[----:B------:R-:W-:Y:S02]  /*5030*/  ISETP.NE.AND P0, PT, R103, 0x7fff, PT ;  /* 0x00007fff6700780c */ /* 0x000fe40003f05270 */
[----:B------:R-:W-:-:S02]  /*5040*/  VOTE.ANY R100, PT, P2 ;  /* 0x0000000000647806 */ /* 0x000fc400010e0100 */
[----:B------:R-:W-:Y:S02]  /*5050*/  SEL R103, R29, 0x8000, P0 ;  /* 0x000080001d677807 */ /* 0x000fe40000000000 */
[----:B------:R-:W-:Y:S02]  /*5060*/  LOP3.LUT P0, R83, R99, RZ, R16, 0xa0, !PT ;  /* 0x000000ff63537212 */ /* 0x000fe4000780a010 */
[----:B------:R-:W-:Y:S02]  /*5070*/  VOTE.ANY R102, PT, P3 ;  /* 0x0000000000667806 */ /* 0x000fe400018e0100 */
[----:B------:R-:W-:Y:S02]  /*5080*/  @!P1 LOP3.LUT R101, RZ, R101, RZ, 0x33, !PT ;  /* 0x00000065ff659212 */ /* 0x000fe400078e33ff */
[----:B------:R-:W-:Y:S01]  /*5090*/  @!P2 LOP3.LUT R100, RZ, R100, RZ, 0x33, !PT ;  /* 0x00000064ff64a212 */ /* 0x000fe200078e33ff */
[----:B------:R-:W-:Y:S01]  /*50a0*/  POPC R83, R83 ;  /* 0x0000005300537309 */ /* 0x000fe20000000000 */
[----:B------:R-:W-:-:S02]  /*50b0*/  @!P3 LOP3.LUT R102, RZ, R102, RZ, 0x33, !PT ;  /* 0x00000066ff66b212 */ /* 0x000fc400078e33ff */
[----:B------:R-:W-:Y:S02]  /*50c0*/  LOP3.LUT R108, R108, R107, RZ, 0xc0, !PT ;  /* 0x0000006b6c6c7212 */ /* 0x000fe400078ec0ff */
[----:B------:R-:W-:Y:S01]  /*50d0*/  LOP3.LUT R101, R101, R96, RZ, 0xc0, !PT ;  /* 0x0000006065657212 */ /* 0x000fe200078ec0ff */
[----:B------:R-:W-:Y:S01]  /*50e0*/  IMAD R96, R97, R4, 0x21bc ;  /* 0x000021bc61607424 */ /* 0x000fe200078e0204 */
[----:B------:R-:W-:Y:S01]  /*50f0*/  LOP3.LUT R95, R95, R108, RZ, 0xc0, !PT ;  /* 0x0000006c5f5f7212 */ /* 0x000fe200078ec0ff */
[----:B------:R-:W1:Y:S01]  /*5100*/  @!P0 POPC R99, R99 ;  /* 0x0000006300638309 */ /* 0x000e620000000000 */
[----:B------:R-:W-:Y:S01]  /*5110*/  LOP3.LUT R101, R100, R101, RZ, 0xc0, !PT ;  /* 0x0000006564657212 */ /* 0x000fe200078ec0ff */
[----:B------:R-:W-:Y:S01]  /*5120*/  IMAD.IADD R96, R111, 0x1, R96 ;  /* 0x000000016f607824 */ /* 0x000fe200078e0260 */
[----:B------:R-:W-:Y:S02]  /*5130*/  LOP3.LUT R105, R104, R95, RZ, 0xc0, !PT ;  /* 0x0000005f68697212 */ /* 0x000fe400078ec0ff */
[----:B------:R-:W-:Y:S01]  /*5140*/  LOP3.LUT R102, R102, R101, RZ, 0xc0, !PT ;  /* 0x0000006566667212 */ /* 0x000fe200078ec0ff */
[----:B-1----:R-:W-:Y:S01]  /*5150*/  @!P0 IMAD.IADD R98, R82, 0x1, R99 ;  /* 0x0000000152628824 */ /* 0x002fe200078e0263 */
[----:B------:R-:W-:-:S06]  /*5160*/  NOP ;  /* 0x0000000000007918 */ /* 0x000fcc0000000000 */
[----:B------:R0:W-:Y:S01]  /*5170*/  @!P0 STS [R81+0x60], R98 ;  /* 0x0000606251008388 */ /* 0x0001e20000000800 */
[----:B------:R-:W-:-:S06]  /*5180*/  NOP ;  /* 0x0000000000007918 */ /* 0x000fcc0000000000 */
[----:B------:R-:W1:Y:S01]  /*5190*/  LDS R85, [R84+0x60] ;  /* 0x0000600054557984 */ /* 0x000e620000000800 */
[----:B------:R-:W-:Y:S02]  /*51a0*/  LOP3.LUT P0, R86, R89, RZ, R16, 0xa0, !PT ;  /* 0x000000ff59567212 */ /* 0x000fe4000780a010 */
[----:B0-----:R-:W-:Y:S02]  /*51b0*/  VOTE.ANY R98, PT, P5 ;  /* 0x0000000000627806 */ /* 0x001fe400028e0100 */
[----:B------:R-:W-:Y:S02]  /*51c0*/  VOTE.ANY R99, PT, P6 ;  /* 0x0000000000637806 */ /* 0x000fe400030e0100 */
[----:B------:R-:W-:Y:S01]  /*51d0*/  @!P5 LOP3.LUT R98, RZ, R98, RZ, 0x33, !PT ;  /* 0x00000062ff62d212 */ /* 0x000fe200078e33ff */
[----:B------:R-:W-:Y:S01]  /*51e0*/  POPC R86, R86 ;  /* 0x0000005600567309 */ /* 0x000fe20000000000 */
[----:B------:R-:W-:-:S07]  /*51f0*/  @!P6 LOP3.LUT R99, RZ, R99, RZ, 0x33, !PT ;  /* 0x00000063ff63e212 */ /* 0x000fce00078e33ff */
[----:B------:R-:W1:Y:S02]  /*5200*/  @!P0 POPC R10, R89 ;  /* 0x00000059000a8309 */ /* 0x000e640000000000 */
[----:B-1----:R-:W-:Y:S01]  /*5210*/  @!P0 IMAD.IADD R87, R85, 0x1, R10 ;  /* 0x0000000155578824 */ /* 0x002fe200078e020a */
[----:B------:R-:W-:Y:S01]  /*5220*/  SHF.R.U32.HI R10, RZ, c[0x0][0x18c], R103 ;  /* 0x00006300ff0a7a19 */ /* 0x000fe20000011667 */
[----:B------:R-:W-:-:S06]  /*5230*/  NOP ;  /* 0x0000000000007918 */ /* 0x000fcc0000000000 */
[----:B------:R-:W-:Y:S01]  /*5240*/  LOP3.LUT R9, R10, 0xffff, R53, 0x80, !PT ;  /* 0x0000ffff0a097812 */ /* 0x000fe200078e8035 */
[----:B------:R0:W-:Y:S01]  /*5250*/  @!P0 STS [R84+0x60], R87 ;  /* 0x0000605754008388 */ /* 0x0001e20000000800 */
[----:B------:R-:W-:Y:S02]  /*5260*/  VOTE.ANY R103, PT, P4 ;  /* 0x0000000000677806 */ /* 0x000fe400020e0100 */
[----:B------:R-:W-:Y:S02]  /*5270*/  IADD3 R10, -R9, 0x7f, RZ ;  /* 0x0000007f090a7810 */ /* 0x000fe40007ffe1ff */
[----:B------:R-:W-:Y:S02]  /*5280*/  @!P4 LOP3.LUT R103, RZ, R103, RZ, 0x33, !PT ;  /* 0x00000067ff67c212 */ /* 0x000fe400078e33ff */
[----:B------:R-:W-:Y:S02]  /*5290*/  R2P PR, R10, 0x7f ;  /* 0x0000007f0a007804 */ /* 0x000fe40000000000 */
[----:B------:R-:W-:-:S02]  /*52a0*/  LOP3.LUT R103, R103, R102, RZ, 0xc0, !PT ;  /* 0x0000006667677212 */ /* 0x000fc400078ec0ff */
[----:B0-----:R-:W-:Y:S02]  /*52b0*/  PRMT R87, R28, 0x9910, RZ ;  /* 0x000099101c577816 */ /* 0x001fe400000000ff */
[----:B------:R-:W-:-:S04]  /*52c0*/  LOP3.LUT R98, R98, R103, RZ, 0xc0, !PT ;  /* 0x0000006762627212 */ /* 0x000fc800078ec0ff */
[----:B------:R-:W-:-:S03]  /*52d0*/  LOP3.LUT R103, R99, R98, RZ, 0xc0, !PT ;  /* 0x0000006263677212 */ /* 0x000fc600078ec0ff */
[----:B------:R-:W-:Y:S02]  /*52e0*/  VOTE.ANY R10, PT, P0 ;  /* 0x00000000000a7806 */ /* 0x000fe400000e0100 */
[----:B------:R-:W-:Y:S02]  /*52f0*/  VOTE.ANY R11, PT, P1 ;  /* 0x00000000000b7806 */ /* 0x000fe400008e0100 */
[----:B------:R-:W-:Y:S02]  /*5300*/  @!P0 LOP3.LUT R10, RZ, R10, RZ, 0x33, !PT ;  /* 0x0000000aff0a8212 */ /* 0x000fe400078e33ff */
[----:B------:R-:W-:Y:S01]  /*5310*/  ISETP.NE.AND P0, PT, R87, 0x7fff, PT ;  /* 0x00007fff5700780c */ /* 0x000fe20003f05270 */
[----:B------:R-:W-:Y:S01]  /*5320*/  IMAD.IADD R87, R111, 0x1, R8 ;  /* 0x000000016f577824 */ /* 0x000fe200078e0208 */
[----:B------:R-:W-:-:S06]  /*5330*/  NOP ;  /* 0x0000000000007918 */ /* 0x000fcc0000000000 */
[----:B------:R-:W0:Y:S01]  /*5340*/  LDS R88, [R87+0x60] ;  /* 0x0000600057587984 */ /* 0x000e220000000800 */
[----:B------:R-:W-:Y:S02]  /*5350*/  SEL R115, R28, 0x8000, P0 ;  /* 0x000080001c737807 */ /* 0x000fe40000000000 */
[----:B------:R-:W-:Y:S02]  /*5360*/  LOP3.LUT P0, R89, R7, RZ, R16, 0xa0, !PT ;  /* 0x000000ff07597212 */ /* 0x000fe4000780a010 */
[----:B------:R-:W-:Y:S02]  /*5370*/  SHF.R.U32.HI R8, RZ, c[0x0][0x18c], R115 ;  /* 0x00006300ff087a19 */ /* 0x000fe40000011673 */
[----:B------:R-:W-:Y:S02]  /*5380*/  VOTE.ANY R13, PT, P2 ;  /* 0x00000000000d7806 */ /* 0x000fe400010e0100 */
[----:B------:R-:W-:Y:S01]  /*5390*/  VOTE.ANY R14, PT, P3 ;  /* 0x00000000000e7806 */ /* 0x000fe200018e0100 */
[----:B------:R-:W-:Y:S01]  /*53a0*/  POPC R89, R89 ;  /* 0x0000005900597309 */ /* 0x000fe20000000000 */
[----:B------:R-:W-:-:S02]  /*53b0*/  VOTE.ANY R15, PT, P4 ;  /* 0x00000000000f7806 */ /* 0x000fc400020e0100 */
[----:B------:R-:W-:Y:S02]  /*53c0*/  @!P1 LOP3.LUT R11, RZ, R11, RZ, 0x33, !PT ;  /* 0x0000000bff0b9212 */ /* 0x000fe400078e33ff */
[----:B------:R-:W-:Y:S02]  /*53d0*/  @!P2 LOP3.LUT R13, RZ, R13, RZ, 0x33, !PT ;  /* 0x0000000dff0da212 */ /* 0x000fe400078e33ff */
[----:B------:R-:W-:Y:S01]  /*53e0*/  @!P3 LOP3.LUT R14, RZ, R14, RZ, 0x33, !PT ;  /* 0x0000000eff0eb212 */ /* 0x000fe200078e33ff */
[----:B------:R1:W0:Y:S01]  /*53f0*/  @!P0 POPC R5, R7 ;  /* 0x0000000700058309 */ /* 0x0002220000000000 */
[----:B------:R-:W-:Y:S02]  /*5400*/  @!P4 LOP3.LUT R15, RZ, R15, RZ, 0x33, !PT ;  /* 0x0000000fff0fc212 */ /* 0x000fe400078e33ff */
[----:B------:R-:W-:Y:S02]  /*5410*/  PRMT R115, R19, 0x9910, RZ ;  /* 0x0000991013737816 */ /* 0x000fe400000000ff */
[----:B------:R-:W-:-:S04]  /*5420*/  LOP3.LUT R10, R11, R10, RZ, 0xc0, !PT ;  /* 0x0000000a0b0a7212 */ /* 0x000fc800078ec0ff */
[----:B------:R-:W-:Y:S01]  /*5430*/  LOP3.LUT R13, R13, R10, RZ, 0xc0, !PT ;  /* 0x0000000a0d0d7212 */ /* 0x000fe200078ec0ff */
[----:B------:R-:W-:Y:S01]  /*5440*/  IMAD R10, R9, R4, 0x21bc ;  /* 0x000021bc090a7424 */ /* 0x000fe200078e0204 */
[----:B-1----:R-:W-:Y:S02]  /*5450*/  VOTE.ANY R7, PT, P5 ;  /* 0x0000000000077806 */ /* 0x002fe400028e0100 */
[----:B------:R-:W-:Y:S01]  /*5460*/  LOP3.LUT R14, R14, R13, RZ, 0xc0, !PT ;  /* 0x0000000d0e0e7212 */ /* 0x000fe200078ec0ff */
[----:B------:R-:W-:Y:S01]  /*5470*/  IMAD.IADD R99, R111, 0x1, R10 ;  /* 0x000000016f637824 */ /* 0x000fe200078e020a */
[----:B------:R-:W-:Y:S02]  /*5480*/  @!P5 LOP3.LUT R7, RZ, R7, RZ, 0x33, !PT ;  /* 0x00000007ff07d212 */ /* 0x000fe400078e33ff */
[----:B------:R-:W-:-:S04]  /*5490*/  LOP3.LUT R14, R15, R14, RZ, 0xc0, !PT ;  /* 0x0000000e0f0e7212 */ /* 0x000fc800078ec0ff */
[----:B------:R-:W-:Y:S01]  /*54a0*/  LOP3.LUT R7, R7, R14, RZ, 0xc0, !PT ;  /* 0x0000000e07077212 */ /* 0x000fe200078ec0ff */
[----:B0-----:R-:W-:Y:S01]  /*54b0*/  @!P0 IMAD.IADD R6, R88, 0x1, R5 ;  /* 0x0000000158068824 */ /* 0x001fe200078e0205 */
[----:B------:R-:W-:Y:S01]  /*54c0*/  LOP3.LUT R5, R8, 0xffff, R53, 0x80, !PT ;  /* 0x0000ffff08057812 */ /* 0x000fe200078e8035 */
[----:B------:R-:W-:-:S06]  /*54d0*/  NOP ;  /* 0x0000000000007918 */ /* 0x000fcc0000000000 */
[----:B------:R0:W-:Y:S01]  /*54e0*/  @!P0 STS [R87+0x60], R6 ;  /* 0x0000600657008388 */ /* 0x0001e20000000800 */
[----:B------:R-:W-:Y:S01]  /*54f0*/  VOTE.ANY R8, PT, P6 ;  /* 0x0000000000087806 */ /* 0x000fe200030e0100 */
[----:B------:R-:W-:-:S06]  /*5500*/  NOP ;  /* 0x0000000000007918 */ /* 0x000fcc0000000000 */
[----:B------:R-:W-:Y:S01]  /*5510*/  @!P6 LOP3.LUT R8, RZ, R8, RZ, 0x33, !PT ;  /* 0x00000008ff08e212 */ /* 0x000fe200078e33ff */
[----:B------:R-:W1:Y:S01]  /*5520*/  LDS R91, [R90+0x60] ;  /* 0x000060005a5b7984 */ /* 0x000e620000000800 */
[C---:B0-----:R-:W-:Y:S01]  /*5530*/  IADD3 R6, -R5.reuse, 0x7f, RZ ;  /* 0x0000007f05067810 */ /* 0x041fe20007ffe1ff */
[----:B------:R-:W-:Y:S01]  /*5540*/  IMAD R102, R5, R4, 0x21bc ;  /* 0x000021bc05667424 */ /* 0x000fe200078e0204 */
[----:B------:R-:W-:Y:S02]  /*5550*/  LOP3.LUT R11, R8, R7, RZ, 0xc0, !PT ;  /* 0x00000007080b7212 */ /* 0x000fe400078ec0ff */
[----:B------:R-:W-:Y:S01]  /*5560*/  R2P PR, R6, 0x7f ;  /* 0x0000007f06007804 */ /* 0x000fe20000000000 */
[----:B------:R-:W-:-:S12]  /*5570*/  IMAD.IADD R102, R111, 0x1, R102 ;  /* 0x000000016f667824 */ /* 0x000fd800078e0266 */
[----:B------:R-:W-:Y:S02]  /*5580*/  VOTE.ANY R6, PT, P0 ;  /* 0x0000000000067806 */ /* 0x000fe400000e0100 */
[----:B------:R-:W-:Y:S02]  /*5590*/  VOTE.ANY R108, PT, P2 ;  /* 0x00000000006c7806 */ /* 0x000fe400010e0100 */
[----:B------:R-:W-:Y:S02]  /*55a0*/  @!P0 LOP3.LUT R6, RZ, R6, RZ, 0x33, !PT ;  /* 0x00000006ff068212 */ /* 0x000fe400078e33ff */
[----:B------:R-:W-:Y:S02]  /*55b0*/  ISETP.NE.AND P0, PT, R115, 0x7fff, PT ;  /* 0x00007fff7300780c */ /* 0x000fe40003f05270 */
[----:B------:R-:W-:Y:S02]  /*55c0*/  VOTE.ANY R112, PT, P4 ;  /* 0x0000000000707806 */ /* 0x000fe400020e0100 */
[----:B------:R-:W-:-:S02]  /*55d0*/  SEL R115, R19, 0x8000, P0 ;  /* 0x0000800013737807 */ /* 0x000fc40000000000 */
[----:B------:R-:W-:Y:S02]  /*55e0*/  LOP3.LUT P0, R92, R113, RZ, R16, 0xa0, !PT ;  /* 0x000000ff715c7212 */ /* 0x000fe4000780a010 */
[----:B------:R-:W-:Y:S02]  /*55f0*/  SHF.R.U32.HI R104, RZ, c[0x0][0x18c], R115 ;  /* 0x00006300ff687a19 */ /* 0x000fe40000011673 */
[----:B------:R-:W-:Y:S02]  /*5600*/  VOTE.ANY R106, PT, P6 ;  /* 0x00000000006a7806 */ /* 0x000fe400030e0100 */
[----:B------:R-:W-:Y:S01]  /*5610*/  LOP3.LUT R107, R104, 0xffff, R53, 0x80, !PT ;  /* 0x0000ffff686b7812 */ /* 0x000fe200078e8035 */
[----:B------:R-:W-:Y:S01]  /*5620*/  POPC R92, R92 ;  /* 0x0000005c005c7309 */ /* 0x000fe20000000000 */
[----:B------:R-:W-:Y:S02]  /*5630*/  VOTE.ANY R104, PT, P5 ;  /* 0x0000000000687806 */ /* 0x000fe400028e0100 */
[----:B------:R-:W-:-:S02]  /*5640*/  @!P2 LOP3.LUT R108, RZ, R108, RZ, 0x33, !PT ;  /* 0x0000006cff6ca212 */ /* 0x000fc400078e33ff */
[----:B------:R-:W-:Y:S02]  /*5650*/  @!P4 LOP3.LUT R112, RZ, R112, RZ, 0x33, !PT ;  /* 0x00000070ff70c212 */ /* 0x000fe400078e33ff */
[----:B------:R-:W-:Y:S01]  /*5660*/  @!P5 LOP3.LUT R104, RZ, R104, RZ, 0x33, !PT ;  /* 0x00000068ff68d212 */ /* 0x000fe200078e33ff */
[----:B------:R0:W1:Y:S01]  /*5670*/  @!P0 POPC R110, R113 ;  /* 0x00000071006e8309 */ /* 0x0000620000000000 */
[----:B------:R-:W-:Y:S02]  /*5680*/  @!P6 LOP3.LUT R106, RZ, R106, RZ, 0x33, !PT ;  /* 0x0000006aff6ae212 */ /* 0x000fe400078e33ff */
[----:B0-----:R-:W-:Y:S01]  /*5690*/  PRMT R113, R27, 0x9910, RZ ;  /* 0x000099101b717816 */ /* 0x001fe200000000ff */
        /* <DEDUP_REMOVED lines=10> */
[----:B------:R-:W-:Y:S02]  /*5740*/  @!P3 LOP3.LUT R110, RZ, R110, RZ, 0x33, !PT ;  /* 0x0000006eff6eb212 */ /* 0x000fe400078e33ff */
[----:B------:R-:W-:-:S04]  /*5750*/  LOP3.LUT R109, R109, R6, RZ, 0xc0, !PT ;  /* 0x000000066d6d7212 */ /* 0x000fc800078ec0ff */
[----:B------:R-:W-:Y:S01]  /*5760*/  LOP3.LUT R109, R108, R109, RZ, 0xc0, !PT ;  /* 0x0000006d6c6d7212 */ /* 0x000fe200078ec0ff */
[----:B------:R-:W1:Y:S03]  /*5770*/  @!P0 POPC R105, R105 ;  /* 0x0000006900698309 */ /* 0x000e660000000000 */
[----:B------:R-:W-:-:S04]  /*5780*/  LOP3.LUT R109, R110, R109, RZ, 0xc0, !PT ;  /* 0x0000006d6e6d7212 */ /* 0x000fc800078ec0ff */
[----:B------:R-:W-:-:S04]  /*5790*/  LOP3.LUT R109, R112, R109, RZ, 0xc0, !PT ;  /* 0x0000006d706d7212 */ /* 0x000fc800078ec0ff */
[----:B------:R-:W-:-:S04]  /*57a0*/  LOP3.LUT R109, R104, R109, RZ, 0xc0, !PT ;  /* 0x0000006d686d7212 */ /* 0x000fc800078ec0ff */
[----:B------:R-:W-:Y:S01]  /*57b0*/  LOP3.LUT R115, R106, R109, RZ, 0xc0, !PT ;  /* 0x0000006d6a737212 */ /* 0x000fe200078ec0ff */
[C---:B------:R-:W-:Y:S02]  /*57c0*/  IMAD R106, R107.reuse, R4, 0x21bc ;  /* 0x000021bc6b6a7424 */ /* 0x040fe400078e0204 */
[----:B-1----:R-:W-:Y:S01]  /*57d0*/  @!P0 IMAD.IADD R114, R94, 0x1, R105 ;  /* 0x000000015e728824 */ /* 0x002fe200078e0269 */
[----:B------:R-:W-:Y:S01]  /*57e0*/  IADD3 R105, -R107, 0x7f, RZ ;  /* 0x0000007f6b697810 */ /* 0x000fe20007ffe1ff */
[----:B------:R-:W-:-:S06]  /*57f0*/  NOP ;  /* 0x0000000000007918 */ /* 0x000fcc0000000000 */
[----:B------:R-:W-:Y:S01]  /*5800*/  @!P0 STS [R93+0x60], R114 ;  /* 0x000060725d008388 */ /* 0x000fe20000000800 */
[----:B------:R-:W-:Y:S01]  /*5810*/  R2P PR, R105, 0x7f ;  /* 0x0000007f69007804 */ /* 0x000fe20000000000 */
[----:B------:R-:W-:-:S06]  /*5820*/  NOP ;  /* 0x0000000000007918 */ /* 0x000fcc0000000000 */
[----:B------:R-:W0:Y:S06]  /*5830*/  LDS R97, [R96+0x60] ;  /* 0x0000600060617984 */ /* 0x000e2c0000000800 */
[----:B------:R-:W-:Y:S02]  /*5840*/  VOTE.ANY R105, PT, P0 ;  /* 0x0000000000697806 */ /* 0x000fe400000e0100 */
[----:B------:R-:W-:Y:S02]  /*5850*/  VOTE.ANY R14, PT, P1 ;  /* 0x00000000000e7806 */ /* 0x000fe400008e0100 */
[----:B------:R-:W-:-:S02]  /*5860*/  @!P0 LOP3.LUT R105, RZ, R105, RZ, 0x33, !PT ;  /* 0x00000069ff698212 */ /* 0x000fc400078e33ff */
[----:B------:R-:W-:Y:S02]  /*5870*/  ISETP.NE.AND P0, PT, R113, 0x7fff, PT ;  /* 0x00007fff7100780c */ /* 0x000fe40003f05270 */
[----:B------:R-:W-:Y:S02]  /*5880*/  VOTE.ANY R13, PT, P3 ;  /* 0x00000000000d7806 */ /* 0x000fe400018e0100 */
[----:B------:R-:W-:Y:S02]  /*5890*/  SEL R113, R27, 0x8000, P0 ;  /* 0x000080001b717807 */ /* 0x000fe40000000000 */
[----:B------:R-:W-:Y:S02]  /*58a0*/  LOP3.LUT P0, R98, R103, RZ, R16, 0xa0, !PT ;  /* 0x000000ff67627212 */ /* 0x000fe4000780a010 */
[----:B------:R-:W-:Y:S02]  /*58b0*/  SHF.R.U32.HI R10, RZ, c[0x0][0x18c], R113 ;  /* 0x00006300ff0a7a19 */ /* 0x000fe40000011671 */
[----:B------:R-:W-:-:S02]  /*58c0*/  VOTE.ANY R15, PT, P4 ;  /* 0x00000000000f7806 */ /* 0x000fc400020e0100 */
[----:B------:R-:W-:Y:S01]  /*58d0*/  LOP3.LUT R9, R10, 0xffff, R53, 0x80, !PT ;  /* 0x0000ffff0a097812 */ /* 0x000fe200078e8035 */
[----:B------:R-:W-:Y:S01]  /*58e0*/  POPC R98, R98 ;  /* 0x0000006200627309 */ /* 0x000fe20000000000 */
[----:B------:R-:W-:Y:S02]  /*58f0*/  VOTE.ANY R10, PT, P6 ;  /* 0x00000000000a7806 */ /* 0x000fe400030e0100 */
[----:B------:R-:W-:Y:S02]  /*5900*/  @!P1 LOP3.LUT R14, RZ, R14, RZ, 0x33, !PT ;  /* 0x0000000eff0e9212 */ /* 0x000fe400078e33ff */
[----:B------:R-:W-:Y:S02]  /*5910*/  @!P3 LOP3.LUT R13, RZ, R13, RZ, 0x33, !PT ;  /* 0x0000000dff0db212 */ /* 0x000fe400078e33ff */
[----:B------:R-:W-:Y:S01]  /*5920*/  @!P4 LOP3.LUT R15, RZ, R15, RZ, 0x33, !PT ;  /* 0x0000000fff0fc212 */ /* 0x000fe200078e33ff */
[----:B------:R-:W0:Y:S01]  /*5930*/  @!P0 POPC R100, R103 ;  /* 0x0000006700648309 */ /* 0x000e220000000000 */
[----:B------:R-:W-:-:S02]  /*5940*/  @!P6 LOP3.LUT R10, RZ, R10, RZ, 0x33, !PT ;  /* 0x0000000aff0ae212 */ /* 0x000fc400078e33ff */
[----:B------:R-:W-:Y:S01]  /*5950*/  LOP3.LUT R14, R14, R105, RZ, 0xc0, !PT ;  /* 0x000000690e0e7212 */ /* 0x000fe200078ec0ff */
[----:B------:R-:W-:Y:S02]  /*5960*/  IMAD.IADD R105, R111, 0x1, R106 ;  /* 0x000000016f697824 */ /* 0x000fe400078e026a */
[----:B0-----:R-:W-:Y:S01]  /*5970*/  @!P0 IMAD.IADD R101, R97, 0x1, R100 ;  /* 0x0000000161658824 */ /* 0x001fe200078e0264 */
[----:B------:R-:W-:-:S06]  /*5980*/  NOP ;  /* 0x0000000000007918 */ /* 0x000fcc0000000000 */
[----:B------:R0:W-:Y:S01]  /*5990*/  @!P0 STS [R96+0x60], R101 ;  /* 0x0000606560008388 */ /* 0x0001e20000000800 */
[----:B------:R-:W-:-:S06]  /*59a0*/  NOP ;  /* 0x0000000000007918 */ /* 0x000fcc0000000000 */
[----:B------:R-:W1:Y:S01]  /*59b0*/  LDS R100, [R99+0x60] ;  /* 0x0000600063647984 */ /* 0x000e620000000800 */
[----:B0-----:R-:W-:-:S06]  /*59c0*/  LOP3.LUT P0, R101, R11, RZ, R16, 0xa0, !PT ;  /* 0x000000ff0b657212 */ /* 0x001fcc000780a010 */
[----:B------:R-:W-:Y:S08]  /*59d0*/  POPC R101, R101 ;  /* 0x0000006500657309 */ /* 0x000ff00000000000 */
[----:B------:R0:W1:Y:S02]  /*59e0*/  @!P0 POPC R7, R11 ;  /* 0x0000000b00078309 */ /* 0x0000640000000000 */
[----:B0-----:R-:W-:-:S04]  /*59f0*/  VOTE.ANY R11, PT, P2 ;  /* 0x00000000000b7806 */ /* 0x001fc800010e0100 */
[----:B------:R-:W-:-:S04]  /*5a00*/  @!P2 LOP3.LUT R11, RZ, R11, RZ, 0x33, !PT ;  /* 0x0000000bff0ba212 */ /* 0x000fc800078e33ff */
        /* <DEDUP_REMOVED lines=31> */
[----:B------:R-:W-:Y:S01]  /*5c00*/  LOP3.LUT R15, R10, R15, RZ, 0xc0, !PT ;  /* 0x0000000f0a0f7212 */ /* 0x000fe200078ec0ff */
[----:B------:R-:W-:Y:S01]  /*5c10*/  IMAD R10, R9, R4, 0x21bc ;  /* 0x000021bc090a7424 */ /* 0x000fe200078e0204 */
[----:B------:R-:W-:-:S04]  /*5c20*/  LOP3.LUT R7, R114, R7, RZ, 0xc0, !PT ;  /* 0x0000000772077212 */ /* 0x000fc800078ec0ff */
[----:B------:R-:W-:-:S04]  /*5c30*/  LOP3.LUT R112, R112, R7, RZ, 0xc0, !PT ;  /* 0x0000000770707212 */ /* 0x000fc800078ec0ff */
[----:B------:R-:W-:Y:S01]  /*5c40*/  LOP3.LUT R109, R109, R112, RZ, 0xc0, !PT ;  /* 0x000000706d6d7212 */ /* 0x000fe200078ec0ff */
[----:B-1----:R-:W-:Y:S01]  /*5c50*/  @!P0 IMAD.IADD R5, R103, 0x1, R6 ;  /* 0x0000000167058824 */ /* 0x002fe200078e0206 */
[----:B------:R-:W-:Y:S01]  /*5c60*/  SHF.R.U32.HI R6, RZ, c[0x0][0x18c], R113 ;  /* 0x00006300ff067a19 */ /* 0x000fe20000011671 */
[----:B------:R-:W-:-:S06]  /*5c70*/  NOP ;  /* 0x0000000000007918 */ /* 0x000fcc0000000000 */
[----:B------:R-:W-:Y:S01]  /*5c80*/  LOP3.LUT R113, R6, 0xffff, R53, 0x80, !PT ;  /* 0x0000ffff06717812 */ /* 0x000fe200078e8035 */
[----:B------:R0:W-:Y:S01]  /*5c90*/  @!P0 STS [R102+0x60], R5 ;  /* 0x0000600566008388 */ /* 0x0001e20000000800 */
[----:B------:R-:W-:Y:S01]  /*5ca0*/  VOTE.ANY R6, PT, P6 ;  /* 0x0000000000067806 */ /* 0x000fe200030e0100 */
[----:B------:R-:W-:-:S06]  /*5cb0*/  NOP ;  /* 0x0000000000007918 */ /* 0x000fcc0000000000 */
[----:B------:R-:W-:Y:S01]  /*5cc0*/  @!P6 LOP3.LUT R6, RZ, R6, RZ, 0x33, !PT ;  /* 0x00000006ff06e212 */ /* 0x000fe200078e33ff */
[----:B------:R-:W1:Y:S01]  /*5cd0*/  LDS R106, [R105+0x60] ;  /* 0x00006000696a7984 */ /* 0x000e620000000800 */
[C---:B0-----:R-:W-:Y:S01]  /*5ce0*/  IADD3 R5, -R113.reuse, 0x7f, RZ ;  /* 0x0000007f71057810 */ /* 0x041fe20007ffe1ff */
[----:B------:R-:W-:Y:S01]  /*5cf0*/  IMAD R4, R113, R4, 0x21bc ;  /* 0x000021bc71047424 */ /* 0x000fe200078e0204 */
[----:B------:R-:W-:Y:S01]  /*5d00*/  LOP3.LUT R7, R108, R109, RZ, 0xc0, !PT ;  /* 0x0000006d6c077212 */ /* 0x000fe200078ec0ff */
[----:B------:R-:W-:Y:S01]  /*5d10*/  IMAD.IADD R108, R111, 0x1, R10 ;  /* 0x000000016f6c7824 */ /* 0x000fe200078e020a */
[----:B------:R-:W-:Y:S01]  /*5d20*/  R2P PR, R5, 0x7f ;  /* 0x0000007f05007804 */ /* 0x000fe20000000000 */
[----:B------:R-:W-:Y:S01]  /*5d30*/  IMAD.IADD R111, R111, 0x1, R4 ;  /* 0x000000016f6f7824 */ /* 0x000fe200078e0204 */
[----:B------:R-:W-:-:S04]  /*5d40*/  LOP3.LUT R7, R110, R7, RZ, 0xc0, !PT ;  /* 0x000000076e077212 */ /* 0x000fc800078ec0ff */
[----:B------:R-:W-:-:S07]  /*5d50*/  LOP3.LUT R9, R6, R7, RZ, 0xc0, !PT ;  /* 0x0000000706097212 */ /* 0x000fce00078ec0ff */
[----:B------:R-:W-:Y:S02]  /*5d60*/  VOTE.ANY R5, PT, P0 ;  /* 0x0000000000057806 */ /* 0x000fe400000e0100 */
[----:B------:R-:W-:Y:S02]  /*5d70*/  VOTE.ANY R10, PT, P1 ;  /* 0x00000000000a7806 */ /* 0x000fe400008e0100 */
[----:B------:R-:W-:Y:S02]  /*5d80*/  @!P0 LOP3.LUT R5, RZ, R5, RZ, 0x33, !PT ;  /* 0x00000005ff058212 */ /* 0x000fe400078e33ff */
[----:B------:R-:W-:Y:S02]  /*5d90*/  LOP3.LUT P0, R107, R15, RZ, R16, 0xa0, !PT ;  /* 0x000000ff0f6b7212 */ /* 0x000fe4000780a010 */
[----:B------:R-:W-:Y:S02]  /*5da0*/  @!P1 LOP3.LUT R10, RZ, R10, RZ, 0x33, !PT ;  /* 0x0000000aff0a9212 */ /* 0x000fe400078e33ff */
[----:B------:R-:W-:-:S02]  /*5db0*/  VOTE.ANY R7, PT, P5 ;  /* 0x0000000000077806 */ /* 0x000fc400028e0100 */
[----:B------:R-:W-:Y:S01]  /*5dc0*/  LOP3.LUT R5, R10, R5, RZ, 0xc0, !PT ;  /* 0x000000050a057212 */ /* 0x000fe200078ec0ff */
[----:B------:R-:W-:Y:S01]  /*5dd0*/  POPC R107, R107 ;  /* 0x0000006b006b7309 */ /* 0x000fe20000000000 */
[----:B------:R-:W-:Y:S02]  /*5de0*/  VOTE.ANY R10, PT, P3 ;  /* 0x00000000000a7806 */ /* 0x000fe400018e0100 */
[----:B------:R-:W-:Y:S02]  /*5df0*/  @!P5 LOP3.LUT R7, RZ, R7, RZ, 0x33, !PT ;  /* 0x00000007ff07d212 */ /* 0x000fe400078e33ff */
[----:B------:R-:W-:Y:S02]  /*5e00*/  @!P3 LOP3.LUT R10, RZ, R10, RZ, 0x33, !PT ;  /* 0x0000000aff0ab212 */ /* 0x000fe400078e33ff */
[----:B------:R-:W-:Y:S01]  /*5e10*/  ISETP.GT.AND P5, PT, R2, 0x7f, PT ;  /* 0x0000007f0200780c */ /* 0x000fe20003fa4270 */
[----:B------:R-:W1:Y:S03]  /*5e20*/  @!P0 POPC R11, R15 ;  /* 0x0000000f000b8309 */ /* 0x000e660000000000 */
[----:B------:R-:W-:Y:S01]  /*5e30*/  SEL R20, R20, 0x2e00, P5 ;  /* 0x00002e0014147807 */ /* 0x000fe20002800000 */
[----:B-1----:R-:W-:Y:S01]  /*5e40*/  @!P0 IMAD.IADD R8, R106, 0x1, R11 ;  /* 0x000000016a088824 */ /* 0x002fe200078e020b */
[----:B------:R-:W-:-:S06]  /*5e50*/  NOP ;  /* 0x0000000000007918 */ /* 0x000fcc0000000000 */
[----:B------:R0:W-:Y:S01]  /*5e60*/  @!P0 STS [R105+0x60], R8 ;  /* 0x0000600869008388 */ /* 0x0001e20000000800 */
[----:B------:R-:W-:-:S06]  /*5e70*/  NOP ;  /* 0x0000000000007918 */ /* 0x000fcc0000000000 */
[----:B------:R-:W1:Y:S01]  /*5e80*/  LDS R109, [R108+0x60] ;  /* 0x000060006c6d7984 */ /* 0x000e620000000800 */
[----:B------:R-:W-:Y:S02]  /*5e90*/  LOP3.LUT P0, R110, R9, RZ, R16, 0xa0, !PT ;  /* 0x000000ff096e7212 */ /* 0x000fe4000780a010 */
[----:B0-----:R-:W-:-:S04]  /*5ea0*/  VOTE.ANY R8, PT, P2 ;  /* 0x0000000000087806 */ /* 0x001fc800010e0100 */
[----:B------:R-:W-:Y:S01]  /*5eb0*/  @!P2 LOP3.LUT R8, RZ, R8, RZ, 0x33, !PT ;  /* 0x00000008ff08a212 */ /* 0x000fe200078e33ff */
[----:B------:R-:W-:Y:S03]  /*5ec0*/  POPC R110, R110 ;  /* 0x0000006e006e7309 */ /* 0x000fe60000000000 */
[----:B------:R-:W-:Y:S02]  /*5ed0*/  LOP3.LUT R5, R8, R5, RZ, 0xc0, !PT ;  /* 0x0000000508057212 */ /* 0x000fe400078ec0ff */
[----:B------:R-:W-:Y:S02]  /*5ee0*/  VOTE.ANY R8, PT, P4 ;  /* 0x0000000000087806 */ /* 0x000fe400020e0100 */
[----:B------:R-:W-:Y:S01]  /*5ef0*/  LOP3.LUT R5, R10, R5, RZ, 0xc0, !PT ;  /* 0x000000050a057212 */ /* 0x000fe200078ec0ff */
[----:B------:R0:W1:Y:S01]  /*5f00*/  @!P0 POPC R6, R9 ;  /* 0x0000000900068309 */ /* 0x0000620000000000 */
[----:B------:R-:W-:-:S04]  /*5f10*/  @!P4 LOP3.LUT R8, RZ, R8, RZ, 0x33, !PT ;  /* 0x00000008ff08c212 */ /* 0x000fc800078e33ff */
[----:B------:R-:W-:-:S04]  /*5f20*/  LOP3.LUT R8, R8, R5, RZ, 0xc0, !PT ;  /* 0x0000000508087212 */ /* 0x000fc800078ec0ff */
[----:B------:R-:W-:Y:S02]  /*5f30*/  LOP3.LUT R8, R7, R8, RZ, 0xc0, !PT ;  /* 0x0000000807087212 */ /* 0x000fe400078ec0ff */
[----:B0-----:R-:W-:-:S04]  /*5f40*/  VOTE.ANY R9, PT, P6 ;  /* 0x0000000000097806 */ /* 0x001fc800030e0100 */
[----:B------:R-:W-:-:S04]  /*5f50*/  @!P6 LOP3.LUT R9, RZ, R9, RZ, 0x33, !PT ;  /* 0x00000009ff09e212 */ /* 0x000fc800078e33ff */
[----:B------:R-:W-:Y:S01]  /*5f60*/  LOP3.LUT R7, R9, R8, RZ, 0xc0, !PT ;  /* 0x0000000809077212 */ /* 0x000fe200078ec0ff */
[----:B-1----:R-:W-:Y:S01]  /*5f70*/  @!P0 IMAD.IADD R5, R109, 0x1, R6 ;  /* 0x000000016d058824 */ /* 0x002fe200078e0206 */
[----:B------:R-:W-:-:S06]  /*5f80*/  NOP ;  /* 0x0000000000007918 */ /* 0x000fcc0000000000 */
[----:B------:R-:W-:Y:S01]  /*5f90*/  @!P0 STS [R108+0x60], R5 ;  /* 0x000060056c008388 */ /* 0x000fe20000000800 */
[----:B------:R-:W-:-:S06]  /*5fa0*/  NOP ;  /* 0x0000000000007918 */ /* 0x000fcc0000000000 */
[----:B------:R-:W0:Y:S01]  /*5fb0*/  LDS R112, [R111+0x60] ;  /* 0x000060006f707984 */ /* 0x000e220000000800 */
[----:B------:R-:W-:-:S06]  /*5fc0*/  LOP3.LUT P0, R113, R7, RZ, R16, 0xa0, !PT ;  /* 0x000000ff07717212 */ /* 0x000fcc000780a010 */
[----:B------:R-:W-:Y:S08]  /*5fd0*/  POPC R113, R113 ;  /* 0x0000007100717309 */ /* 0x000ff00000000000 */
[----:B------:R-:W0:Y:S02]  /*5fe0*/  @!P0 POPC R7, R7 ;  /* 0x0000000700078309 */ /* 0x000e240000000000 */
[----:B0-----:R-:W-:Y:S01]  /*5ff0*/  @!P0 IMAD.IADD R4, R112, 0x1, R7 ;  /* 0x0000000170048824 */ /* 0x001fe200078e0207 */
[----:B------:R-:W-:-:S06]  /*6000*/  NOP ;  /* 0x0000000000007918 */ /* 0x000fcc0000000000 */
[----:B------:R-:W-:Y:S01]  /*6010*/  @!P0 STS [R111+0x60], R4 ;  /* 0x000060046f008388 */ /* 0x000fe20000000800 */
[----:B------:R-:W-:-:S06]  /*6020*/  NOP ;  /* 0x0000000000007918 */ /* 0x000fcc0000000000 */
[----:B------:R-:W-:Y:S06]  /*6030*/  BAR.SYNC.DEFER_BLOCKING 0x0 ;  /* 0x0000000000007b1d */ /* 0x000fec0000010000 */
[----:B------:R-:W-:Y:S04]  /*6040*/  LDS R114, [R48+0x64] ;  /* 0x0000640030727984 */ /* 0x000fe80000000800 */
[----:B------:R-:W-:Y:S04]  /*6050*/  LDS R115, [R48+0x60] ;  /* 0x0000600030737984 */ /* 0x000fe80000000800 */
[----:B------:R-:W0:Y:S04]  /*6060*/  LDS R116, [R48+0x68] ;  /* 0x0000680030747984 */ /* 0x000e280000000800 */
[----:B------:R-:W-:Y:S04]  /*6070*/  LDS R5, [R48+0x70] ;  /* 0x0000700030057984 */ /* 0x000fe80000000800 */
[----:B------:R-:W1:Y:S01]  /*6080*/  LDS R118, [R48+0x6c] ;  /* 0x00006c0030767984 */ /* 0x000e620000000800 */
[----:B0-----:R-:W-:-:S04]  /*6090*/  IADD3 R119, R116, R114, R115 ;  /* 0x0000007274777210 */ /* 0x001fc80007ffe073 */
[----:B-1----:R-:W-:-:S05]  /*60a0*/  IADD3 R119, R119, R5, R118 ;  /* 0x0000000577777210 */ /* 0x002fca0007ffe076 */
        /* <DEDUP_REMOVED lines=13> */
[----:B------:R-:W-:Y:S04]  /*6180*/  @!P0 STS [R17.X4], R120 ;  /* 0x0000007811008388 */ /* 0x000fe80000004800 */
[----:B------:R-:W-:Y:S01]  /*6190*/  BAR.SYNC.DEFER_BLOCKING 0x0 ;  /* 0x0000000000007b1d */ /* 0x000fe20000010000 */
[----:B------:R-:W-:-:S05]  /*61a0*/  ISETP.NE.AND P0, PT, R17, 0x2, PT ;  /* 0x000000021100780c */ /* 0x000fca0003f05270 */
[----:B------:R-:W0:Y:S04]  /*61b0*/  LDS.128 R8, [RZ] ;  /* 0x00000000ff087984 */ /* 0x000e280000000c00 */
        /* <DEDUP_REMOVED lines=13> */
[----:B------:R-:W-:-:S04]  /*6290*/  ISETP.NE.AND P0, PT, R17, 0x5, PT ;  /* 0x000000051100780c */ /* 0x000fc80003f05270 */
[C---:B------:R-:W-:Y:S01]  /*62a0*/  SEL R14, R13.reuse, R14, !P0 ;  /* 0x0000000e0d0e7207 */ /* 0x040fe20004000000 */
[----:B---3--:R-:W-:Y:S01]  /*62b0*/  IMAD.IADD R13, R13, 0x1, R5 ;  /* 0x000000010d0d7824 */ /* 0x008fe200078e0205 */
[----:B------:R-:W-:Y:S01]  /*62c0*/  ISETP.NE.AND P0, PT, R17, 0x6, PT ;  /* 0x000000061100780c */ /* 0x000fe20003f05270 */
[----:B------:R-:W1:Y:S02]  /*62d0*/  POPC R5, R122 ;  /* 0x0000007a00057309 */ /* 0x000e640000000000 */
[----:B------:R-:W-:Y:S01]  /*62e0*/  IMAD.IADD R6, R6, 0x1, R13 ;  /* 0x0000000106067824 */ /* 0x000fe200078e020d */
[----:B------:R-:W-:Y:S02]  /*62f0*/  SEL R4, R13, R14, !P0 ;  /* 0x0000000e0d047207 */ /* 0x000fe40004000000 */
[----:B------:R-:W2:Y:S01]  /*6300*/  LDS.128 R12, [0x30] ;  /* 0x00003000ff0c7984 */ /* 0x000ea20000000c00 */
[----:B------:R-:W-:Y:S01]  /*6310*/  ISETP.NE.AND P0, PT, R17, 0x7, PT ;  /* 0x000000071100780c */ /* 0x000fe20003f05270 */
[----:B------:R-:W-:-:S03]  /*6320*/  IMAD.IADD R7, R7, 0x1, R6 ;  /* 0x0000000107077824 */ /* 0x000fc600078e0206 */
        /* <DEDUP_REMOVED lines=12> */
[----:B------:R-:W-:Y:S01]  /*63f0*/  SEL R4, R10, R4, !P0 ;  /* 0x000000040a047207 */ /* 0x000fe20004000000 */
[----:B--2---:R-:W-:Y:S01]  /*6400*/  IMAD.IADD R12, R11, 0x1, R12 ;  /* 0x000000010b0c7824 */ /* 0x004fe200078e020c */
[----:B------:R-:W-:-:S03]  /*6410*/  ISETP.NE.AND P0, PT, R17, 0xc, PT ;  /* 0x0000000c1100780c */ /* 0x000fc60003f05270 */
[----:B------:R-:W-:Y:S01]  /*6420*/  IMAD.IADD R13, R13, 0x1, R12 ;  /* 0x000000010d0d7824 */ /* 0x000fe200078e020c */
[----:B------:R-:W-:Y:S02]  /*6430*/  SEL R4, R11, R4, !P0 ;  /* 0x000000040b047207 */ /* 0x000fe40004000000 */
[----:B------:R-:W-:-:S04]  /*6440*/  ISETP.NE.AND P0, PT, R17, 0xd, PT ;  /* 0x0000000d1100780c */ /* 0x000fc80003f05270 */
[----:B------:R-:W-:Y:S02]  /*6450*/  SEL R4, R12, R4, !P0 ;  /* 0x000000040c047207 */ /* 0x000fe40004000000 */
[----:B------:R-:W-:-:S04]  /*6460*/  ISETP.NE.AND P0, PT, R17, 0xe, PT ;  /* 0x0000000e1100780c */ /* 0x000fc80003f05270 */
[----:B------:R-:W-:Y:S01]  /*6470*/  SEL R4, R13, R4, !P0 ;  /* 0x000000040d047207 */ /* 0x000fe20004000000 */
[----:B------:R-:W-:Y:S01]  /*6480*/  @!P1 IMAD.IADD R4, R14, 0x1, R13 ;  /* 0x000000010e049824 */ /* 0x000fe200078e020d */
[----:B------:R-:W-:Y:S02]  /*6490*/  ISETP.NE.AND P1, PT, R117, RZ, PT ;  /* 0x000000ff7500720c */ /* 0x000fe40003f25270 */
[----:B------:R-:W-:Y:S02]  /*64a0*/  ISETP.NE.AND P0, PT, R17, RZ, PT ;  /* 0x000000ff1100720c */ /* 0x000fe40003f05270 */
[----:B------:R-:W-:Y:S02]  /*64b0*/  SEL R119, R119, RZ, P1 ;  /* 0x000000ff77777207 */ /* 0x000fe40000800000 */
[----:B------:R-:W-:Y:S02]  /*64c0*/  SEL R4, R4, RZ, P0 ;  /* 0x000000ff04047207 */ /* 0x000fe40000000000 */
[----:B------:R-:W-:-:S03]  /*64d0*/  ISETP.EQ.OR P0, PT, R2, RZ, P5 ;  /* 0x000000ff0200720c */ /* 0x000fc60002f02670 */
[----:B------:R-:W-:-:S04]  /*64e0*/  IMAD.IADD R4, R4, 0x1, R119 ;  /* 0x0000000104047824 */ /* 0x000fc800078e0277 */
[----:B------:R-:W-:Y:S01]  /*64f0*/  IMAD.IADD R115, R115, 0x1, R4 ;  /* 0x0000000173737824 */ /* 0x000fe200078e0204 */
[----:B------:R0:W-:Y:S03]  /*6500*/  STS [R48+0x60], R4 ;  /* 0x0000600430007388 */ /* 0x0001e60000000800 */
[----:B------:R-:W-:Y:S01]  /*6510*/  IMAD.IADD R7, R114, 0x1, R115 ;  /* 0x0000000172077824 */ /* 0x000fe200078e0273 */
[----:B------:R-:W-:Y:S03]  /*6520*/  STS [R48+0x64], R115 ;  /* 0x0000647330007388 */ /* 0x000fe60000000800 */
[----:B------:R-:W-:Y:S01]  /*6530*/  IMAD.IADD R9, R116, 0x1, R7 ;  /* 0x0000000174097824 */ /* 0x000fe200078e0207 */
[----:B------:R-:W-:Y:S01]  /*6540*/  STS [R48+0x68], R7 ;  /* 0x0000680730007388 */ /* 0x000fe20000000800 */
[----:B0-----:R-:W-:-:S02]  /*6550*/  @!P5 IMAD R4, R2, -0x44, RZ ;  /* 0xffffffbc0204d824 */ /* 0x001fc400078e02ff */
[----:B------:R-:W-:Y:S01]  /*6560*/  IMAD.IADD R11, R118, 0x1, R9 ;  /* 0x00000001760b7824 */ /* 0x000fe200078e0209 */
[----:B------:R-:W-:Y:S04]  /*6570*/  STS [R48+0x6c], R9 ;  /* 0x00006c0930007388 */ /* 0x000fe80000000800 */
[----:B------:R-:W-:Y:S04]  /*6580*/  STS [R48+0x70], R11 ;  /* 0x0000700b30007388 */ /* 0x000fe80000000800 */
[----:B------:R-:W-:Y:S06]  /*6590*/  BAR.SYNC.DEFER_BLOCKING 0x0 ;  /* 0x0000000000007b1d */ /* 0x000fec0000010000 */
[----:B------:R-:W0:Y:S04]  /*65a0*/  LDS R33, [R33+0x60] ;  /* 0x0000600021217984 */ /* 0x000e280000000800 */
[----:B------:R-:W2:Y:S04]  /*65b0*/  LDS R49, [R49+0x60] ;  /* 0x0000600031317984 */ /* 0x000ea80000000800 */
[----:B------:R-:W1:Y:S04]  /*65c0*/  LDS R51, [R51+0x60] ;  /* 0x0000600033337984 */ /* 0x000e680000000800 */
[----:B------:R-:W3:Y:S04]  /*65d0*/  LDS R54, [R54+0x60] ;  /* 0x0000600036367984 */ /* 0x000ee80000000800 */
[----:B------:R-:W4:Y:S04]  /*65e0*/  LDS R57, [R57+0x60] ;  /* 0x0000600039397984 */ /* 0x000f280000000800 */
[----:B------:R-:W4:Y:S04]  /*65f0*/  LDS R60, [R60+0x60] ;  /* 0x000060003c3c7984 */ /* 0x000f280000000800 */
[----:B------:R-:W4:Y:S04]  /*6600*/  LDS R63, [R63+0x60] ;  /* 0x000060003f3f7984 */ /* 0x000f280000000800 */
[----:B------:R-:W4:Y:S04]  /*6610*/  LDS R66, [R66+0x60] ;  /* 0x0000600042427984 */ /* 0x000f280000000800 */
[----:B------:R-:W4:Y:S04]  /*6620*/  LDS R69, [R69+0x60] ;  /* 0x0000600045457984 */ /* 0x000f280000000800 */
[----:B------:R-:W4:Y:S04]  /*6630*/  LDS R72, [R72+0x60] ;  /* 0x0000600048487984 */ /* 0x000f280000000800 */
[----:B------:R-:W4:Y:S01]  /*6640*/  LDS R75, [R75+0x60] ;  /* 0x000060004b4b7984 */ /* 0x000f220000000800 */
[----:B0-----:R-:W-:-:S03]  /*6650*/  IADD3 R33, R33, R52, R123 ;  /* 0x0000003421217210 */ /* 0x001fc60007ffe07b */
[----:B------:R-:W0:Y:S01]  /*6660*/  LDS R78, [R78+0x60] ;  /* 0x000060004e4e7984 */ /* 0x000e220000000800 */
[----:B--2---:R-:W-:Y:S01]  /*6670*/  IADD3 R49, R49, R50, R121 ;  /* 0x0000003231317210 */ /* 0x004fe20007ffe079 */
[----:B------:R-:W-:Y:S02]  /*6680*/  IMAD.SHL.U32 R7, R33, 0x2, RZ ;  /* 0x0000000221077824 */ /* 0x000fe400078e00ff */
[----:B------:R-:W2:Y:S01]  /*6690*/  LDS R81, [R81+0x60] ;  /* 0x0000600051517984 */ /* 0x000ea20000000800 */
[----:B-1----:R-:W-:-:S03]  /*66a0*/  IADD3 R5, R51, R32, R5 ;  /* 0x0000002033057210 */ /* 0x002fc60007ffe005 */
[----:B------:R-:W1:Y:S01]  /*66b0*/  LDS R84, [R84+0x60] ;  /* 0x0000600054547984 */ /* 0x000e620000000800 */
[----:B---3--:R-:W-:Y:S01]  /*66c0*/  IADD3 R54, R54, R55, R56 ;  /* 0x0000003736367210 */ /* 0x008fe20007ffe038 */
[----:B------:R-:W-:Y:S02]  /*66d0*/  IMAD.SHL.U32 R11, R5, 0x2, RZ ;  /* 0x00000002050b7824 */ /* 0x000fe400078e00ff */
[----:B------:R-:W3:Y:S01]  /*66e0*/  LDS R87, [R87+0x60] ;  /* 0x0000600057577984 */ /* 0x000ee20000000800 */
[----:B----4-:R-:W-:Y:S01]  /*66f0*/  IADD3 R57, R57, R58, R59 ;  /* 0x0000003a39397210 */ /* 0x010fe20007ffe03b */
[----:B------:R-:W-:Y:S02]  /*6700*/  IMAD.SHL.U32 R6, R54, 0x2, RZ ;  /* 0x0000000236067824 */ /* 0x000fe400078e00ff */
[----:B------:R-:W4:Y:S01]  /*6710*/  LDS R90, [R90+0x60] ;  /* 0x000060005a5a7984 */ /* 0x000f220000000800 */
[----:B------:R-:W-:Y:S01]  /*6720*/  IADD3 R60, R60, R61, R62 ;  /* 0x0000003d3c3c7210 */ /* 0x000fe20007ffe03e */
[----:B------:R-:W-:-:S02]  /*6730*/  IMAD.SHL.U32 R13, R57, 0x2, RZ ;  /* 0x00000002390d7824 */ /* 0x000fc400078e00ff */
[----:B------:R-:W4:Y:S01]  /*6740*/  LDS R93, [R93+0x60] ;  /* 0x000060005d5d7984 */ /* 0x000f220000000800 */
[----:B------:R-:W-:Y:S01]  /*6750*/  IADD3 R63, R63, R64, R65 ;  /* 0x000000403f3f7210 */ /* 0x000fe20007ffe041 */
[----:B------:R-:W-:Y:S02]  /*6760*/  IMAD.SHL.U32 R8, R60, 0x2, RZ ;  /* 0x000000023c087824 */ /* 0x000fe400078e00ff */
[----:B------:R-:W4:Y:S01]  /*6770*/  LDS R96, [R96+0x60] ;  /* 0x0000600060607984 */ /* 0x000f220000000800 */
[----:B------:R-:W-:Y:S01]  /*6780*/  IADD3 R66, R66, R67, R68 ;  /* 0x0000004342427210 */ /* 0x000fe20007ffe044 */
        /* <DEDUP_REMOVED lines=8> */
[----:B------:R-:W-:-:S03]  /*6810*/  IADD3 R75, R75, R76, R77 ;  /* 0x0000004c4b4b7210 */ /* 0x000fc60007ffe04d */
[----:B------:R-:W4:Y:S01]  /*6820*/  LDS R108, [R108+0x60] ;  /* 0x000060006c6c7984 */ /* 0x000f220000000800 */
[----:B0-----:R-:W-:-:S03]  /*6830*/  IADD3 R78, R78, R79, R80 ;  /* 0x0000004f4e4e7210 */ /* 0x001fc60007ffe050 */
[----:B------:R-:W0:Y:S01]  /*6840*/  LDS R111, [R111+0x60] ;  /* 0x000060006f6f7984 */ /* 0x000e220000000800 */
[----:B--2---:R-:W-:-:S03]  /*6850*/  IADD3 R81, R81, R82, R83 ;  /* 0x0000005251517210 */ /* 0x004fc60007ffe053 */
[----:B------:R2:W0:Y:S01]  /*6860*/  @!P5 LDS R26, [R4+0x221c] ;  /* 0x00221c00041ad984 */ /* 0x0004220000000800 */
[----:B-1----:R-:W-:-:S03]  /*6870*/  IADD3 R84, R84, R85, R86 ;  /* 0x0000005554547210 */ /* 0x002fc60007ffe056 */
[----:B------:R-:W-:Y:S01]  /*6880*/  BAR.SYNC.DEFER_BLOCKING 0x0 ;  /* 0x0000000000007b1d */ /* 0x000fe20000010000 */
[----:B---3--:R-:W-:Y:S01]  /*6890*/  IADD3 R87, R87, R88, R89 ;  /* 0x0000005857577210 */ /* 0x008fe20007ffe059 */
[----:B------:R-:W-:Y:S02]  /*68a0*/  IMAD.SHL.U32 R14, R84, 0x2, RZ ;  /* 0x00000002540e7824 */ /* 0x000fe400078e00ff */
[----:B--2---:R-:W-:Y:S01]  /*68b0*/  IMAD.SHL.U32 R4, R49, 0x2, RZ ;  /* 0x0000000231047824 */ /* 0x004fe200078e00ff */
[----:B----4-:R-:W-:Y:S02]  /*68c0*/  IADD3 R90, R90, R91, R92 ;  /* 0x0000005b5a5a7210 */ /* 0x010fe40007ffe05c */
[----:B------:R-:W-:Y:S02]  /*68d0*/  IADD3 R93, R93, R94, R95 ;  /* 0x0000005e5d5d7210 */ /* 0x000fe40007ffe05f */
[----:B------:R-:W-:Y:S02]  /*68e0*/  IADD3 R96, R96, R97, R98 ;  /* 0x0000006160607210 */ /* 0x000fe40007ffe062 */
[----:B------:R-:W-:-:S02]  /*68f0*/  IADD3 R99, R99, R100, R101 ;  /* 0x0000006463637210 */ /* 0x000fc40007ffe065 */
[----:B------:R-:W-:Y:S02]  /*6900*/  IADD3 R102, R102, R103, R104 ;  /* 0x0000006766667210 */ /* 0x000fe40007ffe068 */
[----:B------:R-:W-:Y:S02]  /*6910*/  IADD3 R105, R105, R106, R107 ;  /* 0x0000006a69697210 */ /* 0x000fe40007ffe06b */
[----:B------:R-:W-:Y:S02]  /*6920*/  IADD3 R108, R108, R109, R110 ;  /* 0x0000006d6c6c7210 */ /* 0x000fe40007ffe06e */
[----:B0-----:R-:W-:Y:S01]  /*6930*/  IADD3 R111, R111, R112, R113 ;  /* 0x000000706f6f7210 */ /* 0x001fe20007ffe071 */
[----:B------:R-:W-:Y:S01]  /*6940*/  @!P5 STS [R2.X4], R26 ;  /* 0x0000001a0200d388 */ /* 0x000fe20000004800 */
[----:B-----5:R-:W-:-:S03]  /*6950*/  @!P5 IMAD.IADD R9, R21, 0x1, -R26 ;  /* 0x000000011509d824 */ /* 0x020fc600078e0a1a */
[----:B------:R-:W-:Y:S06]  /*6960*/  BAR.SYNC.DEFER_BLOCKING 0x0 ;  /* 0x0000000000007b1d */ /* 0x000fec0000010000 */
        /* <DEDUP_REMOVED lines=9> */
[----:B-1----:R-:W-:-:S03]  /*6a00*/  IMAD.SHL.U32 R4, R72, 0x2, RZ ;  /* 0x0000000248047824 */ /* 0x002fc600078e00ff */
[----:B------:R1:W-:Y:S01]  /*6a10*/  STS.U16 [R13], R46 ;  /* 0x0000002e0d007388 */ /* 0x0003e20000000400 */
[----:B------:R-:W-:Y:S02]  /*6a20*/  IMAD.SHL.U32 R3, R78, 0x2, RZ ;  /* 0x000000024e037824 */ /* 0x000fe400078e00ff */
[----:B--2---:R-:W-:Y:S01]  /*6a30*/  IMAD.SHL.U32 R11, R87, 0x2, RZ ;  /* 0x00000002570b7824 */ /* 0x004fe200078e00ff */
[----:B------:R2:W-:Y:S01]  /*6a40*/  STS.U16 [R8], R39 ;  /* 0x0000002708007388 */ /* 0x0005e20000000400 */
[----:B0-----:R-:W-:-:S03]  /*6a50*/  IMAD.SHL.U32 R6, R75, 0x2, RZ ;  /* 0x000000024b067824 */ /* 0x001fc600078e00ff */
[----:B------:R0:W-:Y:S01]  /*6a60*/  STS.U16 [R10], R45 ;  /* 0x0000002d0a007388 */ /* 0x0001e20000000400 */
[----:B-1----:R-:W-:-:S03]  /*6a70*/  IMAD.SHL.U32 R13, R93, 0x2, RZ ;  /* 0x000000025d0d7824 */ /* 0x002fc600078e00ff */
[----:B------:R-:W-:Y:S01]  /*6a80*/  STS.U16 [R12], R43 ;  /* 0x0000002b0c007388 */ /* 0x000fe20000000400 */
[----:B--2---:R-:W-:-:S03]  /*6a90*/  IMAD.SHL.U32 R8, R90, 0x2, RZ ;  /* 0x000000025a087824 */ /* 0x004fc600078e00ff */
[----:B------:R1:W-:Y:S01]  /*6aa0*/  STS.U16 [R15], R42 ;  /* 0x0000002a0f007388 */ /* 0x0003e20000000400 */
[----:B------:R-:W-:Y:S02]  /*6ab0*/  IMAD.MOV.U32 R39, RZ, RZ, 0x2 ;  /* 0x00000002ff277424 */ /* 0x000fe400078e00ff */
[----:B0-----:R-:W-:Y:S01]  /*6ac0*/  IMAD.SHL.U32 R10, R108, 0x2, RZ ;  /* 0x000000026c0a7824 */ /* 0x001fe200078e00ff */
[----:B------:R0:W-:Y:S04]  /*6ad0*/  STS.U16 [R4], R41 ;  /* 0x0000002904007388 */ /* 0x0001e80000000400 */
[----:B------:R2:W-:Y:S01]  /*6ae0*/  STS.U16 [R6], R31 ;  /* 0x0000001f06007388 */ /* 0x0005e20000000400 */
[----:B-1----:R-:W-:-:S03]  /*6af0*/  IMAD.SHL.U32 R15, R96, 0x2, RZ ;  /* 0x00000002600f7824 */ /* 0x002fc600078e00ff */
[----:B------:R1:W-:Y:S01]  /*6b00*/  STS.U16 [R3], R40 ;  /* 0x0000002803007388 */ /* 0x0003e20000000400 */
[----:B0-----:R-:W-:-:S03]  /*6b10*/  IMAD.SHL.U32 R4, R99, 0x2, RZ ;  /* 0x0000000263047824 */ /* 0x001fc600078e00ff */
[----:B------:R0:W-:Y:S01]  /*6b20*/  STS.U16 [R7], R38 ;  /* 0x0000002607007388 */ /* 0x0001e20000000400 */
[----:B--2---:R-:W-:-:S03]  /*6b30*/  IMAD.SHL.U32 R6, R105, 0x2, RZ ;  /* 0x0000000269067824 */ /* 0x004fc600078e00ff */
[----:B------:R-:W-:Y:S01]  /*6b40*/  STS.U16 [R14], R37 ;  /* 0x000000250e007388 */ /* 0x000fe20000000400 */
[----:B------:R-:W-:Y:S02]  /*6b50*/  IMAD.SHL.U32 R31, R2, 0x2, RZ ;  /* 0x00000002021f7824 */ /* 0x000fe400078e00ff */
[----:B-1----:R-:W-:Y:S01]  /*6b60*/  IMAD.SHL.U32 R3, R102, 0x2, RZ ;  /* 0x0000000266037824 */ /* 0x002fe200078e00ff */
[----:B------:R-:W-:Y:S01]  /*6b70*/  STS.U16 [R11], R36 ;  /* 0x000000240b007388 */ /* 0x000fe20000000400 */
[----:B------:R-:W-:Y:S02]  /*6b80*/  IMAD.MOV.U32 R40, RZ, RZ, 0xffff ;  /* 0x0000ffffff287424 */ /* 0x000fe400078e00ff */
[----:B0-----:R-:W-:Y:S01]  /*6b90*/  IMAD.SHL.U32 R7, R111, 0x2, RZ ;  /* 0x000000026f077824 */ /* 0x001fe200078e00ff */
        /* <DEDUP_REMOVED lines=18> */
[----:B------:R-:W-:Y:S01]  /*6cc0*/  LDS.U16 R58, [R31+0x3400] ;  /* 0x003400001f3a7984 */ /* 0x000fe20000000400 */
[----:B0-----:R-:W-:-:S02]  /*6cd0*/  PRMT R3, R8, 0x9910, RZ ;  /* 0x0000991008037816 */ /* 0x001fc400000000ff */
[----:B-1----:R-:W-:-:S03]  /*6ce0*/  PRMT R4, R11, 0x9910, RZ ;  /* 0x000099100b047816 */ /* 0x002fc600000000ff */
[----:B------:R-:W-:Y:S01]  /*6cf0*/  IMAD.MOV.U32 R19, RZ, RZ, R3 ;  /* 0x000000ffff137224 */ /* 0x000fe200078e0003 */
[----:B--2---:R-:W-:Y:S01]  /*6d00*/  PRMT R24, R12, 0x9910, RZ ;  /* 0x000099100c187816 */ /* 0x004fe200000000ff */
[----:B------:R-:W-:-:S03]  /*6d10*/  IMAD.MOV.U32 R27, RZ, RZ, R4 ;  /* 0x000000ffff1b7224 */ /* 0x000fc600078e0004 */
[----:B------:R-:W-:Y:S02]  /*6d20*/  ISETP.NE.AND P0, PT, R19, 0x7fff, PT ;  /* 0x00007fff1300780c */ /* 0x000fe40003f05270 */
[----:B---3--:R-:W-:Y:S02]  /*6d30*/  PRMT R41, R34, 0x9910, RZ ;  /* 0x0000991022297816 */ /* 0x008fe400000000ff */
[----:B------:R-:W-:Y:S02]  /*6d40*/  SEL R3, R8, 0x8000, P0 ;  /* 0x0000800008037807 */ /* 0x000fe40000000000 */
[----:B------:R-:W-:Y:S02]  /*6d50*/  ISETP.NE.AND P0, PT, R24, 0x7fff, PT ;  /* 0x00007fff1800780c */ /* 0x000fe40003f05270 */
[----:B------:R-:W-:Y:S02]  /*6d60*/  SHF.R.U32.HI R4, RZ, c[0x0][0x18c], R3 ;  /* 0x00006300ff047a19 */ /* 0x000fe40000011603 */
[----:B------:R-:W-:-:S02]  /*6d70*/  SEL R3, R12, 0x8000, P0 ;  /* 0x000080000c037807 */ /* 0x000fc40000000000 */
[-C--:B------:R-:W-:Y:S02]  /*6d80*/  LOP3.LUT R4, R4, R53.reuse, RZ, 0xc0, !PT ;  /* 0x0000003504047212 */ /* 0x080fe400078ec0ff */
[----:B------:R-:W-:Y:S02]  /*6d90*/  SHF.R.U32.HI R10, RZ, c[0x0][0x18c], R3 ;  /* 0x00006300ff0a7a19 */ /* 0x000fe40000011603 */
[----:B------:R-:W-:Y:S01]  /*6da0*/  ISETP.NE.AND P1, PT, R27, 0x7fff, PT ;  /* 0x00007fff1b00780c */ /* 0x000fe20003f25270 */
[----:B------:R-:W-:Y:S01]  /*6db0*/  IMAD.SHL.U32 R4, R4, 0x4, RZ ;  /* 0x0000000404047824 */ /* 0x000fe200078e00ff */
[----:B------:R-:W-:Y:S02]  /*6dc0*/  LOP3.LUT R10, R10, R53, RZ, 0xc0, !PT ;  /* 0x000000350a0a7212 */ /* 0x000fe400078ec0ff */
[----:B------:R-:W-:Y:S02]  /*6dd0*/  SEL R6, R11, 0x8000, P1 ;  /* 0x000080000b067807 */ /* 0x000fe40000800000 */
[----:B------:R-:W-:Y:S01]  /*6de0*/  ISETP.NE.AND P1, PT, R41, 0x7fff, PT ;  /* 0x00007fff2900780c */ /* 0x000fe20003f25270 */
[----:B------:R-:W-:Y:S01]  /*6df0*/  IMAD.SHL.U32 R10, R10, 0x4, RZ ;  /* 0x000000040a0a7824 */ /* 0x000fe200078e00ff */
[----:B------:R-:W-:-:S02]  /*6e00*/  LOP3.LUT R4, R4, 0x3fffc, RZ, 0xc0, !PT ;  /* 0x0003fffc04047812 */ /* 0x000fc400078ec0ff */
[----:B------:R-:W-:Y:S02]  /*6e10*/  SEL R13, R34, 0x8000, P1 ;  /* 0x00008000220d7807 */ /* 0x000fe40000800000 */
[----:B----4-:R-:W-:Y:S01]  /*6e20*/  PRMT R42, R36, 0x9910, RZ ;  /* 0x00009910242a7816 */ /* 0x010fe200000000ff */
[----:B------:R0:W1:Y:S01]  /*6e30*/  LDS R7, [R4+0x5c00] ;  /* 0x005c000004077984 */ /* 0x0000620000000800 */
[----:B------:R-:W-:Y:S02]  /*6e40*/  SHF.R.U32.HI R6, RZ, c[0x0][0x18c], R6 ;  /* 0x00006300ff067a19 */ /* 0x000fe40000011606 */
[----:B------:R-:W-:Y:S02]  /*6e50*/  SHF.R.U32.HI R14, RZ, c[0x0][0x18c], R13 ;  /* 0x00006300ff0e7a19 */ /* 0x000fe4000001160d */
[----:B------:R-:W-:Y:S01]  /*6e60*/  LOP3.LUT R10, R10, 0x3fffc, RZ, 0xc0, !PT ;  /* 0x0003fffc0a0a7812 */ /* 0x000fe200078ec0ff */
[----:B------:R-:W2:Y:S01]  /*6e70*/  LDS.U16 R13, [R31+0x1800] ;  /* 0x001800001f0d7984 */ /* 0x000ea20000000400 */
[----:B------:R-:W-:-:S02]  /*6e80*/  LOP3.LUT R6, R6, R53, RZ, 0xc0, !PT ;  /* 0x0000003506067212 */ /* 0x000fc400078ec0ff */
[----:B------:R-:W-:Y:S01]  /*6e90*/  ISETP.NE.AND P2, PT, R42, 0x7fff, PT ;  /* 0x00007fff2a00780c */ /* 0x000fe20003f45270 */
[----:B------:R-:W3:Y:S01]  /*6ea0*/  LDS R43, [R10+0x5c00] ;  /* 0x005c00000a2b7984 */ /* 0x000ee20000000800 */
[-C--:B------:R-:W-:Y:S01]  /*6eb0*/  LOP3.LUT R14, R14, R53.reuse, RZ, 0xc0, !PT ;  /* 0x000000350e0e7212 */ /* 0x080fe200078ec0ff */
[----:B------:R-:W-:Y:S01]  /*6ec0*/  IMAD.SHL.U32 R6, R6, 0x4, RZ ;  /* 0x0000000406067824 */ /* 0x000fe200078e00ff */
[----:B------:R-:W-:Y:S02]  /*6ed0*/  SEL R15, R36, 0x8000, P2 ;  /* 0x00008000240f7807 */ /* 0x000fe40001000000 */
[----:B------:R-:W-:Y:S01]  /*6ee0*/  ISETP.GE.AND P0, PT, R19, RZ, PT ;  /* 0x000000ff1300720c */ /* 0x000fe20003f06270 */
[----:B------:R-:W-:Y:S01]  /*6ef0*/  IMAD.SHL.U32 R14, R14, 0x4, RZ ;  /* 0x000000040e0e7824 */ /* 0x000fe200078e00ff */
[----:B------:R-:W-:Y:S02]  /*6f00*/  SHF.R.U32.HI R18, RZ, c[0x0][0x18c], R15 ;  /* 0x00006300ff127a19 */ /* 0x000fe4000001160f */
[----:B------:R-:W-:Y:S01]  /*6f10*/  LOP3.LUT R6, R6, 0x3fffc, RZ, 0xc0, !PT ;  /* 0x0003fffc06067812 */ /* 0x000fe200078ec0ff */
[----:B------:R-:W-:Y:S01]  /*6f20*/  LDS.U16 R15, [R31+0x2000] ;  /* 0x002000001f0f7984 */ /* 0x000fe20000000400 */
[----:B------:R-:W-:-:S02]  /*6f30*/  LOP3.LUT R18, R18, R53, RZ, 0xc0, !PT ;  /* 0x0000003512127212 */ /* 0x000fc400078ec0ff */
[----:B------:R-:W-:Y:S01]  /*6f40*/  LOP3.LUT R14, R14, 0x3fffc, RZ, 0xc0, !PT ;  /* 0x0003fffc0e0e7812 */ /* 0x000fe200078ec0ff */
[----:B------:R4:W3:Y:S01]  /*6f50*/  LDS R25, [R6+0x5c00] ;  /* 0x005c000006197984 */ /* 0x0008e20000000800 */
[----:B------:R-:W-:Y:S01]  /*6f60*/  ISETP.GE.AND P1, PT, R27, RZ, PT ;  /* 0x000000ff1b00720c */ /* 0x000fe20003f26270 */
[----:B------:R-:W-:Y:S01]  /*6f70*/  IMAD.SHL.U32 R18, R18, 0x4, RZ ;  /* 0x0000000412127824 */ /* 0x000fe200078e00ff */
[C---:B------:R-:W-:Y:S01]  /*6f80*/  SEL R3, R40.reuse, 0x8000, P0 ;  /* 0x0000800028037807 */ /* 0x040fe20000000000 */
[----:B------:R-:W3:Y:S01]  /*6f90*/  LDS R47, [R14+0x5c00] ;  /* 0x005c00000e2f7984 */ /* 0x000ee20000000800 */
[----:B0-----:R-:W-:Y:S02]  /*6fa0*/  SEL R4, R40, 0x8000, P1 ;  /* 0x0000800028047807 */ /* 0x001fe40000800000 */
[----:B------:R-:W-:Y:S01]  /*6fb0*/  ISETP.GE.AND P0, PT, R24, RZ, PT ;  /* 0x000000ff1800720c */ /* 0x000fe20003f06270 */
[----:B------:R-:W-:Y:S01]  /*6fc0*/  LDS.U16 R14, [R31+0x2400] ;  /* 0x002400001f0e7984 */ /* 0x000fe20000000400 */
[----:B----4-:R-:W-:-:S02]  /*6fd0*/  LOP3.LUT R6, R18, 0x3fffc, RZ, 0xc0, !PT ;  /* 0x0003fffc12067812 */ /* 0x010fc400078ec0ff */
[----:B------:R-:W-:Y:S01]  /*6fe0*/  LOP3.LUT R37, R4, R11, RZ, 0x3c, !PT ;  /* 0x0000000b04257212 */ /* 0x000fe200078e3cff */
[----:B------:R-:W0:Y:S01]  /*6ff0*/  LDS.U16 R18, [R31+0x1c00] ;  /* 0x001c00001f127984 */ /* 0x000e220000000400 */
[----:B------:R-:W-:Y:S02]  /*7000*/  SEL R11, R40, 0x8000, P0 ;  /* 0x00008000280b7807 */ /* 0x000fe40000000000 */
[----:B------:R-:W-:Y:S01]  /*7010*/  ISETP.GE.AND P0, PT, R42, RZ, PT ;  /* 0x000000ff2a00720c */ /* 0x000fe20003f06270 */
[----:B------:R4:W0:Y:S01]  /*7020*/  LDS R51, [R6+0x5c00] ;  /* 0x005c000006337984 */ /* 0x0008220000000800 */
[----:B-1----:R-:W-:Y:S01]  /*7030*/  IMAD.IADD R4, R7, 0x1, R2 ;  /* 0x0000000107047824 */ /* 0x002fe200078e0202 */
[----:B------:R-:W-:Y:S02]  /*7040*/  LOP3.LUT R19, R3, R8, RZ, 0x3c, !PT ;  /* 0x0000000803137212 */ /* 0x000fe400078e3cff */
[----:B------:R-:W1:Y:S01]  /*7050*/  LDS.U16 R27, [R31+0x2800] ;  /* 0x002800001f1b7984 */ /* 0x000e620000000400 */
[----:B--2---:R-:W-:-:S02]  /*7060*/  PRMT R44, R13, 0x9910, RZ ;  /* 0x000099100d2c7816 */ /* 0x004fc400000000ff */
[----:B----4-:R-:W-:-:S04]  /*7070*/  LEA R6, P1, R23, c[0x0][0x170], 0x2 ;  /* 0x00005c0017067a11 */ /* 0x010fc800078210ff */
[----:B------:R-:W-:Y:S02]  /*7080*/  LEA.HI.X R7, R23, c[0x0][0x174], R22, 0x2, P1 ;  /* 0x00005d0017077a11 */ /* 0x000fe400008f1416 */
[----:B------:R-:W-:Y:S02]  /*7090*/  ISETP.GE.AND P1, PT, R41, RZ, PT ;  /* 0x000000ff2900720c */ /* 0x000fe40003f26270 */
[----:B------:R-:W-:Y:S02]  /*70a0*/  LOP3.LUT R41, R11, R12, RZ, 0x3c, !PT ;  /* 0x0000000c0b297212 */ /* 0x000fe400078e3cff */
[----:B------:R-:W-:Y:S02]  /*70b0*/  PRMT R12, R38, 0x9910, RZ ;  /* 0x00009910260c7816 */ /* 0x000fe400000000ff */
[----:B---3--:R-:W-:Y:S02]  /*70c0*/  IADD3 R11, R2, 0x400, R43 ;  /* 0x00000400020b7810 */ /* 0x008fe40007ffe02b */
[----:B------:R-:W-:-:S02]  /*70d0*/  SEL R43, R40, 0x8000, P0 ;  /* 0x00008000282b7807 */ /* 0x000fc40000000000 */
[----:B------:R-:W-:Y:S02]  /*70e0*/  ISETP.NE.AND P0, PT, R12, 0x7fff, PT ;  /* 0x00007fff0c00780c */ /* 0x000fe40003f05270 */
[----:B------:R-:W-:Y:S02]  /*70f0*/  SEL R23, R40, 0x8000, P1 ;  /* 0x0000800028177807 */ /* 0x000fe40000800000 */
[----:B------:R-:W-:Y:S02]  /*7100*/  ISETP.GE.AND P1, PT, R12, RZ, PT ;  /* 0x000000ff0c00720c */ /* 0x000fe40003f26270 */
[----:B------:R-:W-:Y:S02]  /*7110*/  SEL R12, R38, 0x8000, P0 ;  /* 0x00008000260c7807 */ /* 0x000fe40000000000 */
[----:B------:R-:W-:Y:S01]  /*7120*/  IADD3 R3, R2, 0x200, R25 ;  /* 0x0000020002037810 */ /* 0x000fe20007ffe019 */
[----:B------:R-:W-:Y:S01]  /*7130*/  IMAD.WIDE.U32 R24, R4, R39, c[0x0][0x168] ;  /* 0x00005a0004187625 */ /* 0x000fe200078e0027 */
[----:B------:R-:W-:-:S02]  /*7140*/  SHF.R.U32.HI R12, RZ, c[0x0][0x18c], R12 ;  /* 0x00006300ff0c7a19 */ /* 0x000fc4000001160c */
[----:B------:R-:W-:Y:S01]  /*7150*/  IADD3 R8, R2, 0x600, R47 ;  /* 0x0000060002087810 */ /* 0x000fe20007ffe02f */
[----:B------:R-:W-:Y:S01]  /*7160*/  IMAD.WIDE.U32 R28, R3, R39, c[0x0][0x168] ;  /* 0x00005a00031c7625 */ /* 0x000fe200078e0027 */
[----:B------:R-:W-:Y:S01]  /*7170*/  LOP3.LUT R12, R12, R53, RZ, 0xc0, !PT ;  /* 0x000000350c0c7212 */ /* 0x000fe200078ec0ff */
[----:B------:R2:W-:Y:S01]  /*7180*/  STG.E.U16 [R24.64], R19 ;  /* 0x0000001318007986 */ /* 0x0005e2000c101504 */
[----:B------:R-:W-:Y:S01]  /*7190*/  LOP3.LUT R45, R23, R34, RZ, 0x3c, !PT ;  /* 0x00000022172d7212 */ /* 0x000fe200078e3cff */
[----:B------:R-:W-:Y:S01]  /*71a0*/  IMAD.WIDE.U32 R22, R11, R39, c[0x0][0x168] ;  /* 0x00005a000b167625 */ /* 0x000fe200078e0027 */
[----:B------:R-:W-:Y:S01]  /*71b0*/  ISETP.NE.AND P0, PT, R44, 0x7fff, PT ;  /* 0x00007fff2c00780c */ /* 0x000fe20003f05270 */
[----:B------:R3:W-:Y:S01]  /*71c0*/  STG.E.U16 [R28.64], R37 ;  /* 0x000000251c007986 */ /* 0x0007e2000c101504 */
[----:B0-----:R-:W-:Y:S01]  /*71d0*/  PRMT R34, R18, 0x9910, RZ ;  /* 0x0000991012227816 */ /* 0x001fe200000000ff */
[----:B------:R-:W-:Y:S01]  /*71e0*/  IMAD.SHL.U32 R12, R12, 0x4, RZ ;  /* 0x000000040c0c7824 */ /* 0x000fe200078e00ff */
[----:B------:R-:W-:Y:S01]  /*71f0*/  PRMT R46, R15, 0x9910, RZ ;  /* 0x000099100f2e7816 */ /* 0x000fe200000000ff */
[----:B------:R0:W-:Y:S01]  /*7200*/  STG.E.U16 [R22.64], R41 ;  /* 0x0000002916007986 */ /* 0x0001e2000c101504 */
[----:B------:R-:W-:-:S02]  /*7210*/  IADD3 R10, R2, 0x800, R51 ;  /* 0x00000800020a7810 */ /* 0x000fc40007ffe033 */
[----:B------:R-:W-:Y:S01]  /*7220*/  LOP3.LUT R12, R12, 0x3fffc, RZ, 0xc0, !PT ;  /* 0x0003fffc0c0c7812 */ /* 0x000fe200078ec0ff */
[-C--:B--2---:R-:W-:Y:S01]  /*7230*/  IMAD.WIDE.U32 R24, R8, R39.reuse, c[0x0][0x168] ;  /* 0x00005a0008187625 */ /* 0x084fe200078e0027 */
[----:B------:R-:W-:Y:S02]  /*7240*/  SEL R19, R40, 0x8000, P1 ;  /* 0x0000800028137807 */ /* 0x000fe40000800000 */
[----:B------:R-:W-:Y:S01]  /*7250*/  PRMT R47, R14, 0x9910, RZ ;  /* 0x000099100e2f7816 */ /* 0x000fe200000000ff */
[----:B---3--:R-:W-:Y:S01]  /*7260*/  IMAD.WIDE.U32 R28, R10, R39, c[0x0][0x168] ;  /* 0x00005a000a1c7625 */ /* 0x008fe200078e0027 */
[----:B------:R2:W-:Y:S01]  /*7270*/  STG.E.U16 [R24.64], R45 ;  /* 0x0000002d18007986 */ /* 0x0005e2000c101504 */
[----:B------:R-:W-:Y:S02]  /*7280*/  ISETP.NE.AND P1, PT, R46, 0x7fff, PT ;  /* 0x00007fff2e00780c */ /* 0x000fe40003f25270 */
[----:B0-----:R-:W-:Y:S01]  /*7290*/  SEL R22, R13, 0x8000, P0 ;  /* 0x000080000d167807 */ /* 0x001fe20000000000 */
[----:B------:R0:W3:Y:S01]  /*72a0*/  LDS R23, [R12+0x5c00] ;  /* 0x005c00000c177984 */ /* 0x0000e20000000800 */
[----:B------:R-:W-:-:S02]  /*72b0*/  LOP3.LUT R43, R43, R36, RZ, 0x3c, !PT ;  /* 0x000000242b2b7212 */ /* 0x000fc400078e3cff */
[----:B------:R-:W-:Y:S02]  /*72c0*/  SHF.R.U32.HI R22, RZ, c[0x0][0x18c], R22 ;  /* 0x00006300ff167a19 */ /* 0x000fe40000011616 */
[----:B------:R-:W-:Y:S01]  /*72d0*/  ISETP.NE.AND P2, PT, R47, 0x7fff, PT ;  /* 0x00007fff2f00780c */ /* 0x000fe20003f45270 */
[----:B------:R4:W-:Y:S01]  /*72e0*/  STG.E.U16 [R28.64], R43 ;  /* 0x0000002b1c007986 */ /* 0x0009e2000c101504 */
[----:B------:R-:W-:Y:S01]  /*72f0*/  LOP3.LUT R22, R22, R53, RZ, 0xc0, !PT ;  /* 0x0000003516167212 */ /* 0x000fe200078ec0ff */
[----:B--2---:R-:W-:Y:S01]  /*7300*/  IMAD.MOV.U32 R45, RZ, RZ, R34 ;  /* 0x000000ffff2d7224 */ /* 0x004fe200078e0022 */
[----:B------:R-:W-:Y:S02]  /*7310*/  PRMT R24, R32, 0x9910, RZ ;  /* 0x0000991020187816 */ /* 0x000fe400000000ff */
[----:B0-----:R-:W-:Y:S01]  /*7320*/  SEL R12, R15, 0x8000, P1 ;  /* 0x000080000f0c7807 */ /* 0x001fe20000800000 */
[----:B------:R-:W-:Y:S01]  /*7330*/  IMAD.SHL.U32 R22, R22, 0x4, RZ ;  /* 0x0000000416167824 */ /* 0x000fe200078e00ff */
[----:B------:R-:W-:Y:S01]  /*7340*/  ISETP.NE.AND P0, PT, R45, 0x7fff, PT ;  /* 0x00007fff2d00780c */ /* 0x000fe20003f05270 */
[----:B------:R-:W-:Y:S01]  /*7350*/  IMAD.MOV.U32 R34, RZ, RZ, R24 ;  /* 0x000000ffff227224 */ /* 0x000fe200078e0018 */
[----:B------:R-:W-:-:S02]  /*7360*/  SHF.R.U32.HI R12, RZ, c[0x0][0x18c], R12 ;  /* 0x00006300ff0c7a19 */ /* 0x000fc4000001160c */
[----:B------:R-:W-:Y:S02]  /*7370*/  SEL R24, R18, 0x8000, P0 ;  /* 0x0000800012187807 */ /* 0x000fe40000000000 */
[----:B----4-:R-:W-:Y:S02]  /*7380*/  SEL R28, R14, 0x8000, P2 ;  /* 0x000080000e1c7807 */ /* 0x010fe40001000000 */
[----:B-1----:R-:W-:Y:S02]  /*7390*/  PRMT R48, R27, 0x9910, RZ ;  /* 0x000099101b307816 */ /* 0x002fe400000000ff */
[----:B------:R-:W-:Y:S02]  /*73a0*/  PRMT R36, R30, 0x9910, RZ ;  /* 0x000099101e247816 */ /* 0x000fe400000000ff */
[----:B------:R-:W-:Y:S02]  /*73b0*/  SHF.R.U32.HI R24, RZ, c[0x0][0x18c], R24 ;  /* 0x00006300ff187a19 */ /* 0x000fe40000011618 */
[----:B------:R-:W-:-:S02]  /*73c0*/  SHF.R.U32.HI R28, RZ, c[0x0][0x18c], R28 ;  /* 0x00006300ff1c7a19 */ /* 0x000fc4000001161c */
[-C--:B------:R-:W-:Y:S02]  /*73d0*/  LOP3.LUT R12, R12, R53.reuse, RZ, 0xc0, !PT ;  /* 0x000000350c0c7212 */ /* 0x080fe400078ec0ff */
[----:B------:R-:W-:Y:S02]  /*73e0*/  ISETP.NE.AND P3, PT, R48, 0x7fff, PT ;  /* 0x00007fff3000780c */ /* 0x000fe40003f65270 */
[----:B------:R-:W-:Y:S01]  /*73f0*/  ISETP.NE.AND P4, PT, R36, 0x7fff, PT ;  /* 0x00007fff2400780c */ /* 0x000fe20003f85270 */
[----:B------:R-:W-:Y:S01]  /*7400*/  IMAD.SHL.U32 R12, R12, 0x4, RZ ;  /* 0x000000040c0c7824 */ /* 0x000fe200078e00ff */
[----:B------:R-:W-:Y:S02]  /*7410*/  LOP3.LUT R22, R22, 0x3fffc, RZ, 0xc0, !PT ;  /* 0x0003fffc16167812 */ /* 0x000fe400078ec0ff */
[-C--:B------:R-:W-:Y:S02]  /*7420*/  LOP3.LUT R24, R24, R53.reuse, RZ, 0xc0, !PT ;  /* 0x0000003518187212 */ /* 0x080fe400078ec0ff */
[----:B------:R-:W-:Y:S01]  /*7430*/  LOP3.LUT R28, R28, R53, RZ, 0xc0, !PT ;  /* 0x000000351c1c7212 */ /* 0x000fe200078ec0ff */
[----:B------:R0:W1:Y:S01]  /*7440*/  LDS R25, [R22+0x5c00] ;  /* 0x005c000016197984 */ /* 0x0000620000000800 */
[----:B------:R-:W-:Y:S01]  /*7450*/  SEL R29, R27, 0x8000, P3 ;  /* 0x000080001b1d7807 */ /* 0x000fe20001800000 */
[----:B------:R-:W-:Y:S01]  /*7460*/  IMAD.SHL.U32 R24, R24, 0x4, RZ ;  /* 0x0000000418187824 */ /* 0x000fe200078e00ff */
[----:B------:R-:W-:-:S02]  /*7470*/  ISETP.NE.AND P0, PT, R34, 0x7fff, PT ;  /* 0x00007fff2200780c */ /* 0x000fc40003f05270 */
[----:B------:R-:W-:Y:S02]  /*7480*/  SEL R37, R30, 0x8000, P4 ;  /* 0x000080001e257807 */ /* 0x000fe40002000000 */
[----:B------:R-:W-:Y:S01]  /*7490*/  LOP3.LUT R19, R19, R38, RZ, 0x3c, !PT ;  /* 0x0000002613137212 */ /* 0x000fe200078e3cff */
[----:B0-----:R-:W-:Y:S01]  /*74a0*/  IMAD.SHL.U32 R22, R28, 0x4, RZ ;  /* 0x000000041c167824 */ /* 0x001fe200078e00ff */
[----:B------:R-:W-:Y:S02]  /*74b0*/  SHF.R.U32.HI R38, RZ, c[0x0][0x18c], R29 ;  /* 0x00006300ff267a19 */ /* 0x000fe4000001161d */
[----:B------:R-:W-:Y:S02]  /*74c0*/  LOP3.LUT R28, R12, 0x3fffc, RZ, 0xc0, !PT ;  /* 0x0003fffc0c1c7812 */ /* 0x000fe400078ec0ff */
[----:B------:R-:W-:Y:S02]  /*74d0*/  SEL R42, R32, 0x8000, P0 ;  /* 0x00008000202a7807 */ /* 0x000fe40000000000 */
[----:B------:R-:W-:Y:S01]  /*74e0*/  SHF.R.U32.HI R12, RZ, c[0x0][0x18c], R37 ;  /* 0x00006300ff0c7a19 */ /* 0x000fe20000011625 */
[----:B------:R-:W-:Y:S01]  /*74f0*/  LDS R41, [R28+0x5c00] ;  /* 0x005c00001c297984 */ /* 0x000fe20000000800 */
[----:B------:R-:W-:-:S02]  /*7500*/  LOP3.LUT R38, R38, R53, RZ, 0xc0, !PT ;  /* 0x0000003526267212 */ /* 0x000fc400078ec0ff */
[----:B------:R-:W-:Y:S02]  /*7510*/  LOP3.LUT R24, R24, 0x3fffc, RZ, 0xc0, !PT ;  /* 0x0003fffc18187812 */ /* 0x000fe400078ec0ff */
[----:B------:R-:W-:Y:S01]  /*7520*/  LOP3.LUT R29, R22, 0x3fffc, RZ, 0xc0, !PT ;  /* 0x0003fffc161d7812 */ /* 0x000fe200078ec0ff */
[----:B------:R-:W-:Y:S01]  /*7530*/  IMAD.SHL.U32 R38, R38, 0x4, RZ ;  /* 0x0000000426267824 */ /* 0x000fe200078e00ff */
[----:B------:R-:W-:Y:S01]  /*7540*/  SHF.R.U32.HI R42, RZ, c[0x0][0x18c], R42 ;  /* 0x00006300ff2a7a19 */ /* 0x000fe2000001162a */
[----:B------:R0:W2:Y:S01]  /*7550*/  LDS R37, [R24+0x5c00] ;  /* 0x005c000018257984 */ /* 0x0000a20000000800 */
[-C--:B------:R-:W-:Y:S02]  /*7560*/  LOP3.LUT R22, R12, R53.reuse, RZ, 0xc0, !PT ;  /* 0x000000350c167212 */ /* 0x080fe400078ec0ff */
[----:B------:R-:W-:Y:S01]  /*7570*/  LOP3.LUT R43, R42, R53, RZ, 0xc0, !PT ;  /* 0x000000352a2b7212 */ /* 0x000fe200078ec0ff */
[----:B------:R4:W2:Y:S01]  /*7580*/  LDS R61, [R29+0x5c00] ;  /* 0x005c00001d3d7984 */ /* 0x0008a20000000800 */
[----:B------:R-:W-:Y:S01]  /*7590*/  LOP3.LUT R38, R38, 0x3fffc, RZ, 0xc0, !PT ;  /* 0x0003fffc26267812 */ /* 0x000fe200078ec0ff */
[----:B------:R-:W-:Y:S01]  /*75a0*/  IMAD.SHL.U32 R42, R22, 0x4, RZ ;  /* 0x00000004162a7824 */ /* 0x000fe200078e00ff */
[----:B------:R-:W-:Y:S01]  /*75b0*/  ISETP.GE.AND P2, PT, R47, RZ, PT ;  /* 0x000000ff2f00720c */ /* 0x000fe20003f46270 */
[----:B------:R-:W-:Y:S01]  /*75c0*/  IMAD.SHL.U32 R43, R43, 0x4, RZ ;  /* 0x000000042b2b7824 */ /* 0x000fe200078e00ff */
[----:B------:R-:W-:Y:S01]  /*75d0*/  ISETP.GE.AND P0, PT, R44, RZ, PT ;  /* 0x000000ff2c00720c */ /* 0x000fe20003f06270 */
[----:B------:R-:W2:Y:S01]  /*75e0*/  LDS R65, [R38+0x5c00] ;  /* 0x005c000026417984 */ /* 0x000ea20000000800 */
[----:B------:R-:W-:-:S02]  /*75f0*/  LOP3.LUT R42, R42, 0x3fffc, RZ, 0xc0, !PT ;  /* 0x0003fffc2a2a7812 */ /* 0x000fc400078ec0ff */
[----:B------:R-:W-:Y:S01]  /*7600*/  LOP3.LUT R43, R43, 0x3fffc, RZ, 0xc0, !PT ;  /* 0x0003fffc2b2b7812 */ /* 0x000fe200078ec0ff */
[----:B------:R-:W-:Y:S01]  /*7610*/  LDS.U16 R38, [R31+0x3c00] ;  /* 0x003c00001f267984 */ /* 0x000fe20000000400 */
[----:B---3--:R-:W-:Y:S02]  /*7620*/  IADD3 R12, R2, 0xa00, R23 ;  /* 0x00000a00020c7810 */ /* 0x008fe40007ffe017 */
[----:B0-----:R-:W-:Y:S01]  /*7630*/  SEL R24, R40, 0x8000, P0 ;  /* 0x0000800028187807 */ /* 0x001fe20000000000 */
[----:B------:R-:W0:Y:S01]  /*7640*/  LDS R67, [R42+0x5c00] ;  /* 0x005c00002a437984 */ /* 0x000e220000000800 */
[----:B------:R-:W-:Y:S01]  /*7650*/  ISETP.GE.AND P1, PT, R46, RZ, PT ;  /* 0x000000ff2e00720c */ /* 0x000fe20003f26270 */
[----:B------:R-:W-:Y:S01]  /*7660*/  IMAD.WIDE.U32 R22, R12, R39, c[0x0][0x168] ;  /* 0x00005a000c167625 */ /* 0x000fe200078e0027 */
[----:B----4-:R-:W-:Y:S01]  /*7670*/  LOP3.LUT R29, R24, R13, RZ, 0x3c, !PT ;  /* 0x0000000d181d7212 */ /* 0x010fe200078e3cff */
[----:B------:R-:W3:Y:S01]  /*7680*/  LDS R71, [R43+0x5c00] ;  /* 0x005c00002b477984 */ /* 0x000ee20000000800 */
[----:B-1----:R-:W-:-:S02]  /*7690*/  IADD3 R13, R2, 0xc00, R25 ;  /* 0x00000c00020d7810 */ /* 0x002fc40007ffe019 */
[----:B------:R-:W-:Y:S01]  /*76a0*/  ISETP.GE.AND P0, PT, R45, RZ, PT ;  /* 0x000000ff2d00720c */ /* 0x000fe20003f06270 */
[----:B------:R-:W1:Y:S02]  /*76b0*/  LDS.U16 R47, [R31+0x4000] ;  /* 0x004000001f2f7984 */ /* 0x000e640000000400 */
[----:B------:R-:W-:Y:S02]  /*76c0*/  IMAD.WIDE.U32 R24, R13, R39, c[0x0][0x168] ;  /* 0x00005a000d187625 */ /* 0x000fe400078e0027 */
[----:B------:R-:W4:Y:S04]  /*76d0*/  LDS.U16 R46, [R31+0x4400] ;  /* 0x004400001f2e7984 */ /* 0x000f280000000400 */
[----:B------:R2:W-:Y:S04]  /*76e0*/  STG.E.U16 [R22.64], R19 ;  /* 0x0000001316007986 */ /* 0x0005e8000c101504 */
[----:B------:R-:W0:Y:S04]  /*76f0*/  LDS.U16 R45, [R31+0x4800] ;  /* 0x004800001f2d7984 */ /* 0x000e280000000400 */
[----:B------:R-:W1:Y:S01]  /*7700*/  LDS.U16 R43, [R31+0x4c00] ;  /* 0x004c00001f2b7984 */ /* 0x000e620000000400 */
[----:B--2---:R-:W-:-:S03]  /*7710*/  SEL R22, R40, 0x8000, P1 ;  /* 0x0000800028167807 */ /* 0x004fc60000800000 */
[----:B------:R-:W2:Y:S01]  /*7720*/  LDS.U16 R42, [R31+0x5000] ;  /* 0x005000001f2a7984 */ /* 0x000ea20000000400 */
[----:B------:R-:W-:Y:S02]  /*7730*/  SEL R23, R40, 0x8000, P2 ;  /* 0x0000800028177807 */ /* 0x000fe40001000000 */
[----:B------:R-:W-:Y:S01]  /*7740*/  LOP3.LUT R55, R22, R15, RZ, 0x3c, !PT ;  /* 0x0000000f16377212 */ /* 0x000fe200078e3cff */
[----:B------:R3:W-:Y:S01]  /*7750*/  STG.E.U16 [R24.64], R29 ;  /* 0x0000001d18007986 */ /* 0x0007e2000c101504 */
[----:B------:R-:W-:Y:S02]  /*7760*/  SEL R19, R40, 0x8000, P0 ;  /* 0x0000800028137807 */ /* 0x000fe40000000000 */
[----:B------:R-:W-:Y:S01]  /*7770*/  LOP3.LUT R59, R23, R14, RZ, 0x3c, !PT ;  /* 0x0000000e173b7212 */ /* 0x000fe200078e3cff */
[----:B------:R-:W1:Y:S01]  /*7780*/  LDS.U16 R44, [R31+0x5400] ;  /* 0x005400001f2c7984 */ /* 0x000e620000000400 */
[----:B------:R-:W-:Y:S02]  /*7790*/  IADD3 R22, R2, 0xe00, R37 ;  /* 0x00000e0002167810 */ /* 0x000fe40007ffe025 */
[----:B------:R-:W-:-:S02]  /*77a0*/  ISETP.GE.AND P0, PT, R48, RZ, PT ;  /* 0x000000ff3000720c */ /* 0x000fc40003f06270 */
[----:B------:R-:W-:Y:S01]  /*77b0*/  IADD3 R23, R2, 0x1000, R41 ;  /* 0x0000100002177810 */ /* 0x000fe20007ffe029 */
[-C--:B------:R-:W-:Y:S01]  /*77c0*/  IMAD.WIDE.U32 R14, R22, R39.reuse, c[0x0][0x168] ;  /* 0x00005a00160e7625 */ /* 0x080fe200078e0027 */
[----:B------:R0:W1:Y:S01]  /*77d0*/  LDS.U16 R41, [R31+0x5800] ;  /* 0x005800001f297984 */ /* 0x0000620000000400 */
[----:B---3--:R-:W-:Y:S02]  /*77e0*/  IADD3 R24, R2, 0x1200, R61 ;  /* 0x0000120002187810 */ /* 0x008fe40007ffe03d */
[----:B------:R-:W-:Y:S01]  /*77f0*/  LOP3.LUT R51, R19, R18, RZ, 0x3c, !PT ;  /* 0x0000001213337212 */ /* 0x000fe200078e3cff */
[-C--:B------:R-:W-:Y:S01]  /*7800*/  IMAD.WIDE.U32 R18, R23, R39.reuse, c[0x0][0x168] ;  /* 0x00005a0017127625 */ /* 0x080fe200078e0027 */
[----:B------:R-:W-:Y:S02]  /*7810*/  SEL R48, R40, 0x8000, P0 ;  /* 0x0000800028307807 */ /* 0x000fe40000000000 */
[----:B------:R-:W-:Y:S01]  /*7820*/  ISETP.GE.AND P0, PT, R36, RZ, PT ;  /* 0x000000ff2400720c */ /* 0x000fe20003f06270 */
[----:B------:R-:W-:Y:S01]  /*7830*/  IMAD.WIDE.U32 R28, R24, R39, c[0x0][0x168] ;  /* 0x00005a00181c7625 */ /* 0x000fe200078e0027 */
[----:B------:R-:W-:Y:S01]  /*7840*/  IADD3 R25, R2, 0x1400, R65 ;  /* 0x0000140002197810 */ /* 0x000fe20007ffe041 */
[----:B------:R3:W-:Y:S01]  /*7850*/  STG.E.U16 [R14.64], R51 ;  /* 0x000000330e007986 */ /* 0x0007e2000c101504 */
[----:B------:R-:W-:-:S02]  /*7860*/  LOP3.LUT R61, R48, R27, RZ, 0x3c, !PT ;  /* 0x0000001b303d7212 */ /* 0x000fc400078e3cff */
[----:B------:R-:W-:Y:S01]  /*7870*/  SEL R65, R40, 0x8000, P0 ;  /* 0x0000800028417807 */ /* 0x000fe20000000000 */
[----:B------:R2:W-:Y:S01]  /*7880*/  STG.E.U16 [R18.64], R55 ;  /* 0x0000003712007986 */ /* 0x0005e2000c101504 */
[----:B------:R-:W-:Y:S01]  /*7890*/  ISETP.GE.AND P0, PT, R34, RZ, PT ;  /* 0x000000ff2200720c */ /* 0x000fe20003f06270 */
[-C--:B------:R-:W-:Y:S01]  /*78a0*/  IMAD.WIDE.U32 R36, R25, R39.reuse, c[0x0][0x168] ;  /* 0x00005a0019247625 */ /* 0x080fe200078e0027 */
[----:B0-----:R-:W-:Y:S01]  /*78b0*/  IADD3 R27, R2, 0x1600, R67 ;  /* 0x00001600021b7810 */ /* 0x001fe20007ffe043 */
[----:B------:R0:W-:Y:S01]  /*78c0*/  STG.E.U16 [R28.64], R59 ;  /* 0x0000003b1c007986 */ /* 0x0001e2000c101504 */
[----:B------:R-:W-:Y:S02]  /*78d0*/  PRMT R31, R56, 0x9910, RZ ;  /* 0x00009910381f7816 */ /* 0x000fe400000000ff */
[----:B------:R-:W-:Y:S01]  /*78e0*/  LOP3.LUT R65, R65, R30, RZ, 0x3c, !PT ;  /* 0x0000001e41417212 */ /* 0x000fe200078e3cff */
[----:B---3--:R-:W-:Y:S01]  /*78f0*/  IMAD.WIDE.U32 R14, R27, R39, c[0x0][0x168] ;  /* 0x00005a001b0e7625 */ /* 0x008fe200078e0027 */
[----:B------:R-:W-:Y:S01]  /*7900*/  IADD3 R30, R2, 0x1800, R71 ;  /* 0x00001800021e7810 */ /* 0x000fe20007ffe047 */
[----:B------:R3:W-:Y:S01]  /*7910*/  STG.E.U16 [R36.64], R61 ;  /* 0x0000003d24007986 */ /* 0x0007e2000c101504 */
[----:B------:R-:W-:-:S02]  /*7920*/  ISETP.GE.AND P2, PT, R31, RZ, PT ;  /* 0x000000ff1f00720c */ /* 0x000fc40003f46270 */
[----:B--2---:R-:W-:Y:S01]  /*7930*/  SEL R19, R40, 0x8000, P0 ;  /* 0x0000800028137807 */ /* 0x004fe20000000000 */
[----:B------:R1:W-:Y:S01]  /*7940*/  STG.E.U16 [R14.64], R65 ;  /* 0x000000410e007986 */ /* 0x0003e2000c101504 */
[----:B------:R-:W-:Y:S02]  /*7950*/  ISETP.NE.AND P4, PT, R31, 0x7fff, PT ;  /* 0x00007fff1f00780c */ /* 0x000fe40003f85270 */
[----:B0-----:R-:W-:Y:S02]  /*7960*/  PRMT R28, R58, 0x9910, RZ ;  /* 0x000099103a1c7816 */ /* 0x001fe400000000ff */
[----:B------:R-:W-:Y:S01]  /*7970*/  LOP3.LUT R29, R19, R32, RZ, 0x3c, !PT ;  /* 0x00000020131d7212 */ /* 0x000fe200078e3cff */
[----:B------:R-:W-:Y:S01]  /*7980*/  IMAD.WIDE.U32 R18, R30, R39, c[0x0][0x168] ;  /* 0x00005a001e127625 */ /* 0x000fe200078e0027 */
[----:B------:R-:W-:Y:S02]  /*7990*/  ISETP.GE.AND P1, PT, R28, RZ, PT ;  /* 0x000000ff1c00720c */ /* 0x000fe40003f26270 */
[----:B------:R-:W-:-:S02]  /*79a0*/  PRMT R32, R38, 0x9910, RZ ;  /* 0x0000991026207816 */ /* 0x000fc400000000ff */
[C---:B---3--:R-:W-:Y:S01]  /*79b0*/  SEL R61, R40.reuse, 0x8000, P2 ;  /* 0x00008000283d7807 */ /* 0x048fe20001000000 */
[----:B------:R0:W-:Y:S01]  /*79c0*/  STG.E.U16 [R18.64], R29 ;  /* 0x0000001d12007986 */ /* 0x0001e2000c101504 */
[----:B------:R-:W-:Y:S02]  /*79d0*/  SEL R59, R40, 0x8000, P1 ;  /* 0x00008000283b7807 */ /* 0x000fe40000800000 */
[----:B------:R-:W-:Y:S02]  /*79e0*/  ISETP.NE.AND P3, PT, R28, 0x7fff, PT ;  /* 0x00007fff1c00780c */ /* 0x000fe40003f65270 */
[----:B-1----:R-:W-:Y:S02]  /*79f0*/  PRMT R14, R47, 0x9910, RZ ;  /* 0x000099102f0e7816 */ /* 0x002fe400000000ff */
[----:B------:R-:W-:Y:S02]  /*7a00*/  ISETP.NE.AND P0, PT, R32, 0x7fff, PT ;  /* 0x00007fff2000780c */ /* 0x000fe40003f05270 */
[----:B------:R-:W-:-:S02]  /*7a10*/  LOP3.LUT R61, R61, R56, RZ, 0x3c, !PT ;  /* 0x000000383d3d7212 */ /* 0x000fc400078e3cff */
[----:B------:R-:W-:Y:S01]  /*7a20*/  LOP3.LUT R59, R59, R58, RZ, 0x3c, !PT ;  /* 0x0000003a3b3b7212 */ /* 0x000fe200078e3cff */
[----:B0-----:R-:W-:Y:S01]  /*7a30*/  IMAD.MOV.U32 R18, RZ, RZ, R14 ;  /* 0x000000ffff127224 */ /* 0x001fe200078e000e */
[----:B------:R-:W-:Y:S02]  /*7a40*/  SEL R56, R56, 0x8000, P4 ;  /* 0x0000800038387807 */ /* 0x000fe40002000000 */
[----:B------:R-:W-:Y:S02]  /*7a50*/  SEL R58, R58, 0x8000, P3 ;  /* 0x000080003a3a7807 */ /* 0x000fe40001800000 */
[----:B------:R-:W-:Y:S02]  /*7a60*/  SEL R14, R38, 0x8000, P0 ;  /* 0x00008000260e7807 */ /* 0x000fe40000000000 */
[----:B------:R-:W-:Y:S02]  /*7a70*/  SHF.R.U32.HI R56, RZ, c[0x0][0x18c], R56 ;  /* 0x00006300ff387a19 */ /* 0x000fe40000011638 */
[----:B------:R-:W-:-:S02]  /*7a80*/  SHF.R.U32.HI R58, RZ, c[0x0][0x18c], R58 ;  /* 0x00006300ff3a7a19 */ /* 0x000fc4000001163a */
[----:B------:R-:W-:Y:S02]  /*7a90*/  ISETP.NE.AND P2, PT, R18, 0x7fff, PT ;  /* 0x00007fff1200780c */ /* 0x000fe40003f45270 */
[----:B------:R-:W-:Y:S02]  /*7aa0*/  SHF.R.U32.HI R14, RZ, c[0x0][0x18c], R14 ;  /* 0x00006300ff0e7a19 */ /* 0x000fe4000001160e */
[----:B----4-:R-:W-:Y:S02]  /*7ab0*/  PRMT R37, R46, 0x9910, RZ ;  /* 0x000099102e257816 */ /* 0x010fe400000000ff */
[-C--:B------:R-:W-:Y:S02]  /*7ac0*/  LOP3.LUT R56, R56, R53.reuse, RZ, 0xc0, !PT ;  /* 0x0000003538387212 */ /* 0x080fe400078ec0ff */
[----:B------:R-:W-:Y:S02]  /*7ad0*/  PRMT R55, R45, 0x9910, RZ ;  /* 0x000099102d377816 */ /* 0x000fe400000000ff */
[----:B------:R-:W-:Y:S01]  /*7ae0*/  LOP3.LUT R58, R58, R53, RZ, 0xc0, !PT ;  /* 0x000000353a3a7212 */ /* 0x000fe200078ec0ff */
[----:B------:R-:W-:Y:S01]  /*7af0*/  IMAD.SHL.U32 R56, R56, 0x4, RZ ;  /* 0x0000000438387824 */ /* 0x000fe200078e00ff */
[----:B------:R-:W-:-:S02]  /*7b00*/  SEL R15, R47, 0x8000, P2 ;  /* 0x000080002f0f7807 */ /* 0x000fc40001000000 */
[----:B------:R-:W-:Y:S01]  /*7b10*/  LOP3.LUT R14, R14, R53, RZ, 0xc0, !PT ;  /* 0x000000350e0e7212 */ /* 0x000fe200078ec0ff */
[----:B------:R-:W-:Y:S01]  /*7b20*/  IMAD.SHL.U32 R58, R58, 0x4, RZ ;  /* 0x000000043a3a7824 */ /* 0x000fe200078e00ff */
[----:B------:R-:W-:Y:S02]  /*7b30*/  ISETP.NE.AND P3, PT, R37, 0x7fff, PT ;  /* 0x00007fff2500780c */ /* 0x000fe40003f65270 */
[----:B------:R-:W-:Y:S01]  /*7b40*/  ISETP.NE.AND P4, PT, R55, 0x7fff, PT ;  /* 0x00007fff3700780c */ /* 0x000fe20003f85270 */
[----:B------:R-:W-:Y:S01]  /*7b50*/  IMAD.SHL.U32 R14, R14, 0x4, RZ ;  /* 0x000000040e0e7824 */ /* 0x000fe200078e00ff */
[----:B------:R-:W-:Y:S02]  /*7b60*/  PRMT R51, R43, 0x9910, RZ ;  /* 0x000099102b337816 */ /* 0x000fe400000000ff */
[----:B------:R-:W-:Y:S02]  /*7b70*/  PRMT R50, R42, 0x9910, RZ ;  /* 0x000099102a327816 */ /* 0x000fe400000000ff */
[----:B------:R-:W-:-:S02]  /*7b80*/  SHF.R.U32.HI R28, RZ, c[0x0][0x18c], R15 ;  /* 0x00006300ff1c7a19 */ /* 0x000fc4000001160f */
[----:B------:R-:W-:Y:S02]  /*7b90*/  PRMT R52, R44, 0x9910, RZ ;  /* 0x000099102c347816 */ /* 0x000fe400000000ff */
[----:B------:R-:W-:Y:S02]  /*7ba0*/  SEL R19, R46, 0x8000, P3 ;  /* 0x000080002e137807 */ /* 0x000fe40001800000 */
[----:B------:R-:W-:Y:S02]  /*7bb0*/  PRMT R48, R41, 0x9910, RZ ;  /* 0x0000991029307816 */ /* 0x000fe400000000ff */
[----:B------:R-:W-:Y:S02]  /*7bc0*/  SEL R29, R45, 0x8000, P4 ;  /* 0x000080002d1d7807 */ /* 0x000fe40002000000 */
[----:B------:R-:W-:Y:S02]  /*7bd0*/  ISETP.NE.AND P0, PT, R51, 0x7fff, PT ;  /* 0x00007fff3300780c */ /* 0x000fe40003f05270 */
[----:B------:R-:W-:-:S02]  /*7be0*/  LOP3.LUT R56, R56, 0x3fffc, RZ, 0xc0, !PT ;  /* 0x0003fffc38387812 */ /* 0x000fc400078ec0ff */
[----:B------:R-:W-:Y:S02]  /*7bf0*/  ISETP.GE.AND P1, PT, R32, RZ, PT ;  /* 0x000000ff2000720c */ /* 0x000fe40003f26270 */
[----:B------:R-:W-:Y:S01]  /*7c00*/  ISETP.NE.AND P2, PT, R50, 0x7fff, PT ;  /* 0x00007fff3200780c */ /* 0x000fe20003f45270 */
[----:B------:R0:W1:Y:S01]  /*7c10*/  LDS R31, [R56+0x5c00] ;  /* 0x005c0000381f7984 */ /* 0x0000620000000800 */
[----:B------:R-:W-:Y:S02]  /*7c20*/  LOP3.LUT R58, R58, 0x3fffc, RZ, 0xc0, !PT ;  /* 0x0003fffc3a3a7812 */ /* 0x000fe400078ec0ff */
[----:B------:R-:W-:Y:S02]  /*7c30*/  LOP3.LUT R28, R28, R53, RZ, 0xc0, !PT ;  /* 0x000000351c1c7212 */ /* 0x000fe400078ec0ff */
[----:B------:R-:W-:Y:S01]  /*7c40*/  ISETP.NE.AND P3, PT, R52, 0x7fff, PT ;  /* 0x00007fff3400780c */ /* 0x000fe20003f65270 */
[----:B------:R2:W3:Y:S01]  /*7c50*/  LDS R15, [R58+0x5c00] ;  /* 0x005c00003a0f7984 */ /* 0x0004e20000000800 */
[----:B------:R-:W-:Y:S01]  /*7c60*/  SHF.R.U32.HI R32, RZ, c[0x0][0x18c], R19 ;  /* 0x00006300ff207a19 */ /* 0x000fe20000011613 */
[----:B------:R-:W-:Y:S01]  /*7c70*/  IMAD.SHL.U32 R28, R28, 0x4, RZ ;  /* 0x000000041c1c7824 */ /* 0x000fe200078e00ff */
[----:B------:R-:W-:-:S02]  /*7c80*/  LOP3.LUT R14, R14, 0x3fffc, RZ, 0xc0, !PT ;  /* 0x0003fffc0e0e7812 */ /* 0x000fc400078ec0ff */
[----:B------:R-:W-:Y:S02]  /*7c90*/  ISETP.NE.AND P4, PT, R48, 0x7fff, PT ;  /* 0x00007fff3000780c */ /* 0x000fe40003f85270 */
[----:B------:R-:W-:Y:S01]  /*7ca0*/  SHF.R.U32.HI R34, RZ, c[0x0][0x18c], R29 ;  /* 0x00006300ff227a19 */ /* 0x000fe2000001161d */
[----:B------:R4:W1:Y:S01]  /*7cb0*/  LDS R65, [R14+0x5c00] ;  /* 0x005c00000e417984 */ /* 0x0008620000000800 */
[----:B------:R-:W-:Y:S02]  /*7cc0*/  SEL R19, R43, 0x8000, P0 ;  /* 0x000080002b137807 */ /* 0x000fe40000000000 */
[----:B------:R-:W-:Y:S02]  /*7cd0*/  SEL R29, R42, 0x8000, P2 ;  /* 0x000080002a1d7807 */ /* 0x000fe40001000000 */
[----:B------:R-:W-:Y:S02]  /*7ce0*/  LOP3.LUT R32, R32, R53, RZ, 0xc0, !PT ;  /* 0x0000003520207212 */ /* 0x000fe400078ec0ff */
[----:B0-----:R-:W-:-:S02]  /*7cf0*/  SEL R56, R44, 0x8000, P3 ;  /* 0x000080002c387807 */ /* 0x001fc40001800000 */
[----:B------:R-:W-:Y:S01]  /*7d00*/  LOP3.LUT R34, R34, R53, RZ, 0xc0, !PT ;  /* 0x0000003522227212 */ /* 0x000fe200078ec0ff */
[----:B------:R-:W-:Y:S01]  /*7d10*/  IMAD.SHL.U32 R32, R32, 0x4, RZ ;  /* 0x0000000420207824 */ /* 0x000fe200078e00ff */
[----:B--2---:R-:W-:Y:S02]  /*7d20*/  SEL R58, R41, 0x8000, P4 ;  /* 0x00008000293a7807 */ /* 0x004fe40002000000 */
[----:B------:R-:W-:Y:S01]  /*7d30*/  SHF.R.U32.HI R36, RZ, c[0x0][0x18c], R19 ;  /* 0x00006300ff247a19 */ /* 0x000fe20000011613 */
[----:B------:R-:W-:Y:S01]  /*7d40*/  IMAD.SHL.U32 R34, R34, 0x4, RZ ;  /* 0x0000000422227824 */ /* 0x000fe200078e00ff */
[----:B----4-:R-:W-:Y:S02]  /*7d50*/  SHF.R.U32.HI R14, RZ, c[0x0][0x18c], R29 ;  /* 0x00006300ff0e7a19 */ /* 0x010fe4000001161d */
[----:B------:R-:W-:Y:S02]  /*7d60*/  SHF.R.U32.HI R56, RZ, c[0x0][0x18c], R56 ;  /* 0x00006300ff387a19 */ /* 0x000fe40000011638 */
[----:B------:R-:W-:-:S02]  /*7d70*/  LOP3.LUT R28, R28, 0x3fffc, RZ, 0xc0, !PT ;  /* 0x0003fffc1c1c7812 */ /* 0x000fc400078ec0ff */
[----:B------:R-:W-:Y:S02]  /*7d80*/  SHF.R.U32.HI R58, RZ, c[0x0][0x18c], R58 ;  /* 0x00006300ff3a7a19 */ /* 0x000fe4000001163a */
[-C--:B------:R-:W-:Y:S01]  /*7d90*/  LOP3.LUT R36, R36, R53.reuse, RZ, 0xc0, !PT ;  /* 0x0000003524247212 */ /* 0x080fe200078ec0ff */
[----:B------:R-:W0:Y:S01]  /*7da0*/  LDS R67, [R28+0x5c00] ;  /* 0x005c00001c437984 */ /* 0x000e220000000800 */
[-C--:B------:R-:W-:Y:S02]  /*7db0*/  LOP3.LUT R14, R14, R53.reuse, RZ, 0xc0, !PT ;  /* 0x000000350e0e7212 */ /* 0x080fe400078ec0ff */
[-C--:B------:R-:W-:Y:S01]  /*7dc0*/  LOP3.LUT R56, R56, R53.reuse, RZ, 0xc0, !PT ;  /* 0x0000003538387212 */ /* 0x080fe200078ec0ff */
[----:B------:R-:W-:Y:S01]  /*7dd0*/  IMAD.SHL.U32 R36, R36, 0x4, RZ ;  /* 0x0000000424247824 */ /* 0x000fe200078e00ff */
[----:B------:R-:W-:Y:S01]  /*7de0*/  LOP3.LUT R58, R58, R53, RZ, 0xc0, !PT ;  /* 0x000000353a3a7212 */ /* 0x000fe200078ec0ff */
[----:B------:R-:W-:Y:S01]  /*7df0*/  IMAD.SHL.U32 R14, R14, 0x4, RZ ;  /* 0x000000040e0e7824 */ /* 0x000fe200078e00ff */
[----:B------:R-:W-:Y:S01]  /*7e00*/  LOP3.LUT R32, R32, 0x3fffc, RZ, 0xc0, !PT ;  /* 0x0003fffc20207812 */ /* 0x000fe200078ec0ff */
[----:B------:R-:W-:Y:S01]  /*7e10*/  IMAD.SHL.U32 R56, R56, 0x4, RZ ;  /* 0x0000000438387824 */ /* 0x000fe200078e00ff */
[----:B------:R-:W-:Y:S01]  /*7e20*/  LOP3.LUT R34, R34, 0x3fffc, RZ, 0xc0, !PT ;  /* 0x0003fffc22227812 */ /* 0x000fe200078ec0ff */
[----:B------:R-:W-:Y:S01]  /*7e30*/  IMAD.SHL.U32 R19, R58, 0x4, RZ ;  /* 0x000000043a137824 */ /* 0x000fe200078e00ff */
[----:B------:R-:W-:Y:S01]  /*7e40*/  LOP3.LUT R36, R36, 0x3fffc, RZ, 0xc0, !PT ;  /* 0x0003fffc24247812 */ /* 0x000fe200078ec0ff */
[----:B------:R3:W2:Y:S01]  /*7e50*/  LDS R71, [R32+0x5c00] ;  /* 0x005c000020477984 */ /* 0x0006a20000000800 */
[----:B------:R-:W-:-:S02]  /*7e60*/  LOP3.LUT R58, R14, 0x3fffc, RZ, 0xc0, !PT ;  /* 0x0003fffc0e3a7812 */ /* 0x000fc400078ec0ff */
[----:B------:R-:W-:Y:S01]  /*7e70*/  LOP3.LUT R62, R56, 0x3fffc, RZ, 0xc0, !PT ;  /* 0x0003fffc383e7812 */ /* 0x000fe200078ec0ff */
[----:B------:R4:W2:Y:S01]  /*7e80*/  LDS R73, [R34+0x5c00] ;  /* 0x005c000022497984 */ /* 0x0008a20000000800 */
[----:B------:R-:W-:Y:S02]  /*7e90*/  LOP3.LUT R64, R19, 0x3fffc, RZ, 0xc0, !PT ;  /* 0x0003fffc13407812 */ /* 0x000fe400078ec0ff */
[C---:B-1----:R-:W-:Y:S01]  /*7ea0*/  IADD3 R31, R2.reuse, 0x1c00, R31 ;  /* 0x00001c00021f7810 */ /* 0x042fe20007ffe01f */
[----:B------:R0:W1:Y:S01]  /*7eb0*/  LDS R77, [R36+0x5c00] ;  /* 0x005c0000244d7984 */ /* 0x0000620000000800 */
[----:B---3--:R-:W-:Y:S02]  /*7ec0*/  IADD3 R32, R2, 0x1a00, R15 ;  /* 0x00001a0002207810 */ /* 0x008fe40007ffe00f */
[----:B------:R-:W-:Y:S01]  /*7ed0*/  ISETP.GE.AND P0, PT, R18, RZ, PT ;  /* 0x000000ff1200720c */ /* 0x000fe20003f06270 */
[----:B------:R-:W3:Y:S01]  /*7ee0*/  LDS R79, [R58+0x5c00] ;  /* 0x005c00003a4f7984 */ /* 0x000ee20000000800 */
[----:B------:R-:W-:Y:S01]  /*7ef0*/  IMAD.WIDE.U32 R14, R31, R39, c[0x0][0x168] ;  /* 0x00005a001f0e7625 */ /* 0x000fe200078e0027 */
[----:B------:R-:W-:-:S02]  /*7f00*/  SEL R19, R40, 0x8000, P1 ;  /* 0x0000800028137807 */ /* 0x000fc40000800000 */
[----:B------:R-:W1:Y:S01]  /*7f10*/  LDS R83, [R62+0x5c00] ;  /* 0x005c00003e537984 */ /* 0x000e620000000800 */
[-C--:B------:R-:W-:Y:S01]  /*7f20*/  IMAD.WIDE.U32 R28, R32, R39.reuse, c[0x0][0x168] ;  /* 0x00005a00201c7625 */ /* 0x080fe200078e0027 */
[----:B----4-:R-:W-:Y:S02]  /*7f30*/  IADD3 R34, R2, 0x1e00, R65 ;  /* 0x00001e0002227810 */ /* 0x010fe40007ffe041 */
[----:B------:R-:W4:Y:S01]  /*7f40*/  LDS R85, [R64+0x5c00] ;  /* 0x005c000040557984 */ /* 0x000f220000000800 */
[----:B------:R-:W-:Y:S02]  /*7f50*/  SEL R56, R40, 0x8000, P0 ;  /* 0x0000800028387807 */ /* 0x000fe40000000000 */
[----:B------:R-:W-:Y:S01]  /*7f60*/  ISETP.GE.AND P0, PT, R37, RZ, PT ;  /* 0x000000ff2500720c */ /* 0x000fe20003f06270 */
[----:B------:R0:W-:Y:S01]  /*7f70*/  STG.E.U16 [R28.64], R59 ;  /* 0x0000003b1c007986 */ /* 0x0001e2000c101504 */
[----:B------:R-:W-:Y:S02]  /*7f80*/  ISETP.GE.AND P1, PT, R55, RZ, PT ;  /* 0x000000ff3700720c */ /* 0x000fe40003f26270 */
[----:B------:R-:W-:Y:S01]  /*7f90*/  LOP3.LUT R53, R19, R38, RZ, 0x3c, !PT ;  /* 0x0000002613357212 */ /* 0x000fe200078e3cff */
[----:B------:R2:W-:Y:S01]  /*7fa0*/  STG.E.U16 [R14.64], R61 ;  /* 0x0000003d0e007986 */ /* 0x0005e2000c101504 */
[----:B0-----:R-:W-:Y:S01]  /*7fb0*/  IADD3 R36, R2, 0x2000, R67 ;  /* 0x0000200002247810 */ /* 0x001fe20007ffe043 */
[----:B------:R-:W-:Y:S01]  /*7fc0*/  IMAD.WIDE.U32 R18, R34, R39, c[0x0][0x168] ;  /* 0x00005a0022127625 */ /* 0x000fe200078e0027 */
[----:B------:R-:W-:-:S02]  /*7fd0*/  SEL R55, R40, 0x8000, P0 ;  /* 0x0000800028377807 */ /* 0x000fc40000000000 */
[----:B------:R-:W-:Y:S02]  /*7fe0*/  LOP3.LUT R47, R56, R47, RZ, 0x3c, !PT ;  /* 0x0000002f382f7212 */ /* 0x000fe400078e3cff */
[----:B------:R-:W-:Y:S01]  /*7ff0*/  ISETP.GE.AND P0, PT, R51, RZ, PT ;  /* 0x000000ff3300720c */ /* 0x000fe20003f06270 */
[----:B------:R-:W-:Y:S01]  /*8000*/  IMAD.WIDE.U32 R28, R36, R39, c[0x0][0x168] ;  /* 0x00005a00241c7625 */ /* 0x000fe200078e0027 */
[----:B------:R-:W-:Y:S01]  /*8010*/  LOP3.LUT R55, R55, R46, RZ, 0x3c, !PT ;  /* 0x0000002e37377212 */ /* 0x000fe200078e3cff */
[----:B------:R0:W-:Y:S01]  /*8020*/  STG.E.U16 [R18.64], R53 ;  /* 0x0000003512007986 */ /* 0x0001e2000c101504 */
[----:B------:R-:W-:Y:S02]  /*8030*/  ISETP.GE.AND P2, PT, R52, RZ, PT ;  /* 0x000000ff3400720c */ /* 0x000fe40003f46270 */
[----:B--2---:R-:W-:Y:S01]  /*8040*/  SEL R14, R40, 0x8000, P1 ;  /* 0x00008000280e7807 */ /* 0x004fe20000800000 */
[----:B------:R2:W-:Y:S01]  /*8050*/  STG.E.U16 [R28.64], R47 ;  /* 0x0000002f1c007986 */ /* 0x0005e2000c101504 */
[----:B------:R-:W-:-:S02]  /*8060*/  IADD3 R37, R2, 0x2200, R71 ;  /* 0x0000220002257810 */ /* 0x000fc40007ffe047 */
[----:B------:R-:W-:Y:S02]  /*8070*/  IADD3 R38, R2, 0x2400, R73 ;  /* 0x0000240002267810 */ /* 0x000fe40007ffe049 */
[----:B------:R-:W-:Y:S02]  /*8080*/  ISETP.GE.AND P1, PT, R50, RZ, PT ;  /* 0x000000ff3200720c */ /* 0x000fe40003f26270 */
[----:B------:R-:W-:Y:S01]  /*8090*/  LOP3.LUT R45, R14, R45, RZ, 0x3c, !PT ;  /* 0x0000002d0e2d7212 */ /* 0x000fe200078e3cff */
[-C--:B------:R-:W-:Y:S01]  /*80a0*/  IMAD.WIDE.U32 R14, R37, R39.reuse, c[0x0][0x168] ;  /* 0x00005a00250e7625 */ /* 0x080fe200078e0027 */
[----:B------:R-:W-:Y:S02]  /*80b0*/  SEL R46, R40, 0x8000, P0 ;  /* 0x00008000282e7807 */ /* 0x000fe40000000000 */
[----:B------:R-:W-:Y:S01]  /*80c0*/  ISETP.GE.AND P0, PT, R48, RZ, PT ;  /* 0x000000ff3000720c */ /* 0x000fe20003f06270 */
[----:B0-----:R-:W-:Y:S01]  /*80d0*/  IMAD.WIDE.U32 R18, R38, R39, c[0x0][0x168] ;  /* 0x00005a0026127625 */ /* 0x001fe200078e0027 */
[----:B--2---:R-:W-:Y:S01]  /*80e0*/  SEL R29, R40, 0x8000, P1 ;  /* 0x00008000281d7807 */ /* 0x004fe20000800000 */
[----:B------:R0:W-:Y:S01]  /*80f0*/  STG.E.U16 [R14.64], R55 ;  /* 0x000000370e007986 */ /* 0x0001e2000c101504 */
[----:B-1----:R-:W-:-:S02]  /*8100*/  IADD3 R50, R2, 0x2600, R77 ;  /* 0x0000260002327810 */ /* 0x002fc40007ffe04d */
[----:B---3--:R-:W-:Y:S01]  /*8110*/  IADD3 R56, R2, 0x2800, R79 ;  /* 0x0000280002387810 */ /* 0x008fe20007ffe04f */
[----:B------:R1:W-:Y:S01]  /*8120*/  STG.E.U16 [R18.64], R45 ;  /* 0x0000002d12007986 */ /* 0x0003e2000c101504 */
[----:B------:R-:W-:Y:S02]  /*8130*/  SEL R51, R40, 0x8000, P2 ;  /* 0x0000800028337807 */ /* 0x000fe40001000000 */
[----:B------:R-:W-:Y:S02]  /*8140*/  IADD3 R52, R2, 0x2a00, R83 ;  /* 0x00002a0002347810 */ /* 0x000fe40007ffe053 */
[----:B------:R-:W-:Y:S02]  /*8150*/  SEL R40, R40, 0x8000, P0 ;  /* 0x0000800028287807 */ /* 0x000fe40000000000 */
[----:B----4-:R-:W-:Y:S01]  /*8160*/  IADD3 R58, R2, 0x2c00, R85 ;  /* 0x00002c00023a7810 */ /* 0x010fe20007ffe055 */
[----:B0-----:R-:W-:Y:S01]  /*8170*/  IMAD.WIDE.U32 R14, R52, R39, c[0x0][0x168] ;  /* 0x00005a00340e7625 */ /* 0x001fe200078e0027 */
[----:B------:R-:W-:-:S02]  /*8180*/  LOP3.LUT R47, R29, R42, RZ, 0x3c, !PT ;  /* 0x0000002a1d2f7212 */ /* 0x000fc400078e3cff */
[----:B------:R-:W-:Y:S01]  /*8190*/  LOP3.LUT R43, R46, R43, RZ, 0x3c, !PT ;  /* 0x0000002b2e2b7212 */ /* 0x000fe200078e3cff */
[----:B------:R-:W-:Y:S01]  /*81a0*/  IMAD.WIDE.U32 R28, R50, R39, c[0x0][0x168] ;  /* 0x00005a00321c7625 */ /* 0x000fe200078e0027 */
[----:B------:R-:W-:Y:S02]  /*81b0*/  LOP3.LUT R59, R51, R44, RZ, 0x3c, !PT ;  /* 0x0000002c333b7212 */ /* 0x000fe400078e3cff */
[----:B-1----:R-:W-:Y:S01]  /*81c0*/  LOP3.LUT R45, R40, R41, RZ, 0x3c, !PT ;  /* 0x00000029282d7212 */ /* 0x002fe200078e3cff */
[-C--:B------:R-:W-:Y:S01]  /*81d0*/  IMAD.WIDE.U32 R18, R56, R39.reuse, c[0x0][0x168] ;  /* 0x00005a0038127625 */ /* 0x080fe200078e0027 */
[----:B------:R-:W-:Y:S03]  /*81e0*/  STG.E.U16 [R28.64], R43 ;  /* 0x0000002b1c007986 */ /* 0x000fe6000c101504 */
[----:B------:R-:W-:Y:S01]  /*81f0*/  IMAD.WIDE.U32 R40, R58, R39, c[0x0][0x168] ;  /* 0x00005a003a287625 */ /* 0x000fe200078e0027 */
[----:B------:R0:W-:Y:S04]  /*8200*/  STG.E.U16 [R18.64], R47 ;  /* 0x0000002f12007986 */ /* 0x0001e8000c101504 */
[----:B------:R-:W-:Y:S04]  /*8210*/  STG.E.U16 [R14.64], R59 ;  /* 0x0000003b0e007986 */ /* 0x000fe8000c101504 */
[----:B------:R1:W-:Y:S04]  /*8220*/  STG.E.U16 [R40.64], R45 ;  /* 0x0000002d28007986 */ /* 0x0003e8000c101504 */
[----:B------:R-:W-:Y:S06]  /*8230*/  BAR.SYNC.DEFER_BLOCKING 0x0 ;  /* 0x0000000000007b1d */ /* 0x000fec0000010000 */
[----:B------:R2:W3:Y:S04]  /*8240*/  LDG.E R76, [R6.64] ;  /* 0x00000004064c7981 */ /* 0x0004e8000c1e1900 */
[----:B------:R2:W4:Y:S04]  /*8250*/  LDG.E R70, [R6.64+0x80] ;  /* 0x0000800406467981 */ /* 0x000528000c1e1900 */
[----:B------:R2:W4:Y:S04]  /*8260*/  LDG.E R74, [R6.64+0x100] ;  /* 0x00010004064a7981 */ /* 0x000528000c1e1900 */
[----:B------:R2:W4:Y:S04]  /*8270*/  LDG.E R53, [R6.64+0x180] ;  /* 0x0001800406357981 */ /* 0x000528000c1e1900 */
[----:B------:R2:W4:Y:S04]  /*8280*/  LDG.E R68, [R6.64+0x200] ;  /* 0x0002000406447981 */ /* 0x000528000c1e1900 */
[----:B------:R2:W4:Y:S04]  /*8290*/  LDG.E R51, [R6.64+0x280] ;  /* 0x0002800406337981 */ /* 0x000528000c1e1900 */
[----:B------:R2:W4:Y:S04]  /*82a0*/  LDG.E R64, [R6.64+0x300] ;  /* 0x0003000406407981 */ /* 0x000528000c1e1900 */
[----:B0-----:R2:W4:Y:S04]  /*82b0*/  LDG.E R19, [R6.64+0x380] ;  /* 0x0003800406137981 */ /* 0x001528000c1e1900 */
[----:B------:R2:W4:Y:S04]  /*82c0*/  LDG.E R62, [R6.64+0x400] ;  /* 0x00040004063e7981 */ /* 0x000528000c1e1900 */
[----:B------:R2:W4:Y:S04]  /*82d0*/  LDG.E R47, [R6.64+0x480] ;  /* 0x00048004062f7981 */ /* 0x000528000c1e1900 */
[----:B------:R2:W4:Y:S04]  /*82e0*/  LDG.E R18, [R6.64+0x500] ;  /* 0x0005000406127981 */ /* 0x000528000c1e1900 */
[----:B-1----:R2:W4:Y:S04]  /*82f0*/  LDG.E R45, [R6.64+0x580] ;  /* 0x00058004062d7981 */ /* 0x002528000c1e1900 */
[----:B------:R2:W4:Y:S04]  /*8300*/  LDG.E R48, [R6.64+0x600] ;  /* 0x0006000406307981 */ /* 0x000528000c1e1900 */
        /* <DEDUP_REMOVED lines=9> */
[----:B------:R2:W4:Y:S01]  /*83a0*/  LDG.E R40, [R6.64+0xb00] ;  /* 0x000b000406287981 */ /* 0x000522000c1e1900 */
[----:B------:R-:W-:Y:S01]  /*83b0*/  IMAD.MOV.U32 R103, RZ, RZ, 0x4 ;  /* 0x00000004ff677424 */ /* 0x000fe200078e00ff */
[----:B------:R-:W-:Y:S01]  /*83c0*/  IADD3 R35, R35, 0x2e00, RZ ;  /* 0x00002e0023237810 */ /* 0x000fe20007ffe0ff */
[----:B------:R-:W-:Y:S01]  /*83d0*/  @!P5 IMAD.IADD R21, R20, 0x1, R9 ;  /* 0x000000011415d824 */ /* 0x000fe200078e0209 */
[----:B------:R-:W-:Y:S01]  /*83e0*/  BAR.SYNC.DEFER_BLOCKING 0x0 ;  /* 0x0000000000007b1d */ /* 0x000fe20000010000 */
[----:B--2---:R-:W-:-:S05]  /*83f0*/  IMAD.WIDE.U32 R6, R3, R103, c[0x0][0x178] ;  /* 0x00005e0003067625 */ /* 0x004fca00078e0067 */
[----:B---3--:R-:W-:Y:S04]  /*8400*/  STS [R33.X4], R76 ;  /* 0x0000004c21007388 */ /* 0x008fe80000004800 */
[----:B----4-:R-:W-:Y:S04]  /*8410*/  STS [R49.X4], R70 ;  /* 0x0000004631007388 */ /* 0x010fe80000004800 */
[----:B------:R0:W-:Y:S04]  /*8420*/  STS [R5.X4], R74 ;  /* 0x0000004a05007388 */ /* 0x0001e80000004800 */
[----:B------:R1:W-:Y:S04]  /*8430*/  STS [R54.X4], R53 ;  /* 0x0000003536007388 */ /* 0x0003e80000004800 */
[----:B------:R-:W-:Y:S01]  /*8440*/  STS [R57.X4], R68 ;  /* 0x0000004439007388 */ /* 0x000fe20000004800 */
[----:B0-----:R-:W-:-:S03]  /*8450*/  IMAD.WIDE.U32 R4, R4, R103, c[0x0][0x178] ;  /* 0x00005e0004047625 */ /* 0x001fc600078e0067 */
[----:B------:R0:W-:Y:S01]  /*8460*/  STS [R60.X4], R51 ;  /* 0x000000333c007388 */ /* 0x0001e20000004800 */
[----:B-1----:R-:W-:-:S03]  /*8470*/  IMAD.WIDE.U32 R54, R11, R103, c[0x0][0x178] ;  /* 0x00005e000b367625 */ /* 0x002fc600078e0067 */
[----:B------:R-:W-:Y:S01]  /*8480*/  STS [R63.X4], R64 ;  /* 0x000000403f007388 */ /* 0x000fe20000004800 */
[----:B------:R-:W-:-:S03]  /*8490*/  IMAD.WIDE.U32 R10, R10, R103, c[0x0][0x178] ;  /* 0x00005e000a0a7625 */ /* 0x000fc600078e0067 */
[----:B------:R1:W-:Y:S01]  /*84a0*/  STS [R66.X4], R19 ;  /* 0x0000001342007388 */ /* 0x0003e20000004800 */
[----:B0-----:R-:W-:-:S03]  /*84b0*/  IMAD.WIDE.U32 R60, R8, R103, c[0x0][0x178] ;  /* 0x00005e00083c7625 */ /* 0x001fc600078e0067 */
[----:B------:R-:W-:Y:S04]  /*84c0*/  STS [R69.X4], R62 ;  /* 0x0000003e45007388 */ /* 0x000fe80000004800 */
[----:B------:R0:W-:Y:S01]  /*84d0*/  STS [R72.X4], R47 ;  /* 0x0000002f48007388 */ /* 0x0001e20000004800 */
[----:B-1----:R-:W-:-:S03]  /*84e0*/  IMAD.WIDE.U32 R66, R12, R103, c[0x0][0x178] ;  /* 0x00005e000c427625 */ /* 0x002fc600078e0067 */
[----:B------:R-:W-:Y:S04]  /*84f0*/  STS [R75.X4], R18 ;  /* 0x000000124b007388 */ /* 0x000fe80000004800 */
[----:B------:R-:W-:Y:S01]  /*8500*/  STS [R78.X4], R45 ;  /* 0x0000002d4e007388 */ /* 0x000fe20000004800 */
[----:B0-----:R-:W-:-:S03]  /*8510*/  IMAD.WIDE.U32 R72, R30, R103, c[0x0][0x178] ;  /* 0x00005e001e487625 */ /* 0x001fc600078e0067 */
        /* <DEDUP_REMOVED lines=26> */
[----:B------:R-:W1:Y:S04]  /*86c0*/  LDS R85, [R2.X4+0x7000] ;  /* 0x0070000002557984 */ /* 0x000e680000004800 */
[----:B------:R-:W2:Y:S04]  /*86d0*/  LDS R87, [R2.X4+0x7800] ;  /* 0x0078000002577984 */ /* 0x000ea80000004800 */
[----:B------:R-:W3:Y:S04]  /*86e0*/  LDS R89, [R2.X4+0x8000] ;  /* 0x0080000002597984 */ /* 0x000ee80000004800 */
[----:B------:R-:W4:Y:S04]  /*86f0*/  LDS R91, [R2.X4+0x8800] ;  /* 0x00880000025b7984 */ /* 0x000f280000004800 */
[----:B------:R-:W4:Y:S04]  /*8700*/  LDS R93, [R2.X4+0x9000] ;  /* 0x00900000025d7984 */ /* 0x000f280000004800 */
[----:B------:R-:W4:Y:S04]  /*8710*/  LDS R95, [R2.X4+0x9800] ;  /* 0x00980000025f7984 */ /* 0x000f280000004800 */
[----:B------:R-:W4:Y:S04]  /*8720*/  LDS R97, [R2.X4+0xa000] ;  /* 0x00a0000002617984 */ /* 0x000f280000004800 */
[----:B------:R-:W4:Y:S04]  /*8730*/  LDS R99, [R2.X4+0xa800] ;  /* 0x00a8000002637984 */ /* 0x000f280000004800 */
[----:B------:R-:W4:Y:S04]  /*8740*/  LDS R101, [R2.X4+0xb000] ;  /* 0x00b0000002657984 */ /* 0x000f280000004800 */
[----:B0-----:R0:W-:Y:S04]  /*8750*/  STG.E [R4.64], R33 ;  /* 0x0000002104007986 */ /* 0x0011e8000c101904 */
[----:B-1----:R1:W-:Y:S04]  /*8760*/  STG.E [R6.64], R49 ;  /* 0x0000003106007986 */ /* 0x0023e8000c101904 */
[----:B--2---:R2:W-:Y:S01]  /*8770*/  STG.E [R54.64], R57 ;  /* 0x0000003936007986 */ /* 0x0045e2000c101904 */
[----:B0-----:R-:W-:-:S03]  /*8780*/  IMAD.WIDE.U32 R4, R13, R103, c[0x0][0x178] ;  /* 0x00005e000d047625 */ /* 0x001fc600078e0067 */
[----:B---3--:R-:W-:Y:S01]  /*8790*/  STG.E [R60.64], R59 ;  /* 0x0000003b3c007986 */ /* 0x008fe2000c101904 */
[----:B-1----:R-:W-:-:S03]  /*87a0*/  IMAD.WIDE.U32 R6, R22, R103, c[0x0][0x178] ;  /* 0x00005e0016067625 */ /* 0x002fc600078e0067 */
[----:B----4-:R-:W-:Y:S01]  /*87b0*/  STG.E [R10.64], R63 ;  /* 0x0000003f0a007986 */ /* 0x010fe2000c101904 */
[----:B------:R-:W-:-:S03]  /*87c0*/  IMAD.WIDE.U32 R12, R23, R103, c[0x0][0x178] ;  /* 0x00005e00170c7625 */ /* 0x000fc600078e0067 */
[----:B------:R-:W-:Y:S01]  /*87d0*/  STG.E [R66.64], R65 ;  /* 0x0000004142007986 */ /* 0x000fe2000c101904 */
[----:B------:R-:W-:-:S03]  /*87e0*/  IMAD.WIDE.U32 R22, R24, R103, c[0x0][0x178] ;  /* 0x00005e0018167625 */ /* 0x000fc600078e0067 */
[----:B------:R0:W-:Y:S01]  /*87f0*/  STG.E [R4.64], R69 ;  /* 0x0000004504007986 */ /* 0x0001e2000c101904 */
[----:B------:R-:W-:-:S03]  /*8800*/  IMAD.WIDE.U32 R24, R25, R103, c[0x0][0x178] ;  /* 0x00005e0019187625 */ /* 0x000fc600078e0067 */
[----:B------:R1:W-:Y:S01]  /*8810*/  STG.E [R6.64], R71 ;  /* 0x0000004706007986 */ /* 0x0003e2000c101904 */
[----:B--2---:R-:W-:-:S03]  /*8820*/  IMAD.WIDE.U32 R54, R27, R103, c[0x0][0x178] ;  /* 0x00005e001b367625 */ /* 0x004fc600078e0067 */
[----:B------:R2:W-:Y:S01]  /*8830*/  STG.E [R12.64], R75 ;  /* 0x0000004b0c007986 */ /* 0x0005e2000c101904 */
[----:B------:R-:W-:-:S03]  /*8840*/  IMAD.WIDE.U32 R32, R32, R103, c[0x0][0x178] ;  /* 0x00005e0020207625 */ /* 0x000fc600078e0067 */
[----:B------:R3:W-:Y:S01]  /*8850*/  STG.E [R22.64], R77 ;  /* 0x0000004d16007986 */ /* 0x0007e2000c101904 */
[----:B0-----:R-:W-:-:S03]  /*8860*/  IMAD.WIDE.U32 R4, R31, R103, c[0x0][0x178] ;  /* 0x00005e001f047625 */ /* 0x001fc600078e0067 */
[----:B------:R0:W-:Y:S01]  /*8870*/  STG.E [R24.64], R79 ;  /* 0x0000004f18007986 */ /* 0x0001e2000c101904 */
[----:B-1----:R-:W-:-:S03]  /*8880*/  IMAD.WIDE.U32 R6, R34, R103, c[0x0][0x178] ;  /* 0x00005e0022067625 */ /* 0x002fc600078e0067 */
[----:B------:R-:W-:Y:S01]  /*8890*/  STG.E [R54.64], R81 ;  /* 0x0000005136007986 */ /* 0x000fe2000c101904 */
[----:B------:R-:W-:-:S03]  /*88a0*/  IMAD.WIDE.U32 R10, R36, R103, c[0x0][0x178] ;  /* 0x00005e00240a7625 */ /* 0x000fc600078e0067 */
[----:B------:R-:W-:Y:S01]  /*88b0*/  STG.E [R72.64], R83 ;  /* 0x0000005348007986 */ /* 0x000fe2000c101904 */
[----:B------:R-:W-:-:S03]  /*88c0*/  IMAD.WIDE.U32 R30, R37, R103, c[0x0][0x178] ;  /* 0x00005e00251e7625 */ /* 0x000fc600078e0067 */
[----:B------:R-:W-:Y:S01]  /*88d0*/  STG.E [R32.64], R3 ;  /* 0x0000000320007986 */ /* 0x000fe2000c101904 */
[----:B--2---:R-:W-:-:S03]  /*88e0*/  IMAD.WIDE.U32 R12, R38, R103, c[0x0][0x178] ;  /* 0x00005e00260c7625 */ /* 0x004fc600078e0067 */
[----:B------:R-:W-:Y:S01]  /*88f0*/  STG.E [R4.64], R85 ;  /* 0x0000005504007986 */ /* 0x000fe2000c101904 */
[----:B---3--:R-:W-:-:S03]  /*8900*/  IMAD.WIDE.U32 R22, R50, R103, c[0x0][0x178] ;  /* 0x00005e0032167625 */ /* 0x008fc600078e0067 */
[----:B------:R-:W-:Y:S01]  /*8910*/  STG.E [R6.64], R87 ;  /* 0x0000005706007986 */ /* 0x000fe2000c101904 */
[----:B------:R-:W-:-:S03]  /*8920*/  IMAD.WIDE.U32 R56, R56, R103, c[0x0][0x178] ;  /* 0x00005e0038387625 */ /* 0x000fc600078e0067 */
[----:B------:R1:W-:Y:S01]  /*8930*/  STG.E [R10.64], R89 ;  /* 0x000000590a007986 */ /* 0x0003e2000c101904 */
[----:B0-----:R-:W-:-:S03]  /*8940*/  IMAD.WIDE.U32 R24, R52, R103, c[0x0][0x178] ;  /* 0x00005e0034187625 */ /* 0x001fc600078e0067 */
[----:B------:R0:W-:Y:S01]  /*8950*/  STG.E [R30.64], R91 ;  /* 0x0000005b1e007986 */ /* 0x0001e2000c101904 */
[----:B------:R-:W-:-:S03]  /*8960*/  IMAD.WIDE.U32 R58, R58, R103, c[0x0][0x178] ;  /* 0x00005e003a3a7625 */ /* 0x000fc600078e0067 */
[----:B------:R0:W-:Y:S01]  /*8970*/  STG.E [R12.64], R93 ;  /* 0x0000005d0c007986 */ /* 0x0001e2000c101904 */
[----:B-1----:R-:W-:-:S03]  /*8980*/  IMAD.IADD R10, R0, 0x1, -R35 ;  /* 0x00000001000a7824 */ /* 0x002fc600078e0a23 */
[----:B------:R0:W-:Y:S02]  /*8990*/  STG.E [R22.64], R95 ;  /* 0x0000005f16007986 */ /* 0x0001e4000c101904 */
[----:B------:R-:W-:Y:S02]  /*89a0*/  ISETP.GT.U32.AND P0, PT, R10, 0x2dff, PT ;  /* 0x00002dff0a00780c */ /* 0x000fe40003f04070 */
[----:B------:R0:W-:Y:S04]  /*89b0*/  STG.E [R56.64], R97 ;  /* 0x0000006138007986 */ /* 0x0001e8000c101904 */
[----:B------:R0:W-:Y:S04]  /*89c0*/  STG.E [R24.64], R99 ;  /* 0x0000006318007986 */ /* 0x0001e8000c101904 */
[----:B------:R0:W-:Y:S04]  /*89d0*/  STG.E [R58.64], R101 ;  /* 0x000000653a007986 */ /* 0x0001e8000c101904 */
[----:B------:R-:W-:Y:S06]  /*89e0*/  BAR.SYNC.DEFER_BLOCKING 0x0 ;  /* 0x0000000000007b1d */ /* 0x000fec0000010000 */
[----:B0-----:R-:W-:Y:S01]  /*89f0*/  @!P0 CALL.REL.NOINC `(.L_x_1337) ;  /* 0x0000001000008944 */ /* 0x001fe20003c00000 */
[----:B------:R-:W-:Y:S05]  /*8a00*/  BRA `(.L_x_1338) ;  /* 0xffff976000007947 */ /* 0x000fea000383ffff */
.L_x_1337:
        /* <DEDUP_REMOVED lines=22> */
.L_x_1335:
[----:B------:R-:W-:-:S13]  /*8b70*/  ISETP.GT.U32.AND P0, PT, R0, R35, PT ;  /* 0x000000230000720c */ /* 0x000fda0003f04070 */
[----:B------:R-:W-:Y:S05]  /*8b80*/  @!P0 EXIT ;  /* 0x000000000000894d */ /* 0x000fea0003800000 */
[----:B------:R-:W-:Y:S01]  /*8b90*/  IMAD.MOV.U32 R0, RZ, RZ, R26 ;  /* 0x000000ffff007224 */ /* 0x000fe200078e001a */
[----:B------:R-:W-:Y:S05]  /*8ba0*/  BRA.DIV ~URZ, `(.L_x_1339) ;  /* 0x000084727f007947 */ /* 0x000fea000b800000 */
[----:B------:R0:W1:Y:S02]  /*8bb0*/  SHFL.IDX PT, R5, R10, RZ, 0x1f ;  /* 0x00001fff0a057589 */ /* 0x00006400000e0000 */
.L_x_1342:
[C---:B------:R-:W-:Y:S01]  /*8bc0*/  LOP3.LUT R9, R2.reuse, 0x1f, RZ, 0xc0, !PT ;  /* 0x0000001f02097812 */ /* 0x040fe200078ec0ff */
[----:B------:R-:W-:Y:S01]  /*8bd0*/  IMAD.MOV.U32 R60, RZ, RZ, 0xffff ;  /* 0x0000ffffff3c7424 */ /* 0x000fe200078e00ff */
[----:B------:R-:W-:-:S05]  /*8be0*/  LOP3.LUT R12, R2, 0xffffffe0, RZ, 0xc0, !PT ;  /* 0xffffffe0020c7812 */ /* 0x000fca00078ec0ff */
[----:B------:R-:W-:-:S05]  /*8bf0*/  IMAD R42, R12, 0x17, R9 ;  /* 0x000000170c2a7824 */ /* 0x000fca00078e0209 */
[C---:B------:R-:W-:Y:S02]  /*8c00*/  IADD3 R9, P1, R42.reuse, R35, RZ ;  /* 0x000000232a097210 */ /* 0x040fe40007f3e0ff */
[C---:B-1----:R-:W-:Y:S02]  /*8c10*/  ISETP.GE.AND P0, PT, R42.reuse, R5, PT ;  /* 0x000000052a00720c */ /* 0x042fe40003f06270 */
[C---:B------:R-:W-:Y:S02]  /*8c20*/  LEA.HI.X.SX32 R15, R42.reuse, RZ, 0x1, P1 ;  /* 0x000000ff2a0f7211 */ /* 0x040fe400008f0eff */
[C---:B------:R-:W-:Y:S02]  /*8c30*/  LEA R32, P1, R9.reuse, c[0x0][0x160], 0x1 ;  /* 0x0000580009207a11 */ /* 0x040fe400078208ff */
[----:B------:R-:W-:Y:S02]  /*8c40*/  IADD3 R12, R42, 0x20, RZ ;  /* 0x000000202a0c7810 */ /* 0x000fe40007ffe0ff */
[----:B------:R-:W-:-:S02]  /*8c50*/  LEA.HI.X R33, R9, c[0x0][0x164], R15, 0x1, P1 ;  /* 0x0000590009217a11 */ /* 0x000fc400008f0c0f */
[----:B------:R-:W-:-:S03]  /*8c60*/  IADD3 R26, R42, 0x40, RZ ;  /* 0x000000402a1a7810 */ /* 0x000fc60007ffe0ff */
[----:B------:R-:W2:Y:S01]  /*8c70*/  @!P0 LDG.E.U16 R60, [R32.64] ;  /* 0x00000004203c8981 */ /* 0x000ea2000c1e1500 */
[-C--:B------:R-:W-:Y:S01]  /*8c80*/  ISETP.GE.AND P0, PT, R12, R5.reuse, PT ;  /* 0x000000050c00720c */ /* 0x080fe20003f06270 */
[----:B------:R-:W-:Y:S01]  /*8c90*/  IMAD.MOV.U32 R55, RZ, RZ, 0xffff ;  /* 0x0000ffffff377424 */ /* 0x000fe200078e00ff */
[----:B------:R-:W-:Y:S01]  /*8ca0*/  ISETP.GE.AND P1, PT, R26, R5, PT ;  /* 0x000000051a00720c */ /* 0x000fe20003f26270 */
[----:B------:R-:W-:Y:S01]  /*8cb0*/  IMAD.MOV.U32 R59, RZ, RZ, 0xffff ;  /* 0x0000ffffff3b7424 */ /* 0x000fe200078e00ff */
[C---:B------:R-:W-:Y:S02]  /*8cc0*/  IADD3 R12, R42.reuse, 0x60, RZ ;  /* 0x000000602a0c7810 */ /* 0x040fe40007ffe0ff */
[C---:B------:R-:W-:Y:S02]  /*8cd0*/  IADD3 R26, R42.reuse, 0x80, RZ ;  /* 0x000000802a1a7810 */ /* 0x040fe40007ffe0ff */
[C---:B------:R-:W-:Y:S02]  /*8ce0*/  IADD3 R28, R42.reuse, 0xa0, RZ ;  /* 0x000000a02a1c7810 */ /* 0x040fe40007ffe0ff */
[----:B------:R-:W-:-:S02]  /*8cf0*/  IADD3 R34, R42, 0xc0, RZ ;  /* 0x000000c02a227810 */ /* 0x000fc40007ffe0ff */
[-C--:B------:R-:W-:Y:S01]  /*8d00*/  ISETP.GE.AND P2, PT, R28, R5.reuse, PT ;  /* 0x000000051c00720c */ /* 0x080fe20003f46270 */
[----:B------:R-:W3:Y:S01]  /*8d10*/  @!P0 LDG.E.U16 R55, [R32.64+0x40] ;  /* 0x0000400420378981 */ /* 0x000ee2000c1e1500 */
[----:B------:R-:W-:-:S03]  /*8d20*/  ISETP.GE.AND P0, PT, R12, R5, PT ;  /* 0x000000050c00720c */ /* 0x000fc60003f06270 */
[----:B------:R-:W4:Y:S01]  /*8d30*/  @!P1 LDG.E.U16 R59, [R32.64+0x80] ;  /* 0x00008004203b9981 */ /* 0x000f22000c1e1500 */
[-C--:B------:R-:W-:Y:S01]  /*8d40*/  ISETP.GE.AND P1, PT, R26, R5.reuse, PT ;  /* 0x000000051a00720c */ /* 0x080fe20003f26270 */
[----:B------:R-:W-:Y:S01]  /*8d50*/  IMAD.MOV.U32 R58, RZ, RZ, 0xffff ;  /* 0x0000ffffff3a7424 */ /* 0x000fe200078e00ff */
[----:B------:R-:W-:Y:S01]  /*8d60*/  ISETP.GE.AND P3, PT, R34, R5, PT ;  /* 0x000000052200720c */ /* 0x000fe20003f66270 */
[----:B------:R-:W-:Y:S01]  /*8d70*/  IMAD.MOV.U32 R57, RZ, RZ, 0xffff ;  /* 0x0000ffffff397424 */ /* 0x000fe200078e00ff */
[C---:B------:R-:W-:Y:S01]  /*8d80*/  IADD3 R12, R42.reuse, 0xe0, RZ ;  /* 0x000000e02a0c7810 */ /* 0x040fe20007ffe0ff */
[----:B------:R-:W-:Y:S02]  /*8d90*/  IMAD.MOV.U32 R50, RZ, RZ, 0xffff ;  /* 0x0000ffffff327424 */ /* 0x000fe400078e00ff */
[----:B------:R-:W-:Y:S01]  /*8da0*/  IMAD.MOV.U32 R56, RZ, RZ, 0xffff ;  /* 0x0000ffffff387424 */ /* 0x000fe200078e00ff */
[C---:B------:R-:W-:Y:S01]  /*8db0*/  IADD3 R26, R42.reuse, 0x100, RZ ;  /* 0x000001002a1a7810 */ /* 0x040fe20007ffe0ff */
[----:B------:R1:W4:Y:S01]  /*8dc0*/  @!P0 LDG.E.U16 R58, [R32.64+0xc0] ;  /* 0x0000c004203a8981 */ /* 0x000322000c1e1500 */
[----:B------:R-:W-:-:S02]  /*8dd0*/  IADD3 R28, R42, 0x120, RZ ;  /* 0x000001202a1c7810 */ /* 0x000fc40007ffe0ff */
[----:B------:R-:W-:Y:S01]  /*8de0*/  IADD3 R34, R42, 0x140, RZ ;  /* 0x000001402a227810 */ /* 0x000fe20007ffe0ff */
[----:B------:R1:W4:Y:S01]  /*8df0*/  @!P1 LDG.E.U16 R57, [R32.64+0x100] ;  /* 0x0001000420399981 */ /* 0x000322000c1e1500 */
[-C--:B------:R-:W-:Y:S02]  /*8e00*/  ISETP.GE.AND P0, PT, R12, R5.reuse, PT ;  /* 0x000000050c00720c */ /* 0x080fe40003f06270 */
[-C--:B------:R-:W-:Y:S01]  /*8e10*/  ISETP.GE.AND P1, PT, R26, R5.reuse, PT ;  /* 0x000000051a00720c */ /* 0x080fe20003f26270 */
[----:B------:R1:W4:Y:S01]  /*8e20*/  @!P2 LDG.E.U16 R50, [R32.64+0x140] ;  /* 0x000140042032a981 */ /* 0x000322000c1e1500 */
[----:B------:R-:W-:-:S03]  /*8e30*/  ISETP.GE.AND P2, PT, R28, R5, PT ;  /* 0x000000051c00720c */ /* 0x000fc60003f46270 */
[----:B------:R1:W4:Y:S01]  /*8e40*/  @!P3 LDG.E.U16 R56, [R32.64+0x180] ;  /* 0x000180042038b981 */ /* 0x000322000c1e1500 */
[----:B------:R-:W-:Y:S01]  /*8e50*/  ISETP.GE.AND P3, PT, R34, R5, PT ;  /* 0x000000052200720c */ /* 0x000fe20003f66270 */
[----:B------:R-:W-:Y:S01]  /*8e60*/  IMAD.MOV.U32 R54, RZ, RZ, 0xffff ;  /* 0x0000ffffff367424 */ /* 0x000fe200078e00ff */
[C---:B------:R-:W-:Y:S01]  /*8e70*/  IADD3 R12, R42.reuse, 0x160, RZ ;  /* 0x000001602a0c7810 */ /* 0x040fe20007ffe0ff */
[----:B------:R-:W-:Y:S02]  /*8e80*/  IMAD.MOV.U32 R53, RZ, RZ, 0xffff ;  /* 0x0000ffffff357424 */ /* 0x000fe400078e00ff */
        /* <DEDUP_REMOVED lines=29> */
[----:B------:R-:W-:Y:S02]  /*9060*/  IMAD.MOV.U32 R40, RZ, RZ, 0xffff ;  /* 0x0000ffffff287424 */ /* 0x000fe400078e00ff */
[----:B------:R-:W-:Y:S02]  /*9070*/  IMAD.MOV.U32 R46, RZ, RZ, 0xffff ;  /* 0x0000ffffff2e7424 */ /* 0x000fe400078e00ff */
[----:B------:R-:W-:Y:S02]  /*9080*/  IMAD.MOV.U32 R44, RZ, RZ, 0xffff ;  /* 0x0000ffffff2c7424 */ /* 0x000fe400078e00ff */
[----:B------:R-:W-:Y:S01]  /*9090*/  IMAD.MOV.U32 R43, RZ, RZ, 0xffff ;  /* 0x0000ffffff2b7424 */ /* 0x000fe200078e00ff */
[C---:B------:R-:W-:Y:S01]  /*90a0*/  IADD3 R12, R42.reuse, 0x260, RZ ;  /* 0x000002602a0c7810 */ /* 0x040fe20007ffe0ff */
[----:B------:R1:W4:Y:S01]  /*90b0*/  @!P0 LDG.E.U16 R40, [R32.64+0x3c0] ;  /* 0x0003c00420288981 */ /* 0x000322000c1e1500 */
[----:B------:R-:W-:-:S02]  /*90c0*/  IADD3 R28, R42, 0x2a0, RZ ;  /* 0x000002a02a1c7810 */ /* 0x000fc40007ffe0ff */
[C---:B------:R-:W-:Y:S01]  /*90d0*/  IADD3 R26, R42.reuse, 0x280, RZ ;  /* 0x000002802a1a7810 */ /* 0x040fe20007ffe0ff */
[----:B------:R1:W4:Y:S01]  /*90e0*/  @!P1 LDG.E.U16 R46, [R32.64+0x400] ;  /* 0x00040004202e9981 */ /* 0x000322000c1e1500 */
[----:B------:R-:W-:Y:S02]  /*90f0*/  IADD3 R34, R42, 0x2c0, RZ ;  /* 0x000002c02a227810 */ /* 0x000fe40007ffe0ff */
[-C--:B------:R-:W-:Y:S01]  /*9100*/  ISETP.GE.AND P0, PT, R12, R5.reuse, PT ;  /* 0x000000050c00720c */ /* 0x080fe20003f06270 */
[----:B------:R1:W4:Y:S01]  /*9110*/  @!P2 LDG.E.U16 R44, [R32.64+0x440] ;  /* 0x00044004202ca981 */ /* 0x000322000c1e1500 */
[-C--:B------:R-:W-:Y:S02]  /*9120*/  ISETP.GE.AND P2, PT, R28, R5.reuse, PT ;  /* 0x000000051c00720c */ /* 0x080fe40003f46270 */
[-C--:B------:R-:W-:Y:S01]  /*9130*/  ISETP.GE.AND P1, PT, R26, R5.reuse, PT ;  /* 0x000000051a00720c */ /* 0x080fe20003f26270 */
[----:B------:R1:W4:Y:S01]  /*9140*/  @!P3 LDG.E.U16 R43, [R32.64+0x480] ;  /* 0x00048004202bb981 */ /* 0x000322000c1e1500 */
[----:B------:R-:W-:Y:S01]  /*9150*/  ISETP.GE.AND P3, PT, R34, R5, PT ;  /* 0x000000052200720c */ /* 0x000fe20003f66270 */
[----:B------:R-:W-:-:S02]  /*9160*/  IMAD.MOV.U32 R42, RZ, RZ, 0xffff ;  /* 0x0000ffffff2a7424 */ /* 0x000fc400078e00ff */
[----:B------:R-:W-:Y:S02]  /*9170*/  IMAD.MOV.U32 R41, RZ, RZ, 0xffff ;  /* 0x0000ffffff297424 */ /* 0x000fe400078e00ff */
[----:B------:R-:W-:Y:S02]  /*9180*/  IMAD.MOV.U32 R12, RZ, RZ, 0xffff ;  /* 0x0000ffffff0c7424 */ /* 0x000fe400078e00ff */
[----:B------:R-:W-:Y:S01]  /*9190*/  IMAD.MOV.U32 R39, RZ, RZ, 0xffff ;  /* 0x0000ffffff277424 */ /* 0x000fe200078e00ff */
[----:B------:R1:W4:Y:S04]  /*91a0*/  @!P0 LDG.E.U16 R42, [R32.64+0x4c0] ;  /* 0x0004c004202a8981 */ /* 0x000328000c1e1500 */
[----:B------:R1:W4:Y:S04]  /*91b0*/  @!P2 LDG.E.U16 R41, [R32.64+0x540] ;  /* 0x000540042029a981 */ /* 0x000328000c1e1500 */
[----:B------:R1:W4:Y:S04]  /*91c0*/  @!P1 LDG.E.U16 R12, [R32.64+0x500] ;  /* 0x00050004200c9981 */ /* 0x000328000c1e1500 */
[----:B------:R1:W4:Y:S01]  /*91d0*/  @!P3 LDG.E.U16 R39, [R32.64+0x580] ;  /* 0x000580042027b981 */ /* 0x000322000c1e1500 */
[----:B------:R-:W-:Y:S01]  /*91e0*/  IMAD.MOV.U32 R26, RZ, RZ, 0xffff ;  /* 0x0000ffffff1a7424 */ /* 0x000fe200078e00ff */
[----:B------:R-:W-:Y:S01]  /*91f0*/  BMSK R62, RZ, c[0x0][0x190] ;  /* 0x00006400ff3e7a1b */ /* 0x000fe20000000000 */
[----:B------:R-:W-:Y:S01]  /*9200*/  WARPSYNC 0xffffffff ;  /* 0xffffffff00007948 */ /* 0x000fe20003800000 */
[----:B------:R-:W-:-:S02]  /*9210*/  SHF.R.U32.HI R103, RZ, 0x5, R2 ;  /* 0x00000005ff677819 */ /* 0x000fc40000011602 */
[----:B--2---:R-:W-:-:S04]  /*9220*/  PRMT R5, R60, 0x9910, RZ ;  /* 0x000099103c057816 */ /* 0x004fc800000000ff */
[----:B------:R-:W-:-:S04]  /*9230*/  ISETP.GE.AND P0, PT, R5, RZ, PT ;  /* 0x000000ff0500720c */ /* 0x000fc80003f06270 */
[----:B------:R-:W-:-:S04]  /*9240*/  SEL R5, R26, 0x8000, !P0 ;  /* 0x000080001a057807 */ /* 0x000fc80004000000 */
[----:B------:R-:W-:Y:S02]  /*9250*/  LOP3.LUT R60, R5, R60, RZ, 0x3c, !PT ;  /* 0x0000003c053c7212 */ /* 0x000fe400078e3cff */
[----:B---3--:R-:W-:Y:S02]  /*9260*/  PRMT R5, R55, 0x9910, RZ ;  /* 0x0000991037057816 */ /* 0x008fe400000000ff */
[----:B------:R-:W-:Y:S02]  /*9270*/  PRMT R28, R60, 0x9910, RZ ;  /* 0x000099103c1c7816 */ /* 0x000fe400000000ff */
[----:B----4-:R-:W-:Y:S02]  /*9280*/  PRMT R34, R59, 0x9910, RZ ;  /* 0x000099103b227816 */ /* 0x010fe400000000ff */
[----:B------:R-:W-:Y:S02]  /*9290*/  ISETP.NE.AND P1, PT, R28, 0x7fff, PT ;  /* 0x00007fff1c00780c */ /* 0x000fe40003f25270 */
[----:B------:R-:W-:Y:S01]  /*92a0*/  ISETP.GE.AND P0, PT, R5, RZ, PT ;  /* 0x000000ff0500720c */ /* 0x000fe20003f06270 */
[----:B------:R-:W-:Y:S01]  /*92b0*/  IMAD.MOV.U32 R28, RZ, RZ, R34 ;  /* 0x000000ffff1c7224 */ /* 0x000fe200078e0022 */
[----:B------:R-:W-:Y:S01]  /*92c0*/  SEL R5, R60, 0x8000, P1 ;  /* 0x000080003c057807 */ /* 0x000fe20000800000 */
[----:B------:R-:W-:-:S03]  /*92d0*/  IMAD R34, R2, 0x14, RZ ;  /* 0x0000001402227824 */ /* 0x000fc600078e02ff */
[----:B------:R-:W-:Y:S02]  /*92e0*/  ISETP.GE.AND P1, PT, R28, RZ, PT ;  /* 0x000000ff1c00720c */ /* 0x000fe40003f26270 */
[C---:B------:R-:W-:Y:S01]  /*92f0*/  SEL R28, R26.reuse, 0x8000, !P0 ;  /* 0x000080001a1c7807 */ /* 0x040fe20004000000 */
[----:B------:R-:W-:Y:S01]  /*9300*/  STS [R34+0x60], RZ ;  /* 0x000060ff22007388 */ /* 0x000fe20000000800 */
[----:B-1----:R-:W-:Y:S02]  /*9310*/  SEL R32, R26, 0x8000, !P1 ;  /* 0x000080001a207807 */ /* 0x002fe40004800000 */
[----:B------:R-:W-:Y:S01]  /*9320*/  LOP3.LUT R55, R28, R55, RZ, 0x3c, !PT ;  /* 0x000000371c377212 */ /* 0x000fe200078e3cff */
[----:B------:R-:W-:Y:S01]  /*9330*/  STS [R34+0x64], RZ ;  /* 0x000064ff22007388 */ /* 0x000fe20000000800 */
[----:B------:R-:W-:Y:S02]  /*9340*/  LOP3.LUT R59, R32, R59, RZ, 0x3c, !PT ;  /* 0x0000003b203b7212 */ /* 0x000fe400078e3cff */
[----:B------:R-:W-:Y:S01]  /*9350*/  PRMT R32, R57, 0x9910, RZ ;  /* 0x0000991039207816 */ /* 0x000fe200000000ff */
[----:B------:R-:W-:Y:S01]  /*9360*/  STS [R34+0x68], RZ ;  /* 0x000068ff22007388 */ /* 0x000fe20000000800 */
[----:B------:R-:W-:-:S02]  /*9370*/  PRMT R28, R58, 0x9910, RZ ;  /* 0x000099103a1c7816 */ /* 0x000fc400000000ff */
[----:B------:R-:W-:Y:S01]  /*9380*/  ISETP.GE.AND P1, PT, R32, RZ, PT ;  /* 0x000000ff2000720c */ /* 0x000fe20003f26270 */
[----:B------:R-:W-:Y:S01]  /*9390*/  STS [R34+0x6c], RZ ;  /* 0x00006cff22007388 */ /* 0x000fe20000000800 */
[----:B------:R-:W-:Y:S02]  /*93a0*/  PRMT R33, R50, 0x9910, RZ ;  /* 0x0000991032217816 */ /* 0x000fe400000000ff */
[----:B------:R-:W-:Y:S01]  /*93b0*/  ISETP.GE.AND P0, PT, R28, RZ, PT ;  /* 0x000000ff1c00720c */ /* 0x000fe20003f06270 */
[----:B------:R1:W-:Y:S01]  /*93c0*/  STS [R34+0x70], RZ ;  /* 0x000070ff22007388 */ /* 0x0003e20000000800 */
[----:B------:R-:W-:-:S03]  /*93d0*/  SEL R28, R26, 0x8000, !P1 ;  /* 0x000080001a1c7807 */ /* 0x000fc60004800000 */
[----:B------:R-:W-:Y:S01]  /*93e0*/  BAR.SYNC.DEFER_BLOCKING 0x0 ;  /* 0x0000000000007b1d */ /* 0x000fe20000010000 */
[----:B------:R-:W-:Y:S02]  /*93f0*/  ISETP.GE.AND P2, PT, R33, RZ, PT ;  /* 0x000000ff2100720c */ /* 0x000fe40003f46270 */
[----:B------:R-:W-:Y:S02]  /*9400*/  PRMT R32, R53, 0x9910, RZ ;  /* 0x0000991035207816 */ /* 0x000fe400000000ff */
[----:B------:R-:W-:Y:S02]  /*9410*/  SEL R33, R26, 0x8000, !P0 ;  /* 0x000080001a217807 */ /* 0x000fe40004000000 */
[----:B------:R-:W-:Y:S02]  /*9420*/  LOP3.LUT R57, R28, R57, RZ, 0x3c, !PT ;  /* 0x000000391c397212 */ /* 0x000fe400078e3cff */
[----:B-1----:R-:W-:Y:S02]  /*9430*/  PRMT R34, R56, 0x9910, RZ ;  /* 0x0000991038227816 */ /* 0x002fe400000000ff */
[----:B------:R-:W-:-:S02]  /*9440*/  PRMT R28, R54, 0x9910, RZ ;  /* 0x00009910361c7816 */ /* 0x000fc400000000ff */
[----:B------:R-:W-:Y:S02]  /*9450*/  ISETP.GE.AND P1, PT, R32, RZ, PT ;  /* 0x000000ff2000720c */ /* 0x000fe40003f26270 */
[----:B------:R-:W-:Y:S02]  /*9460*/  LOP3.LUT R58, R33, R58, RZ, 0x3c, !PT ;  /* 0x0000003a213a7212 */ /* 0x000fe400078e3cff */
[----:B------:R-:W-:Y:S02]  /*9470*/  PRMT R33, R52, 0x9910, RZ ;  /* 0x0000991034217816 */ /* 0x000fe400000000ff */
[----:B------:R-:W-:Y:S02]  /*9480*/  ISETP.GE.AND P3, PT, R34, RZ, PT ;  /* 0x000000ff2200720c */ /* 0x000fe40003f66270 */
[----:B------:R-:W-:Y:S02]  /*9490*/  ISETP.GE.AND P0, PT, R28, RZ, PT ;  /* 0x000000ff1c00720c */ /* 0x000fe40003f06270 */
[----:B------:R-:W-:-:S02]  /*94a0*/  PRMT R34, R45, 0x9910, RZ ;  /* 0x000099102d227816 */ /* 0x000fc400000000ff */
[C---:B------:R-:W-:Y:S02]  /*94b0*/  SEL R28, R26.reuse, 0x8000, !P1 ;  /* 0x000080001a1c7807 */ /* 0x040fe40004800000 */
[C---:B------:R-:W-:Y:S02]  /*94c0*/  SEL R35, R26.reuse, 0x8000, !P2 ;  /* 0x000080001a237807 */ /* 0x040fe40005000000 */
[----:B------:R-:W-:Y:S02]  /*94d0*/  ISETP.GE.AND P2, PT, R33, RZ, PT ;  /* 0x000000ff2100720c */ /* 0x000fe40003f46270 */
[C---:B------:R-:W-:Y:S02]  /*94e0*/  SEL R37, R26.reuse, 0x8000, !P3 ;  /* 0x000080001a257807 */ /* 0x040fe40005800000 */
[----:B------:R-:W-:Y:S02]  /*94f0*/  SEL R33, R26, 0x8000, !P0 ;  /* 0x000080001a217807 */ /* 0x000fe40004000000 */
[----:B------:R-:W-:-:S02]  /*9500*/  ISETP.GE.AND P3, PT, R34, RZ, PT ;  /* 0x000000ff2200720c */ /* 0x000fc40003f66270 */
[----:B------:R-:W-:Y:S02]  /*9510*/  LOP3.LUT R53, R28, R53, RZ, 0x3c, !PT ;  /* 0x000000351c357212 */ /* 0x000fe400078e3cff */
[----:B------:R-:W-:Y:S02]  /*9520*/  PRMT R28, R51, 0x9910, RZ ;  /* 0x00009910331c7816 */ /* 0x000fe400000000ff */
[----:B------:R-:W-:Y:S02]  /*9530*/  PRMT R34, R47, 0x9910, RZ ;  /* 0x000099102f227816 */ /* 0x000fe400000000ff */
[----:B------:R-:W-:Y:S02]  /*9540*/  LOP3.LUT R54, R33, R54, RZ, 0x3c, !PT ;  /* 0x0000003621367212 */ /* 0x000fe400078e3cff */
[----:B------:R-:W-:Y:S02]  /*9550*/  SEL R32, R26, 0x8000, !P3 ;  /* 0x000080001a207807 */ /* 0x000fe40005800000 */
[----:B------:R-:W-:-:S02]  /*9560*/  PRMT R33, R48, 0x9910, RZ ;  /* 0x0000991030217816 */ /* 0x000fc400000000ff */
[----:B------:R-:W-:Y:S02]  /*9570*/  ISETP.GE.AND P0, PT, R28, RZ, PT ;  /* 0x000000ff1c00720c */ /* 0x000fe40003f06270 */
[----:B------:R-:W-:Y:S02]  /*9580*/  ISETP.GE.AND P3, PT, R34, RZ, PT ;  /* 0x000000ff2200720c */ /* 0x000fe40003f66270 */
[----:B------:R-:W-:Y:S02]  /*9590*/  LOP3.LUT R50, R35, R50, RZ, 0x3c, !PT ;  /* 0x0000003223327212 */ /* 0x000fe400078e3cff */
[----:B------:R-:W-:Y:S02]  /*95a0*/  SEL R35, R26, 0x8000, !P2 ;  /* 0x000080001a237807 */ /* 0x000fe40005000000 */
[----:B------:R-:W-:Y:S02]  /*95b0*/  LOP3.LUT R45, R32, R45, RZ, 0x3c, !PT ;  /* 0x0000002d202d7212 */ /* 0x000fe400078e3cff */
[----:B------:R-:W-:-:S02]  /*95c0*/  ISETP.GE.AND P2, PT, R33, RZ, PT ;  /* 0x000000ff2100720c */ /* 0x000fc40003f46270 */
[----:B------:R-:W-:Y:S02]  /*95d0*/  PRMT R32, R49, 0x9910, RZ ;  /* 0x0000991031207816 */ /* 0x000fe400000000ff */
[C---:B------:R-:W-:Y:S02]  /*95e0*/  SEL R28, R26.reuse, 0x8000, !P0 ;  /* 0x000080001a1c7807 */ /* 0x040fe40004000000 */
[C---:B------:R-:W-:Y:S02]  /*95f0*/  SEL R34, R26.reuse, 0x8000, !P3 ;  /* 0x000080001a227807 */ /* 0x040fe40005800000 */
[----:B------:R-:W-:Y:S02]  /*9600*/  SEL R33, R26, 0x8000, !P2 ;  /* 0x000080001a217807 */ /* 0x000fe40005000000 */
[----:B------:R-:W-:Y:S02]  /*9610*/  ISETP.GE.AND P1, PT, R32, RZ, PT ;  /* 0x000000ff2000720c */ /* 0x000fe40003f26270 */
[----:B------:R-:W-:-:S02]  /*9620*/  LOP3.LUT R51, R28, R51, RZ, 0x3c, !PT ;  /* 0x000000331c337212 */ /* 0x000fc400078e3cff */
        /* <DEDUP_REMOVED lines=9> */
[----:B------:R-:W-:Y:S02]  /*96c0*/  ISETP.GE.AND P2, PT, R33, RZ, PT ;  /* 0x000000ff2100720c */ /* 0x000fe40003f46270 */
[----:B------:R-:W-:Y:S02]  /*96d0*/  PRMT R32, R46, 0x9910, RZ ;  /* 0x000099102e207816 */ /* 0x000fe400000000ff */
[----:B------:R-:W-:-:S02]  /*96e0*/  SEL R33, R26, 0x8000, !P0 ;  /* 0x000080001a217807 */ /* 0x000fc40004000000 */
[----:B------:R-:W-:Y:S02]  /*96f0*/  SEL R28, R26, 0x8000, !P3 ;  /* 0x000080001a1c7807 */ /* 0x000fe40005800000 */
[----:B------:R-:W-:Y:S02]  /*9700*/  LOP3.LUT R5, R5, 0xffff, RZ, 0xc0, !PT ;  /* 0x0000ffff05057812 */ /* 0x000fe400078ec0ff */
[----:B------:R-:W-:Y:S02]  /*9710*/  ISETP.GE.AND P1, PT, R32, RZ, PT ;  /* 0x000000ff2000720c */ /* 0x000fe40003f26270 */
[----:B------:R-:W-:Y:S02]  /*9720*/  LOP3.LUT R40, R33, R40, RZ, 0x3c, !PT ;  /* 0x0000002821287212 */ /* 0x000fe400078e3cff */
[----:B------:R-:W-:Y:S02]  /*9730*/  LOP3.LUT R43, R28, R43, RZ, 0x3c, !PT ;  /* 0x0000002b1c2b7212 */ /* 0x000fe400078e3cff */
[----:B------:R-:W-:-:S02]  /*9740*/  PRMT R28, R42, 0x9910, RZ ;  /* 0x000099102a1c7816 */ /* 0x000fc400000000ff */
[----:B------:R-:W-:Y:S02]  /*9750*/  PRMT R33, R41, 0x9910, RZ ;  /* 0x0000991029217816 */ /* 0x000fe400000000ff */
[----:B------:R-:W-:Y:S02]  /*9760*/  PRMT R32, R12, 0x9910, RZ ;  /* 0x000099100c207816 */ /* 0x000fe400000000ff */
[----:B------:R-:W-:Y:S02]  /*9770*/  SHF.R.U32.HI R5, RZ, c[0x0][0x18c], R5 ;  /* 0x00006300ff057a19 */ /* 0x000fe40000011605 */
[----:B------:R-:W-:Y:S02]  /*9780*/  PRMT R34, R39, 0x9910, RZ ;  /* 0x0000991027227816 */ /* 0x000fe400000000ff */
[----:B------:R-:W-:Y:S02]  /*9790*/  LOP3.LUT R56, R37, R56, RZ, 0x3c, !PT ;  /* 0x0000003825387212 */ /* 0x000fe400078e3cff */
[----:B------:R-:W-:-:S02]  /*97a0*/  LOP3.LUT R52, R35, R52, RZ, 0x3c, !PT ;  /* 0x0000003423347212 */ /* 0x000fc400078e3cff */
[C---:B------:R-:W-:Y:S02]  /*97b0*/  SEL R35, R26.reuse, 0x8000, !P1 ;  /* 0x000080001a237807 */ /* 0x040fe40004800000 */
[----:B------:R-:W-:Y:S02]  /*97c0*/  SEL R37, R26, 0x8000, !P2 ;  /* 0x000080001a257807 */ /* 0x000fe40005000000 */
[----:B------:R-:W-:Y:S02]  /*97d0*/  ISETP.GE.AND P0, PT, R28, RZ, PT ;  /* 0x000000ff1c00720c */ /* 0x000fe40003f06270 */
[----:B------:R-:W-:Y:S02]  /*97e0*/  ISETP.GE.AND P2, PT, R33, RZ, PT ;  /* 0x000000ff2100720c */ /* 0x000fe40003f46270 */
[----:B------:R-:W-:Y:S02]  /*97f0*/  ISETP.GE.AND P1, PT, R32, RZ, PT ;  /* 0x000000ff2000720c */ /* 0x000fe40003f26270 */
[----:B------:R-:W-:-:S02]  /*9800*/  LOP3.LUT R5, R5, 0xffff, R62, 0x80, !PT ;  /* 0x0000ffff05057812 */ /* 0x000fc400078e803e */
[----:B------:R-:W-:Y:S02]  /*9810*/  ISETP.GE.AND P3, PT, R34, RZ, PT ;  /* 0x000000ff2200720c */ /* 0x000fe40003f66270 */
[----:B------:R-:W-:Y:S02]  /*9820*/  LOP3.LUT R46, R35, R46, RZ, 0x3c, !PT ;  /* 0x0000002e232e7212 */ /* 0x000fe400078e3cff */
[C---:B------:R-:W-:Y:S02]  /*9830*/  SEL R33, R26.reuse, 0x8000, !P0 ;  /* 0x000080001a217807 */ /* 0x040fe40004000000 */
[C---:B------:R-:W-:Y:S02]  /*9840*/  SEL R28, R26.reuse, 0x8000, !P2 ;  /* 0x000080001a1c7807 */ /* 0x040fe40005000000 */
[----:B------:R-:W-:Y:S02]  /*9850*/  SEL R35, R26, 0x8000, !P1 ;  /* 0x000080001a237807 */ /* 0x000fe40004800000 */
[----:B------:R-:W-:-:S02]  /*9860*/  IADD3 R34, -R5, 0x7f, RZ ;  /* 0x0000007f05227810 */ /* 0x000fc40007ffe1ff */
[----:B------:R-:W-:Y:S02]  /*9870*/  SEL R26, R26, 0x8000, !P3 ;  /* 0x000080001a1a7807 */ /* 0x000fe40005800000 */
[----:B------:R-:W-:Y:S02]  /*9880*/  LOP3.LUT R44, R37, R44, RZ, 0x3c, !PT ;  /* 0x0000002c252c7212 */ /* 0x000fe400078e3cff */
[----:B------:R-:W-:Y:S02]  /*9890*/  LOP3.LUT P1, RZ, R34, 0x1, RZ, 0xc0, !PT ;  /* 0x0000000122ff7812 */ /* 0x000fe4000782c0ff */
[----:B------:R-:W-:Y:S02]  /*98a0*/  LOP3.LUT R42, R33, R42, RZ, 0x3c, !PT ;  /* 0x0000002a212a7212 */ /* 0x000fe400078e3cff */
[----:B------:R-:W-:Y:S02]  /*98b0*/  LOP3.LUT R41, R28, R41, RZ, 0x3c, !PT ;  /* 0x000000291c297212 */ /* 0x000fe400078e3cff */
[----:B------:R-:W-:-:S02]  /*98c0*/  LOP3.LUT R12, R35, R12, RZ, 0x3c, !PT ;  /* 0x0000000c230c7212 */ /* 0x000fc400078e3cff */
[----:B------:R-:W-:Y:S01]  /*98d0*/  LOP3.LUT R39, R26, R39, RZ, 0x3c, !PT ;  /* 0x000000271a277212 */ /* 0x000fe200078e3cff */
[----:B------:R-:W-:Y:S05]  /*98e0*/  BRA.DIV ~URZ, `(.L_x_1340) ;  /* 0x000077627f007947 */ /* 0x000fea000b800000 */
[C---:B------:R-:W-:Y:S02]  /*98f0*/  LOP3.LUT P3, RZ, R34.reuse, 0x2, RZ, 0xc0, !PT ;  /* 0x0000000222ff7812 */ /* 0x040fe4000786c0ff */
[C---:B------:R-:W-:Y:S02]  /*9900*/  LOP3.LUT P4, RZ, R34.reuse, 0x4, RZ, 0xc0, !PT ;  /* 0x0000000422ff7812 */ /* 0x040fe4000788c0ff */
[C---:B------:R-:W-:Y:S02]  /*9910*/  LOP3.LUT P0, RZ, R34.reuse, 0x8, RZ, 0xc0, !PT ;  /* 0x0000000822ff7812 */ /* 0x040fe4000780c0ff */
[----:B------:R-:W-:Y:S02]  /*9920*/  VOTE.ANY R26, PT, P1 ;  /* 0x00000000001a7806 */ /* 0x000fe400008e0100 */
[----:B------:R-:W-:Y:S02]  /*9930*/  LOP3.LUT P2, RZ, R34, 0x10, RZ, 0xc0, !PT ;  /* 0x0000001022ff7812 */ /* 0x000fe4000784c0ff */
[----:B------:R-:W-:-:S02]  /*9940*/  @!P1 LOP3.LUT R26, RZ, R26, RZ, 0x33, !PT ;  /* 0x0000001aff1a9212 */ /* 0x000fc400078e33ff */
[C---:B------:R-:W-:Y:S02]  /*9950*/  LOP3.LUT P1, RZ, R34.reuse, 0x40, RZ, 0xc0, !PT ;  /* 0x0000004022ff7812 */ /* 0x040fe4000782c0ff */
[----:B------:R-:W-:Y:S02]  /*9960*/  VOTE.ANY R33, PT, P3 ;  /* 0x0000000000217806 */ /* 0x000fe400018e0100 */
[----:B------:R-:W-:Y:S02]  /*9970*/  VOTE.ANY R35, PT, P4 ;  /* 0x0000000000237806 */ /* 0x000fe400020e0100 */
[----:B------:R-:W-:Y:S02]  /*9980*/  @!P3 LOP3.LUT R33, RZ, R33, RZ, 0x33, !PT ;  /* 0x00000021ff21b212 */ /* 0x000fe400078e33ff */
[----:B------:R-:W-:Y:S02]  /*9990*/  LOP3.LUT P3, RZ, R34, 0x20, RZ, 0xc0, !PT ;  /* 0x0000002022ff7812 */ /* 0x000fe4000786c0ff */
[----:B------:R-:W-:-:S02]  /*99a0*/  LOP3.LUT R26, R33, R26, RZ, 0xc0, !PT ;  /* 0x0000001a211a7212 */ /* 0x000fc400078ec0ff */
[----:B------:R-:W-:Y:S02]  /*99b0*/  @!P4 LOP3.LUT R35, RZ, R35, RZ, 0x33, !PT ;  /* 0x00000023ff23c212 */ /* 0x000fe400078e33ff */
[----:B------:R-:W-:Y:S02]  /*99c0*/  VOTE.ANY R33, PT, P0 ;  /* 0x0000000000217806 */ /* 0x000fe400000e0100 */
[----:B------:R-:W-:Y:S02]  /*99d0*/  LOP3.LUT R26, R35, R26, RZ, 0xc0, !PT ;  /* 0x0000001a231a7212 */ /* 0x000fe400078ec0ff */
[----:B------:R-:W-:Y:S02]  /*99e0*/  @!P0 LOP3.LUT R33, RZ, R33, RZ, 0x33, !PT ;  /* 0x00000021ff218212 */ /* 0x000fe400078e33ff */
[----:B------:R-:W-:Y:S02]  /*99f0*/  VOTE.ANY R35, PT, P2 ;  /* 0x0000000000237806 */ /* 0x000fe400010e0100 */
[----:B------:R-:W-:-:S02]  /*9a00*/  LOP3.LUT R26, R33, R26, RZ, 0xc0, !PT ;  /* 0x0000001a211a7212 */ /* 0x000fc400078ec0ff */
[----:B------:R-:W-:Y:S02]  /*9a10*/  VOTE.ANY R33, PT, P3 ;  /* 0x0000000000217806 */ /* 0x000fe400018e0100 */
[----:B------:R-:W-:Y:S02]  /*9a20*/  @!P2 LOP3.LUT R35, RZ, R35, RZ, 0x33, !PT ;  /* 0x00000023ff23a212 */ /* 0x000fe400078e33ff */
[----:B------:R-:W-:Y:S02]  /*9a30*/  @!P3 LOP3.LUT R33, RZ, R33, RZ, 0x33, !PT ;  /* 0x00000021ff21b212 */ /* 0x000fe400078e33ff */
[----:B------:R-:W-:Y:S02]  /*9a40*/  LOP3.LUT R26, R35, R26, RZ, 0xc0, !PT ;  /* 0x0000001a231a7212 */ /* 0x000fe400078ec0ff */
[----:B------:R-:W-:Y:S02]  /*9a50*/  VOTE.ANY R28, PT, P1 ;  /* 0x00000000001c7806 */ /* 0x000fe400008e0100 */
[----:B------:R-:W-:-:S02]  /*9a60*/  LOP3.LUT R26, R33, R26, RZ, 0xc0, !PT ;  /* 0x0000001a211a7212 */ /* 0x000fc400078ec0ff */
.L_x_1343:
[----:B------:R-:W-:Y:S01]  /*9a70*/  IMAD.MOV.U32 R124, RZ, RZ, -0x44 ;  /* 0xffffffbcff7c7424 */ /* 0x000fe200078e00ff */
[----:B------:R-:W1:Y:S01]  /*9a80*/  S2R R125, SR_LTMASK ;  /* 0x00000000007d7919 */ /* 0x000e620000003900 */
[----:B------:R-:W-:-:S02]  /*9a90*/  @!P1 LOP3.LUT R28, RZ, R28, RZ, 0x33, !PT ;  /* 0x0000001cff1c9212 */ /* 0x000fc400078e33ff */
[----:B------:R-:W-:Y:S01]  /*9aa0*/  IMAD R32, R5, R124, 0x21bc ;  /* 0x000021bc05207424 */ /* 0x000fe200078e027c */
[----:B------:R2:W-:Y:S01]  /*9ab0*/  STL [R1+0x18], R29 ;  /* 0x0000181d01007387 */ /* 0x0005e20000100800 */
[----:B------:R-:W-:Y:S02]  /*9ac0*/  PRMT R5, R55, 0x9910, RZ ;  /* 0x0000991037057816 */ /* 0x000fe400000000ff */
[----:B------:R-:W-:Y:S01]  /*9ad0*/  BMSK R114, RZ, c[0x0][0x190] ;  /* 0x00006400ff727a1b */ /* 0x000fe20000000000 */
[----:B------:R-:W-:Y:S01]  /*9ae0*/  STL [R1+0x14], R27 ;  /* 0x0000141b01007387 */ /* 0x000fe20000100800 */
[----:B------:R-:W-:-:S03]  /*9af0*/  ISETP.NE.AND P1, PT, R5, 0x7fff, PT ;  /* 0x00007fff0500780c */ /* 0x000fc60003f25270 */
[----:B------:R3:W-:Y:S01]  /*9b00*/  STL [R1+0x10], R25 ;  /* 0x0000101901007387 */ /* 0x0007e20000100800 */
[----:B------:R-:W-:Y:S02]  /*9b10*/  SEL R5, R55, 0x8000, P1 ;  /* 0x0000800037057807 */ /* 0x000fe40000800000 */
[----:B--2---:R-:W-:Y:S01]  /*9b20*/  SHF.R.U32.HI R29, RZ, 0x5, R2 ;  /* 0x00000005ff1d7819 */ /* 0x004fe20000011602 */
[----:B------:R1:W-:Y:S01]  /*9b30*/  STL [R1+0xc], R24 ;  /* 0x00000c1801007387 */ /* 0x0003e20000100800 */
[----:B------:R-:W-:-:S03]  /*9b40*/  LOP3.LUT R5, R5, 0xffff, RZ, 0xc0, !PT ;  /* 0x0000ffff05057812 */ /* 0x000fc600078ec0ff */
[----:B------:R-:W-:Y:S01]  /*9b50*/  STL [R1+0x8], R23 ;  /* 0x0000081701007387 */ /* 0x000fe20000100800 */
[----:B------:R-:W-:Y:S01]  /*9b60*/  SHF.R.U32.HI R5, RZ, c[0x0][0x18c], R5 ;  /* 0x00006300ff057a19 */ /* 0x000fe20000011605 */
[----:B---3--:R-:W-:Y:S01]  /*9b70*/  IMAD R25, R103, 0x4, R32 ;  /* 0x0000000467197824 */ /* 0x008fe200078e0220 */
[----:B------:R-:W-:Y:S01]  /*9b80*/  LOP3.LUT R32, R28, R26, RZ, 0xc0, !PT ;  /* 0x0000001a1c207212 */ /* 0x000fe200078ec0ff */
[----:B------:R-:W-:Y:S01]  /*9b90*/  STL [R1+0x4], R22 ;  /* 0x0000041601007387 */ /* 0x000fe20000100800 */
[----:B------:R-:W-:Y:S02]  /*9ba0*/  PRMT R28, R59, 0x9910, RZ ;  /* 0x000099103b1c7816 */ /* 0x000fe400000000ff */
[----:B-1----:R-:W-:Y:S01]  /*9bb0*/  LOP3.LUT P0, R24, R32, RZ, R125, 0xa0, !PT ;  /* 0x000000ff20187212 */ /* 0x002fe2000780a07d */
[----:B------:R-:W1:Y:S01]  /*9bc0*/  LDS R63, [R25+0x60] ;  /* 0x00006000193f7984 */ /* 0x000e620000000800 */
[----:B------:R-:W-:Y:S02]  /*9bd0*/  LOP3.LUT R61, R5, 0xffff, R114, 0x80, !PT ;  /* 0x0000ffff053d7812 */ /* 0x000fe400078e8072 */
[----:B------:R-:W-:Y:S01]  /*9be0*/  ISETP.NE.AND P1, PT, R28, 0x7fff, PT ;  /* 0x00007fff1c00780c */ /* 0x000fe20003f25270 */
[----:B------:R-:W-:Y:S01]  /*9bf0*/  STL [R1], R20 ;  /* 0x0000001401007387 */ /* 0x000fe20000100800 */
[C---:B------:R-:W-:Y:S01]  /*9c00*/  IADD3 R28, -R61.reuse, 0x7f, RZ ;  /* 0x0000007f3d1c7810 */ /* 0x040fe20007ffe1ff */
[----:B------:R-:W-:Y:S01]  /*9c10*/  IMAD R72, R61, R124, 0x21bc ;  /* 0x000021bc3d487424 */ /* 0x000fe200078e027c */
[----:B------:R-:W-:-:S03]  /*9c20*/  SEL R5, R59, 0x8000, P1 ;  /* 0x000080003b057807 */ /* 0x000fc60000800000 */
[----:B------:R-:W-:Y:S01]  /*9c30*/  IMAD R61, R103, 0x4, R72 ;  /* 0x00000004673d7824 */ /* 0x000fe200078e0248 */
[----:B------:R-:W-:Y:S01]  /*9c40*/  LOP3.LUT R5, R5, 0xffff, RZ, 0xc0, !PT ;  /* 0x0000ffff05057812 */ /* 0x000fe200078ec0ff */
[----:B------:R2:W1:Y:S03]  /*9c50*/  @!P0 POPC R26, R32 ;  /* 0x00000020001a8309 */ /* 0x0004660000000000 */
[----:B------:R-:W-:-:S04]  /*9c60*/  SHF.R.U32.HI R5, RZ, c[0x0][0x18c], R5 ;  /* 0x00006300ff057a19 */ /* 0x000fc80000011605 */
[----:B------:R-:W-:Y:S02]  /*9c70*/  LOP3.LUT R35, R5, 0xffff, R114, 0x80, !PT ;  /* 0x0000ffff05237812 */ /* 0x000fe400078e8072 */
[----:B--2---:R-:W-:Y:S01]  /*9c80*/  PRMT R32, R58, 0x9910, RZ ;  /* 0x000099103a207816 */ /* 0x004fe200000000ff */
[----:B-1----:R-:W-:Y:S01]  /*9c90*/  @!P0 IMAD.IADD R26, R63, 0x1, R26 ;  /* 0x000000013f1a8824 */ /* 0x002fe200078e021a */
[----:B------:R-:W-:-:S06]  /*9ca0*/  NOP ;  /* 0x0000000000007918 */ /* 0x000fcc0000000000 */
[----:B------:R1:W-:Y:S01]  /*9cb0*/  @!P0 STS [R25+0x60], R26 ;  /* 0x0000601a19008388 */ /* 0x0003e20000000800 */
[----:B------:R-:W-:-:S13]  /*9cc0*/  R2P PR, R28, 0x7f ;  /* 0x0000007f1c007804 */ /* 0x000fda0000000000 */
[----:B------:R-:W-:Y:S02]  /*9cd0*/  VOTE.ANY R28, PT, P0 ;  /* 0x00000000001c7806 */ /* 0x000fe400000e0100 */
[----:B------:R-:W-:Y:S02]  /*9ce0*/  VOTE.ANY R71, PT, P1 ;  /* 0x0000000000477806 */ /* 0x000fe400008e0100 */
[----:B------:R-:W-:Y:S02]  /*9cf0*/  @!P0 LOP3.LUT R28, RZ, R28, RZ, 0x33, !PT ;  /* 0x0000001cff1c8212 */ /* 0x000fe400078e33ff */
[----:B------:R-:W-:Y:S02]  /*9d00*/  ISETP.NE.AND P0, PT, R32, 0x7fff, PT ;  /* 0x00007fff2000780c */ /* 0x000fe40003f05270 */
[----:B------:R-:W-:Y:S02]  /*9d10*/  VOTE.ANY R73, PT, P2 ;  /* 0x0000000000497806 */ /* 0x000fe400010e0100 */
[----:B------:R-:W-:-:S02]  /*9d20*/  VOTE.ANY R75, PT, P3 ;  /* 0x00000000004b7806 */ /* 0x000fc400018e0100 */
[----:B------:R-:W-:Y:S02]  /*9d30*/  VOTE.ANY R77, PT, P4 ;  /* 0x00000000004d7806 */ /* 0x000fe400020e0100 */
[----:B-1----:R-:W-:Y:S02]  /*9d40*/  VOTE.ANY R26, PT, P5 ;  /* 0x00000000001a7806 */ /* 0x002fe400028e0100 */
[----:B------:R-:W-:Y:S02]  /*9d50*/  VOTE.ANY R64, PT, P6 ;  /* 0x0000000000407806 */ /* 0x000fe400030e0100 */
[----:B------:R-:W-:Y:S02]  /*9d60*/  IADD3 R32, -R35, 0x7f, RZ ;  /* 0x0000007f23207810 */ /* 0x000fe40007ffe1ff */
[----:B------:R-:W-:Y:S02]  /*9d70*/  @!P1 LOP3.LUT R71, RZ, R71, RZ, 0x33, !PT ;  /* 0x00000047ff479212 */ /* 0x000fe400078e33ff */
[----:B------:R-:W-:-:S02]  /*9d80*/  SEL R5, R58, 0x8000, P0 ;  /* 0x000080003a057807 */ /* 0x000fc40000000000 */
[----:B------:R-:W-:Y:S02]  /*9d90*/  @!P2 LOP3.LUT R73, RZ, R73, RZ, 0x33, !PT ;  /* 0x00000049ff49a212 */ /* 0x000fe400078e33ff */
[----:B------:R-:W-:Y:S02]  /*9da0*/  @!P3 LOP3.LUT R75, RZ, R75, RZ, 0x33, !PT ;  /* 0x0000004bff4bb212 */ /* 0x000fe400078e33ff */
[----:B------:R-:W-:Y:S02]  /*9db0*/  @!P4 LOP3.LUT R77, RZ, R77, RZ, 0x33, !PT ;  /* 0x0000004dff4dc212 */ /* 0x000fe400078e33ff */
[----:B------:R-:W-:Y:S02]  /*9dc0*/  @!P5 LOP3.LUT R26, RZ, R26, RZ, 0x33, !PT ;  /* 0x0000001aff1ad212 */ /* 0x000fe400078e33ff */
[----:B------:R-:W-:Y:S02]  /*9dd0*/  @!P6 LOP3.LUT R64, RZ, R64, RZ, 0x33, !PT ;  /* 0x00000040ff40e212 */ /* 0x000fe400078e33ff */
[----:B------:R-:W-:-:S02]  /*9de0*/  R2P PR, R32, 0x7f ;  /* 0x0000007f20007804 */ /* 0x000fc40000000000 */
[----:B------:R-:W-:Y:S02]  /*9df0*/  LOP3.LUT R5, R5, 0xffff, RZ, 0xc0, !PT ;  /* 0x0000ffff05057812 */ /* 0x000fe400078ec0ff */
[----:B------:R-:W-:Y:S02]  /*9e00*/  PRMT R32, R57, 0x9910, RZ ;  /* 0x0000991039207816 */ /* 0x000fe400000000ff */
[----:B------:R-:W-:Y:S02]  /*9e10*/  SHF.R.U32.HI R5, RZ, c[0x0][0x18c], R5 ;  /* 0x00006300ff057a19 */ /* 0x000fe40000011605 */
[----:B------:R-:W-:Y:S02]  /*9e20*/  LOP3.LUT R28, R71, R28, RZ, 0xc0, !PT ;  /* 0x0000001c471c7212 */ /* 0x000fe400078ec0ff */
[----:B------:R-:W-:Y:S02]  /*9e30*/  LOP3.LUT R37, R5, 0xffff, R114, 0x80, !PT ;  /* 0x0000ffff05257812 */ /* 0x000fe400078e8072 */
[----:B------:R-:W-:-:S02]  /*9e40*/  LOP3.LUT R28, R73, R28, RZ, 0xc0, !PT ;  /* 0x0000001c491c7212 */ /* 0x000fc400078ec0ff */
        /* <DEDUP_REMOVED lines=23> */
[----:B------:R-:W-:Y:S01]  /*9fc0*/  LOP3.LUT R77, R77, R28, RZ, 0xc0, !PT ;  /* 0x0000001c4d4d7212 */ /* 0x000fe200078ec0ff */
[----:B------:R-:W-:-:S06]  /*9fd0*/  NOP ;  /* 0x0000000000007918 */ /* 0x000fcc0000000000 */
[----:B------:R-:W-:Y:S01]  /*9fe0*/  VOTE.ANY R67, PT, P0 ;  /* 0x0000000000437806 */ /* 0x000fe200000e0100 */
[----:B------:R-:W1:Y:S01]  /*9ff0*/  LDS R28, [R61+0x60] ;  /* 0x000060003d1c7984 */ /* 0x000e620000000800 */
        /* <DEDUP_REMOVED lines=17> */
[----:B------:R-:W-:Y:S02]  /*a110*/  LOP3.LUT R77, R26, R77, RZ, 0xc0, !PT ;  /* 0x0000004d1a4d7212 */ /* 0x000fe400078ec0ff */
[----:B------:R-:W-:Y:S02]  /*a120*/  LOP3.LUT R74, R74, 0xffff, RZ, 0xc0, !PT ;  /* 0x0000ffff4a4a7812 */ /* 0x000fe400078ec0ff */
[----:B------:R-:W-:Y:S02]  /*a130*/  LOP3.LUT R72, R64, R77, RZ, 0xc0, !PT ;  /* 0x0000004d40487212 */ /* 0x000fe400078ec0ff */
[----:B------:R-:W-:Y:S02]  /*a140*/  PRMT R64, R56, 0x9910, RZ ;  /* 0x0000991038407816 */ /* 0x000fe400000000ff */
[----:B------:R-:W-:Y:S02]  /*a150*/  LOP3.LUT R79, R82, R79, RZ, 0xc0, !PT ;  /* 0x0000004f524f7212 */ /* 0x000fe400078ec0ff */
[----:B------:R-:W-:-:S02]  /*a160*/  LOP3.LUT R68, R68, R67, RZ, 0xc0, !PT ;  /* 0x0000004344447212 */ /* 0x000fc400078ec0ff */
[----:B------:R-:W-:Y:S02]  /*a170*/  VOTE.ANY R65, PT, P0 ;  /* 0x0000000000417806 */ /* 0x000fe400000e0100 */
[----:B------:R-:W-:Y:S02]  /*a180*/  VOTE.ANY R76, PT, P1 ;  /* 0x00000000004c7806 */ /* 0x000fe400008e0100 */
[----:B------:R-:W-:Y:S02]  /*a190*/  @!P0 LOP3.LUT R65, RZ, R65, RZ, 0x33, !PT ;  /* 0x00000041ff418212 */ /* 0x000fe400078e33ff */
[----:B------:R-:W-:Y:S02]  /*a1a0*/  LOP3.LUT P0, R23, R72, RZ, R125, 0xa0, !PT ;  /* 0x000000ff48177212 */ /* 0x000fe4000780a07d */
[----:B------:R-:W-:Y:S02]  /*a1b0*/  VOTE.ANY R78, PT, P2 ;  /* 0x00000000004e7806 */ /* 0x000fe400010e0100 */
[----:B------:R-:W-:-:S02]  /*a1c0*/  VOTE.ANY R80, PT, P3 ;  /* 0x0000000000507806 */ /* 0x000fc400018e0100 */
[----:B------:R-:W-:Y:S02]  /*a1d0*/  VOTE.ANY R75, PT, P4 ;  /* 0x00000000004b7806 */ /* 0x000fe400020e0100 */
[----:B------:R-:W-:Y:S02]  /*a1e0*/  VOTE.ANY R73, PT, P5 ;  /* 0x0000000000497806 */ /* 0x000fe400028e0100 */
[----:B------:R-:W-:Y:S02]  /*a1f0*/  LOP3.LUT R79, R84, R79, RZ, 0xc0, !PT ;  /* 0x0000004f544f7212 */ /* 0x000fe400078ec0ff */
[----:B------:R-:W-:Y:S01]  /*a200*/  @!P1 LOP3.LUT R76, RZ, R76, RZ, 0x33, !PT ;  /* 0x0000004cff4c9212 */ /* 0x000fe200078e33ff */
[----:B------:R-:W1:Y:S01]  /*a210*/  @!P0 POPC R71, R72 ;  /* 0x0000004800478309 */ /* 0x000e620000000000 */
[----:B------:R-:W-:Y:S02]  /*a220*/  @!P2 LOP3.LUT R78, RZ, R78, RZ, 0x33, !PT ;  /* 0x0000004eff4ea212 */ /* 0x000fe400078e33ff */
[----:B------:R-:W-:-:S02]  /*a230*/  @!P3 LOP3.LUT R80, RZ, R80, RZ, 0x33, !PT ;  /* 0x00000050ff50b212 */ /* 0x000fc400078e33ff */
[----:B------:R-:W-:Y:S02]  /*a240*/  @!P4 LOP3.LUT R75, RZ, R75, RZ, 0x33, !PT ;  /* 0x0000004bff4bc212 */ /* 0x000fe400078e33ff */
[----:B------:R-:W-:Y:S02]  /*a250*/  @!P5 LOP3.LUT R73, RZ, R73, RZ, 0x33, !PT ;  /* 0x00000049ff49d212 */ /* 0x000fe400078e33ff */
[----:B------:R-:W-:Y:S02]  /*a260*/  LOP3.LUT R79, R86, R79, RZ, 0xc0, !PT ;  /* 0x0000004f564f7212 */ /* 0x000fe400078ec0ff */
[----:B------:R-:W-:Y:S02]  /*a270*/  LOP3.LUT R69, R69, R68, RZ, 0xc0, !PT ;  /* 0x0000004445457212 */ /* 0x000fe400078ec0ff */
[----:B------:R-:W-:Y:S02]  /*a280*/  LOP3.LUT R79, R88, R79, RZ, 0xc0, !PT ;  /* 0x0000004f584f7212 */ /* 0x000fe400078ec0ff */
[----:B------:R-:W-:Y:S01]  /*a290*/  LOP3.LUT R69, R66, R69, RZ, 0xc0, !PT ;  /* 0x0000004542457212 */ /* 0x000fe200078ec0ff */
[----:B-1----:R-:W-:Y:S01]  /*a2a0*/  @!P0 IMAD.IADD R26, R28, 0x1, R71 ;  /* 0x000000011c1a8824 */ /* 0x002fe200078e0247 */
[----:B------:R-:W-:Y:S01]  /*a2b0*/  SHF.R.U32.HI R71, RZ, c[0x0][0x18c], R74 ;  /* 0x00006300ff477a19 */ /* 0x000fe2000001164a */
[----:B------:R-:W-:-:S06]  /*a2c0*/  NOP ;  /* 0x0000000000007918 */ /* 0x000fcc0000000000 */
[----:B------:R-:W-:Y:S01]  /*a2d0*/  LOP3.LUT R71, R71, 0xffff, R114, 0x80, !PT ;  /* 0x0000ffff47477812 */ /* 0x000fe200078e8072 */
[----:B------:R1:W-:Y:S01]  /*a2e0*/  @!P0 STS [R61+0x60], R26 ;  /* 0x0000601a3d008388 */ /* 0x0003e20000000800 */
[----:B------:R-:W-:Y:S01]  /*a2f0*/  ISETP.NE.AND P0, PT, R64, 0x7fff, PT ;  /* 0x00007fff4000780c */ /* 0x000fe20003f05270 */
[----:B------:R-:W-:Y:S01]  /*a300*/  IMAD R66, R37, R124, 0x21bc ;  /* 0x000021bc25427424 */ /* 0x000fe200078e027c */
[----:B------:R-:W-:Y:S02]  /*a310*/  VOTE.ANY R74, PT, P6 ;  /* 0x00000000004a7806 */ /* 0x000fe400030e0100 */
[----:B------:R-:W-:Y:S02]  /*a320*/  IADD3 R64, -R71, 0x7f, RZ ;  /* 0x0000007f47407810 */ /* 0x000fe40007ffe1ff */
[----:B------:R-:W-:Y:S02]  /*a330*/  SEL R81, R56, 0x8000, P0 ;  /* 0x0000800038517807 */ /* 0x000fe40000000000 */
[----:B------:R-:W-:Y:S01]  /*a340*/  @!P6 LOP3.LUT R74, RZ, R74, RZ, 0x33, !PT ;  /* 0x0000004aff4ae212 */ /* 0x000fe200078e33ff */
[----:B-1----:R-:W-:Y:S01]  /*a350*/  IMAD R26, R35, R124, 0x21bc ;  /* 0x000021bc231a7424 */ /* 0x002fe200078e027c */
[----:B------:R-:W-:-:S02]  /*a360*/  R2P PR, R64, 0x7f ;  /* 0x0000007f40007804 */ /* 0x000fc40000000000 */
[----:B------:R-:W-:Y:S01]  /*a370*/  LOP3.LUT R79, R70, R79, RZ, 0xc0, !PT ;  /* 0x0000004f464f7212 */ /* 0x000fe200078ec0ff */
[----:B------:R-:W-:Y:S01]  /*a380*/  IMAD R26, R103, 0x4, R26 ;  /* 0x00000004671a7824 */ /* 0x000fe200078e021a */
[----:B------:R-:W-:-:S06]  /*a390*/  NOP ;  /* 0x0000000000007918 */ /* 0x000fcc0000000000 */
[----:B------:R-:W1:Y:S01]  /*a3a0*/  LDS R64, [R26+0x60] ;  /* 0x000060001a407984 */ /* 0x000e620000000800 */
[----:B------:R-:W-:Y:S02]  /*a3b0*/  LOP3.LUT R70, R34, R79, RZ, 0xc0, !PT ;  /* 0x0000004f22467212 */ /* 0x000fe400078ec0ff */
[----:B------:R-:W-:Y:S02]  /*a3c0*/  VOTE.ANY R72, PT, P0 ;  /* 0x0000000000487806 */ /* 0x000fe400000e0100 */
[----:B------:R-:W-:Y:S02]  /*a3d0*/  LOP3.LUT R81, R81, 0xffff, RZ, 0xc0, !PT ;  /* 0x0000ffff51517812 */ /* 0x000fe400078ec0ff */
[----:B------:R-:W-:Y:S02]  /*a3e0*/  @!P0 LOP3.LUT R72, RZ, R72, RZ, 0x33, !PT ;  /* 0x00000048ff488212 */ /* 0x000fe400078e33ff */
[----:B------:R-:W-:Y:S02]  /*a3f0*/  LOP3.LUT P0, R22, R70, RZ, R125, 0xa0, !PT ;  /* 0x000000ff46167212 */ /* 0x000fe4000780a07d */
[----:B------:R-:W-:-:S02]  /*a400*/  PRMT R34, R54, 0x9910, RZ ;  /* 0x0000991036227816 */ /* 0x000fc400000000ff */
[----:B------:R-:W-:Y:S02]  /*a410*/  VOTE.ANY R83, PT, P1 ;  /* 0x0000000000537806 */ /* 0x000fe400008e0100 */
[----:B------:R-:W-:Y:S02]  /*a420*/  VOTE.ANY R87, PT, P2 ;  /* 0x0000000000577806 */ /* 0x000fe400010e0100 */
[----:B------:R-:W-:Y:S02]  /*a430*/  VOTE.ANY R82, PT, P3 ;  /* 0x0000000000527806 */ /* 0x000fe400018e0100 */
[----:B------:R-:W-:Y:S02]  /*a440*/  VOTE.ANY R88, PT, P4 ;  /* 0x0000000000587806 */ /* 0x000fe400020e0100 */
[----:B------:R-:W-:Y:S01]  /*a450*/  VOTE.ANY R86, PT, P5 ;  /* 0x0000000000567806 */ /* 0x000fe200028e0100 */
[----:B------:R-:W1:Y:S01]  /*a460*/  @!P0 POPC R35, R70 ;  /* 0x0000004600238309 */ /* 0x000e620000000000 */
[----:B------:R-:W-:-:S02]  /*a470*/  @!P1 LOP3.LUT R83, RZ, R83, RZ, 0x33, !PT ;  /* 0x00000053ff539212 */ /* 0x000fc400078e33ff */
[----:B------:R-:W-:Y:S02]  /*a480*/  @!P2 LOP3.LUT R87, RZ, R87, RZ, 0x33, !PT ;  /* 0x00000057ff57a212 */ /* 0x000fe400078e33ff */
[----:B------:R-:W-:Y:S02]  /*a490*/  @!P3 LOP3.LUT R82, RZ, R82, RZ, 0x33, !PT ;  /* 0x00000052ff52b212 */ /* 0x000fe400078e33ff */
[----:B------:R-:W-:Y:S02]  /*a4a0*/  @!P4 LOP3.LUT R88, RZ, R88, RZ, 0x33, !PT ;  /* 0x00000058ff58c212 */ /* 0x000fe400078e33ff */
[----:B------:R-:W-:Y:S02]  /*a4b0*/  @!P5 LOP3.LUT R86, RZ, R86, RZ, 0x33, !PT ;  /* 0x00000056ff56d212 */ /* 0x000fe400078e33ff */
[----:B------:R-:W-:Y:S01]  /*a4c0*/  LOP3.LUT R69, R62, R69, RZ, 0xc0, !PT ;  /* 0x000000453e457212 */ /* 0x000fe200078ec0ff */
[----:B------:R-:W-:Y:S01]  /*a4d0*/  IMAD R62, R103, 0x4, R66 ;  /* 0x00000004673e7824 */ /* 0x000fe200078e0242 */
[----:B------:R-:W-:Y:S01]  /*a4e0*/  LOP3.LUT R65, R76, R65, RZ, 0xc0, !PT ;  /* 0x000000414c417212 */ /* 0x000fe200078ec0ff */
[----:B------:R-:W-:Y:S01]  /*a4f0*/  IMAD R76, R33, R124, 0x21bc ;  /* 0x000021bc214c7424 */ /* 0x000fe200078e027c */
[----:B------:R-:W-:-:S02]  /*a500*/  LOP3.LUT R32, R32, R69, RZ, 0xc0, !PT ;  /* 0x0000004520207212 */ /* 0x000fc400078ec0ff */
[----:B------:R-:W-:Y:S01]  /*a510*/  LOP3.LUT R65, R78, R65, RZ, 0xc0, !PT ;  /* 0x000000414e417212 */ /* 0x000fe200078ec0ff */
[----:B-1----:R-:W-:Y:S01]  /*a520*/  @!P0 IMAD.IADD R77, R64, 0x1, R35 ;  /* 0x00000001404d8824 */ /* 0x002fe200078e0223 */
[----:B------:R-:W-:Y:S01]  /*a530*/  SHF.R.U32.HI R35, RZ, c[0x0][0x18c], R81 ;  /* 0x00006300ff237a19 */ /* 0x000fe20000011651 */
[----:B------:R-:W-:-:S06]  /*a540*/  NOP ;  /* 0x0000000000007918 */ /* 0x000fcc0000000000 */
[----:B------:R-:W-:Y:S01]  /*a550*/  LOP3.LUT R35, R35, 0xffff, R114, 0x80, !PT ;  /* 0x0000ffff23237812 */ /* 0x000fe200078e8072 */
[----:B------:R-:W-:Y:S01]  /*a560*/  @!P0 STS [R26+0x60], R77 ;  /* 0x0000604d1a008388 */ /* 0x000fe20000000800 */
[----:B------:R-:W-:Y:S01]  /*a570*/  ISETP.NE.AND P0, PT, R34, 0x7fff, PT ;  /* 0x00007fff2200780c */ /* 0x000fe20003f05270 */
[----:B------:R-:W-:-:S06]  /*a580*/  NOP ;  /* 0x0000000000007918 */ /* 0x000fcc0000000000 */
[----:B------:R-:W-:Y:S01]  /*a590*/  VOTE.ANY R81, PT, P6 ;  /* 0x0000000000517806 */ /* 0x000fe200030e0100 */
[----:B------:R-:W1:Y:S01]  /*a5a0*/  LDS R37, [R62+0x60] ;  /* 0x000060003e257984 */ /* 0x000e620000000800 */
[----:B------:R-:W-:Y:S01]  /*a5b0*/  IADD3 R34, -R35, 0x7f, RZ ;  /* 0x0000007f23227810 */ /* 0x000fe20007ffe1ff */
[----:B------:R-:W-:Y:S01]  /*a5c0*/  IMAD R85, R103, 0x4, R76 ;  /* 0x0000000467557824 */ /* 0x000fe200078e024c */
[----:B------:R-:W-:Y:S02]  /*a5d0*/  SEL R70, R54, 0x8000, P0 ;  /* 0x0000800036467807 */ /* 0x000fe40000000000 */
[----:B------:R-:W-:Y:S02]  /*a5e0*/  @!P6 LOP3.LUT R81, RZ, R81, RZ, 0x33, !PT ;  /* 0x00000051ff51e212 */ /* 0x000fe400078e33ff */
[----:B------:R-:W-:Y:S02]  /*a5f0*/  R2P PR, R34, 0x7f ;  /* 0x0000007f22007804 */ /* 0x000fe40000000000 */
[----:B------:R-:W-:-:S02]  /*a600*/  LOP3.LUT R66, R5, R32, RZ, 0xc0, !PT ;  /* 0x0000002005427212 */ /* 0x000fc400078ec0ff */
[----:B------:R-:W-:Y:S02]  /*a610*/  LOP3.LUT R70, R70, 0xffff, RZ, 0xc0, !PT ;  /* 0x0000ffff46467812 */ /* 0x000fe400078ec0ff */
[----:B------:R-:W-:Y:S02]  /*a620*/  LOP3.LUT R80, R80, R65, RZ, 0xc0, !PT ;  /* 0x0000004150507212 */ /* 0x000fe400078ec0ff */
[----:B------:R-:W-:Y:S02]  /*a630*/  SHF.R.U32.HI R5, RZ, c[0x0][0x18c], R70 ;  /* 0x00006300ff057a19 */ /* 0x000fe40000011646 */
[----:B------:R-:W-:Y:S02]  /*a640*/  LOP3.LUT R80, R75, R80, RZ, 0xc0, !PT ;  /* 0x000000504b507212 */ /* 0x000fe400078ec0ff */
[----:B------:R-:W-:Y:S02]  /*a650*/  LOP3.LUT R5, R5, 0xffff, R114, 0x80, !PT ;  /* 0x0000ffff05057812 */ /* 0x000fe400078e8072 */
[----:B------:R-:W-:-:S02]  /*a660*/  VOTE.ANY R34, PT, P0 ;  /* 0x0000000000227806 */ /* 0x000fc400000e0100 */
[----:B------:R-:W-:Y:S02]  /*a670*/  VOTE.ANY R95, PT, P1 ;  /* 0x00000000005f7806 */ /* 0x000fe400008e0100 */
[----:B------:R-:W-:Y:S02]  /*a680*/  @!P0 LOP3.LUT R34, RZ, R34, RZ, 0x33, !PT ;  /* 0x00000022ff228212 */ /* 0x000fe400078e33ff */
[----:B------:R-:W-:Y:S02]  /*a690*/  LOP3.LUT P0, R20, R66, RZ, R125, 0xa0, !PT ;  /* 0x000000ff42147212 */ /* 0x000fe4000780a07d */
[----:B------:R-:W-:Y:S02]  /*a6a0*/  VOTE.ANY R97, PT, P2 ;  /* 0x0000000000617806 */ /* 0x000fe400010e0100 */
[----:B------:R-:W-:Y:S02]  /*a6b0*/  VOTE.ANY R98, PT, P3 ;  /* 0x0000000000627806 */ /* 0x000fe400018e0100 */
[----:B------:R-:W-:-:S02]  /*a6c0*/  VOTE.ANY R96, PT, P4 ;  /* 0x0000000000607806 */ /* 0x000fc400020e0100 */
[----:B------:R-:W-:Y:S02]  /*a6d0*/  VOTE.ANY R69, PT, P5 ;  /* 0x0000000000457806 */ /* 0x000fe400028e0100 */
[----:B------:R-:W-:Y:S02]  /*a6e0*/  VOTE.ANY R70, PT, P6 ;  /* 0x0000000000467806 */ /* 0x000fe400030e0100 */
[----:B------:R-:W-:Y:S01]  /*a6f0*/  @!P1 LOP3.LUT R95, RZ, R95, RZ, 0x33, !PT ;  /* 0x0000005fff5f9212 */ /* 0x000fe200078e33ff */
[----:B------:R-:W1:Y:S01]  /*a700*/  @!P0 POPC R32, R66 ;  /* 0x0000004200208309 */ /* 0x000e620000000000 */
[----:B------:R-:W-:Y:S02]  /*a710*/  @!P2 LOP3.LUT R97, RZ, R97, RZ, 0x33, !PT ;  /* 0x00000061ff61a212 */ /* 0x000fe400078e33ff */
[----:B------:R-:W-:Y:S02]  /*a720*/  @!P3 LOP3.LUT R98, RZ, R98, RZ, 0x33, !PT ;  /* 0x00000062ff62b212 */ /* 0x000fe400078e33ff */
[----:B------:R-:W-:-:S02]  /*a730*/  @!P4 LOP3.LUT R96, RZ, R96, RZ, 0x33, !PT ;  /* 0x00000060ff60c212 */ /* 0x000fc400078e33ff */
[----:B------:R-:W-:Y:S02]  /*a740*/  @!P5 LOP3.LUT R69, RZ, R69, RZ, 0x33, !PT ;  /* 0x00000045ff45d212 */ /* 0x000fe400078e33ff */
[----:B------:R-:W-:Y:S02]  /*a750*/  @!P6 LOP3.LUT R70, RZ, R70, RZ, 0x33, !PT ;  /* 0x00000046ff46e212 */ /* 0x000fe400078e33ff */
[----:B------:R-:W-:Y:S02]  /*a760*/  LOP3.LUT R73, R73, R80, RZ, 0xc0, !PT ;  /* 0x0000005049497212 */ /* 0x000fe400078ec0ff */
[----:B------:R-:W-:Y:S02]  /*a770*/  PRMT R65, R45, 0x9910, RZ ;  /* 0x000099102d417816 */ /* 0x000fe400000000ff */
        /* <DEDUP_REMOVED lines=8> */
[----:B------:R-:W2:Y:S01]  /*a800*/  LDS R84, [R85+0x60] ;  /* 0x0000600055547984 */ /* 0x000ea20000000800 */
[----:B------:R-:W-:Y:S02]  /*a810*/  SEL R66, R53, 0x8000, P0 ;  /* 0x0000800035427807 */ /* 0x000fe40000000000 */
[----:B------:R-:W-:Y:S02]  /*a820*/  R2P PR, R32, 0x7f ;  /* 0x0000007f20007804 */ /* 0x000fe40000000000 */
[----:B------:R-:W-:Y:S02]  /*a830*/  LOP3.LUT R66, R66, 0xffff, RZ, 0xc0, !PT ;  /* 0x0000ffff42427812 */ /* 0x000fe400078ec0ff */
[----:B------:R-:W-:Y:S02]  /*a840*/  PRMT R32, R52, 0x9910, RZ ;  /* 0x0000991034207816 */ /* 0x000fe400000000ff */
[----:B------:R-:W-:-:S02]  /*a850*/  SHF.R.U32.HI R66, RZ, c[0x0][0x18c], R66 ;  /* 0x00006300ff427a19 */ /* 0x000fc40000011642 */
[----:B------:R-:W-:Y:S02]  /*a860*/  LOP3.LUT R72, R83, R72, RZ, 0xc0, !PT ;  /* 0x0000004853487212 */ /* 0x000fe400078ec0ff */
[----:B------:R-:W-:Y:S02]  /*a870*/  LOP3.LUT R77, R66, 0xffff, R114, 0x80, !PT ;  /* 0x0000ffff424d7812 */ /* 0x000fe400078e8072 */
[----:B------:R-:W-:Y:S01]  /*a880*/  LOP3.LUT R87, R87, R72, RZ, 0xc0, !PT ;  /* 0x0000004857577212 */ /* 0x000fe200078ec0ff */
[----:B------:R-:W-:Y:S01]  /*a890*/  IMAD R72, R71, R124, 0x21bc ;  /* 0x000021bc47487424 */ /* 0x000fe200078e027c */
[----:B------:R-:W-:Y:S02]  /*a8a0*/  VOTE.ANY R68, PT, P0 ;  /* 0x0000000000447806 */ /* 0x000fe400000e0100 */
[----:B------:R-:W-:Y:S01]  /*a8b0*/  VOTE.ANY R79, PT, P1 ;  /* 0x00000000004f7806 */ /* 0x000fe200008e0100 */
[----:B------:R-:W-:Y:S01]  /*a8c0*/  IMAD R83, R103, 0x4, R72 ;  /* 0x0000000467537824 */ /* 0x000fe200078e0248 */
[----:B------:R-:W-:-:S02]  /*a8d0*/  @!P0 LOP3.LUT R68, RZ, R68, RZ, 0x33, !PT ;  /* 0x00000044ff448212 */ /* 0x000fc400078e33ff */
[----:B------:R-:W-:Y:S02]  /*a8e0*/  ISETP.NE.AND P0, PT, R32, 0x7fff, PT ;  /* 0x00007fff2000780c */ /* 0x000fe40003f05270 */
[----:B------:R-:W-:Y:S02]  /*a8f0*/  VOTE.ANY R92, PT, P2 ;  /* 0x00000000005c7806 */ /* 0x000fe400010e0100 */
[----:B------:R-:W-:Y:S02]  /*a900*/  VOTE.ANY R93, PT, P3 ;  /* 0x00000000005d7806 */ /* 0x000fe400018e0100 */
[----:B------:R-:W-:Y:S02]  /*a910*/  VOTE.ANY R94, PT, P4 ;  /* 0x00000000005e7806 */ /* 0x000fe400020e0100 */
[----:B------:R-:W-:Y:S02]  /*a920*/  VOTE.ANY R32, PT, P5 ;  /* 0x0000000000207806 */ /* 0x000fe400028e0100 */
[----:B-1----:R-:W-:-:S02]  /*a930*/  VOTE.ANY R67, PT, P6 ;  /* 0x0000000000437806 */ /* 0x002fc400030e0100 */
[----:B------:R-:W-:Y:S02]  /*a940*/  IADD3 R66, -R77, 0x7f, RZ ;  /* 0x0000007f4d427810 */ /* 0x000fe40007ffe1ff */
[----:B------:R-:W-:Y:S02]  /*a950*/  @!P1 LOP3.LUT R79, RZ, R79, RZ, 0x33, !PT ;  /* 0x0000004fff4f9212 */ /* 0x000fe400078e33ff */
[----:B------:R-:W-:Y:S02]  /*a960*/  SEL R89, R52, 0x8000, P0 ;  /* 0x0000800034597807 */ /* 0x000fe40000000000 */
[----:B------:R-:W-:Y:S02]  /*a970*/  @!P2 LOP3.LUT R92, RZ, R92, RZ, 0x33, !PT ;  /* 0x0000005cff5ca212 */ /* 0x000fe400078e33ff */
[----:B------:R-:W-:Y:S02]  /*a980*/  @!P3 LOP3.LUT R93, RZ, R93, RZ, 0x33, !PT ;  /* 0x0000005dff5db212 */ /* 0x000fe400078e33ff */
[----:B------:R-:W-:-:S02]  /*a990*/  @!P4 LOP3.LUT R94, RZ, R94, RZ, 0x33, !PT ;  /* 0x0000005eff5ec212 */ /* 0x000fc400078e33ff */
[----:B------:R-:W-:Y:S02]  /*a9a0*/  @!P5 LOP3.LUT R32, RZ, R32, RZ, 0x33, !PT ;  /* 0x00000020ff20d212 */ /* 0x000fe400078e33ff */
[----:B------:R-:W-:Y:S02]  /*a9b0*/  @!P6 LOP3.LUT R67, RZ, R67, RZ, 0x33, !PT ;  /* 0x00000043ff43e212 */ /* 0x000fe400078e33ff */
[----:B------:R-:W-:Y:S02]  /*a9c0*/  R2P PR, R66, 0x7f ;  /* 0x0000007f42007804 */ /* 0x000fe40000000000 */
[----:B------:R-:W-:Y:S02]  /*a9d0*/  LOP3.LUT R87, R82, R87, RZ, 0xc0, !PT ;  /* 0x0000005752577212 */ /* 0x000fe400078ec0ff */
[----:B------:R-:W-:Y:S02]  /*a9e0*/  LOP3.LUT R34, R95, R34, RZ, 0xc0, !PT ;  /* 0x000000225f227212 */ /* 0x000fe400078ec0ff */
[----:B------:R-:W-:-:S02]  /*a9f0*/  LOP3.LUT R87, R88, R87, RZ, 0xc0, !PT ;  /* 0x0000005758577212 */ /* 0x000fc400078ec0ff */
[----:B------:R-:W-:Y:S01]  /*aa00*/  LOP3.LUT R97, R97, R34, RZ, 0xc0, !PT ;  /* 0x0000002261617212 */ /* 0x000fe200078ec0ff */
[----:B------:R-:W-:Y:S01]  /*aa10*/  IMAD R34, R35, R124, 0x21bc ;  /* 0x000021bc23227424 */ /* 0x000fe200078e027c */
[----:B------:R-:W-:Y:S02]  /*aa20*/  LOP3.LUT R86, R86, R87, RZ, 0xc0, !PT ;  /* 0x0000005756567212 */ /* 0x000fe400078ec0ff */
[----:B------:R-:W-:Y:S02]  /*aa30*/  LOP3.LUT R97, R98, R97, RZ, 0xc0, !PT ;  /* 0x0000006162617212 */ /* 0x000fe400078ec0ff */
[----:B------:R-:W-:Y:S02]  /*aa40*/  VOTE.ANY R66, PT, P0 ;  /* 0x0000000000427806 */ /* 0x000fe400000e0100 */
[----:B------:R-:W-:Y:S02]  /*aa50*/  VOTE.ANY R78, PT, P2 ;  /* 0x00000000004e7806 */ /* 0x000fe400010e0100 */
[----:B------:R-:W-:-:S02]  /*aa60*/  @!P0 LOP3.LUT R66, RZ, R66, RZ, 0x33, !PT ;  /* 0x00000042ff428212 */ /* 0x000fc400078e33ff */
[----:B------:R-:W-:Y:S02]  /*aa70*/  LOP3.LUT P0, R123, R76, RZ, R125, 0xa0, !PT ;  /* 0x000000ff4c7b7212 */ /* 0x000fe4000780a07d */
[----:B------:R-:W-:Y:S02]  /*aa80*/  VOTE.ANY R90, PT, P3 ;  /* 0x00000000005a7806 */ /* 0x000fe400018e0100 */
[----:B------:R-:W-:Y:S02]  /*aa90*/  VOTE.ANY R91, PT, P4 ;  /* 0x00000000005b7806 */ /* 0x000fe400020e0100 */
[----:B------:R-:W-:Y:S02]  /*aaa0*/  @!P2 LOP3.LUT R78, RZ, R78, RZ, 0x33, !PT ;  /* 0x0000004eff4ea212 */ /* 0x000fe400078e33ff */
[----:B------:R-:W-:Y:S02]  /*aab0*/  @!P3 LOP3.LUT R90, RZ, R90, RZ, 0x33, !PT ;  /* 0x0000005aff5ab212 */ /* 0x000fe400078e33ff */
[----:B------:R-:W-:-:S02]  /*aac0*/  @!P4 LOP3.LUT R91, RZ, R91, RZ, 0x33, !PT ;  /* 0x0000005bff5bc212 */ /* 0x000fc400078e33ff */
[----:B------:R-:W-:Y:S01]  /*aad0*/  LOP3.LUT R86, R81, R86, RZ, 0xc0, !PT ;  /* 0x0000005651567212 */ /* 0x000fe200078ec0ff */
[----:B------:R-:W2:Y:S01]  /*aae0*/  @!P0 POPC R33, R76 ;  /* 0x0000004c00218309 */ /* 0x000ea20000000000 */
[----:B------:R-:W-:Y:S01]  /*aaf0*/  IMAD R81, R103, 0x4, R34 ;  /* 0x0000000467517824 */ /* 0x000fe200078e0222 */
[----:B------:R-:W-:Y:S02]  /*ab00*/  LOP3.LUT R96, R96, R97, RZ, 0xc0, !PT ;  /* 0x0000006160607212 */ /* 0x000fe400078ec0ff */
[----:B------:R-:W-:Y:S01]  /*ab10*/  LOP3.LUT R79, R79, R68, RZ, 0xc0, !PT ;  /* 0x000000444f4f7212 */ /* 0x000fe200078ec0ff */
[----:B------:R-:W-:Y:S01]  /*ab20*/  IMAD R68, R5, R124, 0x21bc ;  /* 0x000021bc05447424 */ /* 0x000fe200078e027c */
[----:B------:R-:W-:Y:S02]  /*ab30*/  LOP3.LUT R69, R69, R96, RZ, 0xc0, !PT ;  /* 0x0000006045457212 */ /* 0x000fe400078ec0ff */
[----:B------:R-:W-:Y:S01]  /*ab40*/  LOP3.LUT R92, R92, R79, RZ, 0xc0, !PT ;  /* 0x0000004f5c5c7212 */ /* 0x000fe200078ec0ff */
[----:B------:R-:W-:Y:S01]  /*ab50*/  IMAD R5, R103, 0x4, R68 ;  /* 0x0000000467057824 */ /* 0x000fe200078e0244 */
[----:B------:R-:W-:-:S02]  /*ab60*/  LOP3.LUT R70, R70, R69, RZ, 0xc0, !PT ;  /* 0x0000004546467212 */ /* 0x000fc400078ec0ff */
[----:B------:R-:W-:Y:S01]  /*ab70*/  LOP3.LUT R93, R93, R92, RZ, 0xc0, !PT ;  /* 0x0000005c5d5d7212 */ /* 0x000fe200078ec0ff */
[----:B--2---:R-:W-:Y:S01]  /*ab80*/  @!P0 IMAD.IADD R74, R84, 0x1, R33 ;  /* 0x00000001544a8824 */ /* 0x004fe200078e0221 */
[----:B------:R-:W-:Y:S01]  /*ab90*/  LOP3.LUT R33, R89, 0xffff, RZ, 0xc0, !PT ;  /* 0x0000ffff59217812 */ /* 0x000fe200078ec0ff */
[----:B------:R-:W-:-:S06]  /*aba0*/  NOP ;  /* 0x0000000000007918 */ /* 0x000fcc0000000000 */
[----:B------:R-:W-:Y:S01]  /*abb0*/  SHF.R.U32.HI R33, RZ, c[0x0][0x18c], R33 ;  /* 0x00006300ff217a19 */ /* 0x000fe20000011621 */
[----:B------:R1:W-:Y:S01]  /*abc0*/  @!P0 STS [R85+0x60], R74 ;  /* 0x0000604a55008388 */ /* 0x0003e20000000800 */
[----:B------:R-:W-:Y:S01]  /*abd0*/  ISETP.NE.AND P0, PT, R65, 0x7fff, PT ;  /* 0x00007fff4100780c */ /* 0x000fe20003f05270 */
[----:B------:R-:W-:-:S06]  /*abe0*/  NOP ;  /* 0x0000000000007918 */ /* 0x000fcc0000000000 */
[----:B------:R-:W-:Y:S01]  /*abf0*/  LOP3.LUT R76, R33, 0xffff, R114, 0x80, !PT ;  /* 0x0000ffff214c7812 */ /* 0x000fe200078e8072 */
[----:B------:R-:W2:Y:S01]  /*ac00*/  LDS R82, [R83+0x60] ;  /* 0x0000600053527984 */ /* 0x000ea20000000800 */
[----:B------:R-:W-:Y:S02]  /*ac10*/  VOTE.ANY R89, PT, P1 ;  /* 0x0000000000597806 */ /* 0x000fe400008e0100 */
[----:B------:R-:W-:Y:S02]  /*ac20*/  VOTE.ANY R33, PT, P5 ;  /* 0x0000000000217806 */ /* 0x000fe400028e0100 */
[----:B------:R-:W-:Y:S02]  /*ac30*/  VOTE.ANY R65, PT, P6 ;  /* 0x0000000000417806 */ /* 0x000fe400030e0100 */
[C---:B------:R-:W-:Y:S01]  /*ac40*/  IADD3 R73, -R76.reuse, 0x7f, RZ ;  /* 0x0000007f4c497810 */ /* 0x040fe20007ffe1ff */
[----:B------:R-:W-:Y:S01]  /*ac50*/  IMAD R76, R76, R124, 0x21bc ;  /* 0x000021bc4c4c7424 */ /* 0x000fe200078e027c */
[----:B------:R-:W-:-:S02]  /*ac60*/  @!P1 LOP3.LUT R89, RZ, R89, RZ, 0x33, !PT ;  /* 0x00000059ff599212 */ /* 0x000fc400078e33ff */
[----:B------:R-:W-:Y:S01]  /*ac70*/  SEL R80, R45, 0x8000, P0 ;  /* 0x000080002d507807 */ /* 0x000fe20000000000 */
[----:B------:R-:W-:Y:S01]  /*ac80*/  IMAD R76, R103, 0x4, R76 ;  /* 0x00000004674c7824 */ /* 0x000fe200078e024c */
[----:B------:R-:W-:Y:S02]  /*ac90*/  @!P5 LOP3.LUT R33, RZ, R33, RZ, 0x33, !PT ;  /* 0x00000021ff21d212 */ /* 0x000fe400078e33ff */
[----:B------:R-:W-:Y:S02]  /*aca0*/  @!P6 LOP3.LUT R65, RZ, R65, RZ, 0x33, !PT ;  /* 0x00000041ff41e212 */ /* 0x000fe400078e33ff */
[----:B------:R-:W-:Y:S02]  /*acb0*/  R2P PR, R73, 0x7f ;  /* 0x0000007f49007804 */ /* 0x000fe40000000000 */
[----:B------:R-:W-:Y:S02]  /*acc0*/  LOP3.LUT R80, R80, 0xffff, RZ, 0xc0, !PT ;  /* 0x0000ffff50507812 */ /* 0x000fe400078ec0ff */
[----:B------:R-:W-:-:S02]  /*acd0*/  LOP3.LUT R93, R94, R93, RZ, 0xc0, !PT ;  /* 0x0000005d5e5d7212 */ /* 0x000fc400078ec0ff */
[----:B-1----:R-:W-:Y:S02]  /*ace0*/  SHF.R.U32.HI R74, RZ, c[0x0][0x18c], R80 ;  /* 0x00006300ff4a7a19 */ /* 0x002fe40000011650 */
[----:B------:R-:W-:Y:S02]  /*acf0*/  LOP3.LUT R32, R32, R93, RZ, 0xc0, !PT ;  /* 0x0000005d20207212 */ /* 0x000fe400078ec0ff */
[----:B------:R-:W-:Y:S02]  /*ad00*/  LOP3.LUT R74, R74, 0xffff, R114, 0x80, !PT ;  /* 0x0000ffff4a4a7812 */ /* 0x000fe400078e8072 */
[----:B------:R-:W-:Y:S02]  /*ad10*/  LOP3.LUT R92, R67, R32, RZ, 0xc0, !PT ;  /* 0x00000020435c7212 */ /* 0x000fe400078ec0ff */
[----:B------:R-:W-:Y:S02]  /*ad20*/  VOTE.ANY R75, PT, P0 ;  /* 0x00000000004b7806 */ /* 0x000fe400000e0100 */
[----:B------:R-:W-:-:S02]  /*ad30*/  VOTE.ANY R113, PT, P1 ;  /* 0x0000000000717806 */ /* 0x000fc400008e0100 */
[----:B------:R-:W-:Y:S02]  /*ad40*/  @!P0 LOP3.LUT R75, RZ, R75, RZ, 0x33, !PT ;  /* 0x0000004bff4b8212 */ /* 0x000fe400078e33ff */
[----:B------:R-:W-:Y:S02]  /*ad50*/  LOP3.LUT P0, R27, R86, RZ, R125, 0xa0, !PT ;  /* 0x000000ff561b7212 */ /* 0x000fe4000780a07d */
[----:B------:R-:W-:Y:S02]  /*ad60*/  VOTE.ANY R112, PT, P2 ;  /* 0x0000000000707806 */ /* 0x000fe400010e0100 */
[----:B------:R-:W-:Y:S02]  /*ad70*/  VOTE.ANY R111, PT, P3 ;  /* 0x00000000006f7806 */ /* 0x000fe400018e0100 */
[----:B------:R-:W-:Y:S02]  /*ad80*/  VOTE.ANY R106, PT, P4 ;  /* 0x00000000006a7806 */ /* 0x000fe400020e0100 */
[----:B------:R-:W-:-:S02]  /*ad90*/  VOTE.ANY R104, PT, P5 ;  /* 0x0000000000687806 */ /* 0x000fc400028e0100 */
[----:B------:R-:W-:Y:S02]  /*ada0*/  VOTE.ANY R105, PT, P6 ;  /* 0x0000000000697806 */ /* 0x000fe400030e0100 */
[----:B------:R-:W-:Y:S01]  /*adb0*/  @!P1 LOP3.LUT R113, RZ, R113, RZ, 0x33, !PT ;  /* 0x00000071ff719212 */ /* 0x000fe200078e33ff */
[----:B------:R-:W2:Y:S01]  /*adc0*/  @!P0 POPC R71, R86 ;  /* 0x0000005600478309 */ /* 0x000ea20000000000 */
[----:B------:R-:W-:Y:S02]  /*add0*/  @!P2 LOP3.LUT R112, RZ, R112, RZ, 0x33, !PT ;  /* 0x00000070ff70a212 */ /* 0x000fe400078e33ff */
[----:B------:R-:W-:Y:S02]  /*ade0*/  @!P3 LOP3.LUT R111, RZ, R111, RZ, 0x33, !PT ;  /* 0x0000006fff6fb212 */ /* 0x000fe400078e33ff */
[----:B------:R-:W-:Y:S02]  /*adf0*/  @!P4 LOP3.LUT R106, RZ, R106, RZ, 0x33, !PT ;  /* 0x0000006aff6ac212 */ /* 0x000fe400078e33ff */
[----:B------:R-:W-:-:S02]  /*ae00*/  @!P5 LOP3.LUT R104, RZ, R104, RZ, 0x33, !PT ;  /* 0x00000068ff68d212 */ /* 0x000fc400078e33ff */
[----:B------:R-:W-:Y:S02]  /*ae10*/  @!P6 LOP3.LUT R105, RZ, R105, RZ, 0x33, !PT ;  /* 0x00000069ff69e212 */ /* 0x000fe400078e33ff */
[----:B------:R-:W-:Y:S02]  /*ae20*/  LOP3.LUT R89, R89, R66, RZ, 0xc0, !PT ;  /* 0x0000004259597212 */ /* 0x000fe400078ec0ff */
[----:B------:R-:W-:Y:S02]  /*ae30*/  LOP3.LUT R75, R113, R75, RZ, 0xc0, !PT ;  /* 0x0000004b714b7212 */ /* 0x000fe400078ec0ff */
[----:B------:R-:W-:Y:S01]  /*ae40*/  LOP3.LUT R89, R78, R89, RZ, 0xc0, !PT ;  /* 0x000000594e597212 */ /* 0x000fe200078ec0ff */
[----:B--2---:R-:W-:Y:S01]  /*ae50*/  @!P0 IMAD.IADD R72, R82, 0x1, R71 ;  /* 0x0000000152488824 */ /* 0x004fe200078e0247 */
[----:B------:R-:W-:Y:S01]  /*ae60*/  PRMT R71, R51, 0x9910, RZ ;  /* 0x0000991033477816 */ /* 0x000fe200000000ff */
[----:B------:R-:W-:-:S06]  /*ae70*/  NOP ;  /* 0x0000000000007918 */ /* 0x000fcc0000000000 */
[----:B------:R1:W-:Y:S01]  /*ae80*/  @!P0 STS [R83+0x60], R72 ;  /* 0x0000604853008388 */ /* 0x0003e20000000800 */
[----:B------:R-:W-:Y:S01]  /*ae90*/  ISETP.NE.AND P0, PT, R71, 0x7fff, PT ;  /* 0x00007fff4700780c */ /* 0x000fe20003f05270 */
[----:B------:R-:W-:-:S06]  /*aea0*/  NOP ;  /* 0x0000000000007918 */ /* 0x000fcc0000000000 */
[C---:B------:R-:W-:Y:S01]  /*aeb0*/  IADD3 R71, -R74.reuse, 0x7f, RZ ;  /* 0x0000007f4a477810 */ /* 0x040fe20007ffe1ff */
[----:B------:R-:W2:Y:S01]  /*aec0*/  LDS R80, [R81+0x60] ;  /* 0x0000600051507984 */ /* 0x000ea20000000800 */
[----:B------:R-:W-:Y:S01]  /*aed0*/  SEL R73, R51, 0x8000, P0 ;  /* 0x0000800033497807 */ /* 0x000fe20000000000 */
[-C--:B------:R-:W-:Y:S01]  /*aee0*/  IMAD R78, R77, R124.reuse, 0x21bc ;  /* 0x000021bc4d4e7424 */ /* 0x080fe200078e027c */
[----:B------:R-:W-:Y:S01]  /*aef0*/  R2P PR, R71, 0x7f ;  /* 0x0000007f47007804 */ /* 0x000fe20000000000 */
[----:B------:R-:W-:Y:S01]  /*af00*/  IMAD R74, R74, R124, 0x21bc ;  /* 0x000021bc4a4a7424 */ /* 0x000fe200078e027c */
[----:B------:R-:W-:Y:S01]  /*af10*/  LOP3.LUT R73, R73, 0xffff, RZ, 0xc0, !PT ;  /* 0x0000ffff49497812 */ /* 0x000fe200078ec0ff */
[C---:B------:R-:W-:Y:S01]  /*af20*/  IMAD R78, R103.reuse, 0x4, R78 ;  /* 0x00000004674e7824 */ /* 0x040fe200078e024e */
[----:B------:R-:W-:Y:S01]  /*af30*/  LOP3.LUT R90, R90, R89, RZ, 0xc0, !PT ;  /* 0x000000595a5a7212 */ /* 0x000fe200078ec0ff */
[----:B------:R-:W-:Y:S01]  /*af40*/  IMAD R74, R103, 0x4, R74 ;  /* 0x00000004674a7824 */ /* 0x000fe200078e024a */
[----:B-1----:R-:W-:-:S02]  /*af50*/  SHF.R.U32.HI R72, RZ, c[0x0][0x18c], R73 ;  /* 0x00006300ff487a19 */ /* 0x002fc40000011649 */
[----:B------:R-:W-:Y:S02]  /*af60*/  LOP3.LUT R90, R91, R90, RZ, 0xc0, !PT ;  /* 0x0000005a5b5a7212 */ /* 0x000fe400078ec0ff */
[----:B------:R-:W-:Y:S02]  /*af70*/  LOP3.LUT R72, R72, 0xffff, R114, 0x80, !PT ;  /* 0x0000ffff48487812 */ /* 0x000fe400078e8072 */
[----:B------:R-:W-:Y:S02]  /*af80*/  LOP3.LUT R90, R33, R90, RZ, 0xc0, !PT ;  /* 0x0000005a215a7212 */ /* 0x000fe400078ec0ff */
[----:B------:R-:W-:Y:S02]  /*af90*/  VOTE.ANY R99, PT, P0 ;  /* 0x0000000000637806 */ /* 0x000fe400000e0100 */
[----:B------:R-:W-:Y:S02]  /*afa0*/  VOTE.ANY R100, PT, P1 ;  /* 0x0000000000647806 */ /* 0x000fe400008e0100 */
[----:B------:R-:W-:-:S02]  /*afb0*/  @!P0 LOP3.LUT R99, RZ, R99, RZ, 0x33, !PT ;  /* 0x00000063ff638212 */ /* 0x000fc400078e33ff */
[----:B------:R-:W-:Y:S02]  /*afc0*/  LOP3.LUT P0, R122, R70, RZ, R125, 0xa0, !PT ;  /* 0x000000ff467a7212 */ /* 0x000fe4000780a07d */
[----:B------:R-:W-:Y:S02]  /*afd0*/  VOTE.ANY R101, PT, P2 ;  /* 0x0000000000657806 */ /* 0x000fe400010e0100 */
[----:B------:R-:W-:Y:S02]  /*afe0*/  VOTE.ANY R102, PT, P3 ;  /* 0x0000000000667806 */ /* 0x000fe400018e0100 */
[----:B------:R-:W-:Y:S02]  /*aff0*/  VOTE.ANY R73, PT, P4 ;  /* 0x0000000000497806 */ /* 0x000fe400020e0100 */
[----:B------:R-:W-:Y:S02]  /*b000*/  VOTE.ANY R86, PT, P5 ;  /* 0x0000000000567806 */ /* 0x000fe400028e0100 */
[----:B------:R-:W-:-:S02]  /*b010*/  VOTE.ANY R87, PT, P6 ;  /* 0x0000000000577806 */ /* 0x000fc400030e0100 */
[----:B------:R-:W-:Y:S01]  /*b020*/  @!P1 LOP3.LUT R100, RZ, R100, RZ, 0x33, !PT ;  /* 0x00000064ff649212 */ /* 0x000fe200078e33ff */
[----:B------:R-:W2:Y:S01]  /*b030*/  @!P0 POPC R35, R70 ;  /* 0x0000004600238309 */ /* 0x000ea20000000000 */
[----:B------:R-:W-:Y:S02]  /*b040*/  @!P2 LOP3.LUT R101, RZ, R101, RZ, 0x33, !PT ;  /* 0x00000065ff65a212 */ /* 0x000fe400078e33ff */
[----:B------:R-:W-:Y:S02]  /*b050*/  @!P3 LOP3.LUT R102, RZ, R102, RZ, 0x33, !PT ;  /* 0x00000066ff66b212 */ /* 0x000fe400078e33ff */
[----:B------:R-:W-:Y:S02]  /*b060*/  @!P4 LOP3.LUT R73, RZ, R73, RZ, 0x33, !PT ;  /* 0x00000049ff49c212 */ /* 0x000fe400078e33ff */
[----:B------:R-:W-:Y:S02]  /*b070*/  @!P5 LOP3.LUT R86, RZ, R86, RZ, 0x33, !PT ;  /* 0x00000056ff56d212 */ /* 0x000fe400078e33ff */
[----:B------:R-:W-:-:S02]  /*b080*/  @!P6 LOP3.LUT R87, RZ, R87, RZ, 0x33, !PT ;  /* 0x00000057ff57e212 */ /* 0x000fc400078e33ff */
        /* <DEDUP_REMOVED lines=12> */
[----:B------:R-:W-:Y:S01]  /*b150*/  IMAD R72, R72, R124, 0x21bc ;  /* 0x000021bc48487424 */ /* 0x000fe200078e027c */
[----:B------:R-:W-:Y:S02]  /*b160*/  R2P PR, R35, 0x7f ;  /* 0x0000007f23007804 */ /* 0x000fe40000000000 */
[----:B------:R-:W-:Y:S01]  /*b170*/  LOP3.LUT R69, R69, 0xffff, RZ, 0xc0, !PT ;  /* 0x0000ffff45457812 */ /* 0x000fe200078ec0ff */
[----:B------:R-:W-:Y:S01]  /*b180*/  IMAD R72, R29, 0x4, R72 ;  /* 0x000000041d487824 */ /* 0x000fe200078e0248 */
[----:B-1----:R-:W-:Y:S02]  /*b190*/  PRMT R34, R48, 0x9910, RZ ;  /* 0x0000991030227816 */ /* 0x002fe400000000ff */
[----:B------:R-:W-:-:S02]  /*b1a0*/  SHF.R.U32.HI R69, RZ, c[0x0][0x18c], R69 ;  /* 0x00006300ff457a19 */ /* 0x000fc40000011645 */
[----:B------:R-:W-:Y:S02]  /*b1b0*/  LOP3.LUT R111, R111, R112, RZ, 0xc0, !PT ;  /* 0x000000706f6f7212 */ /* 0x000fe400078ec0ff */
[----:B------:R-:W-:Y:S02]  /*b1c0*/  LOP3.LUT R70, R69, 0xffff, R114, 0x80, !PT ;  /* 0x0000ffff45467812 */ /* 0x000fe400078e8072 */
[----:B------:R-:W-:Y:S02]  /*b1d0*/  LOP3.LUT R111, R106, R111, RZ, 0xc0, !PT ;  /* 0x0000006f6a6f7212 */ /* 0x000fe400078ec0ff */
[----:B------:R-:W-:Y:S02]  /*b1e0*/  VOTE.ANY R88, PT, P0 ;  /* 0x0000000000587806 */ /* 0x000fe400000e0100 */
[----:B------:R-:W-:Y:S02]  /*b1f0*/  VOTE.ANY R95, PT, P1 ;  /* 0x00000000005f7806 */ /* 0x000fe400008e0100 */
[----:B------:R-:W-:-:S02]  /*b200*/  @!P0 LOP3.LUT R88, RZ, R88, RZ, 0x33, !PT ;  /* 0x00000058ff588212 */ /* 0x000fc400078e33ff */
[----:B------:R-:W-:Y:S02]  /*b210*/  ISETP.NE.AND P0, PT, R34, 0x7fff, PT ;  /* 0x00007fff2200780c */ /* 0x000fe40003f05270 */
[----:B------:R-:W-:Y:S02]  /*b220*/  VOTE.ANY R96, PT, P2 ;  /* 0x0000000000607806 */ /* 0x000fe400010e0100 */
[----:B------:R-:W-:Y:S02]  /*b230*/  VOTE.ANY R98, PT, P3 ;  /* 0x0000000000627806 */ /* 0x000fe400018e0100 */
[----:B------:R-:W-:Y:S02]  /*b240*/  VOTE.ANY R71, PT, P4 ;  /* 0x0000000000477806 */ /* 0x000fe400020e0100 */
[----:B------:R-:W-:Y:S02]  /*b250*/  VOTE.ANY R35, PT, P5 ;  /* 0x0000000000237806 */ /* 0x000fe400028e0100 */
[----:B------:R-:W-:-:S02]  /*b260*/  VOTE.ANY R34, PT, P6 ;  /* 0x0000000000227806 */ /* 0x000fc400030e0100 */
[C---:B------:R-:W-:Y:S01]  /*b270*/  IADD3 R69, -R70.reuse, 0x7f, RZ ;  /* 0x0000007f46457810 */ /* 0x040fe20007ffe1ff */
[----:B------:R-:W-:Y:S01]  /*b280*/  IMAD R70, R70, R124, 0x21bc ;  /* 0x000021bc46467424 */ /* 0x000fe200078e027c */
[----:B------:R-:W-:Y:S02]  /*b290*/  @!P1 LOP3.LUT R95, RZ, R95, RZ, 0x33, !PT ;  /* 0x0000005fff5f9212 */ /* 0x000fe400078e33ff */
[----:B------:R-:W-:Y:S01]  /*b2a0*/  SEL R97, R48, 0x8000, P0 ;  /* 0x0000800030617807 */ /* 0x000fe20000000000 */
[----:B------:R-:W-:Y:S01]  /*b2b0*/  IMAD R70, R29, 0x4, R70 ;  /* 0x000000041d467824 */ /* 0x000fe200078e0246 */
[----:B------:R-:W-:Y:S02]  /*b2c0*/  @!P2 LOP3.LUT R96, RZ, R96, RZ, 0x33, !PT ;  /* 0x00000060ff60a212 */ /* 0x000fe400078e33ff */
[----:B------:R-:W-:Y:S02]  /*b2d0*/  @!P3 LOP3.LUT R98, RZ, R98, RZ, 0x33, !PT ;  /* 0x00000062ff62b212 */ /* 0x000fe400078e33ff */
[----:B------:R-:W-:-:S02]  /*b2e0*/  @!P4 LOP3.LUT R71, RZ, R71, RZ, 0x33, !PT ;  /* 0x00000047ff47c212 */ /* 0x000fc400078e33ff */
[----:B------:R-:W-:Y:S02]  /*b2f0*/  @!P5 LOP3.LUT R35, RZ, R35, RZ, 0x33, !PT ;  /* 0x00000023ff23d212 */ /* 0x000fe400078e33ff */
[----:B------:R-:W-:Y:S02]  /*b300*/  @!P6 LOP3.LUT R34, RZ, R34, RZ, 0x33, !PT ;  /* 0x00000022ff22e212 */ /* 0x000fe400078e33ff */
[----:B------:R-:W-:Y:S02]  /*b310*/  R2P PR, R69, 0x7f ;  /* 0x0000007f45007804 */ /* 0x000fe40000000000 */
[----:B------:R-:W-:Y:S02]  /*b320*/  LOP3.LUT R97, R97, 0xffff, RZ, 0xc0, !PT ;  /* 0x0000ffff61617812 */ /* 0x000fe400078ec0ff */
[----:B------:R-:W-:Y:S02]  /*b330*/  LOP3.LUT R104, R104, R111, RZ, 0xc0, !PT ;  /* 0x0000006f68687212 */ /* 0x000fe400078ec0ff */
[----:B------:R-:W-:-:S02]  /*b340*/  SHF.R.U32.HI R67, RZ, c[0x0][0x18c], R97 ;  /* 0x00006300ff437a19 */ /* 0x000fc40000011661 */
        /* <DEDUP_REMOVED lines=13> */
[----:B------:R1:W2:Y:S01]  /*b420*/  @!P0 POPC R32, R92 ;  /* 0x0000005c00208309 */ /* 0x0002a20000000000 */
[----:B------:R-:W-:Y:S02]  /*b430*/  @!P2 LOP3.LUT R109, RZ, R109, RZ, 0x33, !PT ;  /* 0x0000006dff6da212 */ /* 0x000fe400078e33ff */
[----:B------:R-:W-:Y:S02]  /*b440*/  @!P3 LOP3.LUT R108, RZ, R108, RZ, 0x33, !PT ;  /* 0x0000006cff6cb212 */ /* 0x000fe400078e33ff */
[----:B------:R-:W-:Y:S02]  /*b450*/  @!P4 LOP3.LUT R107, RZ, R107, RZ, 0x33, !PT ;  /* 0x0000006bff6bc212 */ /* 0x000fe400078e33ff */
[----:B------:R-:W-:Y:S02]  /*b460*/  @!P5 LOP3.LUT R94, RZ, R94, RZ, 0x33, !PT ;  /* 0x0000005eff5ed212 */ /* 0x000fe400078e33ff */
[----:B------:R-:W-:-:S02]  /*b470*/  @!P6 LOP3.LUT R97, RZ, R97, RZ, 0x33, !PT ;  /* 0x00000061ff61e212 */ /* 0x000fc400078e33ff */
[----:B-1----:R-:W-:Y:S02]  /*b480*/  IADD3 R92, -R67, 0x7f, RZ ;  /* 0x0000007f435c7810 */ /* 0x002fe40007ffe1ff */
[----:B------:R-:W-:Y:S02]  /*b490*/  LOP3.LUT R102, R102, R101, RZ, 0xc0, !PT ;  /* 0x0000006566667212 */ /* 0x000fe400078ec0ff */
[----:B------:R-:W-:Y:S01]  /*b4a0*/  BMSK R113, RZ, c[0x0][0x190] ;  /* 0x00006400ff717a1b */ /* 0x000fe20000000000 */
[----:B--2---:R-:W-:Y:S01]  /*b4b0*/  @!P0 IMAD.IADD R68, R79, 0x1, R32 ;  /* 0x000000014f448824 */ /* 0x004fe200078e0220 */
[----:B------:R-:W-:Y:S01]  /*b4c0*/  PRMT R32, R47, 0x9910, RZ ;  /* 0x000099102f207816 */ /* 0x000fe200000000ff */
[----:B------:R-:W-:-:S06]  /*b4d0*/  NOP ;  /* 0x0000000000007918 */ /* 0x000fcc0000000000 */
[----:B------:R1:W-:Y:S01]  /*b4e0*/  @!P0 STS [R5+0x60], R68 ;  /* 0x0000604405008388 */ /* 0x0003e20000000800 */
[----:B------:R-:W-:Y:S01]  /*b4f0*/  ISETP.NE.AND P0, PT, R32, 0x7fff, PT ;  /* 0x00007fff2000780c */ /* 0x000fe20003f05270 */
[----:B------:R-:W-:-:S06]  /*b500*/  NOP ;  /* 0x0000000000007918 */ /* 0x000fcc0000000000 */
[----:B------:R-:W-:Y:S01]  /*b510*/  SEL R32, R47, 0x8000, P0 ;  /* 0x000080002f207807 */ /* 0x000fe20000000000 */
[----:B------:R-:W2:Y:S01]  /*b520*/  LDS R77, [R78+0x60] ;  /* 0x000060004e4d7984 */ /* 0x000ea20000000800 */
[----:B------:R-:W-:Y:S02]  /*b530*/  R2P PR, R92, 0x7f ;  /* 0x0000007f5c007804 */ /* 0x000fe40000000000 */
[----:B------:R-:W-:Y:S02]  /*b540*/  LOP3.LUT R32, R32, 0xffff, RZ, 0xc0, !PT ;  /* 0x0000ffff20207812 */ /* 0x000fe400078ec0ff */
[----:B------:R-:W-:Y:S02]  /*b550*/  LOP3.LUT R99, R73, R102, RZ, 0xc0, !PT ;  /* 0x0000006649637212 */ /* 0x000fe400078ec0ff */
[----:B------:R-:W-:Y:S02]  /*b560*/  SHF.R.U32.HI R32, RZ, c[0x0][0x18c], R32 ;  /* 0x00006300ff207a19 */ /* 0x000fe40000011620 */
[----:B------:R-:W-:-:S02]  /*b570*/  LOP3.LUT R86, R86, R99, RZ, 0xc0, !PT ;  /* 0x0000006356567212 */ /* 0x000fc400078ec0ff */
[----:B------:R-:W-:Y:S02]  /*b580*/  LOP3.LUT R65, R32, 0xffff, R114, 0x80, !PT ;  /* 0x0000ffff20417812 */ /* 0x000fe400078e8072 */
[----:B------:R-:W-:Y:S02]  /*b590*/  LOP3.LUT R100, R87, R86, RZ, 0xc0, !PT ;  /* 0x0000005657647212 */ /* 0x000fe400078ec0ff */
[----:B-1----:R-:W-:Y:S02]  /*b5a0*/  VOTE.ANY R68, PT, P0 ;  /* 0x0000000000447806 */ /* 0x002fe400000e0100 */
[----:B------:R-:W-:Y:S02]  /*b5b0*/  VOTE.ANY R90, PT, P1 ;  /* 0x00000000005a7806 */ /* 0x000fe400008e0100 */
[----:B------:R-:W-:Y:S02]  /*b5c0*/  @!P0 LOP3.LUT R68, RZ, R68, RZ, 0x33, !PT ;  /* 0x00000044ff448212 */ /* 0x000fe400078e33ff */
[----:B------:R-:W-:-:S02]  /*b5d0*/  LOP3.LUT P0, R120, R66, RZ, R125, 0xa0, !PT ;  /* 0x000000ff42787212 */ /* 0x000fc4000780a07d */
[----:B------:R-:W-:Y:S02]  /*b5e0*/  VOTE.ANY R91, PT, P2 ;  /* 0x00000000005b7806 */ /* 0x000fe400010e0100 */
[----:B------:R-:W-:Y:S02]  /*b5f0*/  VOTE.ANY R92, PT, P3 ;  /* 0x00000000005c7806 */ /* 0x000fe400018e0100 */
[----:B------:R-:W-:Y:S02]  /*b600*/  VOTE.ANY R93, PT, P4 ;  /* 0x00000000005d7806 */ /* 0x000fe400020e0100 */
[----:B------:R-:W-:Y:S02]  /*b610*/  VOTE.ANY R33, PT, P5 ;  /* 0x0000000000217806 */ /* 0x000fe400028e0100 */
[----:B------:R-:W-:Y:S02]  /*b620*/  IADD3 R32, -R65, 0x7f, RZ ;  /* 0x0000007f41207810 */ /* 0x000fe40007ffe1ff */
[----:B------:R-:W-:Y:S01]  /*b630*/  @!P1 LOP3.LUT R90, RZ, R90, RZ, 0x33, !PT ;  /* 0x0000005aff5a9212 */ /* 0x000fe200078e33ff */
[----:B------:R-:W2:Y:S01]  /*b640*/  @!P0 POPC R66, R66 ;  /* 0x0000004200428309 */ /* 0x000ea20000000000 */
[----:B------:R-:W-:-:S02]  /*b650*/  @!P2 LOP3.LUT R91, RZ, R91, RZ, 0x33, !PT ;  /* 0x0000005bff5ba212 */ /* 0x000fc400078e33ff */
[----:B------:R-:W-:Y:S02]  /*b660*/  @!P3 LOP3.LUT R92, RZ, R92, RZ, 0x33, !PT ;  /* 0x0000005cff5cb212 */ /* 0x000fe400078e33ff */
[----:B------:R-:W-:Y:S02]  /*b670*/  @!P4 LOP3.LUT R93, RZ, R93, RZ, 0x33, !PT ;  /* 0x0000005dff5dc212 */ /* 0x000fe400078e33ff */
[----:B------:R-:W-:Y:S02]  /*b680*/  @!P5 LOP3.LUT R33, RZ, R33, RZ, 0x33, !PT ;  /* 0x00000021ff21d212 */ /* 0x000fe400078e33ff */
[----:B------:R-:W-:Y:S02]  /*b690*/  LOP3.LUT R95, R95, R88, RZ, 0xc0, !PT ;  /* 0x000000585f5f7212 */ /* 0x000fe400078ec0ff */
[----:B------:R-:W-:Y:S02]  /*b6a0*/  LOP3.LUT R69, R110, R69, RZ, 0xc0, !PT ;  /* 0x000000456e457212 */ /* 0x000fe400078ec0ff */
[----:B------:R-:W-:-:S02]  /*b6b0*/  LOP3.LUT R95, R96, R95, RZ, 0xc0, !PT ;  /* 0x0000005f605f7212 */ /* 0x000fc400078ec0ff */
[----:B------:R-:W-:Y:S01]  /*b6c0*/  LOP3.LUT R69, R109, R69, RZ, 0xc0, !PT ;  /* 0x000000456d457212 */ /* 0x000fe200078ec0ff */
[----:B--2---:R-:W-:Y:S01]  /*b6d0*/  @!P0 IMAD.IADD R89, R77, 0x1, R66 ;  /* 0x000000014d598824 */ /* 0x004fe200078e0242 */
[----:B------:R-:W-:-:S06]  /*b6e0*/  NOP ;  /* 0x0000000000007918 */ /* 0x000fcc0000000000 */
[----:B------:R1:W-:Y:S01]  /*b6f0*/  @!P0 STS [R78+0x60], R89 ;  /* 0x000060594e008388 */ /* 0x0003e20000000800 */
[----:B------:R-:W-:-:S06]  /*b700*/  NOP ;  /* 0x0000000000007918 */ /* 0x000fcc0000000000 */
[----:B------:R-:W2:Y:S01]  /*b710*/  LDS R75, [R76+0x60] ;  /* 0x000060004c4b7984 */ /* 0x000ea20000000800 */
[----:B------:R-:W-:Y:S02]  /*b720*/  LOP3.LUT R98, R98, R95, RZ, 0xc0, !PT ;  /* 0x0000005f62627212 */ /* 0x000fe400078ec0ff */
[----:B-1----:R-:W-:Y:S02]  /*b730*/  VOTE.ANY R89, PT, P6 ;  /* 0x0000000000597806 */ /* 0x002fe400030e0100 */
[----:B------:R-:W-:Y:S02]  /*b740*/  LOP3.LUT R98, R71, R98, RZ, 0xc0, !PT ;  /* 0x0000006247627212 */ /* 0x000fe400078ec0ff */
[----:B------:R-:W-:Y:S02]  /*b750*/  @!P6 LOP3.LUT R89, RZ, R89, RZ, 0x33, !PT ;  /* 0x00000059ff59e212 */ /* 0x000fe400078e33ff */
[----:B------:R-:W-:Y:S02]  /*b760*/  R2P PR, R32, 0x7f ;  /* 0x0000007f20007804 */ /* 0x000fe40000000000 */
[----:B------:R-:W-:-:S02]  /*b770*/  PRMT R32, R40, 0x9910, RZ ;  /* 0x0000991028207816 */ /* 0x000fc400000000ff */
[----:B------:R-:W-:Y:S02]  /*b780*/  LOP3.LUT R35, R35, R98, RZ, 0xc0, !PT ;  /* 0x0000006223237212 */ /* 0x000fe400078ec0ff */
[----:B------:R-:W-:Y:S02]  /*b790*/  LOP3.LUT R69, R108, R69, RZ, 0xc0, !PT ;  /* 0x000000456c457212 */ /* 0x000fe400078ec0ff */
[----:B------:R-:W-:Y:S02]  /*b7a0*/  LOP3.LUT R88, R34, R35, RZ, 0xc0, !PT ;  /* 0x0000002322587212 */ /* 0x000fe400078ec0ff */
[----:B------:R-:W-:Y:S02]  /*b7b0*/  LOP3.LUT R107, R107, R69, RZ, 0xc0, !PT ;  /* 0x000000456b6b7212 */ /* 0x000fe400078ec0ff */
[----:B------:R-:W-:Y:S02]  /*b7c0*/  LOP3.LUT R68, R90, R68, RZ, 0xc0, !PT ;  /* 0x000000445a447212 */ /* 0x000fe400078ec0ff */
[----:B------:R-:W-:-:S02]  /*b7d0*/  VOTE.ANY R66, PT, P0 ;  /* 0x0000000000427806 */ /* 0x000fc400000e0100 */
[----:B------:R-:W-:Y:S02]  /*b7e0*/  VOTE.ANY R103, PT, P1 ;  /* 0x0000000000677806 */ /* 0x000fe400008e0100 */
[----:B------:R-:W-:Y:S02]  /*b7f0*/  @!P0 LOP3.LUT R66, RZ, R66, RZ, 0x33, !PT ;  /* 0x00000042ff428212 */ /* 0x000fe400078e33ff */
[----:B------:R-:W-:Y:S02]  /*b800*/  ISETP.NE.AND P0, PT, R32, 0x7fff, PT ;  /* 0x00007fff2000780c */ /* 0x000fe40003f05270 */
[----:B------:R-:W-:Y:S02]  /*b810*/  VOTE.ANY R106, PT, P4 ;  /* 0x00000000006a7806 */ /* 0x000fe400020e0100 */
[----:B------:R-:W-:Y:S02]  /*b820*/  SEL R32, R40, 0x8000, P0 ;  /* 0x0000800028207807 */ /* 0x000fe40000000000 */
[----:B------:R-:W-:-:S02]  /*b830*/  LOP3.LUT P0, R119, R104, RZ, R125, 0xa0, !PT ;  /* 0x000000ff68777212 */ /* 0x000fc4000780a07d */
[----:B------:R-:W-:Y:S02]  /*b840*/  LOP3.LUT R32, R32, 0xffff, RZ, 0xc0, !PT ;  /* 0x0000ffff20207812 */ /* 0x000fe400078ec0ff */
[----:B------:R-:W-:Y:S02]  /*b850*/  VOTE.ANY R102, PT, P5 ;  /* 0x0000000000667806 */ /* 0x000fe400028e0100 */
[----:B------:R-:W-:Y:S02]  /*b860*/  SHF.R.U32.HI R32, RZ, c[0x0][0x18c], R32 ;  /* 0x00006300ff207a19 */ /* 0x000fe40000011620 */
[----:B------:R-:W-:Y:S02]  /*b870*/  VOTE.ANY R101, PT, P6 ;  /* 0x0000000000657806 */ /* 0x000fe400030e0100 */
[----:B------:R-:W-:Y:S02]  /*b880*/  @!P1 LOP3.LUT R103, RZ, R103, RZ, 0x33, !PT ;  /* 0x00000067ff679212 */ /* 0x000fe400078e33ff */
[----:B------:R-:W-:Y:S01]  /*b890*/  @!P4 LOP3.LUT R106, RZ, R106, RZ, 0x33, !PT ;  /* 0x0000006aff6ac212 */ /* 0x000fe200078e33ff */
[----:B------:R-:W2:Y:S01]  /*b8a0*/  @!P0 POPC R104, R104 ;  /* 0x0000006800688309 */ /* 0x000ea20000000000 */
[----:B------:R-:W-:-:S02]  /*b8b0*/  @!P5 LOP3.LUT R102, RZ, R102, RZ, 0x33, !PT ;  /* 0x00000066ff66d212 */ /* 0x000fc400078e33ff */
[----:B------:R-:W-:Y:S02]  /*b8c0*/  @!P6 LOP3.LUT R101, RZ, R101, RZ, 0x33, !PT ;  /* 0x00000065ff65e212 */ /* 0x000fe400078e33ff */
[----:B------:R-:W-:Y:S02]  /*b8d0*/  LOP3.LUT R94, R94, R107, RZ, 0xc0, !PT ;  /* 0x0000006b5e5e7212 */ /* 0x000fe400078ec0ff */
[----:B------:R-:W-:Y:S01]  /*b8e0*/  LOP3.LUT R91, R91, R68, RZ, 0xc0, !PT ;  /* 0x000000445b5b7212 */ /* 0x000fe200078ec0ff */
[----:B------:R-:W-:Y:S01]  /*b8f0*/  IMAD R68, R67, R124, 0x21bc ;  /* 0x000021bc43447424 */ /* 0x000fe200078e027c */
[----:B------:R-:W-:Y:S02]  /*b900*/  LOP3.LUT R94, R97, R94, RZ, 0xc0, !PT ;  /* 0x0000005e615e7212 */ /* 0x000fe400078ec0ff */
[----:B------:R-:W-:Y:S01]  /*b910*/  LOP3.LUT R92, R92, R91, RZ, 0xc0, !PT ;  /* 0x0000005b5c5c7212 */ /* 0x000fe200078ec0ff */
[----:B------:R-:W-:Y:S01]  /*b920*/  IMAD R68, R29, 0x4, R68 ;  /* 0x000000041d447824 */ /* 0x000fe200078e0244 */
[----:B------:R-:W-:Y:S01]  /*b930*/  LOP3.LUT R103, R103, R66, RZ, 0xc0, !PT ;  /* 0x0000004267677212 */ /* 0x000fe200078ec0ff */
[----:B------:R-:W-:Y:S01]  /*b940*/  IMAD R66, R65, R124, 0x21bc ;  /* 0x000021bc41427424 */ /* 0x000fe200078e027c */
[----:B------:R-:W-:Y:S01]  /*b950*/  LOP3.LUT R92, R93, R92, RZ, 0xc0, !PT ;  /* 0x0000005c5d5c7212 */ /* 0x000fe200078ec0ff */
[----:B--2---:R-:W-:Y:S01]  /*b960*/  @!P0 IMAD.IADD R105, R75, 0x1, R104 ;  /* 0x000000014b698824 */ /* 0x004fe200078e0268 */
[----:B------:R-:W-:-:S06]  /*b970*/  NOP ;  /* 0x0000000000007918 */ /* 0x000fcc0000000000 */
[----:B------:R1:W-:Y:S01]  /*b980*/  @!P0 STS [R76+0x60], R105 ;  /* 0x000060694c008388 */ /* 0x0003e20000000800 */
[----:B------:R-:W-:-:S06]  /*b990*/  NOP ;  /* 0x0000000000007918 */ /* 0x000fcc0000000000 */
[----:B------:R-:W2:Y:S01]  /*b9a0*/  LDS R73, [R74+0x60] ;  /* 0x000060004a497984 */ /* 0x000ea20000000800 */
[----:B------:R-:W-:Y:S01]  /*b9b0*/  LOP3.LUT P0, R118, R100, RZ, R125, 0xa0, !PT ;  /* 0x000000ff64767212 */ /* 0x000fe2000780a07d */
[----:B------:R-:W-:Y:S01]  /*b9c0*/  IMAD R66, R29, 0x4, R66 ;  /* 0x000000041d427824 */ /* 0x000fe200078e0242 */
[----:B------:R-:W-:Y:S02]  /*b9d0*/  VOTE.ANY R104, PT, P2 ;  /* 0x0000000000687806 */ /* 0x000fe400010e0100 */
[----:B-1----:R-:W-:Y:S02]  /*b9e0*/  VOTE.ANY R105, PT, P3 ;  /* 0x0000000000697806 */ /* 0x002fe400018e0100 */
[----:B------:R-:W-:Y:S02]  /*b9f0*/  @!P2 LOP3.LUT R104, RZ, R104, RZ, 0x33, !PT ;  /* 0x00000068ff68a212 */ /* 0x000fe400078e33ff */
[----:B------:R-:W-:Y:S02]  /*ba00*/  @!P3 LOP3.LUT R105, RZ, R105, RZ, 0x33, !PT ;  /* 0x00000069ff69b212 */ /* 0x000fe400078e33ff */
[----:B------:R-:W-:-:S02]  /*ba10*/  LOP3.LUT R92, R33, R92, RZ, 0xc0, !PT ;  /* 0x0000005c215c7212 */ /* 0x000fc400078ec0ff */
[----:B------:R-:W-:Y:S01]  /*ba20*/  LOP3.LUT R104, R104, R103, RZ, 0xc0, !PT ;  /* 0x0000006768687212 */ /* 0x000fe200078ec0ff */
[----:B------:R-:W2:Y:S03]  /*ba30*/  @!P0 POPC R86, R100 ;  /* 0x0000006400568309 */ /* 0x000ea60000000000 */
[----:B------:R-:W-:-:S04]  /*ba40*/  LOP3.LUT R105, R105, R104, RZ, 0xc0, !PT ;  /* 0x0000006869697212 */ /* 0x000fc800078ec0ff */
[----:B------:R-:W-:-:S04]  /*ba50*/  LOP3.LUT R105, R106, R105, RZ, 0xc0, !PT ;  /* 0x000000696a697212 */ /* 0x000fc800078ec0ff */
[----:B------:R-:W-:-:S04]  /*ba60*/  LOP3.LUT R102, R102, R105, RZ, 0xc0, !PT ;  /* 0x0000006966667212 */ /* 0x000fc800078ec0ff */
[----:B------:R-:W-:Y:S01]  /*ba70*/  LOP3.LUT R102, R101, R102, RZ, 0xc0, !PT ;  /* 0x0000006665667212 */ /* 0x000fe200078ec0ff */
[----:B--2---:R-:W-:Y:S01]  /*ba80*/  @!P0 IMAD.IADD R87, R73, 0x1, R86 ;  /* 0x0000000149578824 */ /* 0x004fe200078e0256 */
[----:B------:R-:W-:Y:S01]  /*ba90*/  PRMT R86, R46, 0x9910, RZ ;  /* 0x000099102e567816 */ /* 0x000fe200000000ff */
[----:B------:R-:W-:-:S06]  /*baa0*/  NOP ;  /* 0x0000000000007918 */ /* 0x000fcc0000000000 */
[----:B------:R1:W-:Y:S01]  /*bab0*/  @!P0 STS [R74+0x60], R87 ;  /* 0x000060574a008388 */ /* 0x0003e20000000800 */
[----:B------:R-:W-:Y:S01]  /*bac0*/  ISETP.NE.AND P0, PT, R86, 0x7fff, PT ;  /* 0x00007fff5600780c */ /* 0x000fe20003f05270 */
[----:B------:R-:W-:-:S06]  /*bad0*/  NOP ;  /* 0x0000000000007918 */ /* 0x000fcc0000000000 */
[----:B------:R-:W-:Y:S01]  /*bae0*/  LOP3.LUT R86, R32, 0xffff, R113, 0x80, !PT ;  /* 0x0000ffff20567812 */ /* 0x000fe200078e8071 */
[----:B------:R-:W2:Y:S01]  /*baf0*/  LDS R71, [R72+0x60] ;  /* 0x0000600048477984 */ /* 0x000ea20000000800 */
[----:B------:R-:W-:Y:S02]  /*bb00*/  SEL R32, R46, 0x8000, P0 ;  /* 0x000080002e207807 */ /* 0x000fe40000000000 */
[C---:B------:R-:W-:Y:S01]  /*bb10*/  IADD3 R99, -R86.reuse, 0x7f, RZ ;  /* 0x0000007f56637810 */ /* 0x040fe20007ffe1ff */
[----:B------:R-:W-:Y:S01]  /*bb20*/  IMAD R86, R86, R124, 0x21bc ;  /* 0x000021bc56567424 */ /* 0x000fe200078e027c */
[----:B------:R-:W-:Y:S02]  /*bb30*/  LOP3.LUT R32, R32, 0xffff, RZ, 0xc0, !PT ;  /* 0x0000ffff20207812 */ /* 0x000fe400078ec0ff */
[----:B------:R-:W-:Y:S01]  /*bb40*/  R2P PR, R99, 0x7f ;  /* 0x0000007f63007804 */ /* 0x000fe20000000000 */
[----:B------:R-:W-:Y:S01]  /*bb50*/  IMAD R86, R29, 0x4, R86 ;  /* 0x000000041d567824 */ /* 0x000fe200078e0256 */
[----:B------:R-:W-:-:S11]  /*bb60*/  SHF.R.U32.HI R32, RZ, c[0x0][0x18c], R32 ;  /* 0x00006300ff207a19 */ /* 0x000fd60000011620 */
[----:B-1----:R-:W-:Y:S02]  /*bb70*/  VOTE.ANY R87, PT, P0 ;  /* 0x0000000000577806 */ /* 0x002fe400000e0100 */
[----:B------:R-:W-:Y:S02]  /*bb80*/  VOTE.ANY R96, PT, P1 ;  /* 0x0000000000607806 */ /* 0x000fe400008e0100 */
[----:B------:R-:W-:Y:S02]  /*bb90*/  @!P0 LOP3.LUT R87, RZ, R87, RZ, 0x33, !PT ;  /* 0x00000057ff578212 */ /* 0x000fe400078e33ff */
[----:B------:R-:W-:Y:S02]  /*bba0*/  LOP3.LUT P0, R117, R88, RZ, R125, 0xa0, !PT ;  /* 0x000000ff58757212 */ /* 0x000fe4000780a07d */
[----:B------:R-:W-:Y:S02]  /*bbb0*/  VOTE.ANY R98, PT, P2 ;  /* 0x0000000000627806 */ /* 0x000fe400010e0100 */
[----:B------:R-:W-:-:S02]  /*bbc0*/  VOTE.ANY R99, PT, P3 ;  /* 0x0000000000637806 */ /* 0x000fc400018e0100 */
[----:B------:R-:W-:Y:S02]  /*bbd0*/  VOTE.ANY R100, PT, P4 ;  /* 0x0000000000647806 */ /* 0x000fe400020e0100 */
[----:B------:R-:W-:Y:S02]  /*bbe0*/  VOTE.ANY R95, PT, P6 ;  /* 0x00000000005f7806 */ /* 0x000fe400030e0100 */
[----:B------:R-:W-:Y:S02]  /*bbf0*/  @!P1 LOP3.LUT R96, RZ, R96, RZ, 0x33, !PT ;  /* 0x00000060ff609212 */ /* 0x000fe400078e33ff */
[----:B------:R-:W-:Y:S01]  /*bc00*/  @!P2 LOP3.LUT R98, RZ, R98, RZ, 0x33, !PT ;  /* 0x00000062ff62a212 */ /* 0x000fe200078e33ff */
[----:B------:R1:W2:Y:S01]  /*bc10*/  @!P0 POPC R34, R88 ;  /* 0x0000005800228309 */ /* 0x0002a20000000000 */
[----:B------:R-:W-:Y:S02]  /*bc20*/  @!P3 LOP3.LUT R99, RZ, R99, RZ, 0x33, !PT ;  /* 0x00000063ff63b212 */ /* 0x000fe400078e33ff */
[----:B------:R-:W-:-:S02]  /*bc30*/  @!P4 LOP3.LUT R100, RZ, R100, RZ, 0x33, !PT ;  /* 0x00000064ff64c212 */ /* 0x000fc400078e33ff */
[----:B------:R-:W-:Y:S02]  /*bc40*/  @!P6 LOP3.LUT R95, RZ, R95, RZ, 0x33, !PT ;  /* 0x0000005fff5fe212 */ /* 0x000fe400078e33ff */
[----:B------:R-:W-:Y:S02]  /*bc50*/  LOP3.LUT R87, R96, R87, RZ, 0xc0, !PT ;  /* 0x0000005760577212 */ /* 0x000fe400078ec0ff */
[----:B-1----:R-:W-:Y:S02]  /*bc60*/  VOTE.ANY R88, PT, P5 ;  /* 0x0000000000587806 */ /* 0x002fe400028e0100 */
[----:B------:R-:W-:Y:S02]  /*bc70*/  LOP3.LUT R98, R98, R87, RZ, 0xc0, !PT ;  /* 0x0000005762627212 */ /* 0x000fe400078ec0ff */
[----:B------:R-:W-:Y:S01]  /*bc80*/  @!P5 LOP3.LUT R88, RZ, R88, RZ, 0x33, !PT ;  /* 0x00000058ff58d212 */ /* 0x000fe200078e33ff */
[----:B--2---:R-:W-:Y:S01]  /*bc90*/  @!P0 IMAD.IADD R35, R71, 0x1, R34 ;  /* 0x0000000147238824 */ /* 0x004fe200078e0222 */
[----:B------:R-:W-:Y:S01]  /*bca0*/  LOP3.LUT R34, R32, 0xffff, R113, 0x80, !PT ;  /* 0x0000ffff20227812 */ /* 0x000fe200078e8071 */
[----:B------:R-:W-:-:S06]  /*bcb0*/  NOP ;  /* 0x0000000000007918 */ /* 0x000fcc0000000000 */
[----:B------:R-:W-:Y:S01]  /*bcc0*/  IADD3 R32, -R34, 0x7f, RZ ;  /* 0x0000007f22207810 */ /* 0x000fe20007ffe1ff */
[----:B------:R1:W-:Y:S01]  /*bcd0*/  @!P0 STS [R72+0x60], R35 ;  /* 0x0000602348008388 */ /* 0x0003e20000000800 */
[----:B------:R-:W-:-:S06]  /*bce0*/  NOP ;  /* 0x0000000000007918 */ /* 0x000fcc0000000000 */
[----:B------:R-:W-:Y:S01]  /*bcf0*/  R2P PR, R32, 0x7f ;  /* 0x0000007f20007804 */ /* 0x000fe20000000000 */
[----:B------:R-:W2:Y:S01]  /*bd00*/  LDS R69, [R70+0x60] ;  /* 0x0000600046457984 */ /* 0x000ea20000000800 */
[----:B------:R-:W-:Y:S02]  /*bd10*/  PRMT R32, R44, 0x9910, RZ ;  /* 0x000099102c207816 */ /* 0x000fe400000000ff */
[----:B------:R-:W-:-:S04]  /*bd20*/  LOP3.LUT R99, R99, R98, RZ, 0xc0, !PT ;  /* 0x0000006263637212 */ /* 0x000fc800078ec0ff */
[----:B------:R-:W-:-:S04]  /*bd30*/  LOP3.LUT R99, R100, R99, RZ, 0xc0, !PT ;  /* 0x0000006364637212 */ /* 0x000fc800078ec0ff */
[----:B------:R-:W-:Y:S02]  /*bd40*/  LOP3.LUT R88, R88, R99, RZ, 0xc0, !PT ;  /* 0x0000006358587212 */ /* 0x000fe400078ec0ff */
[----:B-1----:R-:W-:Y:S02]  /*bd50*/  VOTE.ANY R35, PT, P0 ;  /* 0x0000000000237806 */ /* 0x002fe400000e0100 */
[----:B------:R-:W-:Y:S02]  /*bd60*/  VOTE.ANY R91, PT, P3 ;  /* 0x00000000005b7806 */ /* 0x000fe400018e0100 */
[----:B------:R-:W-:Y:S02]  /*bd70*/  @!P0 LOP3.LUT R35, RZ, R35, RZ, 0x33, !PT ;  /* 0x00000023ff238212 */ /* 0x000fe400078e33ff */
[----:B------:R-:W-:Y:S02]  /*bd80*/  ISETP.NE.AND P0, PT, R32, 0x7fff, PT ;  /* 0x00007fff2000780c */ /* 0x000fe40003f05270 */
[----:B------:R-:W-:-:S02]  /*bd90*/  VOTE.ANY R33, PT, P6 ;  /* 0x0000000000217806 */ /* 0x000fc400030e0100 */
[----:B------:R-:W-:Y:S02]  /*bda0*/  SEL R32, R44, 0x8000, P0 ;  /* 0x000080002c207807 */ /* 0x000fe40000000000 */
[----:B------:R-:W-:Y:S02]  /*bdb0*/  LOP3.LUT P0, R116, R94, RZ, R125, 0xa0, !PT ;  /* 0x000000ff5e747212 */ /* 0x000fe4000780a07d */
[----:B------:R-:W-:Y:S02]  /*bdc0*/  LOP3.LUT R32, R32, 0xffff, RZ, 0xc0, !PT ;  /* 0x0000ffff20207812 */ /* 0x000fe400078ec0ff */
[----:B------:R-:W-:Y:S02]  /*bdd0*/  @!P3 LOP3.LUT R91, RZ, R91, RZ, 0x33, !PT ;  /* 0x0000005bff5bb212 */ /* 0x000fe400078e33ff */
[----:B------:R-:W-:Y:S02]  /*bde0*/  SHF.R.U32.HI R32, RZ, c[0x0][0x18c], R32 ;  /* 0x00006300ff207a19 */ /* 0x000fe40000011620 */
[----:B------:R-:W-:-:S02]  /*bdf0*/  @!P6 LOP3.LUT R33, RZ, R33, RZ, 0x33, !PT ;  /* 0x00000021ff21e212 */ /* 0x000fc400078e33ff */
[----:B------:R-:W-:Y:S02]  /*be00*/  LOP3.LUT R96, R95, R88, RZ, 0xc0, !PT ;  /* 0x000000585f607212 */ /* 0x000fe400078ec0ff */
[----:B------:R-:W-:Y:S01]  /*be10*/  PRMT R95, R42, 0x9910, RZ ;  /* 0x000099102a5f7816 */ /* 0x000fe200000000ff */
[----:B------:R-:W2:Y:S02]  /*be20*/  @!P0 POPC R94, R94 ;  /* 0x0000005e005e8309 */ /* 0x000ea40000000000 */
[----:B--2---:R-:W-:Y:S01]  /*be30*/  @!P0 IMAD.IADD R97, R69, 0x1, R94 ;  /* 0x0000000145618824 */ /* 0x004fe200078e025e */
[----:B------:R-:W-:-:S06]  /*be40*/  NOP ;  /* 0x0000000000007918 */ /* 0x000fcc0000000000 */
[----:B------:R1:W-:Y:S01]  /*be50*/  @!P0 STS [R70+0x60], R97 ;  /* 0x0000606146008388 */ /* 0x0003e20000000800 */
[----:B------:R-:W-:-:S06]  /*be60*/  NOP ;  /* 0x0000000000007918 */ /* 0x000fcc0000000000 */
[----:B------:R-:W2:Y:S01]  /*be70*/  LDS R67, [R68+0x60] ;  /* 0x0000600044437984 */ /* 0x000ea20000000800 */
[----:B------:R-:W-:Y:S02]  /*be80*/  LOP3.LUT R94, R89, R92, RZ, 0xc0, !PT ;  /* 0x0000005c595e7212 */ /* 0x000fe400078ec0ff */
[----:B------:R-:W-:Y:S02]  /*be90*/  LOP3.LUT R92, R32, 0xffff, R113, 0x80, !PT ;  /* 0x0000ffff205c7812 */ /* 0x000fe400078e8071 */
[----:B------:R-:W-:Y:S02]  /*bea0*/  LOP3.LUT P0, R115, R94, RZ, R125, 0xa0, !PT ;  /* 0x000000ff5e737212 */ /* 0x000fe4000780a07d */
[----:B------:R-:W-:Y:S02]  /*beb0*/  VOTE.ANY R89, PT, P1 ;  /* 0x0000000000597806 */ /* 0x000fe400008e0100 */
[----:B-1----:R-:W-:Y:S02]  /*bec0*/  VOTE.ANY R97, PT, P4 ;  /* 0x0000000000617806 */ /* 0x002fe400020e0100 */
[----:B------:R-:W-:-:S02]  /*bed0*/  VOTE.ANY R32, PT, P5 ;  /* 0x0000000000207806 */ /* 0x000fc400028e0100 */
[----:B------:R-:W-:Y:S02]  /*bee0*/  @!P1 LOP3.LUT R89, RZ, R89, RZ, 0x33, !PT ;  /* 0x00000059ff599212 */ /* 0x000fe400078e33ff */
[----:B------:R-:W-:Y:S02]  /*bef0*/  @!P4 LOP3.LUT R97, RZ, R97, RZ, 0x33, !PT ;  /* 0x00000061ff61c212 */ /* 0x000fe400078e33ff */
[----:B------:R-:W-:Y:S01]  /*bf00*/  @!P5 LOP3.LUT R32, RZ, R32, RZ, 0x33, !PT ;  /* 0x00000020ff20d212 */ /* 0x000fe200078e33ff */
[----:B------:R1:W2:Y:S01]  /*bf10*/  @!P0 POPC R90, R94 ;  /* 0x0000005e005a8309 */ /* 0x0002a20000000000 */
[----:B------:R-:W-:Y:S01]  /*bf20*/  LOP3.LUT R35, R89, R35, RZ, 0xc0, !PT ;  /* 0x0000002359237212 */ /* 0x000fe200078ec0ff */
[----:B------:R-:W-:-:S04]  /*bf30*/  IMAD R89, R34, R124, 0x21bc ;  /* 0x000021bc22597424 */ /* 0x000fc800078e027c */
[----:B------:R-:W-:Y:S01]  /*bf40*/  IMAD R89, R29, 0x4, R89 ;  /* 0x000000041d597824 */ /* 0x000fe200078e0259 */
[----:B-1----:R-:W-:Y:S01]  /*bf50*/  PRMT R94, R43, 0x9910, RZ ;  /* 0x000099102b5e7816 */ /* 0x002fe200000000ff */
[----:B--2---:R-:W-:Y:S01]  /*bf60*/  @!P0 IMAD.IADD R93, R67, 0x1, R90 ;  /* 0x00000001435d8824 */ /* 0x004fe200078e025a */
[----:B------:R-:W-:-:S06]  /*bf70*/  NOP ;  /* 0x0000000000007918 */ /* 0x000fcc0000000000 */
[----:B------:R1:W-:Y:S01]  /*bf80*/  @!P0 STS [R68+0x60], R93 ;  /* 0x0000605d44008388 */ /* 0x0003e20000000800 */
[----:B------:R-:W-:Y:S01]  /*bf90*/  VOTE.ANY R90, PT, P2 ;  /* 0x00000000005a7806 */ /* 0x000fe200010e0100 */
[----:B------:R-:W-:-:S06]  /*bfa0*/  NOP ;  /* 0x0000000000007918 */ /* 0x000fcc0000000000 */
[----:B------:R-:W-:Y:S01]  /*bfb0*/  @!P2 LOP3.LUT R90, RZ, R90, RZ, 0x33, !PT ;  /* 0x0000005aff5aa212 */ /* 0x000fe200078e33ff */
[----:B------:R-:W2:Y:S01]  /*bfc0*/  LDS R65, [R66+0x60] ;  /* 0x0000600042417984 */ /* 0x000ea20000000800 */
[C---:B-1----:R-:W-:Y:S01]  /*bfd0*/  IADD3 R93, -R92.reuse, 0x7f, RZ ;  /* 0x0000007f5c5d7810 */ /* 0x042fe20007ffe1ff */
[----:B------:R-:W-:Y:S01]  /*bfe0*/  IMAD R92, R92, R124, 0x21bc ;  /* 0x000021bc5c5c7424 */ /* 0x000fe200078e027c */
[----:B------:R-:W-:Y:S02]  /*bff0*/  LOP3.LUT R90, R90, R35, RZ, 0xc0, !PT ;  /* 0x000000235a5a7212 */ /* 0x000fe400078ec0ff */
[----:B------:R-:W-:Y:S01]  /*c000*/  R2P PR, R93, 0x7f ;  /* 0x0000007f5d007804 */ /* 0x000fe20000000000 */
[----:B------:R-:W-:Y:S01]  /*c010*/  IMAD R92, R29, 0x4, R92 ;  /* 0x000000041d5c7824 */ /* 0x000fe200078e025c */
[----:B------:R-:W-:-:S04]  /*c020*/  LOP3.LUT R90, R91, R90, RZ, 0xc0, !PT ;  /* 0x0000005a5b5a7212 */ /* 0x000fc800078ec0ff */
[----:B------:R-:W-:-:S04]  /*c030*/  LOP3.LUT R97, R97, R90, RZ, 0xc0, !PT ;  /* 0x0000005a61617212 */ /* 0x000fc800078ec0ff */
[----:B------:R-:W-:-:S03]  /*c040*/  LOP3.LUT R32, R32, R97, RZ, 0xc0, !PT ;  /* 0x0000006120207212 */ /* 0x000fc600078ec0ff */
[----:B------:R-:W-:Y:S02]  /*c050*/  VOTE.ANY R93, PT, P0 ;  /* 0x00000000005d7806 */ /* 0x000fe400000e0100 */
[----:B------:R-:W-:Y:S02]  /*c060*/  VOTE.ANY R103, PT, P1 ;  /* 0x0000000000677806 */ /* 0x000fe400008e0100 */
[----:B------:R-:W-:Y:S02]  /*c070*/  @!P0 LOP3.LUT R93, RZ, R93, RZ, 0x33, !PT ;  /* 0x0000005dff5d8212 */ /* 0x000fe400078e33ff */
[----:B------:R-:W-:Y:S02]  /*c080*/  ISETP.NE.AND P0, PT, R94, 0x7fff, PT ;  /* 0x00007fff5e00780c */ /* 0x000fe40003f05270 */
[----:B------:R-:W-:Y:S02]  /*c090*/  VOTE.ANY R104, PT, P2 ;  /* 0x0000000000687806 */ /* 0x000fe400010e0100 */
[----:B------:R-:W-:-:S02]  /*c0a0*/  SEL R94, R43, 0x8000, P0 ;  /* 0x000080002b5e7807 */ /* 0x000fc40000000000 */
[----:B------:R-:W-:Y:S02]  /*c0b0*/  LOP3.LUT P0, R114, R102, RZ, R125, 0xa0, !PT ;  /* 0x000000ff66727212 */ /* 0x000fe4000780a07d */
[----:B------:R-:W-:Y:S02]  /*c0c0*/  LOP3.LUT R94, R94, 0xffff, RZ, 0xc0, !PT ;  /* 0x0000ffff5e5e7812 */ /* 0x000fe400078ec0ff */
[----:B------:R-:W-:Y:S02]  /*c0d0*/  VOTE.ANY R105, PT, P3 ;  /* 0x0000000000697806 */ /* 0x000fe400018e0100 */
[----:B------:R-:W-:Y:S02]  /*c0e0*/  SHF.R.U32.HI R94, RZ, c[0x0][0x18c], R94 ;  /* 0x00006300ff5e7a19 */ /* 0x000fe4000001165e */
[----:B------:R-:W-:Y:S02]  /*c0f0*/  VOTE.ANY R106, PT, P4 ;  /* 0x00000000006a7806 */ /* 0x000fe400020e0100 */
[----:B------:R-:W-:-:S02]  /*c100*/  @!P1 LOP3.LUT R103, RZ, R103, RZ, 0x33, !PT ;  /* 0x00000067ff679212 */ /* 0x000fc400078e33ff */
[----:B------:R-:W-:Y:S01]  /*c110*/  @!P2 LOP3.LUT R104, RZ, R104, RZ, 0x33, !PT ;  /* 0x00000068ff68a212 */ /* 0x000fe200078e33ff */
[----:B------:R-:W2:Y:S01]  /*c120*/  @!P0 POPC R102, R102 ;  /* 0x0000006600668309 */ /* 0x000ea20000000000 */
[----:B------:R-:W-:Y:S02]  /*c130*/  @!P3 LOP3.LUT R105, RZ, R105, RZ, 0x33, !PT ;  /* 0x00000069ff69b212 */ /* 0x000fe400078e33ff */
[----:B------:R-:W-:Y:S02]  /*c140*/  @!P4 LOP3.LUT R106, RZ, R106, RZ, 0x33, !PT ;  /* 0x0000006aff6ac212 */ /* 0x000fe400078e33ff */
[----:B------:R-:W-:Y:S02]  /*c150*/  LOP3.LUT R108, R33, R32, RZ, 0xc0, !PT ;  /* 0x00000020216c7212 */ /* 0x000fe400078ec0ff */
[----:B------:R-:W-:-:S04]  /*c160*/  LOP3.LUT R93, R103, R93, RZ, 0xc0, !PT ;  /* 0x0000005d675d7212 */ /* 0x000fc800078ec0ff */
[----:B------:R-:W-:-:S04]  /*c170*/  LOP3.LUT R104, R104, R93, RZ, 0xc0, !PT ;  /* 0x0000005d68687212 */ /* 0x000fc800078ec0ff */
[----:B------:R-:W-:Y:S01]  /*c180*/  LOP3.LUT R105, R105, R104, RZ, 0xc0, !PT ;  /* 0x0000006869697212 */ /* 0x000fe200078ec0ff */
[----:B--2---:R-:W-:Y:S01]  /*c190*/  @!P0 IMAD.IADD R101, R65, 0x1, R102 ;  /* 0x0000000141658824 */ /* 0x004fe200078e0266 */
[----:B------:R-:W-:-:S06]  /*c1a0*/  NOP ;  /* 0x0000000000007918 */ /* 0x000fcc0000000000 */
[----:B------:R-:W-:Y:S01]  /*c1b0*/  @!P0 STS [R66+0x60], R101 ;  /* 0x0000606542008388 */ /* 0x000fe20000000800 */
[----:B------:R-:W-:-:S06]  /*c1c0*/  NOP ;  /* 0x0000000000007918 */ /* 0x000fcc0000000000 */
[----:B------:R-:W1:Y:S01]  /*c1d0*/  LDS R87, [R86+0x60] ;  /* 0x0000600056577984 */ /* 0x000e620000000800 */
[----:B------:R-:W-:Y:S02]  /*c1e0*/  LOP3.LUT P0, R88, R96, RZ, R125, 0xa0, !PT ;  /* 0x000000ff60587212 */ /* 0x000fe4000780a07d */
[----:B------:R-:W-:Y:S02]  /*c1f0*/  VOTE.ANY R102, PT, P6 ;  /* 0x0000000000667806 */ /* 0x000fe400030e0100 */
[----:B------:R-:W-:Y:S02]  /*c200*/  LOP3.LUT R105, R106, R105, RZ, 0xc0, !PT ;  /* 0x000000696a697212 */ /* 0x000fe400078ec0ff */
[----:B------:R-:W-:-:S07]  /*c210*/  @!P6 LOP3.LUT R102, RZ, R102, RZ, 0x33, !PT ;  /* 0x00000066ff66e212 */ /* 0x000fce00078e33ff */
[----:B------:R-:W1:Y:S02]  /*c220*/  @!P0 POPC R96, R96 ;  /* 0x0000006000608309 */ /* 0x000e640000000000 */
[----:B-1----:R-:W-:Y:S01]  /*c230*/  @!P0 IMAD.IADD R99, R87, 0x1, R96 ;  /* 0x0000000157638824 */ /* 0x002fe200078e0260 */
[----:B------:R-:W-:-:S06]  /*c240*/  NOP ;  /* 0x0000000000007918 */ /* 0x000fcc0000000000 */
[----:B------:R1:W-:Y:S01]  /*c250*/  @!P0 STS [R86+0x60], R99 ;  /* 0x0000606356008388 */ /* 0x0003e20000000800 */
[----:B------:R-:W-:Y:S01]  /*c260*/  ISETP.NE.AND P0, PT, R95, 0x7fff, PT ;  /* 0x00007fff5f00780c */ /* 0x000fe20003f05270 */
[----:B------:R-:W-:-:S06]  /*c270*/  NOP ;  /* 0x0000000000007918 */ /* 0x000fcc0000000000 */
[----:B------:R-:W-:Y:S01]  /*c280*/  LOP3.LUT R95, R94, 0xffff, R113, 0x80, !PT ;  /* 0x0000ffff5e5f7812 */ /* 0x000fe200078e8071 */
[----:B------:R-:W2:Y:S01]  /*c290*/  LDS R90, [R89+0x60] ;  /* 0x00006000595a7984 */ /* 0x000ea20000000800 */
[----:B------:R-:W-:Y:S02]  /*c2a0*/  VOTE.ANY R94, PT, P5 ;  /* 0x00000000005e7806 */ /* 0x000fe400028e0100 */
[C---:B------:R-:W-:Y:S01]  /*c2b0*/  IADD3 R96, -R95.reuse, 0x7f, RZ ;  /* 0x0000007f5f607810 */ /* 0x040fe20007ffe1ff */
[----:B------:R-:W-:Y:S01]  /*c2c0*/  IMAD R95, R95, R124, 0x21bc ;  /* 0x000021bc5f5f7424 */ /* 0x000fe200078e027c */
[----:B------:R-:W-:Y:S02]  /*c2d0*/  SEL R98, R42, 0x8000, P0 ;  /* 0x000080002a627807 */ /* 0x000fe40000000000 */
[----:B------:R-:W-:Y:S01]  /*c2e0*/  @!P5 LOP3.LUT R94, RZ, R94, RZ, 0x33, !PT ;  /* 0x0000005eff5ed212 */ /* 0x000fe200078e33ff */
[----:B------:R-:W-:Y:S01]  /*c2f0*/  IMAD R95, R29, 0x4, R95 ;  /* 0x000000041d5f7824 */ /* 0x000fe200078e025f */
[----:B------:R-:W-:-:S02]  /*c300*/  R2P PR, R96, 0x7f ;  /* 0x0000007f60007804 */ /* 0x000fc40000000000 */
[----:B------:R-:W-:Y:S02]  /*c310*/  LOP3.LUT R98, R98, 0xffff, RZ, 0xc0, !PT ;  /* 0x0000ffff62627812 */ /* 0x000fe400078ec0ff */
[----:B------:R-:W-:Y:S02]  /*c320*/  LOP3.LUT R105, R94, R105, RZ, 0xc0, !PT ;  /* 0x000000695e697212 */ /* 0x000fe400078ec0ff */
[----:B------:R-:W-:Y:S02]  /*c330*/  SHF.R.U32.HI R32, RZ, c[0x0][0x18c], R98 ;  /* 0x00006300ff207a19 */ /* 0x000fe40000011662 */
[----:B------:R-:W-:Y:S02]  /*c340*/  LOP3.LUT R102, R102, R105, RZ, 0xc0, !PT ;  /* 0x0000006966667212 */ /* 0x000fe400078ec0ff */
[----:B------:R-:W-:-:S03]  /*c350*/  LOP3.LUT R32, R32, 0xffff, R113, 0x80, !PT ;  /* 0x0000ffff20207812 */ /* 0x000fc600078e8071 */
[----:B------:R-:W-:Y:S02]  /*c360*/  VOTE.ANY R96, PT, P0 ;  /* 0x0000000000607806 */ /* 0x000fe400000e0100 */
[----:B------:R-:W-:Y:S02]  /*c370*/  VOTE.ANY R98, PT, P1 ;  /* 0x0000000000627806 */ /* 0x000fe400008e0100 */
[----:B------:R-:W-:Y:S02]  /*c380*/  @!P0 LOP3.LUT R96, RZ, R96, RZ, 0x33, !PT ;  /* 0x00000060ff608212 */ /* 0x000fe400078e33ff */
[----:B------:R-:W-:Y:S02]  /*c390*/  LOP3.LUT P0, R91, R108, RZ, R125, 0xa0, !PT ;  /* 0x000000ff6c5b7212 */ /* 0x000fe4000780a07d */
[----:B-1----:R-:W-:Y:S02]  /*c3a0*/  VOTE.ANY R99, PT, P2 ;  /* 0x0000000000637806 */ /* 0x002fe400010e0100 */
[----:B------:R-:W-:-:S02]  /*c3b0*/  VOTE.ANY R100, PT, P3 ;  /* 0x0000000000647806 */ /* 0x000fc400018e0100 */
[----:B------:R-:W-:Y:S02]  /*c3c0*/  VOTE.ANY R101, PT, P4 ;  /* 0x0000000000657806 */ /* 0x000fe400020e0100 */
[----:B------:R-:W-:Y:S02]  /*c3d0*/  VOTE.ANY R35, PT, P5 ;  /* 0x0000000000237806 */ /* 0x000fe400028e0100 */
[----:B------:R-:W-:Y:S02]  /*c3e0*/  VOTE.ANY R97, PT, P6 ;  /* 0x0000000000617806 */ /* 0x000fe400030e0100 */
[----:B------:R-:W-:Y:S01]  /*c3f0*/  @!P1 LOP3.LUT R98, RZ, R98, RZ, 0x33, !PT ;  /* 0x00000062ff629212 */ /* 0x000fe200078e33ff */
[----:B------:R-:W2:Y:S01]  /*c400*/  @!P0 POPC R33, R108 ;  /* 0x0000006c00218309 */ /* 0x000ea20000000000 */
[----:B------:R-:W-:Y:S02]  /*c410*/  @!P2 LOP3.LUT R99, RZ, R99, RZ, 0x33, !PT ;  /* 0x00000063ff63a212 */ /* 0x000fe400078e33ff */
[----:B------:R-:W-:-:S02]  /*c420*/  @!P3 LOP3.LUT R100, RZ, R100, RZ, 0x33, !PT ;  /* 0x00000064ff64b212 */ /* 0x000fc400078e33ff */
[----:B------:R-:W-:Y:S02]  /*c430*/  @!P4 LOP3.LUT R101, RZ, R101, RZ, 0x33, !PT ;  /* 0x00000065ff65c212 */ /* 0x000fe400078e33ff */
[----:B------:R-:W-:Y:S02]  /*c440*/  @!P5 LOP3.LUT R35, RZ, R35, RZ, 0x33, !PT ;  /* 0x00000023ff23d212 */ /* 0x000fe400078e33ff */
[----:B------:R-:W-:Y:S02]  /*c450*/  @!P6 LOP3.LUT R97, RZ, R97, RZ, 0x33, !PT ;  /* 0x00000061ff61e212 */ /* 0x000fe400078e33ff */
[----:B------:R-:W-:-:S04]  /*c460*/  LOP3.LUT R96, R98, R96, RZ, 0xc0, !PT ;  /* 0x0000006062607212 */ /* 0x000fc800078ec0ff */
[----:B------:R-:W-:Y:S01]  /*c470*/  LOP3.LUT R99, R99, R96, RZ, 0xc0, !PT ;  /* 0x0000006063637212 */ /* 0x000fe200078ec0ff */
[----:B--2---:R-:W-:Y:S01]  /*c480*/  @!P0 IMAD.IADD R34, R90, 0x1, R33 ;  /* 0x000000015a228824 */ /* 0x004fe200078e0221 */
[----:B------:R-:W-:Y:S01]  /*c490*/  IADD3 R33, -R32, 0x7f, RZ ;  /* 0x0000007f20217810 */ /* 0x000fe20007ffe1ff */
[----:B------:R-:W-:-:S06]  /*c4a0*/  NOP ;  /* 0x0000000000007918 */ /* 0x000fcc0000000000 */
[----:B------:R1:W-:Y:S01]  /*c4b0*/  @!P0 STS [R89+0x60], R34 ;  /* 0x0000602259008388 */ /* 0x0003e20000000800 */
[----:B------:R-:W-:Y:S01]  /*c4c0*/  R2P PR, R33, 0x7f ;  /* 0x0000007f21007804 */ /* 0x000fe20000000000 */
[----:B------:R-:W-:-:S06]  /*c4d0*/  NOP ;  /* 0x0000000000007918 */ /* 0x000fcc0000000000 */
[----:B------:R-:W2:Y:S01]  /*c4e0*/  LDS R93, [R92+0x60] ;  /* 0x000060005c5d7984 */ /* 0x000ea20000000800 */
[----:B------:R-:W-:Y:S01]  /*c4f0*/  LOP3.LUT R100, R100, R99, RZ, 0xc0, !PT ;  /* 0x0000006364647212 */ /* 0x000fe200078ec0ff */
[----:B------:R-:W-:Y:S01]  /*c500*/  IMAD R32, R32, R124, 0x21bc ;  /* 0x000021bc20207424 */ /* 0x000fe200078e027c */
[----:B-1----:R-:W-:Y:S02]  /*c510*/  PRMT R34, R12, 0x9910, RZ ;  /* 0x000099100c227816 */ /* 0x002fe400000000ff */
[----:B------:R-:W-:Y:S02]  /*c520*/  LOP3.LUT R100, R101, R100, RZ, 0xc0, !PT ;  /* 0x0000006465647212 */ /* 0x000fe400078ec0ff */
[----:B------:R-:W-:Y:S02]  /*c530*/  VOTE.ANY R33, PT, P0 ;  /* 0x0000000000217806 */ /* 0x000fe400000e0100 */
[----:B------:R-:W-:Y:S02]  /*c540*/  LOP3.LUT R100, R35, R100, RZ, 0xc0, !PT ;  /* 0x0000006423647212 */ /* 0x000fe400078ec0ff */
[----:B------:R-:W-:-:S02]  /*c550*/  @!P0 LOP3.LUT R33, RZ, R33, RZ, 0x33, !PT ;  /* 0x00000021ff218212 */ /* 0x000fc400078e33ff */
[----:B------:R-:W-:Y:S02]  /*c560*/  ISETP.NE.AND P0, PT, R34, 0x7fff, PT ;  /* 0x00007fff2200780c */ /* 0x000fe40003f05270 */
[----:B------:R-:W-:Y:S02]  /*c570*/  LOP3.LUT R100, R97, R100, RZ, 0xc0, !PT ;  /* 0x0000006461647212 */ /* 0x000fe400078ec0ff */
[----:B------:R-:W-:Y:S02]  /*c580*/  SEL R34, R12, 0x8000, P0 ;  /* 0x000080000c227807 */ /* 0x000fe40000000000 */
[----:B------:R-:W-:Y:S02]  /*c590*/  LOP3.LUT P0, R94, R102, RZ, R125, 0xa0, !PT ;  /* 0x000000ff665e7212 */ /* 0x000fe4000780a07d */
[----:B------:R-:W-:Y:S02]  /*c5a0*/  LOP3.LUT R34, R34, 0xffff, RZ, 0xc0, !PT ;  /* 0x0000ffff22227812 */ /* 0x000fe400078ec0ff */
[----:B------:R-:W-:-:S02]  /*c5b0*/  VOTE.ANY R104, PT, P1 ;  /* 0x0000000000687806 */ /* 0x000fc400008e0100 */
[----:B------:R-:W-:Y:S02]  /*c5c0*/  SHF.R.U32.HI R34, RZ, c[0x0][0x18c], R34 ;  /* 0x00006300ff227a19 */ /* 0x000fe40000011622 */
[----:B------:R-:W-:Y:S02]  /*c5d0*/  @!P1 LOP3.LUT R104, RZ, R104, RZ, 0x33, !PT ;  /* 0x00000068ff689212 */ /* 0x000fe400078e33ff */
[----:B------:R-:W-:Y:S02]  /*c5e0*/  VOTE.ANY R99, PT, P3 ;  /* 0x0000000000637806 */ /* 0x000fe400018e0100 */
[----:B------:R-:W-:Y:S01]  /*c5f0*/  LOP3.LUT R104, R104, R33, RZ, 0xc0, !PT ;  /* 0x0000002168687212 */ /* 0x000fe200078ec0ff */
[----:B------:R-:W2:Y:S01]  /*c600*/  @!P0 POPC R102, R102 ;  /* 0x0000006600668309 */ /* 0x000ea20000000000 */
[----:B------:R-:W-:Y:S02]  /*c610*/  VOTE.ANY R98, PT, P4 ;  /* 0x0000000000627806 */ /* 0x000fe400020e0100 */
[----:B------:R-:W-:-:S02]  /*c620*/  VOTE.ANY R101, PT, P6 ;  /* 0x0000000000657806 */ /* 0x000fc400030e0100 */
[----:B------:R-:W-:Y:S02]  /*c630*/  @!P3 LOP3.LUT R99, RZ, R99, RZ, 0x33, !PT ;  /* 0x00000063ff63b212 */ /* 0x000fe400078e33ff */
[----:B------:R-:W-:Y:S02]  /*c640*/  @!P4 LOP3.LUT R98, RZ, R98, RZ, 0x33, !PT ;  /* 0x00000062ff62c212 */ /* 0x000fe400078e33ff */
[----:B------:R-:W-:Y:S01]  /*c650*/  @!P6 LOP3.LUT R101, RZ, R101, RZ, 0x33, !PT ;  /* 0x00000065ff65e212 */ /* 0x000fe200078e33ff */
[----:B--2---:R-:W-:Y:S01]  /*c660*/  @!P0 IMAD.IADD R103, R93, 0x1, R102 ;  /* 0x000000015d678824 */ /* 0x004fe200078e0266 */
[----:B------:R-:W-:-:S06]  /*c670*/  NOP ;  /* 0x0000000000007918 */ /* 0x000fcc0000000000 */
[----:B------:R1:W-:Y:S01]  /*c680*/  @!P0 STS [R92+0x60], R103 ;  /* 0x000060675c008388 */ /* 0x0003e20000000800 */
[----:B------:R-:W-:-:S06]  /*c690*/  NOP ;  /* 0x0000000000007918 */ /* 0x000fcc0000000000 */
[----:B------:R-:W2:Y:S01]  /*c6a0*/  LDS R96, [R95+0x60] ;  /* 0x000060005f607984 */ /* 0x000ea20000000800 */
[----:B------:R-:W-:Y:S02]  /*c6b0*/  LOP3.LUT P0, R97, R100, RZ, R125, 0xa0, !PT ;  /* 0x000000ff64617212 */ /* 0x000fe4000780a07d */
[----:B-1----:R-:W-:Y:S02]  /*c6c0*/  VOTE.ANY R103, PT, P2 ;  /* 0x0000000000677806 */ /* 0x002fe400010e0100 */
[----:B------:R-:W-:Y:S02]  /*c6d0*/  LOP3.LUT R102, R34, 0xffff, R113, 0x80, !PT ;  /* 0x0000ffff22667812 */ /* 0x000fe400078e8071 */
[----:B------:R-:W-:Y:S02]  /*c6e0*/  @!P2 LOP3.LUT R103, RZ, R103, RZ, 0x33, !PT ;  /* 0x00000067ff67a212 */ /* 0x000fe400078e33ff */
[C---:B------:R-:W-:Y:S01]  /*c6f0*/  IADD3 R34, -R102.reuse, 0x7f, RZ ;  /* 0x0000007f66227810 */ /* 0x040fe20007ffe1ff */
[----:B------:R-:W-:Y:S01]  /*c700*/  IMAD R102, R102, R124, 0x21bc ;  /* 0x000021bc66667424 */ /* 0x000fe200078e027c */
[----:B------:R-:W-:-:S02]  /*c710*/  LOP3.LUT R104, R103, R104, RZ, 0xc0, !PT ;  /* 0x0000006867687212 */ /* 0x000fc400078ec0ff */
[----:B------:R-:W-:Y:S01]  /*c720*/  PRMT R103, R39, 0x9910, RZ ;  /* 0x0000991027677816 */ /* 0x000fe200000000ff */
[----:B------:R1:W2:Y:S01]  /*c730*/  @!P0 POPC R35, R100 ;  /* 0x0000006400238309 */ /* 0x0002a20000000000 */
[----:B------:R-:W-:-:S04]  /*c740*/  LOP3.LUT R99, R99, R104, RZ, 0xc0, !PT ;  /* 0x0000006863637212 */ /* 0x000fc800078ec0ff */
[----:B------:R-:W-:Y:S01]  /*c750*/  LOP3.LUT R33, R98, R99, RZ, 0xc0, !PT ;  /* 0x0000006362217212 */ /* 0x000fe200078ec0ff */
[----:B------:R-:W-:Y:S01]  /*c760*/  IMAD R98, R29, 0x4, R32 ;  /* 0x000000041d627824 */ /* 0x000fe200078e0220 */
[----:B-1----:R-:W-:-:S04]  /*c770*/  VOTE.ANY R100, PT, P5 ;  /* 0x0000000000647806 */ /* 0x002fc800028e0100 */
[----:B------:R-:W-:-:S04]  /*c780*/  @!P5 LOP3.LUT R100, RZ, R100, RZ, 0x33, !PT ;  /* 0x00000064ff64d212 */ /* 0x000fc800078e33ff */
[----:B------:R-:W-:-:S04]  /*c790*/  LOP3.LUT R100, R100, R33, RZ, 0xc0, !PT ;  /* 0x0000002164647212 */ /* 0x000fc800078ec0ff */
[----:B------:R-:W-:Y:S01]  /*c7a0*/  LOP3.LUT R104, R101, R100, RZ, 0xc0, !PT ;  /* 0x0000006465687212 */ /* 0x000fe200078ec0ff */
[----:B--2---:R-:W-:Y:S01]  /*c7b0*/  @!P0 IMAD.IADD R106, R96, 0x1, R35 ;  /* 0x00000001606a8824 */ /* 0x004fe200078e0223 */
[----:B------:R-:W-:-:S06]  /*c7c0*/  NOP ;  /* 0x0000000000007918 */ /* 0x000fcc0000000000 */
[----:B------:R-:W-:Y:S01]  /*c7d0*/  @!P0 STS [R95+0x60], R106 ;  /* 0x0000606a5f008388 */ /* 0x000fe20000000800 */
[----:B------:R-:W-:Y:S01]  /*c7e0*/  R2P PR, R34, 0x7f ;  /* 0x0000007f22007804 */ /* 0x000fe20000000000 */
[----:B------:R-:W-:-:S06]  /*c7f0*/  NOP ;  /* 0x0000000000007918 */ /* 0x000fcc0000000000 */
[----:B------:R-:W1:Y:S01]  /*c800*/  LDS R99, [R98+0x60] ;  /* 0x0000600062637984 */ /* 0x000e620000000800 */
[----:B------:R-:W-:-:S05]  /*c810*/  PRMT R35, R41, 0x9910, RZ ;  /* 0x0000991029237816 */ /* 0x000fca00000000ff */
        /* <DEDUP_REMOVED lines=11> */
[----:B------:R-:W-:-:S02]  /*c8d0*/  LOP3.LUT R33, R33, 0xffff, R113, 0x80, !PT ;  /* 0x0000ffff21217812 */ /* 0x000fc400078e8071 */
[----:B------:R-:W-:Y:S01]  /*c8e0*/  @!P2 LOP3.LUT R107, RZ, R107, RZ, 0x33, !PT ;  /* 0x0000006bff6ba212 */ /* 0x000fe200078e33ff */
[----:B------:R-:W1:Y:S01]  /*c8f0*/  @!P0 POPC R32, R104 ;  /* 0x0000006800208309 */ /* 0x000e620000000000 */
[----:B------:R-:W-:Y:S02]  /*c900*/  @!P3 LOP3.LUT R112, RZ, R112, RZ, 0x33, !PT ;  /* 0x00000070ff70b212 */ /* 0x000fe400078e33ff */
[----:B------:R-:W-:Y:S02]  /*c910*/  @!P4 LOP3.LUT R111, RZ, R111, RZ, 0x33, !PT ;  /* 0x0000006fff6fc212 */ /* 0x000fe400078e33ff */
[----:B------:R-:W-:Y:S01]  /*c920*/  @!P5 LOP3.LUT R109, RZ, R109, RZ, 0x33, !PT ;  /* 0x0000006dff6dd212 */ /* 0x000fe200078e33ff */
[----:B-1----:R-:W-:Y:S01]  /*c930*/  @!P0 IMAD.IADD R101, R99, 0x1, R32 ;  /* 0x0000000163658824 */ /* 0x002fe200078e0220 */
[----:B------:R-:W-:-:S06]  /*c940*/  NOP ;  /* 0x0000000000007918 */ /* 0x000fcc0000000000 */
[----:B------:R1:W-:Y:S01]  /*c950*/  @!P0 STS [R98+0x60], R101 ;  /* 0x0000606562008388 */ /* 0x0003e20000000800 */
[----:B------:R-:W-:Y:S02]  /*c960*/  ISETP.NE.AND P0, PT, R103, 0x7fff, PT ;  /* 0x00007fff6700780c */ /* 0x000fe40003f05270 */
[----:B------:R-:W-:Y:S02]  /*c970*/  VOTE.ANY R32, PT, P1 ;  /* 0x0000000000207806 */ /* 0x000fe400008e0100 */
[----:B------:R-:W-:Y:S02]  /*c980*/  VOTE.ANY R103, PT, P6 ;  /* 0x0000000000677806 */ /* 0x000fe400030e0100 */
[----:B------:R-:W-:Y:S02]  /*c990*/  @!P1 LOP3.LUT R32, RZ, R32, RZ, 0x33, !PT ;  /* 0x00000020ff209212 */ /* 0x000fe400078e33ff */
[----:B------:R-:W-:Y:S02]  /*c9a0*/  @!P6 LOP3.LUT R103, RZ, R103, RZ, 0x33, !PT ;  /* 0x00000067ff67e212 */ /* 0x000fe400078e33ff */
[----:B-1----:R-:W-:-:S02]  /*c9b0*/  IADD3 R101, -R33, 0x7f, RZ ;  /* 0x0000007f21657810 */ /* 0x002fc40007ffe1ff */
[----:B------:R-:W-:Y:S02]  /*c9c0*/  SEL R35, R39, 0x8000, P0 ;  /* 0x0000800027237807 */ /* 0x000fe40000000000 */
[----:B------:R-:W-:Y:S02]  /*c9d0*/  R2P PR, R101, 0x7f ;  /* 0x0000007f65007804 */ /* 0x000fe40000000000 */
[----:B------:R-:W-:Y:S02]  /*c9e0*/  LOP3.LUT R32, R32, R34, RZ, 0xc0, !PT ;  /* 0x0000002220207212 */ /* 0x000fe400078ec0ff */
[----:B------:R-:W-:Y:S02]  /*c9f0*/  LOP3.LUT R35, R35, 0xffff, RZ, 0xc0, !PT ;  /* 0x0000ffff23237812 */ /* 0x000fe400078ec0ff */
[----:B------:R-:W-:Y:S02]  /*ca00*/  LOP3.LUT R107, R107, R32, RZ, 0xc0, !PT ;  /* 0x000000206b6b7212 */ /* 0x000fe400078ec0ff */
[----:B------:R-:W-:-:S02]  /*ca10*/  SHF.R.U32.HI R32, RZ, c[0x0][0x18c], R35 ;  /* 0x00006300ff207a19 */ /* 0x000fc40000011623 */
[----:B------:R-:W-:Y:S02]  /*ca20*/  LOP3.LUT R107, R112, R107, RZ, 0xc0, !PT ;  /* 0x0000006b706b7212 */ /* 0x000fe400078ec0ff */
[----:B------:R-:W-:Y:S01]  /*ca30*/  LOP3.LUT R32, R32, 0xffff, R113, 0x80, !PT ;  /* 0x0000ffff20207812 */ /* 0x000fe200078e8071 */
[----:B------:R-:W-:Y:S01]  /*ca40*/  IMAD R113, R2, 0x14, RZ ;  /* 0x0000001402717824 */ /* 0x000fe200078e02ff */
[----:B------:R-:W-:Y:S02]  /*ca50*/  VOTE.ANY R101, PT, P0 ;  /* 0x0000000000657806 */ /* 0x000fe400000e0100 */
[----:B------:R-:W-:Y:S02]  /*ca60*/  VOTE.ANY R110, PT, P1 ;  /* 0x00000000006e7806 */ /* 0x000fe400008e0100 */
[----:B------:R-:W-:Y:S02]  /*ca70*/  @!P0 LOP3.LUT R101, RZ, R101, RZ, 0x33, !PT ;  /* 0x00000065ff658212 */ /* 0x000fe400078e33ff */
[----:B------:R-:W-:-:S02]  /*ca80*/  @!P1 LOP3.LUT R110, RZ, R110, RZ, 0x33, !PT ;  /* 0x0000006eff6e9212 */ /* 0x000fc400078e33ff */
[----:B------:R-:W-:Y:S02]  /*ca90*/  VOTE.ANY R108, PT, P2 ;  /* 0x00000000006c7806 */ /* 0x000fe400010e0100 */
[----:B------:R-:W-:Y:S02]  /*caa0*/  VOTE.ANY R34, PT, P3 ;  /* 0x0000000000227806 */ /* 0x000fe400018e0100 */
[----:B------:R-:W-:Y:S02]  /*cab0*/  VOTE.ANY R35, PT, P4 ;  /* 0x0000000000237806 */ /* 0x000fe400020e0100 */
[----:B------:R-:W-:Y:S02]  /*cac0*/  VOTE.ANY R104, PT, P5 ;  /* 0x0000000000687806 */ /* 0x000fe400028e0100 */
[----:B------:R-:W-:Y:S02]  /*cad0*/  VOTE.ANY R105, PT, P6 ;  /* 0x0000000000697806 */ /* 0x000fe400030e0100 */
[----:B------:R-:W-:-:S02]  /*cae0*/  IADD3 R106, -R32, 0x7f, RZ ;  /* 0x0000007f206a7810 */ /* 0x000fc40007ffe1ff */
[----:B------:R-:W-:Y:S02]  /*caf0*/  @!P2 LOP3.LUT R108, RZ, R108, RZ, 0x33, !PT ;  /* 0x0000006cff6ca212 */ /* 0x000fe400078e33ff */
[----:B------:R-:W-:Y:S02]  /*cb00*/  LOP3.LUT R101, R110, R101, RZ, 0xc0, !PT ;  /* 0x000000656e657212 */ /* 0x000fe400078ec0ff */
[----:B------:R-:W-:Y:S02]  /*cb10*/  @!P3 LOP3.LUT R34, RZ, R34, RZ, 0x33, !PT ;  /* 0x00000022ff22b212 */ /* 0x000fe400078e33ff */
[----:B------:R-:W-:Y:S02]  /*cb20*/  @!P4 LOP3.LUT R35, RZ, R35, RZ, 0x33, !PT ;  /* 0x00000023ff23c212 */ /* 0x000fe400078e33ff */
[----:B------:R-:W-:Y:S02]  /*cb30*/  @!P5 LOP3.LUT R104, RZ, R104, RZ, 0x33, !PT ;  /* 0x00000068ff68d212 */ /* 0x000fe400078e33ff */
[----:B------:R-:W-:-:S02]  /*cb40*/  @!P6 LOP3.LUT R105, RZ, R105, RZ, 0x33, !PT ;  /* 0x00000069ff69e212 */ /* 0x000fc400078e33ff */
[----:B------:R-:W-:Y:S02]  /*cb50*/  R2P PR, R106, 0x7f ;  /* 0x0000007f6a007804 */ /* 0x000fe40000000000 */
[----:B------:R-:W-:Y:S01]  /*cb60*/  LOP3.LUT R108, R108, R101, RZ, 0xc0, !PT ;  /* 0x000000656c6c7212 */ /* 0x000fe200078ec0ff */
[----:B------:R-:W-:Y:S01]  /*cb70*/  IMAD R101, R29, 0x4, R102 ;  /* 0x000000041d657824 */ /* 0x000fe200078e0266 */
[----:B------:R-:W-:Y:S01]  /*cb80*/  LOP3.LUT R107, R111, R107, RZ, 0xc0, !PT ;  /* 0x0000006b6f6b7212 */ /* 0x000fe200078ec0ff */
[----:B------:R-:W-:-:S06]  /*cb90*/  NOP ;  /* 0x0000000000007918 */ /* 0x000fcc0000000000 */
[----:B------:R-:W1:Y:S01]  /*cba0*/  LDS R102, [R101+0x60] ;  /* 0x0000600065667984 */ /* 0x000e620000000800 */
[----:B------:R-:W-:Y:S02]  /*cbb0*/  LOP3.LUT R107, R109, R107, RZ, 0xc0, !PT ;  /* 0x0000006b6d6b7212 */ /* 0x000fe400078ec0ff */
[----:B------:R-:W-:Y:S02]  /*cbc0*/  VOTE.ANY R106, PT, P0 ;  /* 0x00000000006a7806 */ /* 0x000fe400000e0100 */
[----:B------:R-:W-:Y:S02]  /*cbd0*/  LOP3.LUT R107, R103, R107, RZ, 0xc0, !PT ;  /* 0x0000006b676b7212 */ /* 0x000fe400078ec0ff */
[----:B------:R-:W-:Y:S02]  /*cbe0*/  @!P0 LOP3.LUT R106, RZ, R106, RZ, 0x33, !PT ;  /* 0x0000006aff6a8212 */ /* 0x000fe400078e33ff */
[----:B------:R-:W-:Y:S02]  /*cbf0*/  LOP3.LUT P0, R103, R107, RZ, R125, 0xa0, !PT ;  /* 0x000000ff6b677212 */ /* 0x000fe4000780a07d */
[----:B------:R-:W-:-:S02]  /*cc00*/  LOP3.LUT R108, R34, R108, RZ, 0xc0, !PT ;  /* 0x0000006c226c7212 */ /* 0x000fc400078ec0ff */
[----:B------:R-:W-:Y:S02]  /*cc10*/  VOTE.ANY R109, PT, P1 ;  /* 0x00000000006d7806 */ /* 0x000fe400008e0100 */
[----:B------:R-:W-:Y:S02]  /*cc20*/  LOP3.LUT R108, R35, R108, RZ, 0xc0, !PT ;  /* 0x0000006c236c7212 */ /* 0x000fe400078ec0ff */
[----:B------:R-:W-:Y:S02]  /*cc30*/  @!P1 LOP3.LUT R109, RZ, R109, RZ, 0x33, !PT ;  /* 0x0000006dff6d9212 */ /* 0x000fe400078e33ff */
[----:B------:R-:W-:Y:S02]  /*cc40*/  LOP3.LUT R34, R104, R108, RZ, 0xc0, !PT ;  /* 0x0000006c68227212 */ /* 0x000fe400078ec0ff */
[----:B------:R-:W-:Y:S01]  /*cc50*/  VOTE.ANY R104, PT, P2 ;  /* 0x0000000000687806 */ /* 0x000fe200010e0100 */
[----:B------:R-:W1:Y:S01]  /*cc60*/  @!P0 POPC R107, R107 ;  /* 0x0000006b006b8309 */ /* 0x000e620000000000 */
[----:B------:R-:W-:-:S02]  /*cc70*/  LOP3.LUT R35, R109, R106, RZ, 0xc0, !PT ;  /* 0x0000006a6d237212 */ /* 0x000fc400078ec0ff */
[----:B------:R-:W-:Y:S02]  /*cc80*/  @!P2 LOP3.LUT R104, RZ, R104, RZ, 0x33, !PT ;  /* 0x00000068ff68a212 */ /* 0x000fe400078e33ff */
[----:B------:R-:W-:Y:S02]  /*cc90*/  LOP3.LUT R34, R105, R34, RZ, 0xc0, !PT ;  /* 0x0000002269227212 */ /* 0x000fe400078ec0ff */
[----:B------:R-:W-:Y:S01]  /*cca0*/  LOP3.LUT R35, R104, R35, RZ, 0xc0, !PT ;  /* 0x0000002368237212 */ /* 0x000fe200078ec0ff */
[----:B------:R-:W-:Y:S01]  /*ccb0*/  IMAD R104, R33, R124, 0x21bc ;  /* 0x000021bc21687424 */ /* 0x000fe200078e027c */
[----:B------:R-:W-:-:S03]  /*ccc0*/  VOTE.ANY R33, PT, P3 ;  /* 0x0000000000217806 */ /* 0x000fc600018e0100 */
[----:B------:R-:W-:Y:S01]  /*ccd0*/  IMAD R104, R29, 0x4, R104 ;  /* 0x000000041d687824 */ /* 0x000fe200078e0268 */
[----:B------:R-:W-:-:S04]  /*cce0*/  @!P3 LOP3.LUT R33, RZ, R33, RZ, 0x33, !PT ;  /* 0x00000021ff21b212 */ /* 0x000fc800078e33ff */
[----:B------:R-:W-:Y:S01]  /*ccf0*/  LOP3.LUT R33, R33, R35, RZ, 0xc0, !PT ;  /* 0x0000002321217212 */ /* 0x000fe200078ec0ff */
[----:B-1----:R-:W-:Y:S01]  /*cd00*/  @!P0 IMAD.IADD R108, R102, 0x1, R107 ;  /* 0x00000001666c8824 */ /* 0x002fe200078e026b */
[----:B------:R-:W-:-:S06]  /*cd10*/  NOP ;  /* 0x0000000000007918 */ /* 0x000fcc0000000000 */
[----:B------:R-:W-:Y:S01]  /*cd20*/  @!P0 STS [R101+0x60], R108 ;  /* 0x0000606c65008388 */ /* 0x000fe20000000800 */
[----:B------:R-:W-:-:S06]  /*cd30*/  NOP ;  /* 0x0000000000007918 */ /* 0x000fcc0000000000 */
[----:B------:R-:W1:Y:S01]  /*cd40*/  LDS R105, [R104+0x60] ;  /* 0x0000600068697984 */ /* 0x000e620000000800 */
[----:B------:R-:W-:Y:S01]  /*cd50*/  LOP3.LUT P0, R106, R34, RZ, R125, 0xa0, !PT ;  /* 0x000000ff226a7212 */ /* 0x000fe2000780a07d */
[----:B------:R-:W-:Y:S01]  /*cd60*/  IMAD R107, R32, R124, 0x21bc ;  /* 0x000021bc206b7424 */ /* 0x000fe200078e027c */
[----:B------:R-:W-:Y:S02]  /*cd70*/  VOTE.ANY R35, PT, P4 ;  /* 0x0000000000237806 */ /* 0x000fe400020e0100 */
[----:B------:R-:W-:Y:S02]  /*cd80*/  VOTE.ANY R32, PT, P6 ;  /* 0x0000000000207806 */ /* 0x000fe400030e0100 */
[----:B------:R-:W-:Y:S02]  /*cd90*/  @!P4 LOP3.LUT R35, RZ, R35, RZ, 0x33, !PT ;  /* 0x00000023ff23c212 */ /* 0x000fe400078e33ff */
[----:B------:R-:W-:Y:S02]  /*cda0*/  @!P6 LOP3.LUT R32, RZ, R32, RZ, 0x33, !PT ;  /* 0x00000020ff20e212 */ /* 0x000fe400078e33ff */
[----:B------:R-:W-:-:S02]  /*cdb0*/  LOP3.LUT R33, R35, R33, RZ, 0xc0, !PT ;  /* 0x0000002123217212 */ /* 0x000fc400078ec0ff */
[----:B------:R-:W-:Y:S01]  /*cdc0*/  VOTE.ANY R35, PT, P5 ;  /* 0x0000000000237806 */ /* 0x000fe200028e0100 */
[----:B------:R-:W1:Y:S03]  /*cdd0*/  @!P0 POPC R34, R34 ;  /* 0x0000002200228309 */ /* 0x000e660000000000 */
[----:B------:R-:W-:-:S04]  /*cde0*/  @!P5 LOP3.LUT R35, RZ, R35, RZ, 0x33, !PT ;  /* 0x00000023ff23d212 */ /* 0x000fc800078e33ff */
[----:B------:R-:W-:Y:S02]  /*cdf0*/  LOP3.LUT R33, R35, R33, RZ, 0xc0, !PT ;  /* 0x0000002123217212 */ /* 0x000fe400078ec0ff */
[----:B------:R-:W-:Y:S02]  /*ce00*/  SHF.R.U32.HI R35, RZ, 0x3, R2 ;  /* 0x00000003ff237819 */ /* 0x000fe40000011602 */
[----:B------:R-:W-:Y:S02]  /*ce10*/  LOP3.LUT R33, R32, R33, RZ, 0xc0, !PT ;  /* 0x0000002120217212 */ /* 0x000fe400078ec0ff */
[----:B------:R-:W-:-:S05]  /*ce20*/  LOP3.LUT R35, R35, 0x1ffffffc, RZ, 0xc0, !PT ;  /* 0x1ffffffc23237812 */ /* 0x000fca00078ec0ff */
[----:B------:R-:W-:Y:S02]  /*ce30*/  IMAD.IADD R107, R107, 0x1, R35 ;  /* 0x000000016b6b7824 */ /* 0x000fe400078e0223 */
[----:B-1----:R-:W-:Y:S01]  /*ce40*/  @!P0 IMAD.IADD R34, R105, 0x1, R34 ;  /* 0x0000000169228824 */ /* 0x002fe200078e0222 */
[----:B------:R-:W-:-:S06]  /*ce50*/  NOP ;  /* 0x0000000000007918 */ /* 0x000fcc0000000000 */
[----:B------:R-:W-:Y:S01]  /*ce60*/  @!P0 STS [R104+0x60], R34 ;  /* 0x0000602268008388 */ /* 0x000fe20000000800 */
[----:B------:R-:W-:-:S06]  /*ce70*/  NOP ;  /* 0x0000000000007918 */ /* 0x000fcc0000000000 */
[----:B------:R-:W1:Y:S01]  /*ce80*/  LDS R108, [R107+0x60] ;  /* 0x000060006b6c7984 */ /* 0x000e620000000800 */
[----:B------:R-:W-:-:S13]  /*ce90*/  LOP3.LUT P0, R109, R33, RZ, R125, 0xa0, !PT ;  /* 0x000000ff216d7212 */ /* 0x000fda000780a07d */
[----:B------:R-:W1:Y:S02]  /*cea0*/  @!P0 POPC R33, R33 ;  /* 0x0000002100218309 */ /* 0x000e640000000000 */
[----:B-1----:R-:W-:Y:S01]  /*ceb0*/  @!P0 IMAD.IADD R33, R108, 0x1, R33 ;  /* 0x000000016c218824 */ /* 0x002fe200078e0221 */
[----:B------:R-:W-:-:S06]  /*cec0*/  NOP ;  /* 0x0000000000007918 */ /* 0x000fcc0000000000 */
[----:B------:R-:W-:Y:S01]  /*ced0*/  @!P0 STS [R107+0x60], R33 ;  /* 0x000060216b008388 */ /* 0x000fe20000000800 */
[----:B------:R-:W-:-:S06]  /*cee0*/  NOP ;  /* 0x0000000000007918 */ /* 0x000fcc0000000000 */
[----:B------:R-:W-:Y:S06]  /*cef0*/  BAR.SYNC.DEFER_BLOCKING 0x0 ;  /* 0x0000000000007b1d */ /* 0x000fec0000010000 */
[----:B------:R-:W-:Y:S04]  /*cf00*/  LDS R110, [R113+0x64] ;  /* 0x00006400716e7984 */ /* 0x000fe80000000800 */
[----:B------:R-:W-:Y:S04]  /*cf10*/  LDS R111, [R113+0x60] ;  /* 0x00006000716f7984 */ /* 0x000fe80000000800 */
[----:B------:R-:W1:Y:S04]  /*cf20*/  LDS R112, [R113+0x68] ;  /* 0x0000680071707984 */ /* 0x000e680000000800 */
[----:B------:R-:W-:Y:S04]  /*cf30*/  LDS R32, [R113+0x70] ;  /* 0x0000700071207984 */ /* 0x000fe80000000800 */
[----:B------:R-:W2:Y:S01]  /*cf40*/  LDS R113, [R113+0x6c] ;  /* 0x00006c0071717984 */ /* 0x000ea20000000800 */
[----:B-1----:R-:W-:-:S04]  /*cf50*/  IADD3 R33, R112, R110, R111 ;  /* 0x0000006e70217210 */ /* 0x002fc80007ffe06f */
[----:B--2---:R-:W-:-:S05]  /*cf60*/  IADD3 R32, R33, R32, R113 ;  /* 0x0000002021207210 */ /* 0x004fca0007ffe071 */
        /* <DEDUP_REMOVED lines=8> */
[----:B------:R-:W1:Y:S02]  /*cff0*/  S2R R33, SR_LANEID ;  /* 0x0000000000217919 */ /* 0x000e640000000000 */
[C---:B-1----:R-:W-:Y:S02]  /*d000*/  ISETP.NE.AND P2, PT, R33.reuse, 0x1f, PT ;  /* 0x0000001f2100780c */ /* 0x042fe40003f45270 */
[----:B------:R-:W-:Y:S02]  /*d010*/  ISETP.NE.AND P0, PT, R33, RZ, PT ;  /* 0x000000ff2100720c */ /* 0x000fe40003f05270 */
[----:B------:R-:W1:Y:S02]  /*d020*/  SHFL.UP P1, R33, R34, 0x10, RZ ;  /* 0x0600000022217989 */ /* 0x000e6400000200ff */
[----:B-1----:R-:W-:Y:S01]  /*d030*/  @P1 IMAD.IADD R33, R34, 0x1, R33 ;  /* 0x0000000122211824 */ /* 0x002fe200078e0221 */
[----:B------:R-:W-:-:S03]  /*d040*/  ISETP.NE.AND P1, PT, R29, 0x2, PT ;  /* 0x000000021d00780c */ /* 0x000fc60003f25270 */
[----:B------:R-:W-:-:S03]  /*d050*/  IMAD.IADD R2, R33, 0x1, -R32 ;  /* 0x0000000121027824 */ /* 0x000fc600078e0a20 */
[----:B------:R-:W-:Y:S04]  /*d060*/  @!P2 STS [R35], R33 ;  /* 0x000000212300a388 */ /* 0x000fe80000000800 */
[----:B------:R-:W-:Y:S06]  /*d070*/  BAR.SYNC.DEFER_BLOCKING 0x0 ;  /* 0x0000000000007b1d */ /* 0x000fec0000010000 */
[----:B------:R-:W1:Y:S04]  /*d080*/  LDS.128 R32, [RZ] ;  /* 0x00000000ff207984 */ /* 0x000e680000000c00 */
[----:B------:R-:W2:Y:S04]  /*d090*/  LDS R34, [0x8] ;  /* 0x00000800ff227984 */ /* 0x000ea80000000800 */
[----:B------:R-:W3:Y:S01]  /*d0a0*/  LDS R125, [0x10] ;  /* 0x00001000ff7d7984 */ /* 0x000ee20000000800 */
[----:B-1----:R-:W-:-:S04]  /*d0b0*/  IMAD.IADD R33, R32, 0x1, R33 ;  /* 0x0000000120217824 */ /* 0x002fc800078e0221 */
[C---:B--2---:R-:W-:Y:S01]  /*d0c0*/  IMAD.IADD R34, R33.reuse, 0x1, R34 ;  /* 0x0000000121227824 */ /* 0x044fe200078e0222 */
[----:B------:R-:W-:Y:S02]  /*d0d0*/  SEL R32, R33, R32, !P1 ;  /* 0x0000002021207207 */ /* 0x000fe40004800000 */
[----:B------:R-:W-:Y:S01]  /*d0e0*/  ISETP.NE.AND P1, PT, R29, 0x3, PT ;  /* 0x000000031d00780c */ /* 0x000fe20003f25270 */
[----:B------:R-:W-:-:S03]  /*d0f0*/  IMAD.IADD R35, R35, 0x1, R34 ;  /* 0x0000000123237824 */ /* 0x000fc600078e0222 */
[----:B------:R-:W-:Y:S01]  /*d100*/  SEL R32, R34, R32, !P1 ;  /* 0x0000002022207207 */ /* 0x000fe20004800000 */
[----:B---3--:R-:W-:Y:S01]  /*d110*/  IMAD.IADD R125, R35, 0x1, R125 ;  /* 0x00000001237d7824 */ /* 0x008fe200078e027d */
[----:B------:R-:W-:-:S04]  /*d120*/  ISETP.NE.AND P1, PT, R29, 0x4, PT ;  /* 0x000000041d00780c */ /* 0x000fc80003f25270 */
[----:B------:R-:W-:Y:S02]  /*d130*/  SEL R124, R35, R32, !P1 ;  /* 0x00000020237c7207 */ /* 0x000fe40004800000 */
[----:B------:R-:W1:Y:S01]  /*d140*/  LDS.128 R32, [0x10] ;  /* 0x00001000ff207984 */ /* 0x000e620000000c00 */
[----:B------:R-:W-:-:S04]  /*d150*/  ISETP.NE.AND P1, PT, R29, 0x5, PT ;  /* 0x000000051d00780c */ /* 0x000fc80003f25270 */
[----:B------:R-:W-:Y:S02]  /*d160*/  SEL R124, R125, R124, !P1 ;  /* 0x0000007c7d7c7207 */ /* 0x000fe40004800000 */
[----:B------:R-:W-:Y:S01]  /*d170*/  ISETP.NE.AND P1, PT, R29, 0x6, PT ;  /* 0x000000061d00780c */ /* 0x000fe20003f25270 */
[----:B-1----:R-:W-:-:S04]  /*d180*/  IMAD.IADD R33, R125, 0x1, R33 ;  /* 0x000000017d217824 */ /* 0x002fc800078e0221 */
[----:B------:R-:W-:Y:S01]  /*d190*/  IMAD.IADD R34, R34, 0x1, R33 ;  /* 0x0000000122227824 */ /* 0x000fe200078e0221 */
[----:B------:R-:W-:Y:S02]  /*d1a0*/  SEL R124, R33, R124, !P1 ;  /* 0x0000007c217c7207 */ /* 0x000fe40004800000 */
[----:B------:R-:W-:Y:S01]  /*d1b0*/  ISETP.NE.AND P1, PT, R29, 0x7, PT ;  /* 0x000000071d00780c */ /* 0x000fe20003f25270 */
[----:B------:R-:W-:-:S03]  /*d1c0*/  IMAD.IADD R125, R35, 0x1, R34 ;  /* 0x00000001237d7824 */ /* 0x000fc600078e0222 */
[----:B------:R-:W-:Y:S02]  /*d1d0*/  SEL R124, R34, R124, !P1 ;  /* 0x0000007c227c7207 */ /* 0x000fe40004800000 */
[----:B------:R-:W1:Y:S01]  /*d1e0*/  LDS.128 R32, [0x20] ;  /* 0x00002000ff207984 */ /* 0x000e620000000c00 */
[----:B------:R-:W-:Y:S01]  /*d1f0*/  ISETP.NE.AND P1, PT, R29, 0x8, PT ;  /* 0x000000081d00780c */ /* 0x000fe20003f25270 */
[----:B------:R-:W2:Y:S02]  /*d200*/  POPC R24, R24 ;  /* 0x0000001800187309 */ /* 0x000ea40000000000 */
[----:B------:R3:W4:Y:S01]  /*d210*/  LDL.LU R29, [R1+0x18] ;  /* 0x00001800011d7983 */ /* 0x0007220000300800 */
[----:B------:R-:W-:-:S05]  /*d220*/  SEL R124, R125, R124, !P1 ;  /* 0x0000007c7d7c7207 */ /* 0x000fca0004800000 */
[----:B------:R-:W0:Y:S08]  /*d230*/  POPC R23, R23 ;  /* 0x0000001700177309 */ /* 0x000e300000000000 */
[----:B------:R-:W0:Y:S08]  /*d240*/  POPC R22, R22 ;  /* 0x0000001600167309 */ /* 0x000e300000000000 */
[----:B------:R-:W0:Y:S08]  /*d250*/  POPC R20, R20 ;  /* 0x0000001400147309 */ /* 0x000e300000000000 */
[----:B------:R-:W0:Y:S01]  /*d260*/  POPC R123, R123 ;  /* 0x0000007b007b7309 */ /* 0x000e220000000000 */
[----:B-1----:R-:W-:-:S02]  /*d270*/  IMAD.IADD R32, R125, 0x1, R32 ;  /* 0x000000017d207824 */ /* 0x002fc400078e0220 */
[----:B------:R-:W1:Y:S02]  /*d280*/  S2R R125, SR_TID.X ;  /* 0x00000000007d7919 */ /* 0x000e640000002100 */
[----:B------:R-:W-:-:S04]  /*d290*/  IMAD.IADD R33, R32, 0x1, R33 ;  /* 0x0000000120217824 */ /* 0x000fc800078e0221 */
[----:B------:R-:W-:Y:S01]  /*d2a0*/  IMAD.IADD R34, R33, 0x1, R34 ;  /* 0x0000000121227824 */ /* 0x000fe200078e0222 */
[----:B-1----:R-:W-:-:S04]  /*d2b0*/  SHF.R.U32.HI R125, RZ, 0x5, R125 ;  /* 0x00000005ff7d7819 */ /* 0x002fc8000001167d */
[C---:B------:R-:W-:Y:S02]  /*d2c0*/  ISETP.NE.AND P1, PT, R125.reuse, 0x9, PT ;  /* 0x000000097d00780c */ /* 0x040fe40003f25270 */
[C---:B------:R-:W-:Y:S02]  /*d2d0*/  ISETP.NE.AND P5, PT, R125.reuse, 0xb, PT ;  /* 0x0000000b7d00780c */ /* 0x040fe40003fa5270 */
[----:B------:R-:W-:Y:S02]  /*d2e0*/  SEL R124, R32, R124, !P1 ;  /* 0x0000007c207c7207 */ /* 0x000fe40004800000 */
[C---:B------:R-:W-:Y:S02]  /*d2f0*/  ISETP.NE.AND P1, PT, R125.reuse, 0xa, PT ;  /* 0x0000000a7d00780c */ /* 0x040fe40003f25270 */
[----:B------:R-:W-:Y:S02]  /*d300*/  ISETP.NE.AND P4, PT, R125, 0xc, PT ;  /* 0x0000000c7d00780c */ /* 0x000fe40003f85270 */
[----:B------:R-:W-:-:S02]  /*d310*/  SEL R124, R33, R124, !P1 ;  /* 0x0000007c217c7207 */ /* 0x000fc40004800000 */
[C---:B------:R-:W-:Y:S02]  /*d320*/  ISETP.NE.AND P3, PT, R125.reuse, 0xd, PT ;  /* 0x0000000d7d00780c */ /* 0x040fe40003f65270 */
[----:B------:R-:W-:Y:S02]  /*d330*/  SEL R124, R34, R124, !P5 ;  /* 0x0000007c227c7207 */ /* 0x000fe40006800000 */
[C---:B------:R-:W-:Y:S02]  /*d340*/  ISETP.NE.AND P2, PT, R125.reuse, 0xe, PT ;  /* 0x0000000e7d00780c */ /* 0x040fe40003f45270 */
[C---:B------:R-:W-:Y:S02]  /*d350*/  ISETP.NE.AND P1, PT, R125.reuse, 0xf, PT ;  /* 0x0000000f7d00780c */ /* 0x040fe40003f25270 */
[----:B------:R-:W-:Y:S01]  /*d360*/  ISETP.NE.AND P5, PT, R125, RZ, PT ;  /* 0x000000ff7d00720c */ /* 0x000fe20003fa5270 */
[----:B------:R-:W-:Y:S02]  /*d370*/  IMAD.IADD R125, R35, 0x1, R34 ;  /* 0x00000001237d7824 */ /* 0x000fe400078e0222 */
[----:B------:R-:W1:Y:S03]  /*d380*/  LDS.128 R32, [0x30] ;  /* 0x00003000ff207984 */ /* 0x000e660000000c00 */
[C---:B------:R-:W-:Y:S01]  /*d390*/  SEL R124, R125.reuse, R124, !P4 ;  /* 0x0000007c7d7c7207 */ /* 0x040fe20006000000 */
[----:B-1----:R-:W-:Y:S01]  /*d3a0*/  IMAD.IADD R32, R125, 0x1, R32 ;  /* 0x000000017d207824 */ /* 0x002fe200078e0220 */
[----:B------:R1:W0:Y:S03]  /*d3b0*/  POPC R35, R27 ;  /* 0x0000001b00237309 */ /* 0x0002260000000000 */
[----:B------:R-:W-:Y:S01]  /*d3c0*/  IMAD.IADD R33, R33, 0x1, R32 ;  /* 0x0000000121217824 */ /* 0x000fe200078e0220 */
[----:B------:R-:W-:-:S02]  /*d3d0*/  SEL R124, R32, R124, !P3 ;  /* 0x0000007c207c7207 */ /* 0x000fc40005800000 */
[----:B------:R-:W-:Y:S02]  /*d3e0*/  SEL R32, R2, RZ, P0 ;  /* 0x000000ff02207207 */ /* 0x000fe40000000000 */
[----:B------:R-:W0:Y:S01]  /*d3f0*/  S2R R2, SR_TID.X ;  /* 0x0000000000027919 */ /* 0x000e220000002100 */
[----:B------:R-:W-:Y:S01]  /*d400*/  SEL R124, R33, R124, !P2 ;  /* 0x0000007c217c7207 */ /* 0x000fe20005000000 */
[----:B------:R-:W-:Y:S01]  /*d410*/  @!P1 IMAD.IADD R124, R34, 0x1, R33 ;  /* 0x00000001227c9824 */ /* 0x000fe200078e0221 */
[----:B------:R-:W0:Y:S01]  /*d420*/  POPC R122, R122 ;  /* 0x0000007a007a7309 */ /* 0x000e220000000000 */
[----:B-1----:R3:W3:Y:S03]  /*d430*/  LDL.LU R27, [R1+0x14] ;  /* 0x00001400011b7983 */ /* 0x0026e60000300800 */
[----:B------:R-:W-:-:S04]  /*d440*/  SEL R124, R124, RZ, P5 ;  /* 0x000000ff7c7c7207 */ /* 0x000fc80002800000 */
[----:B------:R-:W1:Y:S01]  /*d450*/  POPC R121, R121 ;  /* 0x0000007900797309 */ /* 0x000e620000000000 */
[----:B------:R-:W-:-:S04]  /*d460*/  IMAD.IADD R32, R124, 0x1, R32 ;  /* 0x000000017c207824 */ /* 0x000fc800078e0220 */
[----:B------:R-:W-:-:S03]  /*d470*/  IMAD.IADD R111, R111, 0x1, R32 ;  /* 0x000000016f6f7824 */ /* 0x000fc600078e0220 */
[----:B------:R-:W1:Y:S01]  /*d480*/  POPC R120, R120 ;  /* 0x0000007800787309 */ /* 0x000e620000000000 */
[----:B------:R-:W-:Y:S02]  /*d490*/  IMAD.IADD R110, R110, 0x1, R111 ;  /* 0x000000016e6e7824 */ /* 0x000fe400078e026f */
[C---:B0-----:R-:W-:Y:S01]  /*d4a0*/  IMAD R125, R2.reuse, 0x14, RZ ;  /* 0x00000014027d7824 */ /* 0x041fe200078e02ff */
[----:B------:R-:W-:Y:S01]  /*d4b0*/  ISETP.GT.AND P6, PT, R2, 0x7f, PT ;  /* 0x0000007f0200780c */ /* 0x000fe20003fc4270 */
[----:B------:R-:W-:-:S03]  /*d4c0*/  IMAD.IADD R112, R112, 0x1, R110 ;  /* 0x0000000170707824 */ /* 0x000fc600078e026e */
[----:B------:R-:W0:Y:S01]  /*d4d0*/  POPC R119, R119 ;  /* 0x0000007700777309 */ /* 0x000e220000000000 */
[----:B------:R1:W-:Y:S01]  /*d4e0*/  STS [R125+0x60], R32 ;  /* 0x000060207d007388 */ /* 0x0003e20000000800 */
[----:B------:R-:W-:-:S03]  /*d4f0*/  IMAD.IADD R113, R113, 0x1, R112 ;  /* 0x0000000171717824 */ /* 0x000fc600078e0270 */
[----:B------:R-:W-:Y:S03]  /*d500*/  STS [R125+0x64], R111 ;  /* 0x0000646f7d007388 */ /* 0x000fe60000000800 */
[----:B------:R-:W0:Y:S01]  /*d510*/  POPC R118, R118 ;  /* 0x0000007600767309 */ /* 0x000e220000000000 */
[----:B------:R-:W-:Y:S01]  /*d520*/  STS [R125+0x68], R110 ;  /* 0x0000686e7d007388 */ /* 0x000fe20000000800 */
[----:B-1----:R-:W-:-:S03]  /*d530*/  @!P6 IMAD R32, R2, -0x44, RZ ;  /* 0xffffffbc0220e824 */ /* 0x002fc600078e02ff */
[----:B------:R-:W-:Y:S03]  /*d540*/  STS [R125+0x6c], R112 ;  /* 0x00006c707d007388 */ /* 0x000fe60000000800 */
[----:B------:R-:W-:Y:S01]  /*d550*/  POPC R117, R117 ;  /* 0x0000007500757309 */ /* 0x000fe20000000000 */
[----:B------:R-:W-:Y:S04]  /*d560*/  STS [R125+0x70], R113 ;  /* 0x000070717d007388 */ /* 0x000fe80000000800 */
[----:B------:R-:W-:Y:S06]  /*d570*/  BAR.SYNC.DEFER_BLOCKING 0x0 ;  /* 0x0000000000007b1d */ /* 0x000fec0000010000 */
        /* <DEDUP_REMOVED lines=23> */
[----:B------:R-:W1:Y:S04]  /*d6f0*/  @!P6 LDS R0, [R32+0x221c] ;  /* 0x00221c002000e984 */ /* 0x000e680000000800 */
[----:B------:R-:W-:Y:S06]  /*d700*/  BAR.SYNC.DEFER_BLOCKING 0x0 ;  /* 0x0000000000007b1d */ /* 0x000fec0000010000 */
[----:B------:R-:W0:Y:S08]  /*d710*/  POPC R114, R114 ;  /* 0x0000007200727309 */ /* 0x000e300000000000 */
[----:B------:R-:W0:Y:S08]  /*d720*/  POPC R115, R115 ;  /* 0x0000007300737309 */ /* 0x000e300000000000 */
[----:B------:R-:W0:Y:S08]  /*d730*/  POPC R116, R116 ;  /* 0x0000007400747309 */ /* 0x000e300000000000 */
[----:B------:R-:W0:Y:S08]  /*d740*/  POPC R88, R88 ;  /* 0x0000005800587309 */ /* 0x000e300000000000 */
[----:B------:R-:W0:Y:S01]  /*d750*/  POPC R91, R91 ;  /* 0x0000005b005b7309 */ /* 0x000e220000000000 */
[----:B-1----:R1:W-:Y:S01]  /*d760*/  @!P6 STS [R2.X4], R0 ;  /* 0x000000000200e388 */ /* 0x0023e20000004800 */
[----:B-----5:R-:W-:-:S03]  /*d770*/  @!P6 IMAD.IADD R21, R21, 0x1, -R0 ;  /* 0x000000011515e824 */ /* 0x020fc600078e0a00 */
[----:B------:R-:W-:Y:S06]  /*d780*/  BAR.SYNC.DEFER_BLOCKING 0x0 ;  /* 0x0000000000007b1d */ /* 0x000fec0000010000 */
[----:B------:R-:W0:Y:S08]  /*d790*/  POPC R94, R94 ;  /* 0x0000005e005e7309 */ /* 0x000e300000000000 */
[----:B------:R-:W0:Y:S08]  /*d7a0*/  POPC R97, R97 ;  /* 0x0000006100617309 */ /* 0x000e300000000000 */
[----:B------:R-:W0:Y:S08]  /*d7b0*/  POPC R100, R100 ;  /* 0x0000006400647309 */ /* 0x000e300000000000 */
[----:B------:R-:W0:Y:S01]  /*d7c0*/  POPC R103, R103 ;  /* 0x0000006700677309 */ /* 0x000e220000000000 */
[----:B------:R-:W-:Y:S01]  /*d7d0*/  BAR.SYNC.DEFER_BLOCKING 0x0 ;  /* 0x0000000000007b1d */ /* 0x000fe20000010000 */
[----:B--2---:R-:W-:-:S02]  /*d7e0*/  IADD3 R33, R33, R63, R24 ;  /* 0x0000003f21217210 */ /* 0x004fc40007ffe018 */
[----:B------:R-:W-:Y:S02]  /*d7f0*/  IADD3 R61, R61, R28, R23 ;  /* 0x0000001c3d3d7210 */ /* 0x000fe40007ffe017 */
[----:B------:R-:W-:Y:S01]  /*d800*/  IADD3 R26, R26, R64, R22 ;  /* 0x000000401a1a7210 */ /* 0x000fe20007ffe016 */
[----:B------:R2:W2:Y:S01]  /*d810*/  LDL.LU R25, [R1+0x10] ;  /* 0x0000100001197983 */ /* 0x0004a20000300800 */
[----:B------:R-:W0:Y:S03]  /*d820*/  POPC R106, R106 ;  /* 0x0000006a006a7309 */ /* 0x000e260000000000 */
[----:B------:R0:W-:Y:S01]  /*d830*/  @!P6 STS [R2.X4+0x5c00], R21 ;  /* 0x005c00150200e388 */ /* 0x0001e20000004800 */
[----:B------:R-:W-:Y:S01]  /*d840*/  IADD3 R62, R62, R37, R20 ;  /* 0x000000253e3e7210 */ /* 0x000fe20007ffe014 */
[----:B------:R-:W-:Y:S02]  /*d850*/  IMAD.SHL.U32 R37, R33, 0x2, RZ ;  /* 0x0000000221257824 */ /* 0x000fe400078e00ff */
[----:B------:R-:W-:Y:S01]  /*d860*/  BAR.SYNC.DEFER_BLOCKING 0x0 ;  /* 0x0000000000007b1d */ /* 0x000fe20000010000 */
[----:B------:R-:W-:Y:S01]  /*d870*/  IADD3 R85, R85, R84, R123 ;  /* 0x0000005455557210 */ /* 0x000fe20007ffe07b */
[----:B------:R-:W-:Y:S01]  /*d880*/  IMAD.SHL.U32 R28, R61, 0x2, RZ ;  /* 0x000000023d1c7824 */ /* 0x000fe200078e00ff */
[----:B------:R-:W-:Y:S01]  /*d890*/  IADD3 R35, R83, R82, R35 ;  /* 0x0000005253237210 */ /* 0x000fe20007ffe023 */
[----:B------:R-:W-:Y:S01]  /*d8a0*/  IMAD.SHL.U32 R32, R26, 0x2, RZ ;  /* 0x000000021a207824 */ /* 0x000fe200078e00ff */
[----:B------:R-:W-:Y:S01]  /*d8b0*/  IADD3 R81, R81, R80, R122 ;  /* 0x0000005051517210 */ /* 0x000fe20007ffe07a */
[----:B------:R-:W3:Y:S01]  /*d8c0*/  POPC R109, R109 ;  /* 0x0000006d006d7309 */ /* 0x000ee20000000000 */
[----:B------:R-:W-:Y:S01]  /*d8d0*/  IADD3 R5, R5, R79, R121 ;  /* 0x0000004f05057210 */ /* 0x000fe20007ffe079 */
[----:B------:R-:W-:Y:S01]  /*d8e0*/  IMAD.SHL.U32 R63, R62, 0x2, RZ ;  /* 0x000000023e3f7824 */ /* 0x000fe200078e00ff */
[----:B------:R-:W-:Y:S01]  /*d8f0*/  IADD3 R78, R78, R77, R120 ;  /* 0x0000004d4e4e7210 */ /* 0x000fe20007ffe078 */
[----:B-1----:R-:W-:Y:S01]  /*d900*/  IMAD.SHL.U32 R0, R85, 0x2, RZ ;  /* 0x0000000255007824 */ /* 0x002fe200078e00ff */
[----:B0-----:R-:W-:Y:S01]  /*d910*/  IADD3 R76, R76, R75, R119 ;  /* 0x0000004b4c4c7210 */ /* 0x001fe20007ffe077 */
[----:B------:R-:W-:Y:S01]  /*d920*/  IMAD.SHL.U32 R21, R35, 0x2, RZ ;  /* 0x0000000223157824 */ /* 0x000fe200078e00ff */
[----:B------:R-:W-:-:S02]  /*d930*/  IADD3 R74, R74, R73, R118 ;  /* 0x000000494a4a7210 */ /* 0x000fc40007ffe076 */
[----:B------:R-:W-:Y:S01]  /*d940*/  IADD3 R66, R66, R65, R114 ;  /* 0x0000004142427210 */ /* 0x000fe20007ffe072 */
[----:B------:R-:W-:Y:S01]  /*d950*/  IMAD.SHL.U32 R65, R81, 0x2, RZ ;  /* 0x0000000251417824 */ /* 0x000fe200078e00ff */
[----:B------:R-:W-:Y:S02]  /*d960*/  IADD3 R72, R72, R71, R117 ;  /* 0x0000004748487210 */ /* 0x000fe40007ffe075 */
[----:B------:R-:W-:Y:S01]  /*d970*/  IADD3 R68, R68, R67, R115 ;  /* 0x0000004344447210 */ /* 0x000fe20007ffe073 */
[----:B------:R-:W-:Y:S01]  /*d980*/  IMAD.SHL.U32 R67, R5, 0x2, RZ ;  /* 0x0000000205437824 */ /* 0x000fe200078e00ff */
[----:B------:R-:W-:Y:S01]  /*d990*/  IADD3 R70, R70, R69, R116 ;  /* 0x0000004546467210 */ /* 0x000fe20007ffe074 */
[----:B------:R0:W2:Y:S01]  /*d9a0*/  LDL.LU R24, [R1+0xc] ;  /* 0x00000c0001187983 */ /* 0x0000a20000300800 */
[----:B------:R-:W-:-:S03]  /*d9b0*/  IMAD.SHL.U32 R34, R78, 0x2, RZ ;  /* 0x000000024e227824 */ /* 0x000fc600078e00ff */
[----:B------:R1:W-:Y:S04]  /*d9c0*/  STS.U16 [R37], R60 ;  /* 0x0000003c25007388 */ /* 0x0003e80000000400 */
[----:B------:R0:W-:Y:S01]  /*d9d0*/  STS.U16 [R28], R55 ;  /* 0x000000371c007388 */ /* 0x0001e20000000400 */
[----:B------:R-:W-:-:S03]  /*d9e0*/  IADD3 R86, R86, R87, R88 ;  /* 0x0000005756567210 */ /* 0x000fc60007ffe058 */
[----:B------:R3:W-:Y:S01]  /*d9f0*/  STS.U16 [R32], R59 ;  /* 0x0000003b20007388 */ /* 0x0007e20000000400 */
[----:B-1----:R-:W-:-:S03]  /*da00*/  IMAD.SHL.U32 R37, R76, 0x2, RZ ;  /* 0x000000024c257824 */ /* 0x002fc600078e00ff */
[----:B------:R1:W-:Y:S01]  /*da10*/  STS.U16 [R63], R58 ;  /* 0x0000003a3f007388 */ /* 0x0003e20000000400 */
[----:B------:R-:W-:Y:S01]  /*da20*/  IADD3 R89, R89, R90, R91 ;  /* 0x0000005a59597210 */ /* 0x000fe20007ffe05b */
[----:B0-----:R-:W-:Y:S02]  /*da30*/  IMAD.SHL.U32 R28, R74, 0x2, RZ ;  /* 0x000000024a1c7824 */ /* 0x001fe400078e00ff */
[----:B------:R0:W-:Y:S01]  /*da40*/  STS.U16 [R0], R57 ;  /* 0x0000003900007388 */ /* 0x0001e20000000400 */
[----:B------:R-:W-:Y:S01]  /*da50*/  IADD3 R92, R92, R93, R94 ;  /* 0x0000005d5c5c7210 */ /* 0x000fe20007ffe05e */
[----:B---3--:R-:W-:Y:S02]  /*da60*/  IMAD.SHL.U32 R32, R72, 0x2, RZ ;  /* 0x0000000248207824 */ /* 0x008fe400078e00ff */
[----:B------:R3:W-:Y:S01]  /*da70*/  STS.U16 [R21], R50 ;  /* 0x0000003215007388 */ /* 0x0007e20000000400 */
[----:B------:R-:W-:Y:S01]  /*da80*/  IADD3 R95, R95, R96, R97 ;  /* 0x000000605f5f7210 */ /* 0x000fe20007ffe061 */
[----:B-1----:R-:W-:-:S02]  /*da90*/  IMAD.SHL.U32 R58, R70, 0x2, RZ ;  /* 0x00000002463a7824 */ /* 0x002fc400078e00ff */
[----:B------:R-:W-:Y:S01]  /*daa0*/  STS.U16 [R65], R56 ;  /* 0x0000003841007388 */ /* 0x000fe20000000400 */
[----:B------:R-:W-:Y:S01]  /*dab0*/  IMAD.SHL.U32 R55, R68, 0x2, RZ ;  /* 0x0000000244377824 */ /* 0x000fe200078e00ff */
[----:B------:R-:W-:Y:S02]  /*dac0*/  IADD3 R98, R98, R99, R100 ;  /* 0x0000006362627210 */ /* 0x000fe40007ffe064 */
[----:B------:R-:W-:Y:S01]  /*dad0*/  STS.U16 [R67], R54 ;  /* 0x0000003643007388 */ /* 0x000fe20000000400 */
[----:B0-----:R-:W-:Y:S01]  /*dae0*/  IMAD.SHL.U32 R0, R66, 0x2, RZ ;  /* 0x0000000242007824 */ /* 0x001fe200078e00ff */
[----:B------:R-:W-:Y:S02]  /*daf0*/  IADD3 R101, R101, R102, R103 ;  /* 0x0000006665657210 */ /* 0x000fe40007ffe067 */
[----:B------:R0:W-:Y:S01]  /*db00*/  STS.U16 [R34], R53 ;  /* 0x0000003522007388 */ /* 0x0001e20000000400 */
[----:B---3--:R-:W-:Y:S01]  /*db10*/  IMAD.SHL.U32 R21, R86, 0x2, RZ ;  /* 0x0000000256157824 */ /* 0x008fe200078e00ff */
[----:B------:R-:W-:-:S02]  /*db20*/  IADD3 R104, R104, R105, R106 ;  /* 0x0000006968687210 */ /* 0x000fc40007ffe06a */
[----:B------:R1:W-:Y:S01]  /*db30*/  STS.U16 [R37], R52 ;  /* 0x0000003425007388 */ /* 0x0003e20000000400 */
[----:B------:R-:W-:Y:S01]  /*db40*/  IADD3 R107, R107, R108, R109 ;  /* 0x0000006c6b6b7210 */ /* 0x000fe20007ffe06d */
[----:B------:R-:W-:Y:S02]  /*db50*/  IMAD.SHL.U32 R57, R92, 0x2, RZ ;  /* 0x000000025c397824 */ /* 0x000fe400078e00ff */
[----:B------:R3:W-:Y:S01]  /*db60*/  STS.U16 [R28], R45 ;  /* 0x0000002d1c007388 */ /* 0x0007e20000000400 */
[----:B0-----:R-:W-:-:S03]  /*db70*/  IMAD.SHL.U32 R53, R89, 0x2, RZ ;  /* 0x0000000259357824 */ /* 0x001fc600078e00ff */
[----:B------:R-:W-:Y:S01]  /*db80*/  STS.U16 [R32], R51 ;  /* 0x0000003320007388 */ /* 0x000fe20000000400 */
[----:B------:R-:W-:-:S03]  /*db90*/  IMAD.SHL.U32 R34, R95, 0x2, RZ ;  /* 0x000000025f227824 */ /* 0x000fc600078e00ff */
[----:B------:R-:W-:Y:S01]  /*dba0*/  STS.U16 [R58], R49 ;  /* 0x000000313a007388 */ /* 0x000fe20000000400 */
[----:B-1----:R-:W-:-:S03]  /*dbb0*/  IMAD.SHL.U32 R37, R98, 0x2, RZ ;  /* 0x0000000262257824 */ /* 0x002fc600078e00ff */
[----:B------:R0:W-:Y:S01]  /*dbc0*/  STS.U16 [R55], R48 ;  /* 0x0000003037007388 */ /* 0x0001e20000000400 */
[----:B---3--:R-:W-:-:S03]  /*dbd0*/  IMAD.SHL.U32 R45, R101, 0x2, RZ ;  /* 0x00000002652d7824 */ /* 0x008fc600078e00ff */
[----:B------:R-:W-:Y:S01]  /*dbe0*/  STS.U16 [R0], R47 ;  /* 0x0000002f00007388 */ /* 0x000fe20000000400 */
[----:B------:R-:W-:-:S03]  /*dbf0*/  IMAD.SHL.U32 R28, R104, 0x2, RZ ;  /* 0x00000002681c7824 */ /* 0x000fc600078e00ff */
[----:B------:R-:W-:Y:S01]  /*dc00*/  STS.U16 [R21], R40 ;  /* 0x0000002815007388 */ /* 0x000fe20000000400 */
[----:B0-----:R-:W-:-:S03]  /*dc10*/  IMAD.SHL.U32 R48, R107, 0x2, RZ ;  /* 0x000000026b307824 */ /* 0x001fc600078e00ff */
[----:B------:R-:W-:Y:S04]  /*dc20*/  STS.U16 [R53], R46 ;  /* 0x0000002e35007388 */ /* 0x000fe80000000400 */
[----:B------:R-:W-:Y:S04]  /*dc30*/  STS.U16 [R57], R44 ;  /* 0x0000002c39007388 */ /* 0x000fe80000000400 */
[----:B------:R-:W-:Y:S04]  /*dc40*/  STS.U16 [R34], R43 ;  /* 0x0000002b22007388 */ /* 0x000fe80000000400 */
[----:B------:R-:W-:Y:S04]  /*dc50*/  STS.U16 [R37], R42 ;  /* 0x0000002a25007388 */ /* 0x000fe80000000400 */
[----:B------:R0:W-:Y:S04]  /*dc60*/  STS.U16 [R45], R12 ;  /* 0x0000000c2d007388 */ /* 0x0001e80000000400 */
[----:B------:R-:W-:Y:S04]  /*dc70*/  STS.U16 [R28], R41 ;  /* 0x000000291c007388 */ /* 0x000fe80000000400 */
[----:B------:R-:W-:Y:S01]  /*dc80*/  STS.U16 [R48], R39 ;  /* 0x0000002730007388 */ /* 0x000fe20000000400 */
[----:B------:R-:W-:-:S03]  /*dc90*/  IMAD.SHL.U32 R69, R2, 0x2, RZ ;  /* 0x0000000202457824 */ /* 0x000fc600078e00ff */
[----:B------:R-:W-:Y:S01]  /*dca0*/  BAR.SYNC.DEFER_BLOCKING 0x0 ;  /* 0x0000000000007b1d */ /* 0x000fe20000010000 */
[C---:B------:R-:W-:Y:S02]  /*dcb0*/  ISETP.GE.U32.AND P6, PT, R2.reuse, R10, PT ;  /* 0x0000000a0200720c */ /* 0x040fe40003fc6070 */
[C---:B------:R-:W-:Y:S02]  /*dcc0*/  IADD3 R71, R2.reuse, 0x400, RZ ;  /* 0x0000040002477810 */ /* 0x040fe40007ffe0ff */
[C---:B------:R-:W-:Y:S01]  /*dcd0*/  IADD3 R118, R2.reuse, 0x800, RZ ;  /* 0x0000080002767810 */ /* 0x040fe20007ffe0ff */
[----:B------:R1:W3:Y:S04]  /*dce0*/  LDL.LU R23, [R1+0x8] ;  /* 0x0000080001177983 */ /* 0x0002e80000300800 */
[----:B------:R-:W1:Y:S04]  /*dcf0*/  LDS.U16 R43, [R69] ;  /* 0x00000000452b7984 */ /* 0x000e680000000400 */
[----:B------:R-:W4:Y:S04]  /*dd00*/  LDS.U16 R67, [R69+0x400] ;  /* 0x0004000045437984 */ /* 0x000f280000000400 */
[----:B------:R-:W4:Y:S04]  /*dd10*/  LDS.U16 R103, [R69+0x800] ;  /* 0x0008000045677984 */ /* 0x000f280000000400 */
[----:B------:R-:W4:Y:S04]  /*dd20*/  LDS.U16 R53, [R69+0xc00] ;  /* 0x000c000045357984 */ /* 0x000f280000000400 */
[----:B------:R-:W4:Y:S01]  /*dd30*/  LDS.U16 R39, [R69+0x1000] ;  /* 0x0010000045277984 */ /* 0x000f220000000400 */
[----:B------:R-:W-:-:S03]  /*dd40*/  IADD3 R65, R2, 0x200, RZ ;  /* 0x0000020002417810 */ /* 0x000fc60007ffe0ff */
[----:B------:R-:W4:Y:S01]  /*dd50*/  LDS.U16 R32, [R69+0x1400] ;  /* 0x0014000045207984 */ /* 0x000f220000000400 */
[-C--:B------:R-:W-:Y:S02]  /*dd60*/  ISETP.GE.U32.AND P5, PT, R65, R10.reuse, PT ;  /* 0x0000000a4100720c */ /* 0x080fe40003fa6070 */
[----:B0-----:R-:W-:Y:S02]  /*dd70*/  LOP3.LUT R12, R12, 0xffffbfff, RZ, 0xc0, !PT ;  /* 0xffffbfff0c0c7812 */ /* 0x001fe400078ec0ff */
[----:B------:R-:W-:Y:S01]  /*dd80*/  IADD3 R52, R2, 0x600, RZ ;  /* 0x0000060002347810 */ /* 0x000fe20007ffe0ff */
[----:B------:R-:W-:Y:S01]  /*dd90*/  @!P6 IMAD.MOV.U32 R42, RZ, RZ, 0xffff ;  /* 0x0000ffffff2ae424 */ /* 0x000fe200078e00ff */
[----:B------:R-:W-:Y:S01]  /*dda0*/  @P6 LOP3.LUT R12, R12, 0x4000, RZ, 0xfc, !PT ;  /* 0x000040000c0c6812 */ /* 0x000fe200078efcff */
[----:B------:R-:W0:Y:S01]  /*ddb0*/  LDS.U16 R44, [R69+0x1800] ;  /* 0x00180000452c7984 */ /* 0x000e220000000400 */
[----:B------:R-:W-:Y:S02]  /*ddc0*/  ISETP.GE.U32.AND P4, PT, R71, R10, PT ;  /* 0x0000000a4700720c */ /* 0x000fe40003f86070 */
[----:B------:R-:W-:Y:S01]  /*ddd0*/  LOP3.LUT R12, R12, 0xffffdfff, RZ, 0xc0, !PT ;  /* 0xffffdfff0c0c7812 */ /* 0x000fe200078ec0ff */
[----:B------:R-:W0:Y:S03]  /*dde0*/  LDS.U16 R56, [R69+0x1c00] ;  /* 0x001c000045387984 */ /* 0x000e260000000400 */
[----:B------:R-:W-:Y:S01]  /*ddf0*/  @P5 LOP3.LUT R12, R12, 0x2000, RZ, 0xfc, !PT ;  /* 0x000020000c0c5812 */ /* 0x000fe200078efcff */
[----:B------:R-:W0:Y:S01]  /*de00*/  LDS.U16 R46, [R69+0x2000] ;  /* 0x00200000452e7984 */ /* 0x000e220000000400 */
[----:B-1----:R-:W-:-:S03]  /*de10*/  PRMT R0, R43, 0x9910, RZ ;  /* 0x000099102b007816 */ /* 0x002fc600000000ff */
[----:B------:R-:W1:Y:S01]  /*de20*/  LDS.U16 R48, [R69+0x2400] ;  /* 0x0024000045307984 */ /* 0x000e620000000400 */
[----:B------:R-:W-:Y:S02]  /*de30*/  ISETP.GE.U32.AND P3, PT, R52, R10, PT ;  /* 0x0000000a3400720c */ /* 0x000fe40003f66070 */
[----:B------:R-:W-:Y:S01]  /*de40*/  @!P6 ISETP.GE.AND P0, PT, R0, RZ, PT ;  /* 0x000000ff0000e20c */ /* 0x000fe20003f06270 */
[----:B------:R-:W0:Y:S01]  /*de50*/  LDS.U16 R50, [R69+0x2800] ;  /* 0x0028000045327984 */ /* 0x000e220000000400 */
[----:B------:R-:W-:Y:S02]  /*de60*/  LOP3.LUT R12, R12, 0xffffefff, RZ, 0xc0, !PT ;  /* 0xffffefff0c0c7812 */ /* 0x000fe400078ec0ff */
[----:B----4-:R-:W-:Y:S01]  /*de70*/  PRMT R123, R67, 0x9910, RZ ;  /* 0x00009910437b7816 */ /* 0x010fe200000000ff */
[----:B------:R-:W-:Y:S01]  /*de80*/  @!P5 IMAD.MOV.U32 R102, RZ, RZ, 0xffff ;  /* 0x0000ffffff66d424 */ /* 0x000fe200078e00ff */
[----:B------:R-:W-:Y:S01]  /*de90*/  @!P6 SEL R42, R42, 0x8000, P0 ;  /* 0x000080002a2ae807 */ /* 0x000fe20000000000 */
[----:B------:R-:W4:Y:S01]  /*dea0*/  LDS.U16 R105, [R69+0x2c00] ;  /* 0x002c000045697984 */ /* 0x000f220000000400 */
[----:B------:R-:W-:-:S02]  /*deb0*/  @P4 LOP3.LUT R12, R12, 0x1000, RZ, 0xfc, !PT ;  /* 0x000010000c0c4812 */ /* 0x000fc400078efcff */
[----:B------:R-:W-:Y:S01]  /*dec0*/  @!P5 ISETP.GE.AND P0, PT, R123, RZ, PT ;  /* 0x000000ff7b00d20c */ /* 0x000fe20003f06270 */
[----:B------:R-:W0:Y:S01]  /*ded0*/  LDS.U16 R108, [R69+0x3000] ;  /* 0x00300000456c7984 */ /* 0x000e220000000400 */
[----:B------:R-:W-:Y:S02]  /*dee0*/  ISETP.GE.U32.AND P2, PT, R118, R10, PT ;  /* 0x0000000a7600720c */ /* 0x000fe40003f46070 */
[----:B------:R-:W-:Y:S02]  /*def0*/  PRMT R124, R103, 0x9910, RZ ;  /* 0x00009910677c7816 */ /* 0x000fe400000000ff */
[----:B------:R-:W-:Y:S01]  /*df00*/  IADD3 R120, R2, 0xa00, RZ ;  /* 0x00000a0002787810 */ /* 0x000fe20007ffe0ff */
[----:B------:R-:W-:Y:S01]  /*df10*/  @!P4 IMAD.MOV.U32 R121, RZ, RZ, 0xffff ;  /* 0x0000ffffff79c424 */ /* 0x000fe200078e00ff */
[----:B------:R-:W-:Y:S01]  /*df20*/  LOP3.LUT R12, R12, 0xfffff7ff, RZ, 0xc0, !PT ;  /* 0xfffff7ff0c0c7812 */ /* 0x000fe200078ec0ff */
[----:B------:R-:W0:Y:S01]  /*df30*/  LDS.U16 R73, [R69+0x3400] ;  /* 0x0034000045497984 */ /* 0x000e220000000400 */
[----:B------:R-:W-:-:S02]  /*df40*/  @!P5 SEL R102, R102, 0x8000, P0 ;  /* 0x000080006666d807 */ /* 0x000fc40000000000 */
[----:B------:R-:W-:Y:S01]  /*df50*/  @!P4 ISETP.GE.AND P0, PT, R124, RZ, PT ;  /* 0x000000ff7c00c20c */ /* 0x000fe20003f06270 */
[----:B------:R-:W1:Y:S01]  /*df60*/  LDS.U16 R77, [R69+0x3800] ;  /* 0x00380000454d7984 */ /* 0x000e620000000400 */
[----:B------:R-:W-:Y:S02]  /*df70*/  ISETP.GE.U32.AND P1, PT, R120, R10, PT ;  /* 0x0000000a7800720c */ /* 0x000fe40003f26070 */
[----:B------:R-:W-:Y:S01]  /*df80*/  PRMT R117, R53, 0x9910, RZ ;  /* 0x0000991035757816 */ /* 0x000fe200000000ff */
[----:B------:R-:W-:Y:S01]  /*df90*/  @!P3 IMAD.MOV.U32 R54, RZ, RZ, 0xffff ;  /* 0x0000ffffff36b424 */ /* 0x000fe200078e00ff */
[----:B------:R-:W-:Y:S01]  /*dfa0*/  @P3 LOP3.LUT R12, R12, 0x800, RZ, 0xfc, !PT ;  /* 0x000008000c0c3812 */ /* 0x000fe200078efcff */
[----:B------:R-:W1:Y:S01]  /*dfb0*/  LDS.U16 R80, [R69+0x3c00] ;  /* 0x003c000045507984 */ /* 0x000e620000000400 */
[----:B------:R-:W-:Y:S02]  /*dfc0*/  @!P4 SEL R121, R121, 0x8000, P0 ;  /* 0x000080007979c807 */ /* 0x000fe40000000000 */
[----:B------:R-:W-:Y:S01]  /*dfd0*/  @!P3 ISETP.GE.AND P0, PT, R117, RZ, PT ;  /* 0x000000ff7500b20c */ /* 0x000fe20003f06270 */
[----:B------:R-:W1:Y:S01]  /*dfe0*/  LDS.U16 R83, [R69+0x4000] ;  /* 0x0040000045537984 */ /* 0x000e620000000400 */
[----:B------:R-:W-:-:S02]  /*dff0*/  PRMT R115, R39, 0x9910, RZ ;  /* 0x0000991027737816 */ /* 0x000fc400000000ff */
[----:B------:R-:W-:Y:S01]  /*e000*/  LOP3.LUT R12, R12, 0xfffffbff, RZ, 0xc0, !PT ;  /* 0xfffffbff0c0c7812 */ /* 0x000fe200078ec0ff */
[----:B------:R-:W-:Y:S01]  /*e010*/  @!P2 IMAD.MOV.U32 R37, RZ, RZ, 0xffff ;  /* 0x0000ffffff25a424 */ /* 0x000fe200078e00ff */
[----:B------:R-:W-:Y:S01]  /*e020*/  @!P3 SEL R54, R54, 0x8000, P0 ;  /* 0x000080003636b807 */ /* 0x000fe20000000000 */
[----:B------:R-:W1:Y:S01]  /*e030*/  LDS.U16 R87, [R69+0x4400] ;  /* 0x0044000045577984 */ /* 0x000e620000000400 */
[----:B------:R-:W-:Y:S02]  /*e040*/  @!P2 ISETP.GE.AND P0, PT, R115, RZ, PT ;  /* 0x000000ff7300a20c */ /* 0x000fe40003f06270 */
[----:B------:R-:W-:Y:S01]  /*e050*/  @P2 LOP3.LUT R12, R12, 0x400, RZ, 0xfc, !PT ;  /* 0x000004000c0c2812 */ /* 0x000fe200078efcff */
[----:B------:R-:W1:Y:S01]  /*e060*/  LDS.U16 R57, [R69+0x4800] ;  /* 0x0048000045397984 */ /* 0x000e620000000400 */
[----:B------:R-:W-:Y:S01]  /*e070*/  PRMT R113, R32, 0x9910, RZ ;  /* 0x0000991020717816 */ /* 0x000fe200000000ff */
[----:B------:R-:W-:Y:S01]  /*e080*/  @!P1 IMAD.MOV.U32 R34, RZ, RZ, 0xffff ;  /* 0x0000ffffff229424 */ /* 0x000fe200078e00ff */
[----:B------:R-:W-:Y:S01]  /*e090*/  @!P2 SEL R37, R37, 0x8000, P0 ;  /* 0x000080002525a807 */ /* 0x000fe20000000000 */
[----:B------:R-:W1:Y:S01]  /*e0a0*/  LDS.U16 R58, [R69+0x4c00] ;  /* 0x004c0000453a7984 */ /* 0x000e620000000400 */
[----:B------:R-:W-:-:S02]  /*e0b0*/  LOP3.LUT R12, R12, 0xfffffdff, RZ, 0xc0, !PT ;  /* 0xfffffdff0c0c7812 */ /* 0x000fc400078ec0ff */
[----:B------:R-:W-:Y:S01]  /*e0c0*/  @!P1 ISETP.GE.AND P0, PT, R113, RZ, PT ;  /* 0x000000ff7100920c */ /* 0x000fe20003f06270 */
[----:B------:R0:W2:Y:S01]  /*e0d0*/  LDL.LU R22, [R1+0x4] ;  /* 0x0000040001167983 */ /* 0x0000a20000300800 */
[----:B------:R-:W-:Y:S02]  /*e0e0*/  IADD3 R122, R2, 0xc00, RZ ;  /* 0x00000c00027a7810 */ /* 0x000fe40007ffe0ff */
[----:B------:R-:W-:Y:S01]  /*e0f0*/  @P1 LOP3.LUT R12, R12, 0x200, RZ, 0xfc, !PT ;  /* 0x000002000c0c1812 */ /* 0x000fe200078efcff */
[----:B------:R1:W2:Y:S01]  /*e100*/  LDL.LU R20, [R1] ;  /* 0x0000000001147983 */ /* 0x0002a20000300800 */
[----:B------:R-:W-:Y:S02]  /*e110*/  @!P1 SEL R34, R34, 0x8000, P0 ;  /* 0x0000800022229807 */ /* 0x000fe40000000000 */
[----:B------:R-:W-:Y:S02]  /*e120*/  ISETP.GE.U32.AND P1, PT, R122, R10, PT ;  /* 0x0000000a7a00720c */ /* 0x000fe40003f26070 */
[----:B------:R-:W-:-:S02]  /*e130*/  LEA R40, P0, R9, c[0x0][0x170], 0x2 ;  /* 0x00005c0009287a11 */ /* 0x000fc400078010ff */
[----:B0-----:R-:W-:Y:S02]  /*e140*/  PRMT R116, R44, 0x9910, RZ ;  /* 0x000099102c747816 */ /* 0x001fe400000000ff */
[----:B------:R-:W-:Y:S02]  /*e150*/  LEA.HI.X R41, R9, c[0x0][0x174], R15, 0x2, P0 ;  /* 0x00005d0009297a11 */ /* 0x000fe400000f140f */
[----:B------:R-:W-:Y:S02]  /*e160*/  LOP3.LUT R12, R12, 0xfffffeff, RZ, 0xc0, !PT ;  /* 0xfffffeff0c0c7812 */ /* 0x000fe400078ec0ff */
[----:B------:R-:W-:Y:S02]  /*e170*/  IADD3 R119, R2, 0xe00, RZ ;  /* 0x00000e0002777810 */ /* 0x000fe40007ffe0ff */
[----:B------:R-:W-:Y:S01]  /*e180*/  PRMT R114, R56, 0x9910, RZ ;  /* 0x0000991038727816 */ /* 0x000fe200000000ff */
[----:B------:R-:W-:Y:S01]  /*e190*/  @!P1 IMAD.MOV.U32 R45, RZ, RZ, 0xffff ;  /* 0x0000ffffff2d9424 */ /* 0x000fe200078e00ff */
[----:B------:R-:W-:-:S02]  /*e1a0*/  @!P1 ISETP.GE.AND P0, PT, R116, RZ, PT ;  /* 0x000000ff7400920c */ /* 0x000fc40003f06270 */
[----:B------:R-:W-:Y:S02]  /*e1b0*/  @P1 LOP3.LUT R12, R12, 0x100, RZ, 0xfc, !PT ;  /* 0x000001000c0c1812 */ /* 0x000fe400078efcff */
[----:B------:R-:W-:Y:S02]  /*e1c0*/  @!P1 SEL R45, R45, 0x8000, P0 ;  /* 0x000080002d2d9807 */ /* 0x000fe40000000000 */
[----:B------:R-:W-:Y:S02]  /*e1d0*/  ISETP.GE.U32.AND P1, PT, R119, R10, PT ;  /* 0x0000000a7700720c */ /* 0x000fe40003f26070 */
[----:B------:R-:W-:Y:S02]  /*e1e0*/  LOP3.LUT R12, R12, 0xffffff7f, RZ, 0xc0, !PT ;  /* 0xffffff7f0c0c7812 */ /* 0x000fe400078ec0ff */
[----:B------:R-:W-:Y:S02]  /*e1f0*/  IADD3 R64, R2, 0x1000, RZ ;  /* 0x0000100002407810 */ /* 0x000fe40007ffe0ff */
[----:B------:R-:W-:-:S02]  /*e200*/  PRMT R112, R46, 0x9910, RZ ;  /* 0x000099102e707816 */ /* 0x000fc400000000ff */
[----:B------:R-:W-:Y:S02]  /*e210*/  IADD3 R9, R2, 0x1200, RZ ;  /* 0x0000120002097810 */ /* 0x000fe40007ffe0ff */
[----:B-1----:R-:W-:Y:S02]  /*e220*/  PRMT R111, R48, 0x9910, RZ ;  /* 0x00009910306f7816 */ /* 0x002fe400000000ff */
[----:B------:R-:W-:Y:S01]  /*e230*/  PRMT R55, R50, 0x9910, RZ ;  /* 0x0000991032377816 */ /* 0x000fe200000000ff */
[----:B------:R-:W-:Y:S01]  /*e240*/  @!P1 IMAD.MOV.U32 R110, RZ, RZ, 0xffff ;  /* 0x0000ffffff6e9424 */ /* 0x000fe200078e00ff */
[----:B------:R-:W-:Y:S02]  /*e250*/  @!P1 ISETP.GE.AND P0, PT, R114, RZ, PT ;  /* 0x000000ff7200920c */ /* 0x000fe40003f06270 */
[----:B------:R-:W-:Y:S02]  /*e260*/  @P1 LOP3.LUT R12, R12, 0x80, RZ, 0xfc, !PT ;  /* 0x000000800c0c1812 */ /* 0x000fe400078efcff */
[----:B------:R-:W-:-:S02]  /*e270*/  @!P1 SEL R110, R110, 0x8000, P0 ;  /* 0x000080006e6e9807 */ /* 0x000fc40000000000 */
[----:B------:R-:W-:Y:S02]  /*e280*/  ISETP.GE.U32.AND P1, PT, R64, R10, PT ;  /* 0x0000000a4000720c */ /* 0x000fe40003f26070 */
[----:B------:R-:W-:Y:S02]  /*e290*/  LOP3.LUT R12, R12, 0xffffffbf, RZ, 0xc0, !PT ;  /* 0xffffffbf0c0c7812 */ /* 0x000fe400078ec0ff */
[----:B----4-:R-:W-:Y:S02]  /*e2a0*/  PRMT R99, R105, 0x9910, RZ ;  /* 0x0000991069637816 */ /* 0x010fe400000000ff */
[----:B------:R-:W-:Y:S02]  /*e2b0*/  IADD3 R125, R2, 0x1800, RZ ;  /* 0x00001800027d7810 */ /* 0x000fe40007ffe0ff */
[----:B------:R-:W-:Y:S02]  /*e2c0*/  PRMT R97, R108, 0x9910, RZ ;  /* 0x000099106c617816 */ /* 0x000fe400000000ff */
[----:B------:R-:W-:-:S02]  /*e2d0*/  PRMT R90, R73, 0x9910, RZ ;  /* 0x00009910495a7816 */ /* 0x000fc400000000ff */
[----:B------:R-:W-:Y:S01]  /*e2e0*/  PRMT R91, R77, 0x9910, RZ ;  /* 0x000099104d5b7816 */ /* 0x000fe200000000ff */
[----:B------:R-:W-:Y:S01]  /*e2f0*/  @!P1 IMAD.MOV.U32 R47, RZ, RZ, 0xffff ;  /* 0x0000ffffff2f9424 */ /* 0x000fe200078e00ff */
[----:B------:R-:W-:Y:S02]  /*e300*/  @!P1 ISETP.GE.AND P0, PT, R112, RZ, PT ;  /* 0x000000ff7000920c */ /* 0x000fe40003f06270 */
[----:B------:R-:W-:Y:S02]  /*e310*/  @P1 LOP3.LUT R12, R12, 0x40, RZ, 0xfc, !PT ;  /* 0x000000400c0c1812 */ /* 0x000fe400078efcff */
[----:B------:R-:W-:Y:S02]  /*e320*/  @!P1 SEL R47, R47, 0x8000, P0 ;  /* 0x000080002f2f9807 */ /* 0x000fe40000000000 */
[----:B------:R-:W-:Y:S02]  /*e330*/  ISETP.GE.U32.AND P1, PT, R9, R10, PT ;  /* 0x0000000a0900720c */ /* 0x000fe40003f26070 */
[----:B------:R-:W-:-:S02]  /*e340*/  LOP3.LUT R12, R12, 0xffffffdf, RZ, 0xc0, !PT ;  /* 0xffffffdf0c0c7812 */ /* 0x000fc400078ec0ff */
[----:B------:R-:W-:Y:S02]  /*e350*/  IADD3 R9, R2, 0x1400, RZ ;  /* 0x0000140002097810 */ /* 0x000fe40007ffe0ff */
[----:B------:R-:W-:Y:S02]  /*e360*/  PRMT R93, R80, 0x9910, RZ ;  /* 0x00009910505d7816 */ /* 0x000fe400000000ff */
[----:B------:R-:W-:Y:S02]  /*e370*/  PRMT R94, R83, 0x9910, RZ ;  /* 0x00009910535e7816 */ /* 0x000fe400000000ff */
[----:B------:R-:W-:Y:S02]  /*e380*/  PRMT R96, R87, 0x9910, RZ ;  /* 0x0000991057607816 */ /* 0x000fe400000000ff */
        /* <DEDUP_REMOVED lines=8> */
[----:B------:R-:W-:-:S02]  /*e410*/  BMSK R64, RZ, c[0x0][0x190] ;  /* 0x00006400ff407a1b */ /* 0x000fc40000000000 */
[----:B------:R-:W-:-:S05]  /*e420*/  PRMT R21, R58, 0x9910, RZ ;  /* 0x000099103a157816 */ /* 0x000fca00000000ff */
[----:B------:R-:W-:Y:S01]  /*e430*/  @!P1 IMAD.MOV.U32 R51, RZ, RZ, 0xffff ;  /* 0x0000ffffff339424 */ /* 0x000fe200078e00ff */
[----:B------:R-:W-:Y:S02]  /*e440*/  @!P1 ISETP.GE.AND P0, PT, R55, RZ, PT ;  /* 0x000000ff3700920c */ /* 0x000fe40003f06270 */
[----:B------:R-:W-:Y:S02]  /*e450*/  @P1 LOP3.LUT R12, R12, 0x10, RZ, 0xfc, !PT ;  /* 0x000000100c0c1812 */ /* 0x000fe400078efcff */
[----:B------:R-:W-:Y:S02]  /*e460*/  @!P1 SEL R51, R51, 0x8000, P0 ;  /* 0x0000800033339807 */ /* 0x000fe40000000000 */
[----:B------:R-:W-:Y:S02]  /*e470*/  ISETP.GE.U32.AND P1, PT, R9, R10, PT ;  /* 0x0000000a0900720c */ /* 0x000fe40003f26070 */
[----:B------:R-:W-:Y:S02]  /*e480*/  LOP3.LUT R12, R12, 0xfffffff7, RZ, 0xc0, !PT ;  /* 0xfffffff70c0c7812 */ /* 0x000fe400078ec0ff */
[----:B------:R-:W-:-:S09]  /*e490*/  IADD3 R9, R2, 0x1a00, RZ ;  /* 0x00001a0002097810 */ /* 0x000fd20007ffe0ff */
[----:B------:R-:W-:Y:S01]  /*e4a0*/  @!P1 IMAD.MOV.U32 R106, RZ, RZ, 0xffff ;  /* 0x0000ffffff6a9424 */ /* 0x000fe200078e00ff */
[----:B------:R-:W-:Y:S02]  /*e4b0*/  @!P1 ISETP.GE.AND P0, PT, R99, RZ, PT ;  /* 0x000000ff6300920c */ /* 0x000fe40003f06270 */
[----:B------:R-:W-:Y:S02]  /*e4c0*/  @P1 LOP3.LUT R12, R12, 0x8, RZ, 0xfc, !PT ;  /* 0x000000080c0c1812 */ /* 0x000fe400078efcff */
[----:B------:R-:W-:Y:S02]  /*e4d0*/  @!P1 SEL R106, R106, 0x8000, P0 ;  /* 0x000080006a6a9807 */ /* 0x000fe40000000000 */
[----:B------:R-:W-:Y:S02]  /*e4e0*/  ISETP.GE.U32.AND P1, PT, R125, R10, PT ;  /* 0x0000000a7d00720c */ /* 0x000fe40003f26070 */
[----:B------:R-:W-:-:S11]  /*e4f0*/  LOP3.LUT R12, R12, 0xfffffffb, RZ, 0xc0, !PT ;  /* 0xfffffffb0c0c7812 */ /* 0x000fd600078ec0ff */
        /* <DEDUP_REMOVED lines=12> */
[----:B------:R-:W-:Y:S02]  /*e5c0*/  IADD3 R9, R2, 0x1e00, RZ ;  /* 0x00001e0002097810 */ /* 0x000fe40007ffe0ff */
[----:B------:R-:W-:-:S09]  /*e5d0*/  LOP3.LUT R12, R12, 0xfffffffe, RZ, 0xc0, !PT ;  /* 0xfffffffe0c0c7812 */ /* 0x000fd200078ec0ff */
        /* <DEDUP_REMOVED lines=20> */
[----:B------:R-:W-:-:S02]  /*e720*/  LOP3.LUT P1, RZ, R12, 0x2000, RZ, 0xc0, !PT ;  /* 0x000020000cff7812 */ /* 0x000fc4000782c0ff */
[----:B------:R-:W-:-:S07]  /*e730*/  LOP3.LUT R12, R12, 0xffdfffff, RZ, 0xc0, !PT ;  /* 0xffdfffff0c0c7812 */ /* 0x000fce00078ec0ff */
[----:B------:R-:W-:Y:S01]  /*e740*/  @!P2 IMAD.MOV.U32 R88, RZ, RZ, 0xffff ;  /* 0x0000ffffff58a424 */ /* 0x000fe200078e00ff */
[----:B------:R-:W-:Y:S02]  /*e750*/  @!P2 ISETP.GE.AND P3, PT, R96, RZ, PT ;  /* 0x000000ff6000a20c */ /* 0x000fe40003f66270 */
[----:B------:R-:W-:Y:S02]  /*e760*/  @P2 LOP3.LUT R12, R12, 0x200000, RZ, 0xfc, !PT ;  /* 0x002000000c0c2812 */ /* 0x000fe400078efcff */
[----:B------:R-:W-:Y:S02]  /*e770*/  @!P2 SEL R88, R88, 0x8000, P3 ;  /* 0x000080005858a807 */ /* 0x000fe40001800000 */
[----:B------:R-:W-:Y:S02]  /*e780*/  ISETP.GE.U32.AND P3, PT, R9, R10, PT ;  /* 0x0000000a0900720c */ /* 0x000fe40003f66070 */
[----:B------:R-:W-:Y:S02]  /*e790*/  IADD3 R9, R2, 0x2600, RZ ;  /* 0x0000260002097810 */ /* 0x000fe40007ffe0ff */
[----:B------:R-:W-:-:S02]  /*e7a0*/  LOP3.LUT R12, R12, 0xfffdffff, RZ, 0xc0, !PT ;  /* 0xfffdffff0c0c7812 */ /* 0x000fc400078ec0ff */
[----:B------:R-:W-:Y:S02]  /*e7b0*/  @!P1 LOP3.LUT R102, R102, R67, RZ, 0x3c, !PT ;  /* 0x0000004366669212 */ /* 0x000fe400078e3cff */
[----:B------:R-:W-:-:S04]  /*e7c0*/  ISETP.NE.AND P2, PT, R93, 0x7fff, PT ;  /* 0x00007fff5d00780c */ /* 0x000fc80003f45270 */
[----:B------:R-:W-:Y:S01]  /*e7d0*/  SEL R93, R80, 0x8000, P2 ;  /* 0x00008000505d7807 */ /* 0x000fe20001000000 */
[----:B------:R-:W-:Y:S01]  /*e7e0*/  @!P3 IMAD.MOV.U32 R60, RZ, RZ, 0xffff ;  /* 0x0000ffffff3cb424 */ /* 0x000fe200078e00ff */
[----:B------:R-:W-:Y:S02]  /*e7f0*/  @!P3 ISETP.GE.AND P4, PT, R28, RZ, PT ;  /* 0x000000ff1c00b20c */ /* 0x000fe40003f86270 */
[----:B------:R-:W-:Y:S02]  /*e800*/  @P3 LOP3.LUT R12, R12, 0x20000, RZ, 0xfc, !PT ;  /* 0x000200000c0c3812 */ /* 0x000fe400078efcff */
[----:B------:R-:W-:Y:S02]  /*e810*/  @!P3 SEL R60, R60, 0x8000, P4 ;  /* 0x000080003c3cb807 */ /* 0x000fe40002000000 */
[----:B------:R-:W-:Y:S02]  /*e820*/  ISETP.NE.AND P4, PT, R0, 0x7fff, PT ;  /* 0x00007fff0000780c */ /* 0x000fe40003f85270 */
[----:B------:R-:W-:-:S02]  /*e830*/  LOP3.LUT R12, R12, 0xfffbffff, RZ, 0xc0, !PT ;  /* 0xfffbffff0c0c7812 */ /* 0x000fc400078ec0ff */
[----:B------:R-:W-:Y:S02]  /*e840*/  SEL R0, R43, 0x8000, P4 ;  /* 0x000080002b007807 */ /* 0x000fe40002000000 */
[----:B------:R-:W-:Y:S02]  /*e850*/  ISETP.GE.U32.AND P4, PT, R9, R10, PT ;  /* 0x0000000a0900720c */ /* 0x000fe40003f86070 */
[----:B------:R-:W-:Y:S02]  /*e860*/  SHF.R.U32.HI R0, RZ, c[0x0][0x18c], R0 ;  /* 0x00006300ff007a19 */ /* 0x000fe40000011600 */
[----:B------:R-:W-:Y:S01]  /*e870*/  @!P6 LOP3.LUT R9, R42, R43, RZ, 0x3c, !PT ;  /* 0x0000002b2a09e212 */ /* 0x000fe200078e3cff */
[----:B------:R-:W-:Y:S01]  /*e880*/  @!P6 IMAD.MOV.U32 R42, RZ, RZ, 0x2 ;  /* 0x00000002ff2ae424 */ /* 0x000fe200078e00ff */
[----:B------:R-:W-:Y:S02]  /*e890*/  LOP3.LUT R0, R0, R64, RZ, 0xc0, !PT ;  /* 0x0000004000007212 */ /* 0x000fe400078ec0ff */
[----:B------:R-:W0:Y:S01]  /*e8a0*/  LDS.U16 R64, [R69+0x5000] ;  /* 0x0050000045407984 */ /* 0x000e220000000400 */
[----:B------:R-:W-:-:S02]  /*e8b0*/  ISETP.NE.AND P2, PT, R94, 0x7fff, PT ;  /* 0x00007fff5e00780c */ /* 0x000fc40003f45270 */
[----:B------:R-:W-:Y:S01]  /*e8c0*/  IMAD.SHL.U32 R0, R0, 0x4, RZ ;  /* 0x0000000400007824 */ /* 0x000fe200078e00ff */
[----:B------:R-:W-:Y:S01]  /*e8d0*/  SHF.R.U32.HI R93, RZ, c[0x0][0x18c], R93 ;  /* 0x00006300ff5d7a19 */ /* 0x000fe2000001165d */
[----:B------:R-:W-:Y:S01]  /*e8e0*/  @!P4 IMAD.MOV.U32 R59, RZ, RZ, 0xffff ;  /* 0x0000ffffff3bc424 */ /* 0x000fe200078e00ff */
[----:B------:R-:W-:Y:S02]  /*e8f0*/  @!P4 ISETP.GE.AND P5, PT, R21, RZ, PT ;  /* 0x000000ff1500c20c */ /* 0x000fe40003fa6270 */
[----:B------:R-:W-:Y:S02]  /*e900*/  LOP3.LUT R0, R0, 0x3fffc, RZ, 0xc0, !PT ;  /* 0x0003fffc00007812 */ /* 0x000fe400078ec0ff */
[----:B------:R-:W-:Y:S02]  /*e910*/  @!P4 SEL R59, R59, 0x8000, P5 ;  /* 0x000080003b3bc807 */ /* 0x000fe40002800000 */
[----:B------:R-:W-:Y:S02]  /*e920*/  @P4 LOP3.LUT R12, R12, 0x40000, RZ, 0xfc, !PT ;  /* 0x000400000c0c4812 */ /* 0x000fe400078efcff */
[----:B------:R-:W1:Y:S01]  /*e930*/  LDS R0, [R0+0x5c00] ;  /* 0x005c000000007984 */ /* 0x000e620000000800 */
[----:B------:R-:W-:-:S02]  /*e940*/  SEL R94, R83, 0x8000, P2 ;  /* 0x00008000535e7807 */ /* 0x000fc40001000000 */
[----:B------:R-:W-:Y:S02]  /*e950*/  LOP3.LUT P0, RZ, R12, 0x1000, RZ, 0xc0, !PT ;  /* 0x000010000cff7812 */ /* 0x000fe4000780c0ff */
[----:B------:R-:W-:Y:S02]  /*e960*/  ISETP.NE.AND P2, PT, R96, 0x7fff, PT ;  /* 0x00007fff6000780c */ /* 0x000fe40003f45270 */
[----:B------:R-:W-:Y:S02]  /*e970*/  LOP3.LUT R12, R12, 0xffbfffff, RZ, 0xc0, !PT ;  /* 0xffbfffff0c0c7812 */ /* 0x000fe400078ec0ff */
[----:B------:R-:W-:Y:S02]  /*e980*/  SEL R96, R87, 0x8000, P2 ;  /* 0x0000800057607807 */ /* 0x000fe40001000000 */
[----:B------:R-:W-:Y:S02]  /*e990*/  ISETP.NE.AND P2, PT, R28, 0x7fff, PT ;  /* 0x00007fff1c00780c */ /* 0x000fe40003f45270 */
[----:B------:R-:W-:-:S02]  /*e9a0*/  SHF.R.U32.HI R94, RZ, c[0x0][0x18c], R94 ;  /* 0x00006300ff5e7a19 */ /* 0x000fc4000001165e */
[----:B------:R-:W-:Y:S02]  /*e9b0*/  SHF.R.U32.HI R96, RZ, c[0x0][0x18c], R96 ;  /* 0x00006300ff607a19 */ /* 0x000fe40000011660 */
[----:B------:R-:W-:Y:S02]  /*e9c0*/  @!P0 LOP3.LUT R121, R121, R103, RZ, 0x3c, !PT ;  /* 0x0000006779798212 */ /* 0x000fe400078e3cff */
[----:B0-----:R-:W-:Y:S01]  /*e9d0*/  PRMT R100, R64, 0x9910, RZ ;  /* 0x0000991040647816 */ /* 0x001fe200000000ff */
[----:B-1----:R-:W-:-:S04]  /*e9e0*/  @!P6 IMAD.IADD R43, R0, 0x1, R2 ;  /* 0x00000001002be824 */ /* 0x002fc800078e0202 */
        /* <DEDUP_REMOVED lines=8> */
[----:B------:R-:W-:Y:S02]  /*ea70*/  @!P5 SEL R63, R63, 0x8000, P6 ;  /* 0x000080003f3fd807 */ /* 0x000fe40003000000 */
[----:B------:R-:W-:Y:S02]  /*ea80*/  ISETP.NE.AND P6, PT, R123, 0x7fff, PT ;  /* 0x00007fff7b00780c */ /* 0x000fe40003fc5270 */
[----:B------:R-:W-:Y:S02]  /*ea90*/  BMSK R123, RZ, c[0x0][0x190] ;  /* 0x00006400ff7b7a1b */ /* 0x000fe40000000000 */
[----:B------:R-:W-:-:S02]  /*eaa0*/  SEL R9, R67, 0x8000, P6 ;  /* 0x0000800043097807 */ /* 0x000fc40003000000 */
[----:B------:R-:W-:Y:S02]  /*eab0*/  ISETP.NE.AND P6, PT, R124, 0x7fff, PT ;  /* 0x00007fff7c00780c */ /* 0x000fe40003fc5270 */
[----:B------:R-:W-:Y:S02]  /*eac0*/  SHF.R.U32.HI R9, RZ, c[0x0][0x18c], R9 ;  /* 0x00006300ff097a19 */ /* 0x000fe40000011609 */
[----:B------:R-:W-:Y:S02]  /*ead0*/  SEL R15, R103, 0x8000, P6 ;  /* 0x00008000670f7807 */ /* 0x000fe40003000000 */
[-C--:B------:R-:W-:Y:S02]  /*eae0*/  LOP3.LUT R9, R9, R123.reuse, RZ, 0xc0, !PT ;  /* 0x0000007b09097212 */ /* 0x080fe400078ec0ff */
[----:B------:R-:W-:Y:S02]  /*eaf0*/  SHF.R.U32.HI R15, RZ, c[0x0][0x18c], R15 ;  /* 0x00006300ff0f7a19 */ /* 0x000fe4000001160f */
[----:B------:R-:W-:Y:S01]  /*eb00*/  LOP3.LUT R12, R12, 0xff7fffff, RZ, 0xc0, !PT ;  /* 0xff7fffff0c0c7812 */ /* 0x000fe200078ec0ff */
[----:B------:R-:W-:Y:S01]  /*eb10*/  IMAD.SHL.U32 R9, R9, 0x4, RZ ;  /* 0x0000000409097824 */ /* 0x000fe200078e00ff */
[----:B------:R-:W-:-:S02]  /*eb20*/  LOP3.LUT R15, R15, R123, RZ, 0xc0, !PT ;  /* 0x0000007b0f0f7212 */ /* 0x000fc400078ec0ff */
[----:B------:R-:W-:Y:S02]  /*eb30*/  IADD3 R124, R2, 0x1600, RZ ;  /* 0x00001600027c7810 */ /* 0x000fe40007ffe0ff */
[----:B------:R-:W-:Y:S01]  /*eb40*/  LOP3.LUT R9, R9, 0x3fffc, RZ, 0xc0, !PT ;  /* 0x0003fffc09097812 */ /* 0x000fe200078ec0ff */
[----:B------:R-:W-:Y:S01]  /*eb50*/  IMAD.SHL.U32 R15, R15, 0x4, RZ ;  /* 0x000000040f0f7824 */ /* 0x000fe200078e00ff */
[-C--:B------:R-:W-:Y:S02]  /*eb60*/  LOP3.LUT R93, R93, R123.reuse, RZ, 0xc0, !PT ;  /* 0x0000007b5d5d7212 */ /* 0x080fe400078ec0ff */
[-C--:B------:R-:W-:Y:S02]  /*eb70*/  LOP3.LUT R94, R94, R123.reuse, RZ, 0xc0, !PT ;  /* 0x0000007b5e5e7212 */ /* 0x080fe400078ec0ff */
[----:B------:R-:W0:Y:S01]  /*eb80*/  LDS R9, [R9+0x5c00] ;  /* 0x005c000009097984 */ /* 0x000e220000000800 */
[----:B------:R-:W-:Y:S01]  /*eb90*/  LOP3.LUT R15, R15, 0x3fffc, RZ, 0xc0, !PT ;  /* 0x0003fffc0f0f7812 */ /* 0x000fe200078ec0ff */
[----:B------:R-:W-:Y:S01]  /*eba0*/  IMAD.SHL.U32 R93, R93, 0x4, RZ ;  /* 0x000000045d5d7824 */ /* 0x000fe200078e00ff */
[----:B------:R-:W-:Y:S01]  /*ebb0*/  LOP3.LUT R96, R96, R123, RZ, 0xc0, !PT ;  /* 0x0000007b60607212 */ /* 0x000fe200078ec0ff */
[----:B------:R-:W-:-:S03]  /*ebc0*/  IMAD.SHL.U32 R94, R94, 0x4, RZ ;  /* 0x000000045e5e7824 */ /* 0x000fc600078e00ff */
[----:B------:R-:W1:Y:S01]  /*ebd0*/  LDS R15, [R15+0x5c00] ;  /* 0x005c00000f0f7984 */ /* 0x000e620000000800 */
[----:B------:R-:W-:Y:S02]  /*ebe0*/  IMAD.SHL.U32 R96, R96, 0x4, RZ ;  /* 0x0000000460607824 */ /* 0x000fe400078e00ff */
[----:B0-----:R-:W-:Y:S02]  /*ebf0*/  @!P1 IMAD.IADD R42, R65, 0x1, R9 ;  /* 0x00000001412a9824 */ /* 0x001fe400078e0209 */
[----:B------:R-:W0:Y:S02]  /*ec00*/  LDS.U16 R65, [R69+0x5400] ;  /* 0x0054000045417984 */ /* 0x000e240000000400 */
[----:B------:R-:W-:Y:S02]  /*ec10*/  @!P1 IMAD.WIDE.U32 R42, R42, R43, c[0x0][0x168] ;  /* 0x00005a002a2a9625 */ /* 0x000fe400078e002b */
[----:B------:R-:W4:Y:S04]  /*ec20*/  LDS.U16 R69, [R69+0x5800] ;  /* 0x0058000045457984 */ /* 0x000f280000000400 */
[----:B------:R1:W-:Y:S02]  /*ec30*/  @!P1 STG.E.U16 [R42.64], R102 ;  /* 0x000000662a009986 */ /* 0x0003e4000c101504 */
[----:B-1----:R-:W-:Y:S01]  /*ec40*/  IADD3 R42, R2, 0x2a00, RZ ;  /* 0x00002a00022a7810 */ /* 0x002fe20007ffe0ff */
[----:B------:R-:W-:-:S03]  /*ec50*/  @!P0 IMAD.MOV.U32 R43, RZ, RZ, 0x2 ;  /* 0x00000002ff2b8424 */ /* 0x000fc600078e00ff */
[----:B------:R-:W-:Y:S01]  /*ec60*/  ISETP.GE.U32.AND P6, PT, R42, R10, PT ;  /* 0x0000000a2a00720c */ /* 0x000fe20003fc6070 */
[----:B------:R-:W-:-:S04]  /*ec70*/  @!P0 IMAD.IADD R42, R71, 0x1, R15 ;  /* 0x00000001472a8824 */ /* 0x000fc800078e020f */
[----:B------:R-:W-:-:S05]  /*ec80*/  @!P0 IMAD.WIDE.U32 R42, R42, R43, c[0x0][0x168] ;  /* 0x00005a002a2a8625 */ /* 0x000fca00078e002b */
[----:B------:R1:W-:Y:S03]  /*ec90*/  @!P0 STG.E.U16 [R42.64], R121 ;  /* 0x000000792a008986 */ /* 0x0003e6000c101504 */
[----:B------:R-:W-:Y:S01]  /*eca0*/  @!P6 IMAD.MOV.U32 R67, RZ, RZ, 0xffff ;  /* 0x0000ffffff43e424 */ /* 0x000fe200078e00ff */
[----:B------:R-:W-:Y:S02]  /*ecb0*/  @P6 LOP3.LUT R12, R12, 0x800000, RZ, 0xfc, !PT ;  /* 0x008000000c0c6812 */ /* 0x000fe400078efcff */
[----:B0-----:R-:W-:Y:S02]  /*ecc0*/  PRMT R102, R65, 0x9910, RZ ;  /* 0x0000991041667816 */ /* 0x001fe400000000ff */
[----:B------:R-:W-:Y:S02]  /*ecd0*/  LOP3.LUT R12, R12, 0xffff7fff, RZ, 0xc0, !PT ;  /* 0xffff7fff0c0c7812 */ /* 0x000fe400078ec0ff */
[----:B------:R-:W-:-:S02]  /*ece0*/  @!P6 ISETP.GE.AND P1, PT, R102, RZ, PT ;  /* 0x000000ff6600e20c */ /* 0x000fc40003f26270 */
[----:B-1----:R-:W-:Y:S02]  /*ecf0*/  IADD3 R121, R2, 0x2c00, RZ ;  /* 0x00002c0002797810 */ /* 0x002fe40007ffe0ff */
[----:B------:R-:W-:Y:S02]  /*ed00*/  @!P6 SEL R67, R67, 0x8000, P1 ;  /* 0x000080004343e807 */ /* 0x000fe40000800000 */
[----:B------:R-:W-:Y:S02]  /*ed10*/  ISETP.GE.U32.AND P1, PT, R121, R10, PT ;  /* 0x0000000a7900720c */ /* 0x000fe40003f26070 */
[----:B----4-:R-:W-:-:S11]  /*ed20*/  PRMT R103, R69, 0x9910, RZ ;  /* 0x0000991045677816 */ /* 0x010fd600000000ff */
[----:B------:R-:W-:Y:S01]  /*ed30*/  @!P1 IMAD.MOV.U32 R71, RZ, RZ, 0xffff ;  /* 0x0000ffffff479424 */ /* 0x000fe200078e00ff */
[----:B------:R-:W-:Y:S02]  /*ed40*/  @!P1 ISETP.GE.AND P0, PT, R103, RZ, PT ;  /* 0x000000ff6700920c */ /* 0x000fe40003f06270 */
[----:B------:R-:W-:Y:S02]  /*ed50*/  @P1 LOP3.LUT R12, R12, 0x8000, RZ, 0xfc, !PT ;  /* 0x000080000c0c1812 */ /* 0x000fe400078efcff */
[----:B------:R-:W-:Y:S02]  /*ed60*/  @!P1 SEL R71, R71, 0x8000, P0 ;  /* 0x0000800047479807 */ /* 0x000fe40000000000 */
[----:B------:R-:W-:Y:S02]  /*ed70*/  ISETP.NE.AND P0, PT, R117, 0x7fff, PT ;  /* 0x00007fff7500780c */ /* 0x000fe40003f05270 */
[----:B------:R-:W-:Y:S02]  /*ed80*/  LOP3.LUT P1, RZ, R12, 0x800, RZ, 0xc0, !PT ;  /* 0x000008000cff7812 */ /* 0x000fe4000782c0ff */
[----:B------:R-:W-:-:S02]  /*ed90*/  SEL R42, R53, 0x8000, P0 ;  /* 0x00008000352a7807 */ /* 0x000fc40000000000 */
[----:B------:R-:W-:Y:S02]  /*eda0*/  ISETP.NE.AND P0, PT, R115, 0x7fff, PT ;  /* 0x00007fff7300780c */ /* 0x000fe40003f05270 */
[----:B------:R-:W-:Y:S02]  /*edb0*/  SHF.R.U32.HI R42, RZ, c[0x0][0x18c], R42 ;  /* 0x00006300ff2a7a19 */ /* 0x000fe4000001162a */
[----:B------:R-:W-:Y:S02]  /*edc0*/  SEL R43, R39, 0x8000, P0 ;  /* 0x00008000272b7807 */ /* 0x000fe40000000000 */
[----:B------:R-:W-:Y:S02]  /*edd0*/  ISETP.NE.AND P0, PT, R113, 0x7fff, PT ;  /* 0x00007fff7100780c */ /* 0x000fe40003f05270 */
[----:B------:R-:W-:Y:S02]  /*ede0*/  SHF.R.U32.HI R43, RZ, c[0x0][0x18c], R43 ;  /* 0x00006300ff2b7a19 */ /* 0x000fe4000001162b */
[----:B------:R-:W-:-:S02]  /*edf0*/  SEL R115, R32, 0x8000, P0 ;  /* 0x0000800020737807 */ /* 0x000fc40000000000 */
[----:B------:R-:W-:Y:S02]  /*ee00*/  ISETP.NE.AND P0, PT, R116, 0x7fff, PT ;  /* 0x00007fff7400780c */ /* 0x000fe40003f05270 */
[----:B------:R-:W-:Y:S02]  /*ee10*/  LOP3.LUT R43, R43, R123, RZ, 0xc0, !PT ;  /* 0x0000007b2b2b7212 */ /* 0x000fe400078ec0ff */
[----:B------:R-:W-:Y:S02]  /*ee20*/  SEL R116, R44, 0x8000, P0 ;  /* 0x000080002c747807 */ /* 0x000fe40000000000 */
[----:B------:R-:W-:Y:S01]  /*ee30*/  ISETP.NE.AND P0, PT, R114, 0x7fff, PT ;  /* 0x00007fff7200780c */ /* 0x000fe20003f05270 */
[----:B------:R-:W-:Y:S01]  /*ee40*/  IMAD.SHL.U32 R43, R43, 0x4, RZ ;  /* 0x000000042b2b7824 */ /* 0x000fe200078e00ff */
[----:B------:R-:W-:Y:S02]  /*ee50*/  LOP3.LUT P6, RZ, R12, 0x100, RZ, 0xc0, !PT ;  /* 0x000001000cff7812 */ /* 0x000fe400078cc0ff */
[----:B------:R-:W-:-:S02]  /*ee60*/  SEL R117, R56, 0x8000, P0 ;  /* 0x0000800038757807 */ /* 0x000fc40000000000 */
[----:B------:R-:W-:Y:S02]  /*ee70*/  ISETP.NE.AND P0, PT, R112, 0x7fff, PT ;  /* 0x00007fff7000780c */ /* 0x000fe40003f05270 */
[----:B------:R-:W-:Y:S01]  /*ee80*/  LOP3.LUT R28, R43, 0x3fffc, RZ, 0xc0, !PT ;  /* 0x0003fffc2b1c7812 */ /* 0x000fe200078ec0ff */
[----:B------:R-:W-:Y:S01]  /*ee90*/  @!P1 IMAD.MOV.U32 R43, RZ, RZ, 0x2 ;  /* 0x00000002ff2b9424 */ /* 0x000fe200078e00ff */
[----:B------:R-:W-:Y:S02]  /*eea0*/  SEL R113, R46, 0x8000, P0 ;  /* 0x000080002e717807 */ /* 0x000fe40000000000 */
[----:B------:R-:W-:Y:S02]  /*eeb0*/  ISETP.NE.AND P0, PT, R111, 0x7fff, PT ;  /* 0x00007fff6f00780c */ /* 0x000fe40003f05270 */
[----:B------:R-:W-:Y:S01]  /*eec0*/  LDS R28, [R28+0x5c00] ;  /* 0x005c00001c1c7984 */ /* 0x000fe20000000800 */
[----:B------:R-:W-:Y:S02]  /*eed0*/  @!P1 LOP3.LUT R54, R54, R53, RZ, 0x3c, !PT ;  /* 0x0000003536369212 */ /* 0x000fe400078e3cff */
        /* <DEDUP_REMOVED lines=8> */
[----:B------:R-:W-:Y:S02]  /*ef60*/  SEL R97, R57, 0x8000, P2 ;  /* 0x0000800039617807 */ /* 0x000fe40001000000 */
[----:B------:R-:W-:Y:S02]  /*ef70*/  ISETP.NE.AND P2, PT, R21, 0x7fff, PT ;  /* 0x00007fff1500780c */ /* 0x000fe40003f45270 */
[----:B------:R-:W-:Y:S02]  /*ef80*/  LOP3.LUT R21, R42, R123, RZ, 0xc0, !PT ;  /* 0x0000007b2a157212 */ /* 0x000fe400078ec0ff */
[----:B------:R-:W-:Y:S02]  /*ef90*/  SEL R112, R108, 0x8000, P0 ;  /* 0x000080006c707807 */ /* 0x000fe40000000000 */
[----:B------:R-:W-:Y:S01]  /*efa0*/  ISETP.NE.AND P0, PT, R90, 0x7fff, PT ;  /* 0x00007fff5a00780c */ /* 0x000fe20003f05270 */
[----:B------:R-:W-:Y:S01]  /*efb0*/  IMAD.SHL.U32 R21, R21, 0x4, RZ ;  /* 0x0000000415157824 */ /* 0x000fe200078e00ff */
[----:B------:R-:W-:-:S02]  /*efc0*/  SHF.R.U32.HI R117, RZ, c[0x0][0x18c], R117 ;  /* 0x00006300ff757a19 */ /* 0x000fc40000011675 */
[----:B------:R-:W-:Y:S02]  /*efd0*/  SEL R90, R73, 0x8000, P0 ;  /* 0x00008000495a7807 */ /* 0x000fe40000000000 */
[----:B------:R-:W-:Y:S02]  /*efe0*/  LOP3.LUT R21, R21, 0x3fffc, RZ, 0xc0, !PT ;  /* 0x0003fffc15157812 */ /* 0x000fe400078ec0ff */
[----:B------:R-:W-:Y:S02]  /*eff0*/  ISETP.NE.AND P0, PT, R91, 0x7fff, PT ;  /* 0x00007fff5b00780c */ /* 0x000fe40003f05270 */
[----:B------:R-:W-:Y:S02]  /*f000*/  LOP3.LUT R116, R116, R123, RZ, 0xc0, !PT ;  /* 0x0000007b74747212 */ /* 0x000fe400078ec0ff */
[----:B------:R-:W0:Y:S01]  /*f010*/  LDS R21, [R21+0x5c00] ;  /* 0x005c000015157984 */ /* 0x000e220000000800 */
[----:B------:R-:W-:Y:S02]  /*f020*/  SEL R91, R77, 0x8000, P0 ;  /* 0x000080004d5b7807 */ /* 0x000fe40000000000 */
[----:B------:R-:W-:-:S02]  /*f030*/  LOP3.LUT P0, RZ, R12, 0x400, RZ, 0xc0, !PT ;  /* 0x000004000cff7812 */ /* 0x000fc4000780c0ff */
[----:B------:R-:W-:Y:S02]  /*f040*/  LOP3.LUT R12, R12, 0xfeffffff, RZ, 0xc0, !PT ;  /* 0xfeffffff0c0c7812 */ /* 0x000fe400078ec0ff */
[----:B------:R-:W-:Y:S02]  /*f050*/  LOP3.LUT R117, R117, R123, RZ, 0xc0, !PT ;  /* 0x0000007b75757212 */ /* 0x000fe400078ec0ff */
[----:B------:R-:W-:Y:S02]  /*f060*/  @P6 LOP3.LUT R12, R12, 0x1000000, RZ, 0xfc, !PT ;  /* 0x010000000c0c6812 */ /* 0x000fe400078efcff */
[----:B------:R-:W-:Y:S02]  /*f070*/  SHF.R.U32.HI R113, RZ, c[0x0][0x18c], R113 ;  /* 0x00006300ff717a19 */ /* 0x000fe40000011671 */
[----:B------:R-:W-:Y:S02]  /*f080*/  LOP3.LUT P6, RZ, R12, 0x200, RZ, 0xc0, !PT ;  /* 0x000002000cff7812 */ /* 0x000fe400078cc0ff */
[----:B------:R-:W-:-:S02]  /*f090*/  SHF.R.U32.HI R114, RZ, c[0x0][0x18c], R114 ;  /* 0x00006300ff727a19 */ /* 0x000fc40000011672 */
[----:B------:R-:W-:Y:S02]  /*f0a0*/  @!P0 LOP3.LUT R37, R37, R39, RZ, 0x3c, !PT ;  /* 0x0000002725258212 */ /* 0x000fe400078e3cff */
[----:B------:R-:W-:Y:S02]  /*f0b0*/  SHF.R.U32.HI R55, RZ, c[0x0][0x18c], R55 ;  /* 0x00006300ff377a19 */ /* 0x000fe40000011637 */
[----:B------:R-:W-:Y:S02]  /*f0c0*/  SHF.R.U32.HI R111, RZ, c[0x0][0x18c], R111 ;  /* 0x00006300ff6f7a19 */ /* 0x000fe4000001166f */
[----:B------:R-:W-:Y:S02]  /*f0d0*/  SHF.R.U32.HI R112, RZ, c[0x0][0x18c], R112 ;  /* 0x00006300ff707a19 */ /* 0x000fe40000011670 */
[-C--:B------:R-:W-:Y:S02]  /*f0e0*/  LOP3.LUT R113, R113, R123.reuse, RZ, 0xc0, !PT ;  /* 0x0000007b71717212 */ /* 0x080fe400078ec0ff */
[----:B------:R-:W-:-:S02]  /*f0f0*/  LOP3.LUT R114, R114, R123, RZ, 0xc0, !PT ;  /* 0x0000007b72727212 */ /* 0x000fc400078ec0ff */
[-C--:B------:R-:W-:Y:S01]  /*f100*/  LOP3.LUT R55, R55, R123.reuse, RZ, 0xc0, !PT ;  /* 0x0000007b37377212 */ /* 0x080fe200078ec0ff */
[----:B------:R-:W-:Y:S01]  /*f110*/  IMAD.SHL.U32 R113, R113, 0x4, RZ ;  /* 0x0000000471717824 */ /* 0x000fe200078e00ff */
[-C--:B------:R-:W-:Y:S01]  /*f120*/  LOP3.LUT R111, R111, R123.reuse, RZ, 0xc0, !PT ;  /* 0x0000007b6f6f7212 */ /* 0x080fe200078ec0ff */
[----:B------:R-:W-:Y:S01]  /*f130*/  IMAD.SHL.U32 R114, R114, 0x4, RZ ;  /* 0x0000000472727824 */ /* 0x000fe200078e00ff */
[----:B------:R-:W-:Y:S01]  /*f140*/  LOP3.LUT R112, R112, R123, RZ, 0xc0, !PT ;  /* 0x0000007b70707212 */ /* 0x000fe200078ec0ff */
[----:B------:R-:W-:Y:S01]  /*f150*/  IMAD.SHL.U32 R55, R55, 0x4, RZ ;  /* 0x0000000437377824 */ /* 0x000fe200078e00ff */
[----:B------:R-:W-:Y:S01]  /*f160*/  LOP3.LUT R39, R113, 0x3fffc, RZ, 0xc0, !PT ;  /* 0x0003fffc71277812 */ /* 0x000fe200078ec0ff */
[----:B------:R-:W-:Y:S01]  /*f170*/  IMAD.SHL.U32 R111, R111, 0x4, RZ ;  /* 0x000000046f6f7824 */ /* 0x000fe200078e00ff */
[----:B------:R-:W-:Y:S01]  /*f180*/  SEL R99, R58, 0x8000, P2 ;  /* 0x000080003a637807 */ /* 0x000fe20001000000 */
[----:B------:R-:W-:Y:S01]  /*f190*/  IMAD.SHL.U32 R112, R112, 0x4, RZ ;  /* 0x0000000470707824 */ /* 0x000fe200078e00ff */
[----:B------:R-:W-:Y:S01]  /*f1a0*/  LOP3.LUT R53, R55, 0x3fffc, RZ, 0xc0, !PT ;  /* 0x0003fffc37357812 */ /* 0x000fe200078ec0ff */
[----:B0-----:R-:W-:Y:S01]  /*f1b0*/  @!P1 IMAD.IADD R42, R52, 0x1, R21 ;  /* 0x00000001342a9824 */ /* 0x001fe200078e0215 */
[----:B------:R-:W-:Y:S01]  /*f1c0*/  LOP3.LUT R52, R114, 0x3fffc, RZ, 0xc0, !PT ;  /* 0x0003fffc72347812 */ /* 0x000fe200078ec0ff */
[----:B------:R-:W-:Y:S01]  /*f1d0*/  LDS R39, [R39+0x5c00] ;  /* 0x005c000027277984 */ /* 0x000fe20000000800 */
[----:B------:R-:W-:Y:S01]  /*f1e0*/  LOP3.LUT R55, R112, 0x3fffc, RZ, 0xc0, !PT ;  /* 0x0003fffc70377812 */ /* 0x000fe200078ec0ff */
[----:B------:R-:W-:Y:S01]  /*f1f0*/  @!P1 IMAD.WIDE.U32 R42, R42, R43, c[0x0][0x168] ;  /* 0x00005a002a2a9625 */ /* 0x000fe200078e002b */
[----:B------:R-:W-:Y:S01]  /*f200*/  ISETP.NE.AND P2, PT, R100, 0x7fff, PT ;  /* 0x00007fff6400780c */ /* 0x000fe20003f45270 */
[----:B------:R-:W0:Y:S01]  /*f210*/  LDS R53, [R53+0x5c00] ;  /* 0x005c000035357984 */ /* 0x000e220000000800 */
[----:B------:R-:W-:-:S02]  /*f220*/  LOP3.LUT P5, RZ, R12, 0x80, RZ, 0xc0, !PT ;  /* 0x000000800cff7812 */ /* 0x000fc400078ac0ff */
[----:B------:R-:W-:Y:S01]  /*f230*/  SEL R100, R64, 0x8000, P2 ;  /* 0x0000800040647807 */ /* 0x000fe20001000000 */
[----:B------:R1:W-:Y:S01]  /*f240*/  @!P1 STG.E.U16 [R42.64], R54 ;  /* 0x000000362a009986 */ /* 0x0003e2000c101504 */
[----:B------:R-:W-:Y:S02]  /*f250*/  ISETP.NE.AND P2, PT, R102, 0x7fff, PT ;  /* 0x00007fff6600780c */ /* 0x000fe40003f45270 */
[C---:B------:R-:W-:Y:S01]  /*f260*/  LOP3.LUT P4, RZ, R12.reuse, 0x40, RZ, 0xc0, !PT ;  /* 0x000000400cff7812 */ /* 0x040fe2000788c0ff */
[----:B------:R-:W-:Y:S01]  /*f270*/  LDS R52, [R52+0x5c00] ;  /* 0x005c000034347984 */ /* 0x000fe20000000800 */
[----:B------:R-:W-:Y:S02]  /*f280*/  SEL R102, R65, 0x8000, P2 ;  /* 0x0000800041667807 */ /* 0x000fe40001000000 */
[----:B------:R-:W-:Y:S01]  /*f290*/  ISETP.NE.AND P2, PT, R103, 0x7fff, PT ;  /* 0x00007fff6700780c */ /* 0x000fe20003f45270 */
[----:B------:R-:W4:Y:S01]  /*f2a0*/  LDS R55, [R55+0x5c00] ;  /* 0x005c000037377984 */ /* 0x000f220000000800 */
[----:B------:R-:W-:-:S02]  /*f2b0*/  LOP3.LUT P1, RZ, R12, 0x10, RZ, 0xc0, !PT ;  /* 0x000000100cff7812 */ /* 0x000fc4000782c0ff */
[----:B------:R-:W-:Y:S01]  /*f2c0*/  SEL R103, R69, 0x8000, P2 ;  /* 0x0000800045677807 */ /* 0x000fe20001000000 */
[----:B-1----:R-:W-:Y:S01]  /*f2d0*/  @!P0 IMAD.IADD R42, R118, 0x1, R28 ;  /* 0x00000001762a8824 */ /* 0x002fe200078e021c */
[----:B------:R-:W-:Y:S01]  /*f2e0*/  LOP3.LUT R54, R111, 0x3fffc, RZ, 0xc0, !PT ;  /* 0x0003fffc6f367812 */ /* 0x000fe200078ec0ff */
[----:B------:R-:W-:Y:S01]  /*f2f0*/  @!P0 IMAD.MOV.U32 R43, RZ, RZ, 0x2 ;  /* 0x00000002ff2b8424 */ /* 0x000fe200078e00ff */
[C---:B------:R-:W-:Y:S02]  /*f300*/  LOP3.LUT P2, RZ, R12.reuse, 0x20, RZ, 0xc0, !PT ;  /* 0x000000200cff7812 */ /* 0x040fe4000784c0ff */
[----:B------:R-:W-:Y:S01]  /*f310*/  LOP3.LUT P3, RZ, R12, 0x4, RZ, 0xc0, !PT ;  /* 0x000000040cff7812 */ /* 0x000fe2000786c0ff */
[----:B------:R-:W-:Y:S01]  /*f320*/  @!P0 IMAD.WIDE.U32 R42, R42, R43, c[0x0][0x168] ;  /* 0x00005a002a2a8625 */ /* 0x000fe200078e002b */
[----:B------:R-:W-:Y:S01]  /*f330*/  LDS R54, [R54+0x5c00] ;  /* 0x005c000036367984 */ /* 0x000fe20000000800 */
[----:B------:R-:W-:Y:S02]  /*f340*/  @!P5 LOP3.LUT R110, R110, R56, RZ, 0x3c, !PT ;  /* 0x000000386e6ed212 */ /* 0x000fe400078e3cff */
[----:B------:R-:W-:Y:S01]  /*f350*/  LOP3.LUT R56, R2, 0xffffffe0, RZ, 0xc0, !PT ;  /* 0xffffffe002387812 */ /* 0x000fe200078ec0ff */
[----:B------:R1:W-:Y:S01]  /*f360*/  @!P0 STG.E.U16 [R42.64], R37 ;  /* 0x000000252a008986 */ /* 0x0003e2000c101504 */
[----:B------:R-:W-:-:S02]  /*f370*/  LOP3.LUT P0, RZ, R12, 0x8, RZ, 0xc0, !PT ;  /* 0x000000080cff7812 */ /* 0x000fc4000780c0ff */
[C---:B------:R-:W-:Y:S02]  /*f380*/  LOP3.LUT R112, R2.reuse, 0x1f, RZ, 0xc0, !PT ;  /* 0x0000001f02707812 */ /* 0x040fe400078ec0ff */
[----:B------:R-:W-:Y:S02]  /*f390*/  IADD3 R118, R2, 0x1400, RZ ;  /* 0x0000140002767810 */ /* 0x000fe40007ffe0ff */
[----:B------:R-:W-:Y:S01]  /*f3a0*/  SHF.R.U32.HI R90, RZ, c[0x0][0x18c], R90 ;  /* 0x00006300ff5a7a19 */ /* 0x000fe2000001165a */
[----:B------:R-:W-:Y:S01]  /*f3b0*/  IMAD R56, R56, 0x17, R112 ;  /* 0x0000001738387824 */ /* 0x000fe200078e0270 */
[----:B------:R-:W-:Y:S02]  /*f3c0*/  SHF.R.U32.HI R91, RZ, c[0x0][0x18c], R91 ;  /* 0x00006300ff5b7a19 */ /* 0x000fe4000001165b */
[----:B------:R-:W-:Y:S01]  /*f3d0*/  @!P1 LOP3.LUT R112, R51, R50, RZ, 0x3c, !PT ;  /* 0x0000003233709212 */ /* 0x000fe200078e3cff */
[----:B-1----:R-:W-:Y:S01]  /*f3e0*/  @!P6 IMAD.MOV.U32 R43, RZ, RZ, 0x2 ;  /* 0x00000002ff2be424 */ /* 0x002fe200078e00ff */
[-C--:B------:R-:W-:Y:S01]  /*f3f0*/  LOP3.LUT R37, R115, R123.reuse, RZ, 0xc0, !PT ;  /* 0x0000007b73257212 */ /* 0x080fe200078ec0ff */
[----:B0-----:R-:W-:Y:S01]  /*f400*/  @!P1 IMAD.IADD R113, R118, 0x1, R53 ;  /* 0x0000000176719824 */ /* 0x001fe200078e0235 */
[----:B------:R-:W-:Y:S01]  /*f410*/  @!P6 LOP3.LUT R115, R34, R32, RZ, 0x3c, !PT ;  /* 0x000000202273e212 */ /* 0x000fe200078e3cff */
[----:B------:R-:W-:Y:S01]  /*f420*/  IMAD.SHL.U32 R34, R116, 0x4, RZ ;  /* 0x0000000474227824 */ /* 0x000fe200078e00ff */
[----:B------:R-:W-:Y:S01]  /*f430*/  IADD3 R116, R2, 0x1200, RZ ;  /* 0x0000120002747810 */ /* 0x000fe20007ffe0ff */
[----:B------:R-:W-:Y:S01]  /*f440*/  IMAD.SHL.U32 R37, R37, 0x4, RZ ;  /* 0x0000000425257824 */ /* 0x000fe200078e00ff */
[----:B------:R-:W-:Y:S01]  /*f450*/  LOP3.LUT R90, R90, R123, RZ, 0xc0, !PT ;  /* 0x0000007b5a5a7212 */ /* 0x000fe200078ec0ff */
[----:B------:R-:W-:Y:S01]  /*f460*/  @!P3 IMAD.MOV.U32 R50, RZ, RZ, 0x2 ;  /* 0x00000002ff32b424 */ /* 0x000fe200078e00ff */
[----:B------:R-:W-:-:S02]  /*f470*/  LOP3.LUT R34, R34, 0x3fffc, RZ, 0xc0, !PT ;  /* 0x0003fffc22227812 */ /* 0x000fc400078ec0ff */
[----:B------:R-:W-:Y:S01]  /*f480*/  LOP3.LUT R32, R37, 0x3fffc, RZ, 0xc0, !PT ;  /* 0x0003fffc25207812 */ /* 0x000fe200078ec0ff */
[----:B------:R-:W-:Y:S01]  /*f490*/  IMAD.SHL.U32 R37, R117, 0x4, RZ ;  /* 0x0000000475257824 */ /* 0x000fe200078e00ff */
[----:B------:R-:W-:Y:S01]  /*f4a0*/  IADD3 R117, R2, 0x1000, RZ ;  /* 0x0000100002757810 */ /* 0x000fe20007ffe0ff */
[----:B----4-:R-:W-:Y:S01]  /*f4b0*/  @!P3 IMAD.IADD R51, R125, 0x1, R55 ;  /* 0x000000017d33b824 */ /* 0x010fe200078e0237 */
[----:B------:R-:W-:Y:S01]  /*f4c0*/  LDS R34, [R34+0x5c00] ;  /* 0x005c000022227984 */ /* 0x000fe20000000800 */
[----:B------:R-:W-:Y:S01]  /*f4d0*/  LOP3.LUT R91, R91, R123, RZ, 0xc0, !PT ;  /* 0x0000007b5b5b7212 */ /* 0x000fe200078ec0ff */
[----:B------:R-:W-:Y:S01]  /*f4e0*/  IMAD.SHL.U32 R90, R90, 0x4, RZ ;  /* 0x000000045a5a7824 */ /* 0x000fe200078e00ff */
[----:B------:R-:W-:Y:S01]  /*f4f0*/  LOP3.LUT R37, R37, 0x3fffc, RZ, 0xc0, !PT ;  /* 0x0003fffc25257812 */ /* 0x000fe200078ec0ff */
[----:B------:R-:W0:Y:S01]  /*f500*/  LDS R32, [R32+0x5c00] ;  /* 0x005c000020207984 */ /* 0x000e220000000800 */
[----:B------:R-:W-:Y:S01]  /*f510*/  @!P0 LOP3.LUT R105, R106, R105, RZ, 0x3c, !PT ;  /* 0x000000696a698212 */ /* 0x000fe200078e3cff */
[----:B------:R-:W-:Y:S01]  /*f520*/  @!P3 IMAD.WIDE.U32 R50, R51, R50, c[0x0][0x168] ;  /* 0x00005a003332b625 */ /* 0x000fe200078e0032 */
[----:B------:R-:W-:-:S02]  /*f530*/  @!P3 LOP3.LUT R109, R109, R108, RZ, 0x3c, !PT ;  /* 0x0000006c6d6db212 */ /* 0x000fc400078e3cff */
[----:B------:R-:W1:Y:S01]  /*f540*/  LDS R37, [R37+0x5c00] ;  /* 0x005c000025257984 */ /* 0x000e620000000800 */
[----:B------:R-:W-:Y:S01]  /*f550*/  IMAD.SHL.U32 R91, R91, 0x4, RZ ;  /* 0x000000045b5b7824 */ /* 0x000fe200078e00ff */
[----:B------:R-:W-:Y:S02]  /*f560*/  LOP3.LUT R90, R90, 0x3fffc, RZ, 0xc0, !PT ;  /* 0x0003fffc5a5a7812 */ /* 0x000fe400078ec0ff */
[----:B------:R-:W-:Y:S02]  /*f570*/  SHF.R.U32.HI R97, RZ, c[0x0][0x18c], R97 ;  /* 0x00006300ff617a19 */ /* 0x000fe40000011661 */
[----:B------:R-:W-:Y:S02]  /*f580*/  SHF.R.U32.HI R99, RZ, c[0x0][0x18c], R99 ;  /* 0x00006300ff637a19 */ /* 0x000fe40000011663 */
[----:B------:R-:W-:Y:S02]  /*f590*/  SHF.R.U32.HI R100, RZ, c[0x0][0x18c], R100 ;  /* 0x00006300ff647a19 */ /* 0x000fe40000011664 */
[----:B------:R-:W-:-:S02]  /*f5a0*/  SHF.R.U32.HI R102, RZ, c[0x0][0x18c], R102 ;  /* 0x00006300ff667a19 */ /* 0x000fc40000011666 */
[----:B------:R-:W-:Y:S02]  /*f5b0*/  SHF.R.U32.HI R103, RZ, c[0x0][0x18c], R103 ;  /* 0x00006300ff677a19 */ /* 0x000fe40000011667 */
[-C--:B------:R-:W-:Y:S02]  /*f5c0*/  LOP3.LUT R97, R97, R123.reuse, RZ, 0xc0, !PT ;  /* 0x0000007b61617212 */ /* 0x080fe400078ec0ff */
[-C--:B------:R-:W-:Y:S02]  /*f5d0*/  LOP3.LUT R99, R99, R123.reuse, RZ, 0xc0, !PT ;  /* 0x0000007b63637212 */ /* 0x080fe400078ec0ff */
[-C--:B------:R-:W-:Y:S01]  /*f5e0*/  LOP3.LUT R100, R100, R123.reuse, RZ, 0xc0, !PT ;  /* 0x0000007b64647212 */ /* 0x080fe200078ec0ff */
[----:B------:R-:W-:Y:S01]  /*f5f0*/  IMAD.SHL.U32 R97, R97, 0x4, RZ ;  /* 0x0000000461617824 */ /* 0x000fe200078e00ff */
[-C--:B------:R-:W-:Y:S01]  /*f600*/  LOP3.LUT R102, R102, R123.reuse, RZ, 0xc0, !PT ;  /* 0x0000007b66667212 */ /* 0x080fe200078ec0ff */
[----:B------:R-:W-:Y:S01]  /*f610*/  IMAD.SHL.U32 R99, R99, 0x4, RZ ;  /* 0x0000000463637824 */ /* 0x000fe200078e00ff */
[----:B------:R-:W-:Y:S01]  /*f620*/  LOP3.LUT R103, R103, R123, RZ, 0xc0, !PT ;  /* 0x0000007b67677212 */ /* 0x000fe200078ec0ff */
[----:B------:R-:W-:Y:S01]  /*f630*/  IMAD.SHL.U32 R100, R100, 0x4, RZ ;  /* 0x0000000464647824 */ /* 0x000fe200078e00ff */
[----:B------:R-:W-:Y:S01]  /*f640*/  IADD3 R123, R2, 0x1a00, RZ ;  /* 0x00001a00027b7810 */ /* 0x000fe20007ffe0ff */
[----:B------:R-:W-:Y:S01]  /*f650*/  IMAD.SHL.U32 R102, R102, 0x4, RZ ;  /* 0x0000000466667824 */ /* 0x000fe200078e00ff */
[----:B------:R-:W-:Y:S01]  /*f660*/  IADD3 R118, R2, 0x1e00, RZ ;  /* 0x00001e0002767810 */ /* 0x000fe20007ffe0ff */
[----:B0-----:R-:W-:-:S04]  /*f670*/  @!P6 IMAD.IADD R42, R120, 0x1, R32 ;  /* 0x00000001782ae824 */ /* 0x001fc800078e0220 */
[----:B------:R-:W-:-:S05]  /*f680*/  @!P6 IMAD.WIDE.U32 R42, R42, R43, c[0x0][0x168] ;  /* 0x00005a002a2ae625 */ /* 0x000fca00078e002b */
[----:B------:R0:W-:Y:S01]  /*f690*/  @!P6 STG.E.U16 [R42.64], R115 ;  /* 0x000000732a00e986 */ /* 0x0001e2000c101504 */
[----:B------:R-:W-:Y:S01]  /*f6a0*/  LOP3.LUT P6, RZ, R12, 0x1000000, RZ, 0xc0, !PT ;  /* 0x010000000cff7812 */ /* 0x000fe200078cc0ff */
[----:B0-----:R-:W-:-:S12]  /*f6b0*/  @!P4 IMAD.MOV.U32 R115, RZ, RZ, 0x2 ;  /* 0x00000002ff73c424 */ /* 0x001fd800078e00ff */
[----:B------:R-:W-:Y:S01]  /*f6c0*/  @!P6 LOP3.LUT R111, R45, R44, RZ, 0x3c, !PT ;  /* 0x0000002c2d6fe212 */ /* 0x000fe200078e3cff */
[----:B------:R-:W-:Y:S02]  /*f6d0*/  @!P6 IMAD.MOV.U32 R42, RZ, RZ, 0x2 ;  /* 0x00000002ff2ae424 */ /* 0x000fe400078e00ff */
[----:B------:R-:W-:Y:S02]  /*f6e0*/  @!P6 IMAD.IADD R43, R122, 0x1, R34 ;  /* 0x000000017a2be824 */ /* 0x000fe400078e0222 */
[----:B------:R-:W-:Y:S02]  /*f6f0*/  @!P5 IMAD.MOV.U32 R44, RZ, RZ, 0x2 ;  /* 0x00000002ff2cd424 */ /* 0x000fe400078e00ff */
[----:B-1----:R-:W-:Y:S02]  /*f700*/  @!P5 IMAD.IADD R45, R119, 0x1, R37 ;  /* 0x00000001772dd824 */ /* 0x002fe400078e0225 */
[----:B------:R-:W-:-:S04]  /*f710*/  @!P6 IMAD.WIDE.U32 R42, R43, R42, c[0x0][0x168] ;  /* 0x00005a002b2ae625 */ /* 0x000fc800078e002a */
[----:B------:R-:W-:Y:S01]  /*f720*/  @!P5 IMAD.WIDE.U32 R44, R45, R44, c[0x0][0x168] ;  /* 0x00005a002d2cd625 */ /* 0x000fe200078e002c */
[----:B------:R0:W-:Y:S01]  /*f730*/  @!P6 STG.E.U16 [R42.64], R111 ;  /* 0x0000006f2a00e986 */ /* 0x0001e2000c101504 */
[----:B------:R-:W-:-:S03]  /*f740*/  LOP3.LUT P6, RZ, R12, 0x800000, RZ, 0xc0, !PT ;  /* 0x008000000cff7812 */ /* 0x000fc600078cc0ff */
[----:B------:R1:W-:Y:S01]  /*f750*/  @!P5 STG.E.U16 [R44.64], R110 ;  /* 0x0000006e2c00d986 */ /* 0x0003e2000c101504 */
[----:B------:R-:W-:Y:S01]  /*f760*/  LOP3.LUT P5, RZ, R12, 0x400000, RZ, 0xc0, !PT ;  /* 0x004000000cff7812 */ /* 0x000fe200078ac0ff */
[----:B0-----:R-:W-:Y:S01]  /*f770*/  @!P4 IMAD.IADD R42, R117, 0x1, R39 ;  /* 0x00000001752ac824 */ /* 0x001fe200078e0227 */
[----:B------:R-:W-:Y:S01]  /*f780*/  @!P2 LOP3.LUT R111, R49, R48, RZ, 0x3c, !PT ;  /* 0x00000030316fa212 */ /* 0x000fe200078e3cff */
[----:B------:R-:W-:-:S06]  /*f790*/  @!P0 IMAD.MOV.U32 R48, RZ, RZ, 0x2 ;  /* 0x00000002ff308424 */ /* 0x000fcc00078e00ff */
[----:B------:R-:W-:Y:S01]  /*f7a0*/  @!P6 LOP3.LUT R67, R67, R65, RZ, 0x3c, !PT ;  /* 0x000000414343e212 */ /* 0x000fe200078e3cff */
[----:B-1----:R-:W-:Y:S01]  /*f7b0*/  @!P2 IMAD.IADD R44, R116, 0x1, R52 ;  /* 0x00000001742ca824 */ /* 0x002fe200078e0234 */
[----:B------:R-:W-:Y:S01]  /*f7c0*/  @!P4 LOP3.LUT R110, R47, R46, RZ, 0x3c, !PT ;  /* 0x0000002e2f6ec212 */ /* 0x000fe200078e3cff */
[----:B------:R-:W-:Y:S01]  /*f7d0*/  @!P2 IMAD.MOV.U32 R47, RZ, RZ, 0x2 ;  /* 0x00000002ff2fa424 */ /* 0x000fe200078e00ff */
[----:B------:R-:W-:Y:S01]  /*f7e0*/  IADD3 R116, R2, 0x1c00, RZ ;  /* 0x00001c0002747810 */ /* 0x000fe20007ffe0ff */
[----:B------:R-:W-:Y:S01]  /*f7f0*/  @!P1 IMAD.MOV.U32 R46, RZ, RZ, 0x2 ;  /* 0x00000002ff2e9424 */ /* 0x000fe200078e00ff */
[----:B------:R-:W-:Y:S01]  /*f800*/  @!P5 LOP3.LUT R63, R63, R64, RZ, 0x3c, !PT ;  /* 0x000000403f3fd212 */ /* 0x000fe200078e3cff */
[----:B------:R-:W-:Y:S01]  /*f810*/  @!P0 IMAD.IADD R49, R124, 0x1, R54 ;  /* 0x000000017c318824 */ /* 0x000fe200078e0236 */
[----:B------:R-:W-:Y:S01]  /*f820*/  IADD3 R124, R2, 0x2000, RZ ;  /* 0x00002000027c7810 */ /* 0x000fe20007ffe0ff */
[----:B------:R-:W-:-:S04]  /*f830*/  @!P4 IMAD.WIDE.U32 R42, R42, R115, c[0x0][0x168] ;  /* 0x00005a002a2ac625 */ /* 0x000fc800078e0073 */
[----:B------:R-:W-:Y:S01]  /*f840*/  @!P2 IMAD.WIDE.U32 R44, R44, R47, c[0x0][0x168] ;  /* 0x00005a002c2ca625 */ /* 0x000fe200078e002f */
[----:B------:R0:W-:Y:S01]  /*f850*/  @!P4 STG.E.U16 [R42.64], R110 ;  /* 0x0000006e2a00c986 */ /* 0x0001e2000c101504 */
[C---:B------:R-:W-:Y:S02]  /*f860*/  LOP3.LUT P4, RZ, R12.reuse, 0x2, RZ, 0xc0, !PT ;  /* 0x000000020cff7812 */ /* 0x040fe4000788c0ff */
[----:B------:R-:W-:Y:S01]  /*f870*/  @!P1 IMAD.WIDE.U32 R46, R113, R46, c[0x0][0x168] ;  /* 0x00005a00712e9625 */ /* 0x000fe200078e002e */
[----:B------:R-:W-:Y:S01]  /*f880*/  @!P2 STG.E.U16 [R44.64], R111 ;  /* 0x0000006f2c00a986 */ /* 0x000fe2000c101504 */
[C---:B------:R-:W-:Y:S02]  /*f890*/  LOP3.LUT P2, RZ, R12.reuse, 0x200000, RZ, 0xc0, !PT ;  /* 0x002000000cff7812 */ /* 0x040fe4000784c0ff */
[----:B------:R-:W-:Y:S01]  /*f8a0*/  @!P0 IMAD.WIDE.U32 R48, R49, R48, c[0x0][0x168] ;  /* 0x00005a0031308625 */ /* 0x000fe200078e0030 */
[----:B------:R-:W-:Y:S01]  /*f8b0*/  @!P1 STG.E.U16 [R46.64], R112 ;  /* 0x000000702e009986 */ /* 0x000fe2000c101504 */
[----:B------:R-:W-:-:S03]  /*f8c0*/  LOP3.LUT P1, RZ, R12, 0x100000, RZ, 0xc0, !PT ;  /* 0x001000000cff7812 */ /* 0x000fc6000782c0ff */
[----:B------:R1:W-:Y:S01]  /*f8d0*/  @!P0 STG.E.U16 [R48.64], R105 ;  /* 0x0000006930008986 */ /* 0x0003e2000c101504 */
[----:B0-----:R-:W-:Y:S01]  /*f8e0*/  IMAD.SHL.U32 R42, R103, 0x4, RZ ;  /* 0x00000004672a7824 */ /* 0x001fe200078e00ff */
[----:B------:R-:W-:Y:S01]  /*f8f0*/  @!P4 LOP3.LUT R113, R75, R73, RZ, 0x3c, !PT ;  /* 0x000000494b71c212 */ /* 0x000fe200078e3cff */
[----:B------:R-:W-:Y:S01]  /*f900*/  @!P4 IMAD.MOV.U32 R43, RZ, RZ, 0x2 ;  /* 0x00000002ff2bc424 */ /* 0x000fe200078e00ff */
[----:B------:R0:W-:Y:S01]  /*f910*/  @!P3 STG.E.U16 [R50.64], R109 ;  /* 0x0000006d3200b986 */ /* 0x0001e2000c101504 */
[----:B------:R-:W-:Y:S02]  /*f920*/  LOP3.LUT R103, R97, 0x3fffc, RZ, 0xc0, !PT ;  /* 0x0003fffc61677812 */ /* 0x000fe400078ec0ff */
[----:B------:R-:W-:Y:S01]  /*f930*/  LOP3.LUT R97, R99, 0x3fffc, RZ, 0xc0, !PT ;  /* 0x0003fffc63617812 */ /* 0x000fe200078ec0ff */
[----:B------:R-:W4:Y:S01]  /*f940*/  LDS R111, [R90+0x5c00] ;  /* 0x005c00005a6f7984 */ /* 0x000f220000000800 */
[----:B------:R-:W-:Y:S02]  /*f950*/  LOP3.LUT R75, R100, 0x3fffc, RZ, 0xc0, !PT ;  /* 0x0003fffc644b7812 */ /* 0x000fe400078ec0ff */
[----:B------:R-:W-:Y:S01]  /*f960*/  LOP3.LUT R99, R102, 0x3fffc, RZ, 0xc0, !PT ;  /* 0x0003fffc66637812 */ /* 0x000fe200078ec0ff */
[----:B------:R-:W-:Y:S01]  /*f970*/  LDS R103, [R103+0x5c00] ;  /* 0x005c000067677984 */ /* 0x000fe20000000800 */
[----:B-1----:R-:W-:Y:S01]  /*f980*/  LOP3.LUT R105, R93, 0x3fffc, RZ, 0xc0, !PT ;  /* 0x0003fffc5d697812 */ /* 0x002fe200078ec0ff */
[----:B------:R-:W-:Y:S01]  /*f990*/  @!P1 IMAD.MOV.U32 R49, RZ, RZ, 0x2 ;  /* 0x00000002ff319424 */ /* 0x000fe200078e00ff */
[----:B------:R-:W-:Y:S01]  /*f9a0*/  LOP3.LUT R93, R96, 0x3fffc, RZ, 0xc0, !PT ;  /* 0x0003fffc605d7812 */ /* 0x000fe200078ec0ff */
[----:B------:R-:W-:Y:S01]  /*f9b0*/  LDS R97, [R97+0x5c00] ;  /* 0x005c000061617984 */ /* 0x000fe20000000800 */
[----:B0-----:R-:W-:Y:S01]  /*f9c0*/  LOP3.LUT R109, R91, 0x3fffc, RZ, 0xc0, !PT ;  /* 0x0003fffc5b6d7812 */ /* 0x001fe200078ec0ff */
[----:B------:R-:W-:Y:S01]  /*f9d0*/  @!P2 IMAD.MOV.U32 R51, RZ, RZ, 0x2 ;  /* 0x00000002ff33a424 */ /* 0x000fe200078e00ff */
[----:B------:R-:W-:Y:S01]  /*f9e0*/  LOP3.LUT R91, R94, 0x3fffc, RZ, 0xc0, !PT ;  /* 0x0003fffc5e5b7812 */ /* 0x000fe200078ec0ff */
[----:B------:R-:W0:Y:S01]  /*f9f0*/  LDS R105, [R105+0x5c00] ;  /* 0x005c000069697984 */ /* 0x000e220000000800 */
[----:B------:R-:W-:-:S02]  /*fa00*/  LOP3.LUT R73, R42, 0x3fffc, RZ, 0xc0, !PT ;  /* 0x0003fffc2a497812 */ /* 0x000fc400078ec0ff */
[C---:B------:R-:W-:Y:S01]  /*fa10*/  LOP3.LUT P3, RZ, R12.reuse, 0x1, RZ, 0xc0, !PT ;  /* 0x000000010cff7812 */ /* 0x040fe2000786c0ff */
[----:B------:R-:W1:Y:S01]  /*fa20*/  LDS R109, [R109+0x5c00] ;  /* 0x005c00006d6d7984 */ /* 0x000e620000000800 */
[----:B------:R-:W-:Y:S02]  /*fa30*/  LOP3.LUT P0, RZ, R12, 0x80000, RZ, 0xc0, !PT ;  /* 0x000800000cff7812 */ /* 0x000fe4000780c0ff */
[----:B------:R-:W-:Y:S01]  /*fa40*/  @!P1 LOP3.LUT R83, R84, R83, RZ, 0x3c, !PT ;  /* 0x0000005354539212 */ /* 0x000fe200078e3cff */
[----:B------:R-:W2:Y:S01]  /*fa50*/  LDS R91, [R91+0x5c00] ;  /* 0x005c00005b5b7984 */ /* 0x000ea20000000800 */
[----:B------:R-:W-:-:S03]  /*fa60*/  @!P2 LOP3.LUT R87, R88, R87, RZ, 0x3c, !PT ;  /* 0x000000575857a212 */ /* 0x000fc600078e3cff */
[----:B------:R-:W2:Y:S04]  /*fa70*/  LDS R93, [R93+0x5c00] ;  /* 0x005c00005d5d7984 */ /* 0x000ea80000000800 */
[----:B------:R-:W3:Y:S01]  /*fa80*/  LDS R75, [R75+0x5c00] ;  /* 0x005c00004b4b7984 */ /* 0x000ee20000000800 */
[----:B------:R-:W-:Y:S01]  /*fa90*/  @!P3 IMAD.MOV.U32 R45, RZ, RZ, 0x2 ;  /* 0x00000002ff2db424 */ /* 0x000fe200078e00ff */
[----:B------:R-:W-:Y:S01]  /*faa0*/  @!P3 LOP3.LUT R79, R79, R77, RZ, 0x3c, !PT ;  /* 0x0000004d4f4fb212 */ /* 0x000fe200078e3cff */
[----:B------:R-:W-:Y:S01]  /*fab0*/  @!P0 IMAD.MOV.U32 R47, RZ, RZ, 0x2 ;  /* 0x00000002ff2f8424 */ /* 0x000fe200078e00ff */
[----:B------:R-:W3:Y:S01]  /*fac0*/  LDS R99, [R99+0x5c00] ;  /* 0x005c000063637984 */ /* 0x000ee20000000800 */
[----:B------:R-:W-:Y:S02]  /*fad0*/  @!P0 LOP3.LUT R77, R82, R80, RZ, 0x3c, !PT ;  /* 0x00000050524d8212 */ /* 0x000fe400078e3cff */
[----:B------:R-:W-:Y:S01]  /*fae0*/  P2R R80, PR, RZ, 0x4 ;  /* 0x00000004ff507803 */ /* 0x000fe20000000000 */
[----:B------:R-:W3:Y:S01]  /*faf0*/  LDS R73, [R73+0x5c00] ;  /* 0x005c000049497984 */ /* 0x000ee20000000800 */
[----:B----4-:R-:W-:Y:S01]  /*fb00*/  @!P4 IMAD.IADD R42, R123, 0x1, R111 ;  /* 0x000000017b2ac824 */ /* 0x010fe200078e026f */
[----:B------:R-:W-:-:S03]  /*fb10*/  IADD3 R123, R2, 0x2200, RZ ;  /* 0x00002200027b7810 */ /* 0x000fc60007ffe0ff */
[----:B------:R-:W-:-:S05]  /*fb20*/  @!P4 IMAD.WIDE.U32 R42, R42, R43, c[0x0][0x168] ;  /* 0x00005a002a2ac625 */ /* 0x000fca00078e002b */
[----:B------:R-:W-:Y:S01]  /*fb30*/  @!P4 STG.E.U16 [R42.64], R113 ;  /* 0x000000712a00c986 */ /* 0x000fe2000c101504 */
[----:B------:R-:W-:Y:S01]  /*fb40*/  LOP3.LUT P4, RZ, R12, 0x40000, RZ, 0xc0, !PT ;  /* 0x000400000cff7812 */ /* 0x000fe2000788c0ff */
[----:B0-----:R-:W-:Y:S02]  /*fb50*/  @!P0 IMAD.IADD R46, R118, 0x1, R105 ;  /* 0x00000001762e8824 */ /* 0x001fe400078e0269 */
[----:B-1----:R-:W-:Y:S02]  /*fb60*/  @!P3 IMAD.IADD R44, R116, 0x1, R109 ;  /* 0x00000001742cb824 */ /* 0x002fe400078e026d */
[----:B------:R-:W-:-:S04]  /*fb70*/  @!P0 IMAD.WIDE.U32 R46, R46, R47, c[0x0][0x168] ;  /* 0x00005a002e2e8625 */ /* 0x000fc800078e002f */
[----:B------:R-:W-:-:S04]  /*fb80*/  @!P3 IMAD.WIDE.U32 R44, R44, R45, c[0x0][0x168] ;  /* 0x00005a002c2cb625 */ /* 0x000fc800078e002d */
[----:B------:R-:W-:Y:S01]  /*fb90*/  @!P4 LOP3.LUT R59, R59, R58, RZ, 0x3c, !PT ;  /* 0x0000003a3b3bc212 */ /* 0x000fe200078e3cff */
[----:B--2---:R-:W-:Y:S01]  /*fba0*/  @!P1 IMAD.IADD R48, R124, 0x1, R91 ;  /* 0x000000017c309824 */ /* 0x004fe200078e025b */
[----:B------:R0:W-:Y:S01]  /*fbb0*/  @!P3 STG.E.U16 [R44.64], R79 ;  /* 0x0000004f2c00b986 */ /* 0x0001e2000c101504 */
[----:B------:R-:W-:Y:S01]  /*fbc0*/  LOP3.LUT P3, RZ, R12, 0x20000, RZ, 0xc0, !PT ;  /* 0x000200000cff7812 */ /* 0x000fe2000786c0ff */
[----:B------:R-:W-:Y:S01]  /*fbd0*/  @!P2 IMAD.IADD R50, R123, 0x1, R93 ;  /* 0x000000017b32a824 */ /* 0x000fe200078e025d */
[----:B------:R-:W-:Y:S01]  /*fbe0*/  IADD3 R124, R2, 0x2400, RZ ;  /* 0x00002400027c7810 */ /* 0x000fe20007ffe0ff */
[----:B------:R1:W-:Y:S01]  /*fbf0*/  @!P0 STG.E.U16 [R46.64], R77 ;  /* 0x0000004d2e008986 */ /* 0x0003e2000c101504 */
[----:B------:R-:W-:Y:S01]  /*fc00*/  @!P1 IMAD.WIDE.U32 R48, R48, R49, c[0x0][0x168] ;  /* 0x00005a0030309625 */ /* 0x000fe200078e0031 */
[----:B------:R-:W-:-:S03]  /*fc10*/  IADD3 R123, R2, 0x2600, RZ ;  /* 0x00002600027b7810 */ /* 0x000fc60007ffe0ff */
[----:B------:R-:W-:Y:S01]  /*fc20*/  @!P2 IMAD.WIDE.U32 R50, R50, R51, c[0x0][0x168] ;  /* 0x00005a003232a625 */ /* 0x000fe200078e0033 */
[----:B------:R2:W-:Y:S01]  /*fc30*/  @!P1 STG.E.U16 [R48.64], R83 ;  /* 0x0000005330009986 */ /* 0x0005e2000c101504 */
[----:B------:R-:W-:Y:S02]  /*fc40*/  IADD3 R58, R56, 0x20, RZ ;  /* 0x00000020383a7810 */ /* 0x000fe40007ffe0ff */
[----:B0-----:R-:W-:Y:S01]  /*fc50*/  @!P4 IMAD.MOV.U32 R45, RZ, RZ, 0x2 ;  /* 0x00000002ff2dc424 */ /* 0x001fe200078e00ff */
[----:B------:R-:W-:Y:S01]  /*fc60*/  @!P3 LOP3.LUT R115, R60, R57, RZ, 0x3c, !PT ;  /* 0x000000393c73b212 */ /* 0x000fe200078e3cff */
[----:B------:R-:W-:Y:S01]  /*fc70*/  @!P3 IMAD.MOV.U32 R43, RZ, RZ, 0x2 ;  /* 0x00000002ff2bb424 */ /* 0x000fe200078e00ff */
[----:B-1----:R-:W-:Y:S01]  /*fc80*/  P2R R77, PR, RZ, 0x1 ;  /* 0x00000001ff4d7803 */ /* 0x002fe20000000000 */
[----:B------:R-:W-:Y:S01]  /*fc90*/  @!P3 IMAD.IADD R42, R124, 0x1, R103 ;  /* 0x000000017c2ab824 */ /* 0x000fe200078e0267 */
[----:B------:R-:W-:Y:S01]  /*fca0*/  ISETP.GE.U32.AND P0, PT, R121, R10, PT ;  /* 0x0000000a7900720c */ /* 0x000fe20003f06070 */
[----:B------:R0:W1:Y:S01]  /*fcb0*/  SHFL.IDX PT, R57, R10, RZ, 0x1f ;  /* 0x00001fff0a397589 */ /* 0x00006200000e0000 */
[----:B------:R-:W-:Y:S01]  /*fcc0*/  @!P4 IMAD.IADD R44, R123, 0x1, R97 ;  /* 0x000000017b2cc824 */ /* 0x000fe200078e0261 */
[--C-:B---3--:R-:W-:Y:S01]  /*fcd0*/  @!P5 IADD3 R46, R75, 0x2800, R2.reuse ;  /* 0x000028004b2ed810 */ /* 0x108fe20007ffe002 */
[----:B------:R-:W-:Y:S01]  /*fce0*/  @!P5 IMAD.MOV.U32 R47, RZ, RZ, 0x2 ;  /* 0x00000002ff2fd424 */ /* 0x000fe200078e00ff */
[----:B------:R3:W-:Y:S01]  /*fcf0*/  @!P2 STG.E.U16 [R50.64], R87 ;  /* 0x000000573200a986 */ /* 0x0007e2000c101504 */
[----:B--2---:R-:W-:Y:S01]  /*fd00*/  @!P6 IADD3 R48, R99, 0x2a00, R2 ;  /* 0x00002a006330e810 */ /* 0x004fe20007ffe002 */
[----:B------:R-:W-:Y:S01]  /*fd10*/  @!P6 IMAD.MOV.U32 R49, RZ, RZ, 0x2 ;  /* 0x00000002ff31e424 */ /* 0x000fe200078e00ff */
[----:B------:R-:W-:Y:S01]  /*fd20*/  P2R R79, PR, RZ, 0x2 ;  /* 0x00000002ff4f7803 */ /* 0x000fe20000000000 */
[----:B------:R-:W-:Y:S01]  /*fd30*/  @!P3 IMAD.WIDE.U32 R42, R42, R43, c[0x0][0x168] ;  /* 0x00005a002a2ab625 */ /* 0x000fe200078e002b */
[----:B0-----:R-:W-:-:S03]  /*fd40*/  P2R R10, PR, RZ, 0x8 ;  /* 0x00000008ff0a7803 */ /* 0x001fc60000000000 */
[----:B------:R-:W-:Y:S01]  /*fd50*/  @!P4 IMAD.WIDE.U32 R44, R44, R45, c[0x0][0x168] ;  /* 0x00005a002c2cc625 */ /* 0x000fe200078e002d */
[----:B------:R-:W-:Y:S01]  /*fd60*/  @!P0 LOP3.LUT R71, R71, R69, RZ, 0x3c, !PT ;  /* 0x0000004547478212 */ /* 0x000fe200078e3cff */
[----:B------:R0:W-:Y:S01]  /*fd70*/  @!P3 STG.E.U16 [R42.64], R115 ;  /* 0x000000732a00b986 */ /* 0x0001e2000c101504 */
[----:B---3--:R-:W-:Y:S01]  /*fd80*/  @!P0 IADD3 R50, R73, 0x2c00, R2 ;  /* 0x00002c0049328810 */ /* 0x008fe20007ffe002 */
[----:B------:R-:W-:Y:S02]  /*fd90*/  @!P0 IMAD.MOV.U32 R51, RZ, RZ, 0x2 ;  /* 0x00000002ff338424 */ /* 0x000fe400078e00ff */
[----:B------:R2:W-:Y:S01]  /*fda0*/  @!P4 STG.E.U16 [R44.64], R59 ;  /* 0x0000003b2c00c986 */ /* 0x0005e2000c101504 */
[----:B------:R-:W-:-:S04]  /*fdb0*/  @!P5 IMAD.WIDE.U32 R46, R46, R47, c[0x0][0x168] ;  /* 0x00005a002e2ed625 */ /* 0x000fc800078e002f */
[----:B------:R-:W-:Y:S01]  /*fdc0*/  @!P6 IMAD.WIDE.U32 R48, R48, R49, c[0x0][0x168] ;  /* 0x00005a003030e625 */ /* 0x000fe200078e0031 */
[----:B------:R-:W-:Y:S01]  /*fdd0*/  @!P5 STG.E.U16 [R46.64], R63 ;  /* 0x0000003f2e00d986 */ /* 0x000fe2000c101504 */
[----:B------:R-:W-:Y:S02]  /*fde0*/  LOP3.LUT P1, RZ, R12, 0x4000, RZ, 0xc0, !PT ;  /* 0x000040000cff7812 */ /* 0x000fe4000782c0ff */
[----:B------:R-:W-:Y:S01]  /*fdf0*/  @!P0 IMAD.WIDE.U32 R50, R50, R51, c[0x0][0x168] ;  /* 0x00005a0032328625 */ /* 0x000fe200078e0033 */
[----:B------:R-:W-:Y:S01]  /*fe00*/  @!P6 STG.E.U16 [R48.64], R67 ;  /* 0x000000433000e986 */ /* 0x000fe2000c101504 */
[----:B0-----:R-:W-:Y:S02]  /*fe10*/  P2R R43, PR, RZ, 0x20 ;  /* 0x00000020ff2b7803 */ /* 0x001fe40000000000 */
[----:B------:R-:W-:Y:S01]  /*fe20*/  P2R R42, PR, RZ, 0x10 ;  /* 0x00000010ff2a7803 */ /* 0x000fe20000000000 */
[----:B------:R-:W-:Y:S04]  /*fe30*/  @!P0 STG.E.U16 [R50.64], R71 ;  /* 0x0000004732008986 */ /* 0x000fe8000c101504 */
[----:B------:R-:W-:Y:S01]  /*fe40*/  BAR.SYNC.DEFER_BLOCKING 0x0 ;  /* 0x0000000000007b1d */ /* 0x000fe20000010000 */
[----:B-1----:R-:W-:-:S02]  /*fe50*/  ISETP.GE.AND P0, PT, R56, R57, PT ;  /* 0x000000393800720c */ /* 0x002fc40003f06270 */
[C---:B------:R-:W-:Y:S02]  /*fe60*/  LOP3.LUT P3, RZ, R12.reuse, 0x400, RZ, 0xc0, !PT ;  /* 0x000004000cff7812 */ /* 0x040fe4000786c0ff */
[----:B------:R-:W-:Y:S02]  /*fe70*/  LOP3.LUT P2, RZ, R12, 0x200, RZ, 0xc0, !PT ;  /* 0x000002000cff7812 */ /* 0x000fe4000784c0ff */
[----:B--2---:R-:W-:-:S07]  /*fe80*/  P2R R45, PR, RZ, 0x40 ;  /* 0x00000040ff2d7803 */ /* 0x004fce0000000000 */
[----:B------:R-:W2:Y:S01]  /*fe90*/  @!P0 LDG.E R14, [R40.64] ;  /* 0x00000004280e8981 */ /* 0x000ea2000c1e1900 */
[----:B------:R-:W-:Y:S02]  /*fea0*/  ISETP.GE.AND P0, PT, R58, R57, PT ;  /* 0x000000393a00720c */ /* 0x000fe40003f06270 */
[----:B------:R-:W-:-:S11]  /*feb0*/  IADD3 R58, R56, 0x40, RZ ;  /* 0x00000040383a7810 */ /* 0x000fd60007ffe0ff */
[----:B------:R-:W3:Y:S01]  /*fec0*/  @!P0 LDG.E R4, [R40.64+0x80] ;  /* 0x0000800428048981 */ /* 0x000ee2000c1e1900 */
[----:B------:R-:W-:Y:S02]  /*fed0*/  ISETP.GE.AND P0, PT, R58, R57, PT ;  /* 0x000000393a00720c */ /* 0x000fe40003f06270 */
[----:B------:R-:W-:-:S11]  /*fee0*/  IADD3 R44, R56, 0x60, RZ ;  /* 0x00000060382c7810 */ /* 0x000fd60007ffe0ff */
[----:B------:R-:W4:Y:S01]  /*fef0*/  @!P0 LDG.E R6, [R40.64+0x100] ;  /* 0x0001000428068981 */ /* 0x000f22000c1e1900 */
        /* <DEDUP_REMOVED lines=57> */
[----:B------:R-:W-:-:S13]  /*10290*/  ISETP.GE.AND P0, PT, R56, R57, PT ;  /* 0x000000393800720c */ /* 0x000fda0003f06270 */
[----:B------:R-:W4:Y:S04]  /*102a0*/  @!P0 LDG.E R20, [R40.64+0xb00] ;  /* 0x000b000428148981 */ /* 0x000f28000c1e1900 */
[----:B------:R-:W-:Y:S01]  /*102b0*/  BAR.SYNC.DEFER_BLOCKING 0x0 ;  /* 0x0000000000007b1d */ /* 0x000fe20000010000 */
[C---:B------:R-:W-:Y:S02]  /*102c0*/  LOP3.LUT P0, RZ, R12.reuse, 0x2000, RZ, 0xc0, !PT ;  /* 0x000020000cff7812 */ /* 0x040fe4000780c0ff */
[C---:B------:R-:W-:Y:S02]  /*102d0*/  LOP3.LUT P5, RZ, R12.reuse, 0x1000, RZ, 0xc0, !PT ;  /* 0x000010000cff7812 */ /* 0x040fe400078ac0ff */
[C---:B------:R-:W-:Y:S02]  /*102e0*/  LOP3.LUT P4, RZ, R12.reuse, 0x800, RZ, 0xc0, !PT ;  /* 0x000008000cff7812 */ /* 0x040fe4000788c0ff */
[----:B------:R-:W-:Y:S01]  /*102f0*/  LOP3.LUT P6, RZ, R12, 0x40, RZ, 0xc0, !PT ;  /* 0x000000400cff7812 */ /* 0x000fe200078cc0ff */
[----:B--2---:R-:W-:Y:S04]  /*10300*/  STS [R33.X4], R14 ;  /* 0x0000000e21007388 */ /* 0x004fe80000004800 */
[----:B---3--:R0:W-:Y:S04]  /*10310*/  STS [R61.X4], R4 ;  /* 0x000000043d007388 */ /* 0x0081e80000004800 */
[----:B----4-:R1:W-:Y:S04]  /*10320*/  STS [R26.X4], R6 ;  /* 0x000000061a007388 */ /* 0x0103e80000004800 */
[----:B------:R2:W-:Y:S01]  /*10330*/  STS [R62.X4], R7 ;  /* 0x000000073e007388 */ /* 0x0005e20000004800 */
[--C-:B0-----:R-:W-:Y:S01]  /*10340*/  @!P1 IMAD.IADD R4, R0, 0x1, R2.reuse ;  /* 0x0000000100049824 */ /* 0x101fe200078e0202 */
[----:B-1----:R-:W-:Y:S01]  /*10350*/  @!P0 IADD3 R6, R9, 0x200, R2 ;  /* 0x0000020009068810 */ /* 0x002fe20007ffe002 */
[----:B------:R-:W-:Y:S01]  /*10360*/  @!P5 IMAD.MOV.U32 R9, RZ, RZ, 0x4 ;  /* 0x00000004ff09d424 */ /* 0x000fe200078e00ff */
[----:B------:R-:W-:Y:S01]  /*10370*/  STS [R85.X4], R3 ;  /* 0x0000000355007388 */ /* 0x000fe20000004800 */
[----:B--2---:R-:W-:-:S04]  /*10380*/  @!P0 IMAD.MOV.U32 R7, RZ, RZ, 0x4 ;  /* 0x00000004ff078424 */ /* 0x004fc800078e00ff */
[----:B------:R-:W-:Y:S01]  /*10390*/  @!P0 IMAD.WIDE.U32 R6, R6, R7, c[0x0][0x178] ;  /* 0x00005e0006068625 */ /* 0x000fe200078e0007 */
[----:B------:R0:W-:Y:S02]  /*103a0*/  STS [R35.X4], R8 ;  /* 0x0000000823007388 */ /* 0x0001e40000004800 */
[----:B0-----:R-:W-:Y:S02]  /*103b0*/  @!P5 IADD3 R8, R15, 0x400, R2 ;  /* 0x000004000f08d810 */ /* 0x001fe40007ffe002 */
[----:B------:R-:W-:Y:S03]  /*103c0*/  STS [R81.X4], R13 ;  /* 0x0000000d51007388 */ /* 0x000fe60000004800 */
[----:B------:R-:W-:Y:S01]  /*103d0*/  @!P5 IMAD.WIDE.U32 R8, R8, R9, c[0x0][0x178] ;  /* 0x00005e000808d625 */ /* 0x000fe200078e0009 */
[----:B------:R0:W-:Y:S03]  /*103e0*/  STS [R5.X4], R16 ;  /* 0x0000001005007388 */ /* 0x0001e60000004800 */
[----:B0-----:R-:W-:Y:S01]  /*103f0*/  @!P1 IMAD.MOV.U32 R5, RZ, RZ, 0x4 ;  /* 0x00000004ff059424 */ /* 0x001fe200078e00ff */
        /* <DEDUP_REMOVED lines=26> */
[--C-:B0-----:R-:W-:Y:S01]  /*105a0*/  @!P4 IADD3 R4, R21, 0x600, R2.reuse ;  /* 0x000006001504c810 */ /* 0x101fe20007ffe002 */
[----:B------:R-:W-:Y:S01]  /*105b0*/  @!P4 IMAD.MOV.U32 R5, RZ, RZ, 0x4 ;  /* 0x00000004ff05c424 */ /* 0x000fe200078e00ff */
[----:B------:R-:W-:Y:S01]  /*105c0*/  LOP3.LUT P5, RZ, R12, 0x20, RZ, 0xc0, !PT ;  /* 0x000000200cff7812 */ /* 0x000fe200078ac0ff */
        /* <DEDUP_REMOVED lines=15> */
[--C-:B--2---:R-:W-:Y:S01]  /*106c0*/  @!P1 IADD3 R4, R34, 0xc00, R2.reuse ;  /* 0x00000c0022049810 */ /* 0x104fe20007ffe002 */
[----:B------:R-:W-:Y:S01]  /*106d0*/  @!P1 IMAD.MOV.U32 R5, RZ, RZ, 0x4 ;  /* 0x00000004ff059424 */ /* 0x000fe200078e00ff */
[----:B------:R-:W-:Y:S01]  /*106e0*/  LOP3.LUT P2, RZ, R12, 0x4, RZ, 0xc0, !PT ;  /* 0x000000040cff7812 */ /* 0x000fe2000784c0ff */
[----:B------:R-:W2:Y:S02]  /*106f0*/  @!P0 LDS R11, [R2.X4+0x3800] ;  /* 0x00380000020b8984 */ /* 0x000ea40000004800 */
[----:B------:R-:W-:Y:S02]  /*10700*/  @!P1 IMAD.WIDE.U32 R4, R4, R5, c[0x0][0x178] ;  /* 0x00005e0004049625 */ /* 0x000fe400078e0005 */
[----:B------:R-:W4:Y:S01]  /*10710*/  @!P6 LDS R13, [R2.X4+0x4000] ;  /* 0x00400000020de984 */ /* 0x000f220000004800 */
[--C-:B0-----:R-:W-:Y:S01]  /*10720*/  @!P0 IADD3 R6, R37, 0xe00, R2.reuse ;  /* 0x00000e0025068810 */ /* 0x101fe20007ffe002 */
[----:B------:R-:W-:Y:S01]  /*10730*/  @!P0 IMAD.MOV.U32 R7, RZ, RZ, 0x4 ;  /* 0x00000004ff078424 */ /* 0x000fe200078e00ff */
[----:B-1----:R-:W-:Y:S01]  /*10740*/  @!P6 IADD3 R8, R39, 0x1000, R2 ;  /* 0x000010002708e810 */ /* 0x002fe20007ffe002 */
[----:B------:R-:W-:-:S02]  /*10750*/  @!P6 IMAD.MOV.U32 R9, RZ, RZ, 0x4 ;  /* 0x00000004ff09e424 */ /* 0x000fc400078e00ff */
[----:B------:R-:W-:-:S04]  /*10760*/  @!P0 IMAD.WIDE.U32 R6, R6, R7, c[0x0][0x178] ;  /* 0x00005e0006068625 */ /* 0x000fc800078e0007 */
[----:B------:R-:W-:Y:S01]  /*10770*/  @!P6 IMAD.WIDE.U32 R8, R8, R9, c[0x0][0x178] ;  /* 0x00005e000808e625 */ /* 0x000fe200078e0009 */
[----:B---3--:R0:W-:Y:S01]  /*10780*/  @!P1 STG.E [R4.64], R3 ;  /* 0x0000000304009986 */ /* 0x0081e2000c101904 */
[----:B------:R-:W-:-:S03]  /*10790*/  LOP3.LUT P1, RZ, R12, 0x2, RZ, 0xc0, !PT ;  /* 0x000000020cff7812 */ /* 0x000fc6000782c0ff */
[----:B------:R-:W1:Y:S04]  /*107a0*/  @!P5 LDS R3, [R2.X4+0x4800] ;  /* 0x004800000203d984 */ /* 0x000e680000004800 */
[----:B--2---:R2:W-:Y:S01]  /*107b0*/  @!P0 STG.E [R6.64], R11 ;  /* 0x0000000b06008986 */ /* 0x0045e2000c101904 */
[----:B------:R-:W-:Y:S01]  /*107c0*/  LOP3.LUT P0, RZ, R12, 0x1, RZ, 0xc0, !PT ;  /* 0x000000010cff7812 */ /* 0x000fe2000780c0ff */
[----:B0-----:R-:W-:Y:S01]  /*107d0*/  @!P5 IMAD.MOV.U32 R5, RZ, RZ, 0x4 ;  /* 0x00000004ff05d424 */ /* 0x001fe200078e00ff */
[----:B------:R-:W-:Y:S01]  /*107e0*/  @!P5 IADD3 R4, R52, 0x1200, R2 ;  /* 0x000012003404d810 */ /* 0x000fe20007ffe002 */
[----:B----4-:R0:W-:Y:S01]  /*107f0*/  @!P6 STG.E [R8.64], R13 ;  /* 0x0000000d0800e986 */ /* 0x0101e2000c101904 */
[----:B------:R-:W-:-:S03]  /*10800*/  ISETP.NE.AND P6, PT, R45, RZ, PT ;  /* 0x000000ff2d00720c */ /* 0x000fc60003fc5270 */
[----:B------:R-:W3:Y:S01]  /*10810*/  @!P4 LDS R11, [R2.X4+0x5000] ;  /* 0x00500000020bc984 */ /* 0x000ee20000004800 */
[----:B------:R-:W-:-:S03]  /*10820*/  @!P5 IMAD.WIDE.U32 R4, R4, R5, c[0x0][0x178] ;  /* 0x00005e000404d625 */ /* 0x000fc600078e0005 */
[----:B------:R-:W4:Y:S01]  /*10830*/  @!P3 LDS R13, [R2.X4+0x5800] ;  /* 0x00580000020db984 */ /* 0x000f220000004800 */
[--C-:B--2---:R-:W-:Y:S01]  /*10840*/  @!P4 IADD3 R6, R53, 0x1400, R2.reuse ;  /* 0x000014003506c810 */ /* 0x104fe20007ffe002 */
[----:B------:R-:W-:Y:S01]  /*10850*/  @!P4 IMAD.MOV.U32 R7, RZ, RZ, 0x4 ;  /* 0x00000004ff07c424 */ /* 0x000fe200078e00ff */
[----:B0-----:R-:W-:Y:S01]  /*10860*/  @!P3 IADD3 R8, R54, 0x1600, R2 ;  /* 0x000016003608b810 */ /* 0x001fe20007ffe002 */
[----:B------:R-:W-:Y:S02]  /*10870*/  @!P3 IMAD.MOV.U32 R9, RZ, RZ, 0x4 ;  /* 0x00000004ff09b424 */ /* 0x000fe400078e00ff */
[----:B------:R-:W-:Y:S01]  /*10880*/  @!P6 LDS R23, [R2.X4+0xa800] ;  /* 0x00a800000217e984 */ /* 0x000fe20000004800 */
[----:B------:R-:W-:-:S04]  /*10890*/  @!P4 IMAD.WIDE.U32 R6, R6, R7, c[0x0][0x178] ;  /* 0x00005e000606c625 */ /* 0x000fc800078e0007 */
[----:B------:R-:W-:Y:S01]  /*108a0*/  @!P3 IMAD.WIDE.U32 R8, R8, R9, c[0x0][0x178] ;  /* 0x00005e000808b625 */ /* 0x000fe200078e0009 */
[----:B-1----:R0:W-:Y:S01]  /*108b0*/  @!P5 STG.E [R4.64], R3 ;  /* 0x000000030400d986 */ /* 0x0021e2000c101904 */
[----:B------:R-:W-:-:S03]  /*108c0*/  ISETP.NE.AND P5, PT, R43, RZ, PT ;  /* 0x000000ff2b00720c */ /* 0x000fc60003fa5270 */
[----:B------:R-:W1:Y:S01]  /*108d0*/  @!P2 LDS R3, [R2.X4+0x6000] ;  /* 0x006000000203a984 */ /* 0x000e620000004800 */
[----:B0-----:R-:W-:Y:S01]  /*108e0*/  @!P2 IADD3 R4, R55, 0x1800, R2 ;  /* 0x000018003704a810 */ /* 0x001fe20007ffe002 */
[----:B------:R-:W-:-:S08]  /*108f0*/  @!P2 IMAD.MOV.U32 R5, RZ, RZ, 0x4 ;  /* 0x00000004ff05a424 */ /* 0x000fd000078e00ff */
[----:B------:R-:W-:Y:S01]  /*10900*/  @!P5 LDS R21, [R2.X4+0xa000] ;  /* 0x00a000000215d984 */ /* 0x000fe20000004800 */
[----:B------:R-:W-:-:S03]  /*10910*/  @!P2 IMAD.WIDE.U32 R4, R4, R5, c[0x0][0x178] ;  /* 0x00005e000404a625 */ /* 0x000fc600078e0005 */
[----:B---3--:R0:W-:Y:S01]  /*10920*/  @!P4 STG.E [R6.64], R11 ;  /* 0x0000000b0600c986 */ /* 0x0081e2000c101904 */
[----:B------:R-:W-:-:S03]  /*10930*/  ISETP.NE.AND P4, PT, R42, RZ, PT ;  /* 0x000000ff2a00720c */ /* 0x000fc60003f85270 */
[----:B----4-:R2:W-:Y:S01]  /*10940*/  @!P3 STG.E [R8.64], R13 ;  /* 0x0000000d0800b986 */ /* 0x0105e2000c101904 */
[----:B------:R-:W-:Y:S02]  /*10950*/  ISETP.NE.AND P3, PT, R10, RZ, PT ;  /* 0x000000ff0a00720c */ /* 0x000fe40003f65270 */
[--C-:B------:R-:W-:Y:S01]  /*10960*/  @!P5 IADD3 R10, R75, 0x2800, R2.reuse ;  /* 0x000028004b0ad810 */ /* 0x100fe20007ffe002 */
[----:B------:R-:W3:Y:S04]  /*10970*/  @!P1 LDS R11, [R2.X4+0x6800] ;  /* 0x00680000020b9984 */ /* 0x000ee80000004800 */
[----:B------:R-:W4:Y:S01]  /*10980*/  @!P0 LDS R13, [R2.X4+0x7000] ;  /* 0x00700000020d8984 */ /* 0x000f220000004800 */
[--C-:B0-----:R-:W-:Y:S01]  /*10990*/  @!P1 IADD3 R6, R111, 0x1a00, R2.reuse ;  /* 0x00001a006f069810 */ /* 0x101fe20007ffe002 */
[----:B------:R-:W-:Y:S01]  /*109a0*/  @!P1 IMAD.MOV.U32 R7, RZ, RZ, 0x4 ;  /* 0x00000004ff079424 */ /* 0x000fe200078e00ff */
[----:B--2---:R-:W-:Y:S01]  /*109b0*/  @!P0 IADD3 R8, R109, 0x1c00, R2 ;  /* 0x00001c006d088810 */ /* 0x004fe20007ffe002 */
[----:B------:R-:W-:-:S02]  /*109c0*/  @!P0 IMAD.MOV.U32 R9, RZ, RZ, 0x4 ;  /* 0x00000004ff098424 */ /* 0x000fc400078e00ff */
[----:B------:R-:W-:Y:S01]  /*109d0*/  @!P3 LDS R17, [R2.X4+0x9000] ;  /* 0x009000000211b984 */ /* 0x000fe20000004800 */
[----:B------:R-:W-:Y:S01]  /*109e0*/  @!P1 IMAD.WIDE.U32 R6, R6, R7, c[0x0][0x178] ;  /* 0x00005e0006069625 */ /* 0x000fe200078e0007 */
[----:B------:R-:W-:Y:S02]  /*109f0*/  @!P3 IADD3 R103, R103, 0x2400, R2 ;  /* 0x000024006767b810 */ /* 0x000fe40007ffe002 */
[----:B------:R-:W-:Y:S01]  /*10a00*/  @!P4 LDS R19, [R2.X4+0x9800] ;  /* 0x009800000213c984 */ /* 0x000fe20000004800 */
[----:B------:R-:W-:-:S03]  /*10a10*/  @!P0 IMAD.WIDE.U32 R8, R8, R9, c[0x0][0x178] ;  /* 0x00005e0008088625 */ /* 0x000fc600078e0009 */
[----:B-1----:R-:W-:Y:S01]  /*10a20*/  @!P2 STG.E [R4.64], R3 ;  /* 0x000000030400a986 */ /* 0x002fe2000c101904 */
[----:B------:R-:W-:Y:S01]  /*10a30*/  ISETP.NE.AND P2, PT, R80, RZ, PT ;  /* 0x000000ff5000720c */ /* 0x000fe20003f45270 */
[----:B------:R-:W-:-:S12]  /*10a40*/  @!P3 IMAD.MOV.U32 R0, RZ, RZ, 0x4 ;  /* 0x00000004ff00b424 */ /* 0x000fd800078e00ff */
[----:B------:R-:W-:Y:S04]  /*10a50*/  @!P2 LDS R15, [R2.X4+0x8800] ;  /* 0x00880000020fa984 */ /* 0x000fe80000004800 */
[----:B---3--:R0:W-:Y:S01]  /*10a60*/  @!P1 STG.E [R6.64], R11 ;  /* 0x0000000b06009986 */ /* 0x0081e2000c101904 */
[----:B------:R-:W-:-:S03]  /*10a70*/  ISETP.NE.AND P1, PT, R79, RZ, PT ;  /* 0x000000ff4f00720c */ /* 0x000fc60003f25270 */
[----:B----4-:R1:W-:Y:S01]  /*10a80*/  @!P0 STG.E [R8.64], R13 ;  /* 0x0000000d08008986 */ /* 0x0103e2000c101904 */
[----:B------:R-:W-:-:S09]  /*10a90*/  ISETP.NE.AND P0, PT, R77, RZ, PT ;  /* 0x000000ff4d00720c */ /* 0x000fd20003f05270 */
[----:B------:R-:W-:Y:S01]  /*10aa0*/  @!P1 LDS R11, [R2.X4+0x8000] ;  /* 0x00800000020b9984 */ /* 0x000fe20000004800 */
[--C-:B0-----:R-:W-:Y:S01]  /*10ab0*/  @!P1 IADD3 R6, R91, 0x2000, R2.reuse ;  /* 0x000020005b069810 */ /* 0x101fe20007ffe002 */
[----:B------:R-:W-:Y:S01]  /*10ac0*/  @!P1 IMAD.MOV.U32 R7, RZ, RZ, 0x4 ;  /* 0x00000004ff079424 */ /* 0x000fe200078e00ff */
[--C-:B-1----:R-:W-:Y:S01]  /*10ad0*/  @!P4 IADD3 R8, R97, 0x2600, R2.reuse ;  /* 0x000026006108c810 */ /* 0x102fe20007ffe002 */
[----:B------:R-:W0:Y:S01]  /*10ae0*/  @!P0 LDS R3, [R2.X4+0x7800] ;  /* 0x0078000002038984 */ /* 0x000e220000004800 */
[----:B------:R-:W-:Y:S01]  /*10af0*/  @!P0 IADD3 R4, R105, 0x1e00, R2 ;  /* 0x00001e0069048810 */ /* 0x000fe20007ffe002 */
[----:B------:R-:W-:Y:S02]  /*10b00*/  @!P0 IMAD.MOV.U32 R5, RZ, RZ, 0x4 ;  /* 0x00000004ff058424 */ /* 0x000fe400078e00ff */
[----:B------:R-:W-:-:S04]  /*10b10*/  @!P1 IMAD.WIDE.U32 R6, R6, R7, c[0x0][0x178] ;  /* 0x00005e0006069625 */ /* 0x000fc800078e0007 */
[----:B------:R-:W-:-:S04]  /*10b20*/  @!P0 IMAD.WIDE.U32 R4, R4, R5, c[0x0][0x178] ;  /* 0x00005e0004048625 */ /* 0x000fc800078e0005 */
[----:B------:R-:W-:Y:S02]  /*10b30*/  @!P4 IMAD.MOV.U32 R9, RZ, RZ, 0x4 ;  /* 0x00000004ff09c424 */ /* 0x000fe400078e00ff */
[----:B------:R-:W-:Y:S02]  /*10b40*/  @!P6 IMAD.MOV.U32 R13, RZ, RZ, 0x4 ;  /* 0x00000004ff0de424 */ /* 0x000fe400078e00ff */
[----:B------:R-:W-:Y:S01]  /*10b50*/  @!P4 IMAD.WIDE.U32 R8, R8, R9, c[0x0][0x178] ;  /* 0x00005e000808c625 */ /* 0x000fe200078e0009 */
[----:B0-----:R0:W-:Y:S01]  /*10b60*/  @!P0 STG.E [R4.64], R3 ;  /* 0x0000000304008986 */ /* 0x0011e2000c101904 */
[----:B------:R-:W-:Y:S02]  /*10b70*/  LOP3.LUT P0, RZ, R12, 0x8000, RZ, 0xc0, !PT ;  /* 0x000080000cff7812 */ /* 0x000fe4000780c0ff */
[--C-:B------:R-:W-:Y:S01]  /*10b80*/  @!P6 IADD3 R12, R99, 0x2a00, R2.reuse ;  /* 0x00002a00630ce810 */ /* 0x100fe20007ffe002 */
[----:B------:R1:W-:Y:S04]  /*10b90*/  @!P1 STG.E [R6.64], R11 ;  /* 0x0000000b06009986 */ /* 0x0003e8000c101904 */
[----:B------:R-:W-:Y:S01]  /*10ba0*/  @!P6 IMAD.WIDE.U32 R12, R12, R13, c[0x0][0x178] ;  /* 0x00005e000c0ce625 */ /* 0x000fe200078e000d */
[----:B0-----:R-:W-:-:S03]  /*10bb0*/  @!P2 IADD3 R4, R93, 0x2200, R2 ;  /* 0x000022005d04a810 */ /* 0x001fc60007ffe002 */
[----:B------:R-:W-:Y:S02]  /*10bc0*/  @!P2 IMAD.MOV.U32 R5, RZ, RZ, 0x4 ;  /* 0x00000004ff05a424 */ /* 0x000fe400078e00ff */
[----:B------:R-:W-:Y:S02]  /*10bd0*/  @!P5 IMAD.MOV.U32 R3, RZ, RZ, 0x4 ;  /* 0x00000004ff03d424 */ /* 0x000fe400078e00ff */
[----:B------:R-:W-:-:S04]  /*10be0*/  @!P2 IMAD.WIDE.U32 R4, R4, R5, c[0x0][0x178] ;  /* 0x00005e000404a625 */ /* 0x000fc800078e0005 */
[----:B-1----:R-:W-:Y:S01]  /*10bf0*/  @!P3 IMAD.WIDE.U32 R6, R103, R0, c[0x0][0x178] ;  /* 0x00005e006706b625 */ /* 0x002fe200078e0000 */
[----:B------:R0:W-:Y:S03]  /*10c00*/  @!P2 STG.E [R4.64], R15 ;  /* 0x0000000f0400a986 */ /* 0x0001e6000c101904 */
[----:B------:R-:W-:Y:S01]  /*10c10*/  @!P5 IMAD.WIDE.U32 R10, R10, R3, c[0x0][0x178] ;  /* 0x00005e000a0ad625 */ /* 0x000fe200078e0003 */
[----:B------:R0:W-:Y:S04]  /*10c20*/  @!P3 STG.E [R6.64], R17 ;  /* 0x000000110600b986 */ /* 0x0001e8000c101904 */
[----:B------:R0:W-:Y:S04]  /*10c30*/  @!P4 STG.E [R8.64], R19 ;  /* 0x000000130800c986 */ /* 0x0001e8000c101904 */
[----:B------:R0:W-:Y:S04]  /*10c40*/  @!P5 STG.E [R10.64], R21 ;  /* 0x000000150a00d986 */ /* 0x0001e8000c101904 */
[----:B------:R0:W-:Y:S01]  /*10c50*/  @!P6 STG.E [R12.64], R23 ;  /* 0x000000170c00e986 */ /* 0x0001e2000c101904 */
[----:B------:R-:W-:Y:S05]  /*10c60*/  @P0 EXIT ;  /* 0x000000000000094d */ /* 0x000fea0003800000 */
[----:B------:R-:W1:Y:S01]  /*10c70*/  LDS R3, [R2.X4+0xb000] ;  /* 0x00b0000002037984 */ /* 0x000e620000004800 */
[----:B0-----:R-:W-:Y:S01]  /*10c80*/  IADD3 R4, R73, 0x2c00, R2 ;  /* 0x00002c0049047810 */ /* 0x001fe20007ffe002 */
[----:B------:R-:W-:-:S04]  /*10c90*/  IMAD.MOV.U32 R5, RZ, RZ, 0x4 ;  /* 0x00000004ff057424 */ /* 0x000fc800078e00ff */
[----:B------:R-:W-:-:S05]  /*10ca0*/  IMAD.WIDE.U32 R4, R4, R5, c[0x0][0x178] ;  /* 0x00005e0004047625 */ /* 0x000fca00078e0005 */
[----:B-1----:R-:W-:Y:S01]  /*10cb0*/  STG.E [R4.64], R3 ;  /* 0x0000000304007986 */ /* 0x002fe2000c101904 */
[----:B------:R-:W-:Y:S05]  /*10cc0*/  EXIT ;  /* 0x000000000000794d */ /* 0x000fea0003800000 */
.L_x_1336:
[----:B-1----:R-:W-:Y:S01]  /*10cd0*/  SEL R32, RZ, 0x1, !P1 ;  /* 0x00000001ff207807 */ /* 0x002fe20004800000 */
[----:B------:R-:W-:Y:S01]  /*10ce0*/  IMAD.MOV.U32 R33, RZ, RZ, -0x1 ;  /* 0xffffffffff217424 */ /* 0x000fe200078e00ff */
[----:B------:R-:W-:Y:S02]  /*10cf0*/  MOV R62, 0x10d10 ;  /* 0x00010d10003e7802 */ /* 0x000fe40000000f00 */
[----:B0----5:R-:W-:Y:S05]  /*10d00*/  CALL.REL.NOINC `($__internal_75_$__cuda_sm70_votesync_ballot) ;  /* 0x000006d000007944 */ /* 0x021fea0003c00000 */
[----:B------:R-:W-:Y:S01]  /*10d10*/  LOP3.LUT P2, RZ, R10, 0x2, RZ, 0xc0, !PT ;  /* 0x000000020aff7812 */ /* 0x000fe2000784c0ff */
[----:B------:R-:W-:Y:S01]  /*10d20*/  IMAD.MOV.U32 R33, RZ, RZ, -0x1 ;  /* 0xffffffffff217424 */ /* 0x000fe200078e00ff */
[-C--:B------:R-:W-:Y:S02]  /*10d30*/  LOP3.LUT R4, RZ, R61.reuse, RZ, 0x33, !PT ;  /* 0x0000003dff047212 */ /* 0x080fe400078e33ff */
[----:B------:R-:W-:Y:S02]  /*10d40*/  SEL R32, RZ, 0x1, !P2 ;  /* 0x00000001ff207807 */ /* 0x000fe40005000000 */
[----:B------:R-:W-:Y:S02]  /*10d50*/  SEL R4, R4, R61, !P1 ;  /* 0x0000003d04047207 */ /* 0x000fe40004800000 */
[----:B------:R-:W-:-:S02]  /*10d60*/  MOV R62, 0x10d80 ;  /* 0x00010d80003e7802 */ /* 0x000fc40000000f00 */
[----:B------:R-:W-:Y:S05]  /*10d70*/  CALL.REL.NOINC `($__internal_75_$__cuda_sm70_votesync_ballot) ;  /* 0x0000066000007944 */ /* 0x000fea0003c00000 */
[----:B------:R-:W-:Y:S01]  /*10d80*/  LOP3.LUT R6, RZ, R61, RZ, 0x33, !PT ;  /* 0x0000003dff067212 */ /* 0x000fe200078e33ff */
[----:B------:R-:W-:Y:S01]  /*10d90*/  IMAD.MOV.U32 R33, RZ, RZ, -0x1 ;  /* 0xffffffffff217424 */ /* 0x000fe200078e00ff */
[----:B------:R-:W-:-:S02]  /*10da0*/  LOP3.LUT P1, RZ, R10, 0x4, RZ, 0xc0, !PT ;  /* 0x000000040aff7812 */ /* 0x000fc4000782c0ff */
[----:B------:R-:W-:Y:S02]  /*10db0*/  SEL R61, R6, R61, !P2 ;  /* 0x0000003d063d7207 */ /* 0x000fe40005000000 */
[----:B------:R-:W-:Y:S02]  /*10dc0*/  SEL R32, RZ, 0x1, !P1 ;  /* 0x00000001ff207807 */ /* 0x000fe40004800000 */
[----:B------:R-:W-:Y:S02]  /*10dd0*/  LOP3.LUT R4, R61, R4, RZ, 0xc0, !PT ;  /* 0x000000043d047212 */ /* 0x000fe400078ec0ff */
[----:B------:R-:W-:Y:S02]  /*10de0*/  MOV R62, 0x10e00 ;  /* 0x00010e00003e7802 */ /* 0x000fe40000000f00 */
[----:B------:R-:W-:Y:S05]  /*10df0*/  CALL.REL.NOINC `($__internal_75_$__cuda_sm70_votesync_ballot) ;  /* 0x000005e000007944 */ /* 0x000fea0003c00000 */
[-C--:B------:R-:W-:Y:S01]  /*10e00*/  LOP3.LUT R6, RZ, R61.reuse, RZ, 0x33, !PT ;  /* 0x0000003dff067212 */ /* 0x080fe200078e33ff */
[----:B------:R-:W-:Y:S01]  /*10e10*/  IMAD.MOV.U32 R33, RZ, RZ, -0x1 ;  /* 0xffffffffff217424 */ /* 0x000fe200078e00ff */
[----:B------:R-:W-:Y:S02]  /*10e20*/  LOP3.LUT P2, RZ, R10, 0x8, RZ, 0xc0, !PT ;  /* 0x000000080aff7812 */ /* 0x000fe4000784c0ff */
[----:B------:R-:W-:-:S02]  /*10e30*/  SEL R61, R6, R61, !P1 ;  /* 0x0000003d063d7207 */ /* 0x000fc40004800000 */
[----:B------:R-:W-:Y:S02]  /*10e40*/  SEL R32, RZ, 0x1, !P2 ;  /* 0x00000001ff207807 */ /* 0x000fe40005000000 */
[----:B------:R-:W-:Y:S02]  /*10e50*/  LOP3.LUT R4, R61, R4, RZ, 0xc0, !PT ;  /* 0x000000043d047212 */ /* 0x000fe400078ec0ff */
[----:B------:R-:W-:Y:S02]  /*10e60*/  MOV R62, 0x10e80 ;  /* 0x00010e80003e7802 */ /* 0x000fe40000000f00 */
[----:B------:R-:W-:Y:S05]  /*10e70*/  CALL.REL.NOINC `($__internal_75_$__cuda_sm70_votesync_ballot) ;  /* 0x0000056000007944 */ /* 0x000fea0003c00000 */
[-C--:B------:R-:W-:Y:S01]  /*10e80*/  LOP3.LUT R6, RZ, R61.reuse, RZ, 0x33, !PT ;  /* 0x0000003dff067212 */ /* 0x080fe200078e33ff */
[----:B------:R-:W-:Y:S01]  /*10e90*/  IMAD.MOV.U32 R33, RZ, RZ, -0x1 ;  /* 0xffffffffff217424 */ /* 0x000fe200078e00ff */
[----:B------:R-:W-:Y:S02]  /*10ea0*/  LOP3.LUT P1, RZ, R10, 0x10, RZ, 0xc0, !PT ;  /* 0x000000100aff7812 */ /* 0x000fe4000782c0ff */
[----:B------:R-:W-:Y:S02]  /*10eb0*/  SEL R61, R6, R61, !P2 ;  /* 0x0000003d063d7207 */ /* 0x000fe40005000000 */
[----:B------:R-:W-:-:S02]  /*10ec0*/  SEL R32, RZ, 0x1, !P1 ;  /* 0x00000001ff207807 */ /* 0x000fc40004800000 */
[----:B------:R-:W-:Y:S02]  /*10ed0*/  LOP3.LUT R4, R61, R4, RZ, 0xc0, !PT ;  /* 0x000000043d047212 */ /* 0x000fe400078ec0ff */
[----:B------:R-:W-:Y:S02]  /*10ee0*/  MOV R62, 0x10f00 ;  /* 0x00010f00003e7802 */ /* 0x000fe40000000f00 */
[----:B------:R-:W-:Y:S05]  /*10ef0*/  CALL.REL.NOINC `($__internal_75_$__cuda_sm70_votesync_ballot) ;  /* 0x000004e000007944 */ /* 0x000fea0003c00000 */
[-C--:B------:R-:W-:Y:S01]  /*10f00*/  LOP3.LUT R6, RZ, R61.reuse, RZ, 0x33, !PT ;  /* 0x0000003dff067212 */ /* 0x080fe200078e33ff */
[----:B------:R-:W-:Y:S01]  /*10f10*/  IMAD.MOV.U32 R33, RZ, RZ, -0x1 ;  /* 0xffffffffff217424 */ /* 0x000fe200078e00ff */
[----:B------:R-:W-:Y:S02]  /*10f20*/  LOP3.LUT P2, RZ, R10, 0x20, RZ, 0xc0, !PT ;  /* 0x000000200aff7812 */ /* 0x000fe4000784c0ff */
[----:B------:R-:W-:Y:S02]  /*10f30*/  SEL R61, R6, R61, !P1 ;  /* 0x0000003d063d7207 */ /* 0x000fe40004800000 */
[----:B------:R-:W-:Y:S02]  /*10f40*/  SEL R32, RZ, 0x1, !P2 ;  /* 0x00000001ff207807 */ /* 0x000fe40005000000 */
[----:B------:R-:W-:-:S02]  /*10f50*/  LOP3.LUT R4, R61, R4, RZ, 0xc0, !PT ;  /* 0x000000043d047212 */ /* 0x000fc400078ec0ff */
[----:B------:R-:W-:Y:S02]  /*10f60*/  MOV R62, 0x10f80 ;  /* 0x00010f80003e7802 */ /* 0x000fe40000000f00 */
[----:B------:R-:W-:Y:S05]  /*10f70*/  CALL.REL.NOINC `($__internal_75_$__cuda_sm70_votesync_ballot) ;  /* 0x0000046000007944 */ /* 0x000fea0003c00000 */
[-C--:B------:R-:W-:Y:S01]  /*10f80*/  LOP3.LUT R6, RZ, R61.reuse, RZ, 0x33, !PT ;  /* 0x0000003dff067212 */ /* 0x080fe200078e33ff */
[----:B------:R-:W-:Y:S01]  /*10f90*/  IMAD.MOV.U32 R33, RZ, RZ, -0x1 ;  /* 0xffffffffff217424 */ /* 0x000fe200078e00ff */
[----:B------:R-:W-:Y:S02]  /*10fa0*/  LOP3.LUT P1, RZ, R10, 0x40, RZ, 0xc0, !PT ;  /* 0x000000400aff7812 */ /* 0x000fe4000782c0ff */
[----:B------:R-:W-:Y:S02]  /*10fb0*/  SEL R7, R6, R61, !P2 ;  /* 0x0000003d06077207 */ /* 0x000fe40005000000 */
[----:B------:R-:W-:Y:S02]  /*10fc0*/  SEL R32, RZ, 0x1, !P1 ;  /* 0x00000001ff207807 */ /* 0x000fe40004800000 */
[----:B------:R-:W-:Y:S02]  /*10fd0*/  LOP3.LUT R7, R7, R4, RZ, 0xc0, !PT ;  /* 0x0000000407077212 */ /* 0x000fe400078ec0ff */
[----:B------:R-:W-:-:S02]  /*10fe0*/  MOV R62, 0x11000 ;  /* 0x00011000003e7802 */ /* 0x000fc40000000f00 */
[----:B------:R-:W-:Y:S05]  /*10ff0*/  CALL.REL.NOINC `($__internal_75_$__cuda_sm70_votesync_ballot) ;  /* 0x000003e000007944 */ /* 0x000fea0003c00000 */
[----:B------:R-:W-:Y:S01]  /*11000*/  IMAD.MOV.U32 R6, RZ, RZ, R61 ;  /* 0x000000ffff067224 */ /* 0x000fe200078e003d */
[----:B------:R-:W-:Y:S05]  /*11010*/  BRA `(.L_x_1341) ;  /* 0xffff1c3000007947 */ /* 0x000fea000383ffff */
.L_x_1339:
[----:B------:R-:W-:Y:S02]  /*11020*/  MOV R32, 0x11040 ;  /* 0x0001104000207802 */ /* 0x000fe40000000f00 */
[----:B-----5:R-:W-:Y:S05]  /*11030*/  CALL.REL.NOINC `($__internal_74_$__cuda_sm70_shflsync_idx_p) ;  /* 0x0000036000007944 */ /* 0x020fea0003c00000 */
[----:B01----:R-:W-:Y:S05]  /*11040*/  BRA `(.L_x_1342) ;  /* 0xffff7b7000007947 */ /* 0x003fea000383ffff */
.L_x_1340:
[----:B------:R-:W-:Y:S01]  /*11050*/  SEL R32, RZ, 0x1, !P1 ;  /* 0x00000001ff207807 */ /* 0x000fe20004800000 */
[----:B------:R-:W-:Y:S01]  /*11060*/  IMAD.MOV.U32 R33, RZ, RZ, -0x1 ;  /* 0xffffffffff217424 */ /* 0x000fe200078e00ff */
[----:B------:R-:W-:-:S02]  /*11070*/  MOV R62, 0x11090 ;  /* 0x00011090003e7802 */ /* 0x000fc40000000f00 */
[----:B0----5:R-:W-:Y:S05]  /*11080*/  CALL.REL.NOINC `($__internal_75_$__cuda_sm70_votesync_ballot) ;  /* 0x0000035000007944 */ /* 0x021fea0003c00000 */
[----:B------:R-:W-:Y:S01]  /*11090*/  LOP3.LUT P2, RZ, R34, 0x2, RZ, 0xc0, !PT ;  /* 0x0000000222ff7812 */ /* 0x000fe2000784c0ff */
[----:B------:R-:W-:Y:S01]  /*110a0*/  IMAD.MOV.U32 R33, RZ, RZ, -0x1 ;  /* 0xffffffffff217424 */ /* 0x000fe200078e00ff */
[----:B------:R-:W-:-:S02]  /*110b0*/  LOP3.LUT R26, RZ, R61, RZ, 0x33, !PT ;  /* 0x0000003dff1a7212 */ /* 0x000fc400078e33ff */
[----:B------:R-:W-:Y:S02]  /*110c0*/  SEL R32, RZ, 0x1, !P2 ;  /* 0x00000001ff207807 */ /* 0x000fe40005000000 */
[----:B------:R-:W-:Y:S02]  /*110d0*/  SEL R26, R26, R61, !P1 ;  /* 0x0000003d1a1a7207 */ /* 0x000fe40004800000 */
        /* <DEDUP_REMOVED lines=42> */
[----:B------:R-:W-:Y:S01]  /*11380*/  IMAD.MOV.U32 R28, RZ, RZ, R61 ;  /* 0x000000ffff1c7224 */ /* 0x000fe200078e003d */
[----:B------:R-:W-:Y:S05]  /*11390*/  BRA `(.L_x_1343) ;  /* 0xffff86d000007947 */ /* 0x000fea000383ffff */
        .weak           $__internal_74_$__cuda_sm70_shflsync_idx_p
        .type           $__internal_74_$__cuda_sm70_shflsync_idx_p,@function
        .size           $__internal_74_$__cuda_sm70_shflsync_idx_p,($__internal_75_$__cuda_sm70_votesync_ballot - $__internal_74_$__cuda_sm70_shflsync_idx_p)
$__internal_74_$__cuda_sm70_shflsync_idx_p:
[----:B------:R-:W-:Y:S01]  /*113a0*/  IMAD.MOV.U32 R33, RZ, RZ, 0x0 ;  /* 0x00000000ff217424 */ /* 0x000fe200078e00ff */
[----:B------:R-:W-:Y:S01]  /*113b0*/  WARPSYNC 0xffffffff ;  /* 0xffffffff00007948 */ /* 0x000fe20003800000 */
[----:B------:R0:W1:Y:S02]  /*113c0*/  SHFL.IDX PT, R5, R10, RZ, 0x1f ;  /* 0x00001fff0a057589 */ /* 0x00006400000e0000 */
[----:B------:R-:W-:Y:S05]  /*113d0*/  RET.REL.NODEC R32 `(_ZN3cub17CUB_300001_SM_8006detail10radix_sort30DeviceRadixSortDownsweepKernelINS1_5radix10policy_hubI6__halfijE10Policy1000ELb0ELNS0_9SortOrderE1ES6_ijNS1_21identity_decomposer_tEEEvPKT2_PSB_PKT3_PSF_PT4_SJ_iiNS0_13GridEvenShareISJ_EET5_) ;  /* 0xfffeec2020007950 */ /* 0x000fea0003c3ffff */
        .weak           $__internal_75_$__cuda_sm70_votesync_ballot
        .type           $__internal_75_$__cuda_sm70_votesync_ballot,@function
        .size           $__internal_75_$__cuda_sm70_votesync_ballot,(.L_x_1886 - $__internal_75_$__cuda_sm70_votesync_ballot)
$__internal_75_$__cuda_sm70_votesync_ballot:
[----:B------:R-:W-:-:S13]  /*113e0*/  ISETP.NE.U32.AND P0, PT, R32, 0x1, PT ;  /* 0x000000012000780c */ /* 0x000fda0003f05070 */
[----:B------:R-:W-:-:S04]  /*113f0*/  VOTE.ANY R32, PT, !P0 ;  /* 0x0000000000207806 */ /* 0x000fc800040e0100 */
[----:B------:R-:W-:Y:S01]  /*11400*/  LOP3.LUT R61, R32, R33, RZ, 0xc0, !PT ;  /* 0x00000021203d7212 */ /* 0x000fe200078ec0ff */
[----:B------:R-:W-:Y:S02]  /*11410*/  IMAD.MOV.U32 R32, RZ, RZ, R62 ;  /* 0x000000ffff207224 */ /* 0x000fe400078e003e */
[----:B------:R-:W-:-:S04]  /*11420*/  IMAD.MOV.U32 R33, RZ, RZ, 0x0 ;  /* 0x00000000ff217424 */ /* 0x000fc800078e00ff */
[----:B------:R-:W-:Y:S05]  /*11430*/  RET.REL.NODEC R32 `(_ZN3cub17CUB_300001_SM_8006detail10radix_sort30DeviceRadixSortDownsweepKernelINS1_5radix10policy_hubI6__halfijE10Policy1000ELb0ELNS0_9SortOrderE1ES6_ijNS1_21identity_decomposer_tEEEvPKT2_PSB_PKT3_PSF_PT4_SJ_iiNS0_13GridEvenShareISJ_EET5_) ;  /* 0xfffeebc020007950 */ /* 0x000fea0003c3ffff */
.L_x_1344:
        /* <DEDUP_REMOVED lines=12> */
.L_x_1886:


//--------------------- .text._ZN3cub17CUB_300001_SM_8006detail10radix_sort23RadixSortScanBinsKernelINS1_5radix10policy_hubI6__halfijE10Policy1000EjEEvPT0_i --------------------------
	.section	.text._ZN3cub17CUB_300001_SM_8006detail10radix_sort23RadixSortScanBinsKernelINS1_5radix10policy_hubI6__halfijE10Policy1000EjEEvPT0_i,"ax",@progbits
	.sectioninfo	@"SHI_REGISTERS=78"
	.align	128
        .global         _ZN3cub17CUB_300001_SM_8006detail10radix_sort23RadixSortScanBinsKernelINS1_5radix10policy_hubI6__halfijE10Policy1000EjEEvPT0_i
        .type           _ZN3cub17CUB_300001_SM_8006detail10radix_sort23RadixSortScanBinsKernelINS1_5radix10policy_hubI6__halfijE10Policy1000EjEEvPT0_i,@function
        .size           _ZN3cub17CUB_300001_SM_8006detail10radix_sort23RadixSortScanBinsKernelINS1_5radix10policy_hubI6__halfijE10Policy1000EjEEvPT0_i,(.L_x_1889 - _ZN3cub17CUB_300001_SM_8006detail10radix_sort23RadixSortScanBinsKernelINS1_5radix10policy_hubI6__halfijE10Policy1000EjEEvPT0_i)
        .other          _ZN3cub17CUB_300001_SM_8006detail10radix_sort23RadixSortScanBinsKernelINS1_5radix10policy_hubI6__halfijE10Policy1000EjEEvPT0_i,@"STO_CUDA_ENTRY STV_DEFAULT"
_ZN3cub17CUB_300001_SM_8006detail10radix_sort23RadixSortScanBinsKernelINS1_5radix10policy_hubI6__halfijE10Policy1000EjEEvPT0_i:
.text._ZN3cub17CUB_300001_SM_8006detail10radix_sort23RadixSortScanBinsKernelINS1_5radix10policy_hubI6__halfijE10Policy1000EjEEvPT0_i:
[----:B------:R-:W-:Y:S02]  /*0000*/  IMAD.MOV.U32 R1, RZ, RZ, c[0x0][0x28] ;  /* 0x00000a00ff017624 */ /* 0x000fe400078e00ff */
[----:B------:R-:W-:Y:S01]  /*0010*/  IMAD.MOV.U32 R0, RZ, RZ, c[0x0][0x168] ;  /* 0x00005a00ff007624 */ /* 0x000fe200078e00ff */
[----:B------:R-:W-:Y:S01]  /*0020*/  ULDC.64 UR4, c[0x0][0x118] ;  /* 0x0000460000047ab9 */ /* 0x000fe20000000a00 */
[----:B------:R-:W-:-:S03]  /*0030*/  IMAD.MOV.U32 R6, RZ, RZ, RZ ;  /* 0x000000ffff067224 */ /* 0x000fc600078e00ff */
[----:B------:R-:W-:Y:S01]  /*0040*/  ISETP.GE.AND P0, PT, R0, 0x2e00, PT ;  /* 0x00002e000000780c */ /* 0x000fe20003f06270 */
[----:B------:R-:W-:-:S12]  /*0050*/  IMAD.MOV.U32 R0, RZ, RZ, RZ ;  /* 0x000000ffff007224 */ /* 0x000fd800078e00ff */
[----:B------:R-:W-:Y:S05]  /*0060*/  @!P0 BRA `(.L_x_1345) ;  /* 0x000011b000008947 */ /* 0x000fea0003800000 */
[----:B------:R-:W0:Y:S01]  /*0070*/  S2R R52, SR_TID.X ;  /* 0x0000000000347919 */ /* 0x000e220000002100 */
[----:B------:R-:W-:Y:S02]  /*0080*/  IMAD.MOV.U32 R6, RZ, RZ, RZ ;  /* 0x000000ffff067224 */ /* 0x000fe400078e00ff */
[----:B------:R-:W-:Y:S01]  /*0090*/  IMAD.MOV.U32 R4, RZ, RZ, 0x2e00 ;  /* 0x00002e00ff047424 */ /* 0x000fe200078e00ff */
[----:B------:R-:W1:Y:S01]  /*00a0*/  S2R R7, SR_LANEID ;  /* 0x0000000000077919 */ /* 0x000e620000000000 */
[----:B------:R-:W-:Y:S01]  /*00b0*/  IMAD.MOV.U32 R0, RZ, RZ, RZ ;  /* 0x000000ffff007224 */ /* 0x000fe200078e00ff */
[C---:B0-----:R-:W-:Y:S01]  /*00c0*/  LOP3.LUT R8, R52.reuse, 0x1f, RZ, 0xc0, !PT ;  /* 0x0000001f34087812 */ /* 0x041fe200078ec0ff */
[C---:B------:R-:W-:Y:S01]  /*00d0*/  IMAD R10, R52.reuse, 0x44, RZ ;  /* 0x00000044340a7824 */ /* 0x040fe200078e02ff */
[----:B------:R-:W-:Y:S02]  /*00e0*/  LOP3.LUT R3, R52, 0xffffffe0, RZ, 0xc0, !PT ;  /* 0xffffffe034037812 */ /* 0x000fe400078ec0ff */
[----:B------:R-:W-:-:S02]  /*00f0*/  SHF.R.U32.HI R12, RZ, 0x5, R52 ;  /* 0x00000005ff0c7819 */ /* 0x000fc40000011634 */
[----:B------:R-:W-:Y:S01]  /*0100*/  LEA.HI R9, R52, R52, RZ, 0x1c ;  /* 0x0000003434097211 */ /* 0x000fe200078fe0ff */
[----:B------:R-:W-:Y:S02]  /*0110*/  IMAD R8, R3, 0x17, R8 ;  /* 0x0000001703087824 */ /* 0x000fe400078e0208 */
[----:B-1----:R-:W-:-:S03]  /*0120*/  IMAD R12, R12, 0x2e0, RZ ;  /* 0x000002e00c0c7824 */ /* 0x002fc600078e02ff */
.L_x_1350:
[----:B------:R-:W-:-:S04]  /*0130*/  IADD3 R6, P0, R8, R6, RZ ;  /* 0x0000000608067210 */ /* 0x000fc80007f1e0ff */
[----:B------:R-:W-:Y:S02]  /*0140*/  LEA.HI.X.SX32 R3, R8, RZ, 0x1, P0 ;  /* 0x000000ff08037211 */ /* 0x000fe400000f0eff */
[----:B------:R-:W-:-:S04]  /*0150*/  LEA R2, P0, R6, c[0x0][0x160], 0x2 ;  /* 0x0000580006027a11 */ /* 0x000fc800078010ff */
[----:B------:R-:W-:-:S05]  /*0160*/  LEA.HI.X R3, R6, c[0x0][0x164], R3, 0x2, P0 ;  /* 0x0000590006037a11 */ /* 0x000fca00000f1403 */
[----:B------:R-:W2:Y:S04]  /*0170*/  LDG.E R14, [R2.64+0x80] ;  /* 0x00008004020e7981 */ /* 0x000ea8000c1e1900 */
[----:B------:R-:W3:Y:S04]  /*0180*/  LDG.E R6, [R2.64] ;  /* 0x0000000402067981 */ /* 0x000ee8000c1e1900 */
[----:B------:R-:W4:Y:S04]  /*0190*/  LDG.E R16, [R2.64+0x100] ;  /* 0x0001000402107981 */ /* 0x000f28000c1e1900 */
[----:B------:R-:W5:Y:S04]  /*01a0*/  LDG.E R18, [R2.64+0x180] ;  /* 0x0001800402127981 */ /* 0x000f68000c1e1900 */
        /* <DEDUP_REMOVED lines=18> */
[----:B------:R-:W5:Y:S01]  /*02d0*/  LDG.E R58, [R2.64+0xb00] ;  /* 0x000b0004023a7981 */ /* 0x000f62000c1e1900 */
[----:B------:R-:W-:Y:S01]  /*02e0*/  IMAD.IADD R11, R12, 0x1, R7 ;  /* 0x000000010c0b7824 */ /* 0x000fe200078e0207 */
[----:B------:R-:W-:-:S04]  /*02f0*/  ISETP.GT.U32.AND P0, PT, R52, 0x1f, PT ;  /* 0x0000001f3400780c */ /* 0x000fc80003f04070 */
[----:B--2---:R0:W-:Y:S04]  /*0300*/  STS [R11.X4+0x80], R14 ;  /* 0x0000800e0b007388 */ /* 0x0041e80000004800 */
[----:B---3--:R-:W-:Y:S01]  /*0310*/  STS [R11.X4], R6 ;  /* 0x000000060b007388 */ /* 0x008fe20000004800 */
[----:B0-----:R-:W-:-:S03]  /*0320*/  IMAD R14, R7, 0x17, R12 ;  /* 0x00000017070e7824 */ /* 0x001fc600078e020c */
[----:B----4-:R-:W-:Y:S04]  /*0330*/  STS [R11.X4+0x100], R16 ;  /* 0x000100100b007388 */ /* 0x010fe80000004800 */
[----:B-----5:R-:W-:Y:S04]  /*0340*/  STS [R11.X4+0x180], R18 ;  /* 0x000180120b007388 */ /* 0x020fe80000004800 */
        /* <DEDUP_REMOVED lines=18> */
[----:B------:R-:W-:Y:S01]  /*0470*/  STS [R11.X4+0xb00], R58 ;  /* 0x000b003a0b007388 */ /* 0x000fe20000004800 */
[----:B------:R-:W-:-:S06]  /*0480*/  NOP ;  /* 0x0000000000007918 */ /* 0x000fcc0000000000 */
[----:B------:R-:W-:Y:S04]  /*0490*/  LDS R15, [R14.X4] ;  /* 0x000000000e0f7984 */ /* 0x000fe80000004800 */
[----:B------:R-:W-:Y:S04]  /*04a0*/  LDS R16, [R14.X4+0x4] ;  /* 0x000004000e107984 */ /* 0x000fe80000004800 */
[----:B------:R-:W0:Y:S04]  /*04b0*/  LDS R17, [R14.X4+0x8] ;  /* 0x000008000e117984 */ /* 0x000e280000004800 */
[----:B------:R-:W-:Y:S04]  /*04c0*/  LDS R18, [R14.X4+0xc] ;  /* 0x00000c000e127984 */ /* 0x000fe80000004800 */
[----:B------:R-:W-:Y:S04]  /*04d0*/  LDS R19, [R14.X4+0x10] ;  /* 0x000010000e137984 */ /* 0x000fe80000004800 */
[----:B------:R-:W1:Y:S04]  /*04e0*/  LDS R20, [R14.X4+0x14] ;  /* 0x000014000e147984 */ /* 0x000e680000004800 */
[----:B------:R-:W-:Y:S04]  /*04f0*/  LDS R21, [R14.X4+0x18] ;  /* 0x000018000e157984 */ /* 0x000fe80000004800 */
[----:B------:R-:W-:Y:S04]  /*0500*/  LDS R22, [R14.X4+0x1c] ;  /* 0x00001c000e167984 */ /* 0x000fe80000004800 */
[----:B------:R-:W2:Y:S04]  /*0510*/  LDS R23, [R14.X4+0x20] ;  /* 0x000020000e177984 */ /* 0x000ea80000004800 */
[----:B------:R-:W-:Y:S04]  /*0520*/  LDS R24, [R14.X4+0x48] ;  /* 0x000048000e187984 */ /* 0x000fe80000004800 */
[----:B------:R-:W-:Y:S04]  /*0530*/  LDS R25, [R14.X4+0x4c] ;  /* 0x00004c000e197984 */ /* 0x000fe80000004800 */
[----:B------:R-:W3:Y:S04]  /*0540*/  LDS R26, [R14.X4+0x50] ;  /* 0x000050000e1a7984 */ /* 0x000ee80000004800 */
[----:B------:R-:W-:Y:S04]  /*0550*/  LDS R27, [R14.X4+0x24] ;  /* 0x000024000e1b7984 */ /* 0x000fe80000004800 */
[----:B------:R-:W-:Y:S04]  /*0560*/  LDS R28, [R14.X4+0x28] ;  /* 0x000028000e1c7984 */ /* 0x000fe80000004800 */
[----:B------:R-:W4:Y:S04]  /*0570*/  LDS R29, [R14.X4+0x2c] ;  /* 0x00002c000e1d7984 */ /* 0x000f280000004800 */
[----:B------:R-:W-:Y:S04]  /*0580*/  LDS R30, [R14.X4+0x30] ;  /* 0x000030000e1e7984 */ /* 0x000fe80000004800 */
[----:B------:R-:W-:Y:S04]  /*0590*/  LDS R31, [R14.X4+0x34] ;  /* 0x000034000e1f7984 */ /* 0x000fe80000004800 */
[----:B------:R-:W5:Y:S04]  /*05a0*/  LDS R32, [R14.X4+0x38] ;  /* 0x000038000e207984 */ /* 0x000f680000004800 */
[----:B------:R-:W-:Y:S04]  /*05b0*/  LDS R33, [R14.X4+0x3c] ;  /* 0x00003c000e217984 */ /* 0x000fe80000004800 */
[----:B------:R-:W-:Y:S04]  /*05c0*/  LDS R34, [R14.X4+0x40] ;  /* 0x000040000e227984 */ /* 0x000fe80000004800 */
[----:B------:R-:W5:Y:S04]  /*05d0*/  LDS R35, [R14.X4+0x44] ;  /* 0x000044000e237984 */ /* 0x000f680000004800 */
[----:B------:R-:W-:Y:S04]  /*05e0*/  LDS R13, [R14.X4+0x54] ;  /* 0x000054000e0d7984 */ /* 0x000fe80000004800 */
[----:B------:R-:W5:Y:S01]  /*05f0*/  LDS R6, [R14.X4+0x58] ;  /* 0x000058000e067984 */ /* 0x000f620000004800 */
[----:B0-----:R-:W-:-:S02]  /*0600*/  IADD3 R5, R17, R16, R15 ;  /* 0x0000001011057210 */ /* 0x001fc40007ffe00f */
[----:B-1----:R-:W-:Y:S02]  /*0610*/  IADD3 R36, R20, R19, R18 ;  /* 0x0000001314247210 */ /* 0x002fe40007ffe012 */
[----:B--2---:R-:W-:Y:S02]  /*0620*/  IADD3 R37, R23, R22, R21 ;  /* 0x0000001617257210 */ /* 0x004fe40007ffe015 */
[----:B---3--:R-:W-:Y:S02]  /*0630*/  IADD3 R41, R26, R25, R24 ;  /* 0x000000191a297210 */ /* 0x008fe40007ffe018 */
[----:B----4-:R-:W-:Y:S02]  /*0640*/  IADD3 R38, R29, R28, R27 ;  /* 0x0000001c1d267210 */ /* 0x010fe40007ffe01b */
[----:B------:R-:W-:Y:S02]  /*0650*/  IADD3 R5, R37, R36, R5 ;  /* 0x0000002425057210 */ /* 0x000fe40007ffe005 */
[----:B-----5:R-:W-:-:S02]  /*0660*/  IADD3 R39, R32, R31, R30 ;  /* 0x0000001f20277210 */ /* 0x020fc40007ffe01e */
[----:B------:R-:W-:-:S04]  /*0670*/  IADD3 R40, R35, R34, R33 ;  /* 0x0000002223287210 */ /* 0x000fc80007ffe021 */
[----:B------:R-:W-:Y:S02]  /*0680*/  IADD3 R38, R40, R39, R38 ;  /* 0x0000002728267210 */ /* 0x000fe40007ffe026 */
[----:B------:R-:W-:-:S04]  /*0690*/  IADD3 R6, R41, R6, R13 ;  /* 0x0000000629067210 */ /* 0x000fc80007ffe00d */
[----:B------:R-:W-:Y:S01]  /*06a0*/  IADD3 R38, R6, R38, R5 ;  /* 0x0000002606267210 */ /* 0x000fe20007ffe005 */
[----:B------:R-:W-:Y:S01]  /*06b0*/  BAR.SYNC.DEFER_BLOCKING 0x0 ;  /* 0x0000000000007b1d */ /* 0x000fe20000010000 */
[----:B------:R-:W-:-:S05]  /*06c0*/  IMAD.MOV.U32 R6, RZ, RZ, R4 ;  /* 0x000000ffff067224 */ /* 0x000fca00078e0004 */
[----:B------:R0:W-:Y:S04]  /*06d0*/  STS [R9.X4+0x20], R38 ;  /* 0x0000202609007388 */ /* 0x0001e80000004800 */
[----:B------:R-:W-:Y:S06]  /*06e0*/  BAR.SYNC.DEFER_BLOCKING 0x0 ;  /* 0x0000000000007b1d */ /* 0x000fec0000010000 */
[----:B------:R-:W-:Y:S05]  /*06f0*/  @P0 BRA `(.L_x_1346) ;  /* 0x000004b000000947 */ /* 0x000fea0003800000 */
[----:B0-----:R-:W-:Y:S01]  /*0700*/  LDS R36, [R10+0x24] ;  /* 0x000024000a247984 */ /* 0x001fe20000000800 */
[----:B------:R-:W-:-:S03]  /*0710*/  ISETP.NE.AND P0, PT, R52, RZ, PT ;  /* 0x000000ff3400720c */ /* 0x000fc60003f05270 */
[----:B------:R-:W-:Y:S04]  /*0720*/  LDS R37, [R10+0x20] ;  /* 0x000020000a257984 */ /* 0x000fe80000000800 */
[----:B------:R-:W0:Y:S04]  /*0730*/  LDS R38, [R10+0x28] ;  /* 0x000028000a267984 */ /* 0x000e280000000800 */
[----:B------:R-:W-:Y:S04]  /*0740*/  LDS R39, [R10+0x2c] ;  /* 0x00002c000a277984 */ /* 0x000fe80000000800 */
[----:B------:R-:W1:Y:S04]  /*0750*/  LDS R40, [R10+0x30] ;  /* 0x000030000a287984 */ /* 0x000e680000000800 */
[----:B------:R-:W-:Y:S04]  /*0760*/  LDS R41, [R10+0x34] ;  /* 0x000034000a297984 */ /* 0x000fe80000000800 */
[----:B------:R-:W2:Y:S04]  /*0770*/  LDS R42, [R10+0x38] ;  /* 0x000038000a2a7984 */ /* 0x000ea80000000800 */
[----:B------:R-:W-:Y:S04]  /*0780*/  LDS R43, [R10+0x3c] ;  /* 0x00003c000a2b7984 */ /* 0x000fe80000000800 */
[----:B------:R-:W3:Y:S04]  /*0790*/  LDS R44, [R10+0x40] ;  /* 0x000040000a2c7984 */ /* 0x000ee80000000800 */
[----:B------:R-:W-:Y:S04]  /*07a0*/  LDS R45, [R10+0x44] ;  /* 0x000044000a2d7984 */ /* 0x000fe80000000800 */
[----:B------:R-:W4:Y:S04]  /*07b0*/  LDS R46, [R10+0x48] ;  /* 0x000048000a2e7984 */ /* 0x000f280000000800 */
[----:B------:R-:W-:Y:S04]  /*07c0*/  LDS R47, [R10+0x4c] ;  /* 0x00004c000a2f7984 */ /* 0x000fe80000000800 */
[----:B------:R-:W5:Y:S01]  /*07d0*/  LDS R48, [R10+0x50] ;  /* 0x000050000a307984 */ /* 0x000f620000000800 */
[----:B0-----:R-:W-:-:S03]  /*07e0*/  IADD3 R4, R38, R36, R37 ;  /* 0x0000002426047210 */ /* 0x001fc60007ffe025 */
[----:B------:R-:W-:Y:S04]  /*07f0*/  LDS R49, [R10+0x54] ;  /* 0x000054000a317984 */ /* 0x000fe80000000800 */
[----:B------:R-:W0:Y:S01]  /*0800*/  LDS R50, [R10+0x58] ;  /* 0x000058000a327984 */ /* 0x000e220000000800 */
[----:B-1----:R-:W-:-:S03]  /*0810*/  IADD3 R4, R40, R4, R39 ;  /* 0x0000000428047210 */ /* 0x002fc60007ffe027 */
[----:B------:R-:W1:Y:S01]  /*0820*/  LDS R51, [R10+0x5c] ;  /* 0x00005c000a337984 */ /* 0x000e620000000800 */
[----:B--2---:R-:W-:-:S04]  /*0830*/  IADD3 R4, R42, R4, R41 ;  /* 0x000000042a047210 */ /* 0x004fc80007ffe029 */
[----:B---3--:R-:W-:-:S04]  /*0840*/  IADD3 R4, R44, R4, R43 ;  /* 0x000000042c047210 */ /* 0x008fc80007ffe02b */
[----:B----4-:R-:W-:-:S04]  /*0850*/  IADD3 R4, R46, R4, R45 ;  /* 0x000000042e047210 */ /* 0x010fc80007ffe02d */
[----:B-----5:R-:W-:-:S04]  /*0860*/  IADD3 R4, R48, R4, R47 ;  /* 0x0000000430047210 */ /* 0x020fc80007ffe02f */
[----:B0-----:R-:W-:-:S04]  /*0870*/  IADD3 R4, R50, R4, R49 ;  /* 0x0000000432047210 */ /* 0x001fc80007ffe031 */
[----:B-1----:R-:W-:Y:S01]  /*0880*/  IADD3 R51, R4, R51, RZ ;  /* 0x0000003304337210 */ /* 0x002fe20007ffe0ff */
[----:B------:R-:W-:Y:S05]  /*0890*/  BRA.DIV ~URZ, `(.L_x_1347) ;  /* 0x000022027f007947 */ /* 0x000fea000b800000 */
[----:B------:R0:W1:Y:S02]  /*08a0*/  SHFL.UP P1, R70, R51, 0x1, RZ ;  /* 0x0420000033467989 */ /* 0x00006400000200ff */
.L_x_1357:
        /* <DEDUP_REMOVED lines=14> */
.L_x_1358:
[----:B------:R-:W-:Y:S01]  /*0990*/  SEL R4, R51, RZ, P0 ;  /* 0x000000ff33047207 */ /* 0x000fe20000000000 */
[----:B-1----:R-:W-:-:S04]  /*09a0*/  IMAD.IADD R0, R0, 0x1, R53 ;  /* 0x0000000100007824 */ /* 0x002fc800078e0235 */
[----:B------:R-:W-:-:S05]  /*09b0*/  IMAD.IADD R4, R4, 0x1, R69 ;  /* 0x0000000104047824 */ /* 0x000fca00078e0245 */
[----:B------:R-:W-:Y:S01]  /*09c0*/  IADD3 R37, R37, R4, RZ ;  /* 0x0000000425257210 */ /* 0x000fe20007ffe0ff */
[----:B------:R-:W-:Y:S04]  /*09d0*/  STS [R10+0x20], R4 ;  /* 0x000020040a007388 */ /* 0x000fe80000000800 */
[----:B------:R-:W-:Y:S01]  /*09e0*/  IMAD.IADD R5, R36, 0x1, R37 ;  /* 0x0000000124057824 */ /* 0x000fe200078e0225 */
[----:B------:R-:W-:Y:S03]  /*09f0*/  STS [R10+0x24], R37 ;  /* 0x000024250a007388 */ /* 0x000fe60000000800 */
[----:B------:R-:W-:Y:S01]  /*0a00*/  IMAD.IADD R38, R38, 0x1, R5 ;  /* 0x0000000126267824 */ /* 0x000fe200078e0205 */
[----:B------:R1:W-:Y:S03]  /*0a10*/  STS [R10+0x28], R5 ;  /* 0x000028050a007388 */ /* 0x0003e60000000800 */
        /* <DEDUP_REMOVED lines=11> */
[----:B------:R2:W-:Y:S04]  /*0ad0*/  STS [R10+0x40], R43 ;  /* 0x0000402b0a007388 */ /* 0x0005e80000000800 */
[----:B------:R-:W-:Y:S01]  /*0ae0*/  IADD3 R45, R45, R44, RZ ;  /* 0x0000002c2d2d7210 */ /* 0x000fe20007ffe0ff */
[----:B------:R2:W-:Y:S04]  /*0af0*/  STS [R10+0x44], R44 ;  /* 0x0000442c0a007388 */ /* 0x0005e80000000800 */
        /* <DEDUP_REMOVED lines=8> */
[----:B-1----:R-:W-:Y:S01]  /*0b80*/  IMAD.IADD R5, R50, 0x1, R49 ;  /* 0x0000000132057824 */ /* 0x002fe200078e0231 */
[----:B------:R2:W-:Y:S04]  /*0b90*/  STS [R10+0x58], R49 ;  /* 0x000058310a007388 */ /* 0x0005e80000000800 */
[----:B------:R2:W-:Y:S02]  /*0ba0*/  STS [R10+0x5c], R5 ;  /* 0x00005c050a007388 */ /* 0x0005e40000000800 */
.L_x_1346:
[----:B0-----:R-:W-:Y:S01]  /*0bb0*/  WARPSYNC 0xffffffff ;  /* 0xffffffff00007948 */ /* 0x001fe20003800000 */
[----:B------:R-:W-:Y:S06]  /*0bc0*/  BAR.SYNC.DEFER_BLOCKING 0x0 ;  /* 0x0000000000007b1d */ /* 0x000fec0000010000 */
[----:B------:R-:W0:Y:S04]  /*0bd0*/  LDS R4, [R9.X4+0x20] ;  /* 0x0000200009047984 */ /* 0x000e280000004800 */
[----:B------:R-:W-:Y:S01]  /*0be0*/  BAR.SYNC.DEFER_BLOCKING 0x0 ;  /* 0x0000000000007b1d */ /* 0x000fe20000010000 */
[----:B0-----:R-:W-:-:S05]  /*0bf0*/  IMAD.IADD R15, R15, 0x1, R4 ;  /* 0x000000010f0f7824 */ /* 0x001fca00078e0204 */
[----:B------:R0:W-:Y:S01]  /*0c00*/  STS [R14.X4], R4 ;  /* 0x000000040e007388 */ /* 0x0001e20000004800 */
[----:B------:R-:W-:-:S03]  /*0c10*/  IMAD.IADD R16, R16, 0x1, R15 ;  /* 0x0000000110107824 */ /* 0x000fc600078e020f */
[----:B------:R0:W-:Y:S02]  /*0c20*/  STS [R14.X4+0x4], R15 ;  /* 0x0000040f0e007388 */ /* 0x0001e40000004800 */
[----:B------:R-:W-:Y:S02]  /*0c30*/  IADD3 R17, R17, R16, RZ ;  /* 0x0000001011117210 */ /* 0x000fe40007ffe0ff */
[----:B------:R0:W-:Y:S03]  /*0c40*/  STS [R14.X4+0x8], R16 ;  /* 0x000008100e007388 */ /* 0x0001e60000004800 */
[----:B------:R-:W-:Y:S01]  /*0c50*/  IMAD.IADD R18, R18, 0x1, R17 ;  /* 0x0000000112127824 */ /* 0x000fe200078e0211 */
        /* <DEDUP_REMOVED lines=14> */
[----:B------:R0:W-:Y:S04]  /*0d40*/  STS [R14.X4+0x28], R27 ;  /* 0x0000281b0e007388 */ /* 0x0001e80000004800 */
[----:B------:R-:W-:Y:S01]  /*0d50*/  IADD3 R29, R29, R28, RZ ;  /* 0x0000001c1d1d7210 */ /* 0x000fe20007ffe0ff */
[----:B------:R0:W-:Y:S04]  /*0d60*/  STS [R14.X4+0x2c], R28 ;  /* 0x00002c1c0e007388 */ /* 0x0001e80000004800 */
        /* <DEDUP_REMOVED lines=19> */
[----:B------:R0:W-:Y:S04]  /*0ea0*/  STS [R14.X4+0x54], R26 ;  /* 0x0000541a0e007388 */ /* 0x0001e80000004800 */
[----:B------:R0:W-:Y:S01]  /*0eb0*/  STS [R14.X4+0x58], R13 ;  /* 0x0000580d0e007388 */ /* 0x0001e20000004800 */
[----:B------:R-:W-:Y:S05]  /*0ec0*/  BRA.CONV ~URZ, `(.L_x_1349) ;  /* 0x000000237f007947 */ /* 0x000fea000b800000 */
[----:B0-----:R-:W-:Y:S02]  /*0ed0*/  MOV R4, 0xef0 ;  /* 0x00000ef000047802 */ /* 0x001fe40000000f00 */
[----:B--2---:R-:W-:Y:S05]  /*0ee0*/  CALL.REL.NOINC `($__internal_78_$__cuda_sm70_warpsync) ;  /* 0x0000230000007944 */ /* 0x004fea0003c00000 */
.L_x_1349:
[----:B------:R-:W-:-:S06]  /*0ef0*/  NOP ;  /* 0x0000000000007918 */ /* 0x000fcc0000000000 */
[----:B--2---:R-:W1:Y:S01]  /*0f00*/  LDS R5, [R11.X4] ;  /* 0x000000000b057984 */ /* 0x004e620000004800 */
[----:B0-----:R-:W-:-:S03]  /*0f10*/  IADD3 R4, R6, 0x2e00, RZ ;  /* 0x00002e0006047810 */ /* 0x001fc60007ffe0ff */
[----:B------:R-:W0:Y:S01]  /*0f20*/  LDS R13, [R11.X4+0x80] ;  /* 0x000080000b0d7984 */ /* 0x000e220000004800 */
[----:B------:R-:W-:-:S03]  /*0f30*/  ISETP.GT.AND P0, PT, R4, c[0x0][0x168], PT ;  /* 0x00005a0004007a0c */ /* 0x000fc60003f04270 */
[----:B------:R-:W2:Y:S04]  /*0f40*/  LDS R15, [R11.X4+0x100] ;  /* 0x000100000b0f7984 */ /* 0x000ea80000004800 */
[----:B------:R-:W3:Y:S04]  /*0f50*/  LDS R17, [R11.X4+0x180] ;  /* 0x000180000b117984 */ /* 0x000ee80000004800 */
[----:B------:R-:W4:Y:S04]  /*0f60*/  LDS R19, [R11.X4+0x200] ;  /* 0x000200000b137984 */ /* 0x000f280000004800 */
[----:B------:R-:W5:Y:S04]  /*0f70*/  LDS R21, [R11.X4+0x280] ;  /* 0x000280000b157984 */ /* 0x000f680000004800 */
        /* <DEDUP_REMOVED lines=9> */
[----:B------:R-:W2:Y:S04]  /*1010*/  LDS R41, [R11.X4+0x780] ;  /* 0x000780000b297984 */ /* 0x000ea80000004800 */
[----:B------:R-:W3:Y:S04]  /*1020*/  LDS R43, [R11.X4+0x800] ;  /* 0x000800000b2b7984 */ /* 0x000ee80000004800 */
[----:B------:R-:W4:Y:S04]  /*1030*/  LDS R45, [R11.X4+0x880] ;  /* 0x000880000b2d7984 */ /* 0x000f280000004800 */
[----:B------:R-:W5:Y:S04]  /*1040*/  LDS R47, [R11.X4+0x900] ;  /* 0x000900000b2f7984 */ /* 0x000f680000004800 */
[----:B------:R-:W5:Y:S04]  /*1050*/  LDS R49, [R11.X4+0x980] ;  /* 0x000980000b317984 */ /* 0x000f680000004800 */
[----:B------:R-:W5:Y:S04]  /*1060*/  LDS R51, [R11.X4+0xa00] ;  /* 0x000a00000b337984 */ /* 0x000f680000004800 */
[----:B------:R-:W5:Y:S04]  /*1070*/  LDS R53, [R11.X4+0xa80] ;  /* 0x000a80000b357984 */ /* 0x000f680000004800 */
[----:B------:R-:W5:Y:S04]  /*1080*/  LDS R55, [R11.X4+0xb00] ;  /* 0x000b00000b377984 */ /* 0x000f680000004800 */
[----:B-1----:R1:W-:Y:S04]  /*1090*/  STG.E [R2.64], R5 ;  /* 0x0000000502007986 */ /* 0x0023e8000c101904 */
[----:B0-----:R1:W-:Y:S04]  /*10a0*/  STG.E [R2.64+0x80], R13 ;  /* 0x0000800d02007986 */ /* 0x0013e8000c101904 */
[----:B--2---:R1:W-:Y:S04]  /*10b0*/  STG.E [R2.64+0x100], R15 ;  /* 0x0001000f02007986 */ /* 0x0043e8000c101904 */
[----:B---3--:R1:W-:Y:S04]  /*10c0*/  STG.E [R2.64+0x180], R17 ;  /* 0x0001801102007986 */ /* 0x0083e8000c101904 */
[----:B----4-:R1:W-:Y:S04]  /*10d0*/  STG.E [R2.64+0x200], R19 ;  /* 0x0002001302007986 */ /* 0x0103e8000c101904 */
[----:B-----5:R1:W-:Y:S04]  /*10e0*/  STG.E [R2.64+0x280], R21 ;  /* 0x0002801502007986 */ /* 0x0203e8000c101904 */
        /* <DEDUP_REMOVED lines=16> */
[----:B------:R1:W-:Y:S02]  /*11f0*/  STG.E [R2.64+0xb00], R55 ;  /* 0x000b003702007986 */ /* 0x0003e4000c101904 */
[----:B-1----:R-:W-:Y:S01]  /*1200*/  @P0 CALL.REL.NOINC `(.L_x_1345) ;  /* 0x0000001000000944 */ /* 0x002fe20003c00000 */
[----:B------:R-:W-:Y:S05]  /*1210*/  BRA `(.L_x_1350) ;  /* 0xffffef1000007947 */ /* 0x000fea000383ffff */
.L_x_1345:
[----:B------:R-:W-:-:S13]  /*1220*/  ISETP.GE.AND P0, PT, R6, c[0x0][0x168], PT ;  /* 0x00005a0006007a0c */ /* 0x000fda0003f06270 */
[----:B------:R-:W-:Y:S05]  /*1230*/  @P0 EXIT ;  /* 0x000000000000094d */ /* 0x000fea0003800000 */
[----:B------:R-:W-:-:S04]  /*1240*/  IMAD.MOV.U32 R5, RZ, RZ, 0x4 ;  /* 0x00000004ff057424 */ /* 0x000fc800078e00ff */
[----:B------:R-:W-:-:S05]  /*1250*/  IMAD.WIDE.U32 R4, R6, R5, c[0x0][0x160] ;  /* 0x0000580006047625 */ /* 0x000fca00078e0005 */
[----:B------:R-:W2:Y:S01]  /*1260*/  LDG.E R30, [R4.64] ;  /* 0x00000004041e7981 */ /* 0x000ea2000c1e1900 */
[----:B------:R-:W-:-:S03]  /*1270*/  IADD3 R45, -R6, c[0x0][0x168], RZ ;  /* 0x00005a00062d7a10 */ /* 0x000fc60007ffe1ff */
[----:B------:R-:W0:Y:S02]  /*1280*/  S2R R7, SR_TID.X ;  /* 0x0000000000077919 */ /* 0x000e240000002100 */
[C---:B0-----:R-:W-:Y:S02]  /*1290*/  LOP3.LUT R2, R7.reuse, 0x1f, RZ, 0xc0, !PT ;  /* 0x0000001f07027812 */ /* 0x041fe400078ec0ff */
[----:B------:R-:W-:-:S05]  /*12a0*/  LOP3.LUT R3, R7, 0xffffffe0, RZ, 0xc0, !PT ;  /* 0xffffffe007037812 */ /* 0x000fca00078ec0ff */
[----:B------:R-:W-:-:S04]  /*12b0*/  IMAD R29, R3, 0x17, R2 ;  /* 0x00000017031d7824 */ /* 0x000fc800078e0202 */
[C---:B------:R-:W-:Y:S01]  /*12c0*/  IMAD.WIDE R2, R29.reuse, 0x4, R4 ;  /* 0x000000041d027825 */ /* 0x040fe200078e0204 */
[C---:B------:R-:W-:Y:S02]  /*12d0*/  IADD3 R8, R29.reuse, 0x20, RZ ;  /* 0x000000201d087810 */ /* 0x040fe40007ffe0ff */
[CC--:B------:R-:W-:Y:S02]  /*12e0*/  ISETP.GE.AND P6, PT, R29.reuse, R45.reuse, PT ;  /* 0x0000002d1d00720c */ /* 0x0c0fe40003fc6270 */
[----:B------:R-:W-:Y:S02]  /*12f0*/  ISETP.GE.AND P0, PT, R8, R45, PT ;  /* 0x0000002d0800720c */ /* 0x000fe40003f06270 */
[C---:B------:R-:W-:Y:S02]  /*1300*/  IADD3 R9, R29.reuse, 0x40, RZ ;  /* 0x000000401d097810 */ /* 0x040fe40007ffe0ff */
[C---:B------:R-:W-:Y:S02]  /*1310*/  IADD3 R10, R29.reuse, 0x60, RZ ;  /* 0x000000601d0a7810 */ /* 0x040fe40007ffe0ff */
[----:B------:R-:W-:-:S02]  /*1320*/  IADD3 R11, R29, 0x80, RZ ;  /* 0x000000801d0b7810 */ /* 0x000fc40007ffe0ff */
[C---:B------:R-:W-:Y:S02]  /*1330*/  IADD3 R12, R29.reuse, 0xa0, RZ ;  /* 0x000000a01d0c7810 */ /* 0x040fe40007ffe0ff */
[C---:B------:R-:W-:Y:S02]  /*1340*/  IADD3 R13, R29.reuse, 0xc0, RZ ;  /* 0x000000c01d0d7810 */ /* 0x040fe40007ffe0ff */
[C---:B------:R-:W-:Y:S02]  /*1350*/  IADD3 R14, R29.reuse, 0xe0, RZ ;  /* 0x000000e01d0e7810 */ /* 0x040fe40007ffe0ff */
[----:B------:R-:W-:Y:S02]  /*1360*/  IADD3 R15, R29, 0x100, RZ ;  /* 0x000001001d0f7810 */ /* 0x000fe40007ffe0ff */
[-C--:B------:R-:W-:Y:S02]  /*1370*/  ISETP.GE.AND P1, PT, R9, R45.reuse, PT ;  /* 0x0000002d0900720c */ /* 0x080fe40003f26270 */
[----:B------:R-:W-:-:S02]  /*1380*/  ISETP.GE.AND P2, PT, R10, R45, PT ;  /* 0x0000002d0a00720c */ /* 0x000fc40003f46270 */
[-C--:B------:R-:W-:Y:S02]  /*1390*/  ISETP.GE.AND P3, PT, R11, R45.reuse, PT ;  /* 0x0000002d0b00720c */ /* 0x080fe40003f66270 */
[-C--:B------:R-:W-:Y:S02]  /*13a0*/  ISETP.GE.AND P4, PT, R12, R45.reuse, PT ;  /* 0x0000002d0c00720c */ /* 0x080fe40003f86270 */
[----:B------:R-:W-:Y:S02]  /*13b0*/  ISETP.GE.AND P5, PT, R13, R45, PT ;  /* 0x0000002d0d00720c */ /* 0x000fe40003fa6270 */
[C---:B------:R-:W-:Y:S02]  /*13c0*/  IADD3 R16, R29.reuse, 0x120, RZ ;  /* 0x000001201d107810 */ /* 0x040fe40007ffe0ff */
[C---:B------:R-:W-:Y:S02]  /*13d0*/  IADD3 R17, R29.reuse, 0x140, RZ ;  /* 0x000001401d117810 */ /* 0x040fe40007ffe0ff */
[----:B------:R-:W-:-:S02]  /*13e0*/  IADD3 R18, R29, 0x160, RZ ;  /* 0x000001601d127810 */ /* 0x000fc40007ffe0ff */
[C---:B------:R-:W-:Y:S02]  /*13f0*/  IADD3 R19, R29.reuse, 0x180, RZ ;  /* 0x000001801d137810 */ /* 0x040fe40007ffe0ff */
[C---:B------:R-:W-:Y:S02]  /*1400*/  IADD3 R20, R29.reuse, 0x1a0, RZ ;  /* 0x000001a01d147810 */ /* 0x040fe40007ffe0ff */
[C---:B------:R-:W-:Y:S02]  /*1410*/  IADD3 R21, R29.reuse, 0x1c0, RZ ;  /* 0x000001c01d157810 */ /* 0x040fe40007ffe0ff */
[C---:B------:R-:W-:Y:S02]  /*1420*/  IADD3 R22, R29.reuse, 0x1e0, RZ ;  /* 0x000001e01d167810 */ /* 0x040fe40007ffe0ff */
[C---:B------:R-:W-:Y:S02]  /*1430*/  IADD3 R23, R29.reuse, 0x200, RZ ;  /* 0x000002001d177810 */ /* 0x040fe40007ffe0ff */
[----:B------:R-:W-:-:S02]  /*1440*/  IADD3 R24, R29, 0x220, RZ ;  /* 0x000002201d187810 */ /* 0x000fc40007ffe0ff */
[C---:B------:R-:W-:Y:S02]  /*1450*/  IADD3 R25, R29.reuse, 0x240, RZ ;  /* 0x000002401d197810 */ /* 0x040fe40007ffe0ff */
[C---:B------:R-:W-:Y:S02]  /*1460*/  IADD3 R26, R29.reuse, 0x260, RZ ;  /* 0x000002601d1a7810 */ /* 0x040fe40007ffe0ff */
[C---:B------:R-:W-:Y:S02]  /*1470*/  IADD3 R27, R29.reuse, 0x280, RZ ;  /* 0x000002801d1b7810 */ /* 0x040fe40007ffe0ff */
[C---:B------:R-:W-:Y:S02]  /*1480*/  IADD3 R28, R29.reuse, 0x2a0, RZ ;  /* 0x000002a01d1c7810 */ /* 0x040fe40007ffe0ff */
[----:B------:R-:W-:Y:S01]  /*1490*/  IADD3 R29, R29, 0x2c0, RZ ;  /* 0x000002c01d1d7810 */ /* 0x000fe20007ffe0ff */
[----:B--2---:R-:W-:Y:S02]  /*14a0*/  IMAD.MOV.U32 R4, RZ, RZ, R30 ;  /* 0x000000ffff047224 */ /* 0x004fe400078e001e */
[----:B------:R-:W2:Y:S02]  /*14b0*/  @!P6 LDG.E R30, [R2.64] ;  /* 0x00000004021ee981 */ /* 0x000ea4000c1e1900 */
[----:B------:R-:W-:Y:S01]  /*14c0*/  IMAD.MOV.U32 R5, RZ, RZ, R4 ;  /* 0x000000ffff057224 */ /* 0x000fe200078e0004 */
[----:B------:R-:W-:-:S05]  /*14d0*/  ISETP.GE.AND P6, PT, R14, R45, PT ;  /* 0x0000002d0e00720c */ /* 0x000fca0003fc6270 */
[----:B------:R-:W3:Y:S01]  /*14e0*/  @!P0 LDG.E R5, [R2.64+0x80] ;  /* 0x0000800402058981 */ /* 0x000ee2000c1e1900 */
[----:B------:R-:W-:Y:S01]  /*14f0*/  ISETP.GE.AND P0, PT, R15, R45, PT ;  /* 0x0000002d0f00720c */ /* 0x000fe20003f06270 */
[--C-:B------:R-:W-:Y:S01]  /*1500*/  IMAD.MOV.U32 R31, RZ, RZ, R4.reuse ;  /* 0x000000ffff1f7224 */ /* 0x100fe200078e0004 */
[----:B------:R-:W-:Y:S01]  /*1510*/  MOV R35, R4 ;  /* 0x0000000400237202 */ /* 0x000fe20000000f00 */
[--C-:B------:R-:W-:Y:S02]  /*1520*/  IMAD.MOV.U32 R32, RZ, RZ, R4.reuse ;  /* 0x000000ffff207224 */ /* 0x100fe400078e0004 */
[--C-:B------:R-:W-:Y:S02]  /*1530*/  IMAD.MOV.U32 R33, RZ, RZ, R4.reuse ;  /* 0x000000ffff217224 */ /* 0x100fe400078e0004 */
[--C-:B------:R-:W-:Y:S01]  /*1540*/  IMAD.MOV.U32 R34, RZ, RZ, R4.reuse ;  /* 0x000000ffff227224 */ /* 0x100fe200078e0004 */
[----:B------:R-:W4:Y:S01]  /*1550*/  @!P1 LDG.E R31, [R2.64+0x100] ;  /* 0x00010004021f9981 */ /* 0x000f22000c1e1900 */
[----:B------:R-:W-:-:S02]  /*1560*/  IMAD.MOV.U32 R36, RZ, RZ, R4 ;  /* 0x000000ffff247224 */ /* 0x000fc400078e0004 */
[----:B------:R-:W-:Y:S01]  /*1570*/  IMAD.MOV.U32 R37, RZ, RZ, R4 ;  /* 0x000000ffff257224 */ /* 0x000fe200078e0004 */
[----:B------:R-:W5:Y:S01]  /*1580*/  @!P2 LDG.E R32, [R2.64+0x180] ;  /* 0x000180040220a981 */ /* 0x000f62000c1e1900 */
[-C--:B------:R-:W-:Y:S02]  /*1590*/  ISETP.GE.AND P1, PT, R16, R45.reuse, PT ;  /* 0x0000002d1000720c */ /* 0x080fe40003f26270 */
[-C--:B------:R-:W-:Y:S01]  /*15a0*/  ISETP.GE.AND P2, PT, R17, R45.reuse, PT ;  /* 0x0000002d1100720c */ /* 0x080fe20003f46270 */
[----:B------:R-:W5:Y:S01]  /*15b0*/  @!P3 LDG.E R33, [R2.64+0x200] ;  /* 0x000200040221b981 */ /* 0x000f62000c1e1900 */
[----:B------:R-:W-:-:S03]  /*15c0*/  ISETP.GE.AND P3, PT, R18, R45, PT ;  /* 0x0000002d1200720c */ /* 0x000fc60003f66270 */
[----:B------:R-:W5:Y:S01]  /*15d0*/  @!P4 LDG.E R34, [R2.64+0x280] ;  /* 0x000280040222c981 */ /* 0x000f62000c1e1900 */
[----:B------:R-:W-:-:S03]  /*15e0*/  ISETP.GE.AND P4, PT, R19, R45, PT ;  /* 0x0000002d1300720c */ /* 0x000fc60003f86270 */
[----:B------:R-:W5:Y:S01]  /*15f0*/  @!P5 LDG.E R35, [R2.64+0x300] ;  /* 0x000300040223d981 */ /* 0x000f62000c1e1900 */
[----:B------:R-:W-:-:S03]  /*1600*/  ISETP.GE.AND P5, PT, R20, R45, PT ;  /* 0x0000002d1400720c */ /* 0x000fc60003fa6270 */
[----:B------:R-:W5:Y:S01]  /*1610*/  @!P6 LDG.E R36, [R2.64+0x380] ;  /* 0x000380040224e981 */ /* 0x000f62000c1e1900 */
[----:B------:R-:W-:-:S03]  /*1620*/  ISETP.GE.AND P6, PT, R21, R45, PT ;  /* 0x0000002d1500720c */ /* 0x000fc60003fc6270 */
[----:B------:R-:W5:Y:S01]  /*1630*/  @!P0 LDG.E R37, [R2.64+0x400] ;  /* 0x0004000402258981 */ /* 0x000f62000c1e1900 */
[----:B------:R-:W-:Y:S01]  /*1640*/  ISETP.GE.AND P0, PT, R22, R45, PT ;  /* 0x0000002d1600720c */ /* 0x000fe20003f06270 */
[--C-:B------:R-:W-:Y:S01]  /*1650*/  IMAD.MOV.U32 R38, RZ, RZ, R4.reuse ;  /* 0x000000ffff267224 */ /* 0x100fe200078e0004 */
[----:B------:R-:W-:Y:S01]  /*1660*/  MOV R44, R4 ;  /* 0x00000004002c7202 */ /* 0x000fe20000000f00 */
[--C-:B------:R-:W-:Y:S02]  /*1670*/  IMAD.MOV.U32 R39, RZ, RZ, R4.reuse ;  /* 0x000000ffff277224 */ /* 0x100fe400078e0004 */
[--C-:B------:R-:W-:Y:S02]  /*1680*/  IMAD.MOV.U32 R40, RZ, RZ, R4.reuse ;  /* 0x000000ffff287224 */ /* 0x100fe400078e0004 */
[--C-:B------:R-:W-:Y:S01]  /*1690*/  IMAD.MOV.U32 R41, RZ, RZ, R4.reuse ;  /* 0x000000ffff297224 */ /* 0x100fe200078e0004 */
[----:B------:R-:W5:Y:S01]  /*16a0*/  @!P1 LDG.E R38, [R2.64+0x480] ;  /* 0x0004800402269981 */ /* 0x000f62000c1e1900 */
        /* <DEDUP_REMOVED lines=15> */
[--C-:B------:R-:W-:Y:S02]  /*17a0*/  IMAD.MOV.U32 R45, RZ, RZ, R4.reuse ;  /* 0x000000ffff2d7224 */ /* 0x100fe400078e0004 */
[--C-:B------:R-:W-:Y:S02]  /*17b0*/  IMAD.MOV.U32 R46, RZ, RZ, R4.reuse ;  /* 0x000000ffff2e7224 */ /* 0x100fe400078e0004 */
[--C-:B------:R-:W-:Y:S02]  /*17c0*/  IMAD.MOV.U32 R47, RZ, RZ, R4.reuse ;  /* 0x000000ffff2f7224 */ /* 0x100fe400078e0004 */
[--C-:B------:R-:W-:Y:S01]  /*17d0*/  IMAD.MOV.U32 R48, RZ, RZ, R4.reuse ;  /* 0x000000ffff307224 */ /* 0x100fe200078e0004 */
[----:B------:R-:W5:Y:S01]  /*17e0*/  @!P1 LDG.E R45, [R2.64+0x800] ;  /* 0x00080004022d9981 */ /* 0x000f62000c1e1900 */
[----:B------:R-:W-:-:S02]  /*17f0*/  IMAD.MOV.U32 R49, RZ, RZ, R4 ;  /* 0x000000ffff317224 */ /* 0x000fc400078e0004 */
[----:B------:R-:W-:Y:S01]  /*1800*/  IMAD.MOV.U32 R50, RZ, RZ, R4 ;  /* 0x000000ffff327224 */ /* 0x000fe200078e0004 */
[----:B------:R-:W5:Y:S04]  /*1810*/  @!P2 LDG.E R46, [R2.64+0x880] ;  /* 0x00088004022ea981 */ /* 0x000f68000c1e1900 */
[----:B------:R-:W5:Y:S04]  /*1820*/  @!P3 LDG.E R47, [R2.64+0x900] ;  /* 0x00090004022fb981 */ /* 0x000f68000c1e1900 */
[----:B------:R-:W5:Y:S04]  /*1830*/  @!P4 LDG.E R48, [R2.64+0x980] ;  /* 0x000980040230c981 */ /* 0x000f68000c1e1900 */
[----:B------:R-:W5:Y:S04]  /*1840*/  @!P5 LDG.E R49, [R2.64+0xa00] ;  /* 0x000a00040231d981 */ /* 0x000f68000c1e1900 */
[----:B------:R-:W5:Y:S04]  /*1850*/  @!P6 LDG.E R50, [R2.64+0xa80] ;  /* 0x000a80040232e981 */ /* 0x000f68000c1e1900 */
[----:B------:R-:W5:Y:S04]  /*1860*/  @!P0 LDG.E R4, [R2.64+0xb00] ;  /* 0x000b000402048981 */ /* 0x000f68000c1e1900 */
[----:B------:R-:W0:Y:S01]  /*1870*/  S2R R51, SR_LANEID ;  /* 0x0000000000337919 */ /* 0x000e220000000000 */
[----:B------:R-:W-:-:S05]  /*1880*/  SHF.R.U32.HI R52, RZ, 0x5, R7 ;  /* 0x00000005ff347819 */ /* 0x000fca0000011607 */
[----:B------:R-:W-:-:S04]  /*1890*/  IMAD R52, R52, 0x2e0, RZ ;  /* 0x000002e034347824 */ /* 0x000fc800078e02ff */
[----:B0-----:R-:W-:Y:S02]  /*18a0*/  IMAD.IADD R53, R52, 0x1, R51 ;  /* 0x0000000134357824 */ /* 0x001fe400078e0233 */
[----:B------:R-:W-:Y:S01]  /*18b0*/  IMAD R58, R51, 0x17, R52 ;  /* 0x00000017333a7824 */ /* 0x000fe200078e0234 */
[----:B------:R-:W-:Y:S02]  /*18c0*/  ISETP.GT.U32.AND P0, PT, R7, 0x1f, PT ;  /* 0x0000001f0700780c */ /* 0x000fe40003f04070 */
[----:B--2---:R-:W-:Y:S04]  /*18d0*/  STS [R53.X4], R30 ;  /* 0x0000001e35007388 */ /* 0x004fe80000004800 */
[----:B---3--:R-:W-:Y:S04]  /*18e0*/  STS [R53.X4+0x80], R5 ;  /* 0x0000800535007388 */ /* 0x008fe80000004800 */
        /* <DEDUP_REMOVED lines=51> */
[----:B-----5:R-:W-:-:S04]  /*1c20*/  IADD3 R56, R47, R46, R45 ;  /* 0x0000002e2f387210 */ /* 0x020fc80007ffe02d */
[----:B------:R-:W-:Y:S02]  /*1c30*/  IADD3 R54, R56, R55, R54 ;  /* 0x0000003738367210 */ /* 0x000fe40007ffe036 */
[----:B------:R-:W-:Y:S02]  /*1c40*/  IADD3 R57, R50, R49, R48 ;  /* 0x0000003132397210 */ /* 0x000fe40007ffe030 */
[----:B------:R-:W-:Y:S02]  /*1c50*/  LEA.HI R53, R7, R7, RZ, 0x1c ;  /* 0x0000000707357211 */ /* 0x000fe400078fe0ff */
[----:B------:R-:W-:-:S04]  /*1c60*/  IADD3 R4, R57, R4, R51 ;  /* 0x0000000439047210 */ /* 0x000fc80007ffe033 */
[----:B------:R-:W-:Y:S01]  /*1c70*/  IADD3 R4, R4, R54, R5 ;  /* 0x0000003604047210 */ /* 0x000fe20007ffe005 */
[----:B------:R-:W-:Y:S06]  /*1c80*/  BAR.SYNC.DEFER_BLOCKING 0x0 ;  /* 0x0000000000007b1d */ /* 0x000fec0000010000 */
[----:B------:R0:W-:Y:S04]  /*1c90*/  STS [R53.X4+0x20], R4 ;  /* 0x0000200435007388 */ /* 0x0001e80000004800 */
[----:B------:R-:W-:Y:S06]  /*1ca0*/  BAR.SYNC.DEFER_BLOCKING 0x0 ;  /* 0x0000000000007b1d */ /* 0x000fec0000010000 */
[----:B------:R-:W-:Y:S05]  /*1cb0*/  @P0 BRA `(.L_x_1351) ;  /* 0x0000052000000947 */ /* 0x000fea0003800000 */
[----:B0-----:R-:W-:-:S05]  /*1cc0*/  IMAD R52, R7, 0x44, RZ ;  /* 0x0000004407347824 */ /* 0x001fca00078e02ff */
[----:B------:R-:W-:Y:S04]  /*1cd0*/  LDS R53, [R52+0x24] ;  /* 0x0000240034357984 */ /* 0x000fe80000000800 */
        /* <DEDUP_REMOVED lines=21> */
[----:B0-----:R-:W-:-:S05]  /*1e30*/  IADD3 R4, R67, R4, R66 ;  /* 0x0000000443047210 */ /* 0x001fca0007ffe042 */
[----:B-1----:R-:W-:Y:S01]  /*1e40*/  IMAD.IADD R68, R4, 0x1, R5 ;  /* 0x0000000104447824 */ /* 0x002fe200078e0205 */
[----:B------:R-:W-:Y:S05]  /*1e50*/  BRA.DIV ~URZ, `(.L_x_1352) ;  /* 0x00000fe27f007947 */ /* 0x000fea000b800000 */
[----:B------:R0:W1:Y:S02]  /*1e60*/  SHFL.UP P0, R70, R68, 0x1, RZ ;  /* 0x0420000044467989 */ /* 0x00006400000000ff */
.L_x_1359:
[----:B-1----:R-:W-:-:S05]  /*1e70*/  MOV R75, R70 ;  /* 0x00000046004b7202 */ /* 0x002fca0000000f00 */
        /* <DEDUP_REMOVED lines=8> */
[----:B------:R1:W2:Y:S02]  /*1f00*/  SHFL.UP P0, R70, R74, 0x10, RZ ;  /* 0x060000004a467989 */ /* 0x0002a400000000ff */
.L_x_1360:
[----:B--2---:R-:W-:-:S04]  /*1f10*/  IMAD.MOV.U32 R72, RZ, RZ, R70 ;  /* 0x000000ffff487224 */ /* 0x004fc800078e0046 */
[----:B------:R-:W-:Y:S01]  /*1f20*/  @P0 IMAD.IADD R72, R72, 0x1, R74 ;  /* 0x0000000148480824 */ /* 0x000fe200078e024a */
[----:B------:R-:W-:Y:S05]  /*1f30*/  BRA.CONV ~URZ, `(.L_x_1354) ;  /* 0x000000537f007947 */ /* 0x000fea000b800000 */
[----:B------:R-:W-:Y:S01]  /*1f40*/  IMAD.MOV.U32 R69, RZ, RZ, 0x1f ;  /* 0x0000001fff457424 */ /* 0x000fe200078e00ff */
[----:B------:R-:W-:Y:S01]  /*1f50*/  MOV R71, 0xffffffff ;  /* 0xffffffff00477802 */ /* 0x000fe20000000f00 */
[----:B------:R-:W-:Y:S01]  /*1f60*/  IMAD.MOV.U32 R70, RZ, RZ, 0x1f ;  /* 0x0000001fff467424 */ /* 0x000fe200078e00ff */
[----:B------:R-:W-:Y:S02]  /*1f70*/  MOV R4, 0x1f90 ;  /* 0x00001f9000047802 */ /* 0x000fe40000000f00 */
[----:B01----:R-:W-:Y:S05]  /*1f80*/  CALL.REL.NOINC `($__internal_76_$__cuda_sm70_shflsync_idx_p) ;  /* 0x000011d000007944 */ /* 0x003fea0003c00000 */
.L_x_1354:
[----:B0-----:R-:W-:Y:S01]  /*1f90*/  IMAD.IADD R68, R72, 0x1, -R68 ;  /* 0x0000000148447824 */ /* 0x001fe200078e0a44 */
[----:B------:R-:W-:Y:S05]  /*1fa0*/  BRA.DIV ~URZ, `(.L_x_1355) ;  /* 0x000011427f007947 */ /* 0x000fea000b800000 */
[----:B-1----:R0:W1:Y:S02]  /*1fb0*/  SHFL.IDX PT, R69, R0, RZ, 0x1f ;  /* 0x00001fff00457589 */ /* 0x00206400000e0000 */
.L_x_1361:
[----:B------:R-:W-:-:S04]  /*1fc0*/  ISETP.NE.AND P0, PT, R7, RZ, PT ;  /* 0x000000ff0700720c */ /* 0x000fc80003f05270 */
[----:B0-----:R-:W-:-:S05]  /*1fd0*/  SEL R0, R68, RZ, P0 ;  /* 0x000000ff44007207 */ /* 0x001fca0000000000 */
[----:B-1----:R-:W-:-:S04]  /*1fe0*/  IMAD.IADD R69, R0, 0x1, R69 ;  /* 0x0000000100457824 */ /* 0x002fc800078e0245 */
        /* <DEDUP_REMOVED lines=30> */
[----:B------:R0:W-:Y:S02]  /*21d0*/  STS [R52+0x5c], R67 ;  /* 0x00005c4334007388 */ /* 0x0001e40000000800 */
.L_x_1351:
[----:B0-----:R-:W0:Y:S01]  /*21e0*/  S2R R7, SR_TID.X ;  /* 0x0000000000077919 */ /* 0x001e220000002100 */
[----:B------:R-:W-:Y:S03]  /*21f0*/  WARPSYNC 0xffffffff ;  /* 0xffffffff00007948 */ /* 0x000fe60003800000 */
[----:B------:R-:W-:Y:S06]  /*2200*/  BAR.SYNC.DEFER_BLOCKING 0x0 ;  /* 0x0000000000007b1d */ /* 0x000fec0000010000 */
[----:B------:R-:W1:Y:S01]  /*2210*/  S2R R53, SR_LANEID ;  /* 0x0000000000357919 */ /* 0x000e620000000000 */
[----:B0-----:R-:W-:-:S02]  /*2220*/  LEA.HI R5, R7, R7, RZ, 0x1c ;  /* 0x0000000707057211 */ /* 0x001fc400078fe0ff */
[----:B------:R-:W-:-:S04]  /*2230*/  SHF.R.U32.HI R0, RZ, 0x5, R7 ;  /* 0x00000005ff007819 */ /* 0x000fc80000011607 */
[----:B------:R-:W0:Y:S01]  /*2240*/  LDS R5, [R5.X4+0x20] ;  /* 0x0000200005057984 */ /* 0x000e220000004800 */
[----:B------:R-:W-:-:S04]  /*2250*/  IMAD R0, R0, 0x2e0, RZ ;  /* 0x000002e000007824 */ /* 0x000fc800078e02ff */
[----:B-1----:R-:W-:Y:S01]  /*2260*/  IMAD R4, R53, 0x17, R0 ;  /* 0x0000001735047824 */ /* 0x002fe200078e0200 */
[----:B------:R-:W-:Y:S01]  /*2270*/  BAR.SYNC.DEFER_BLOCKING 0x0 ;  /* 0x0000000000007b1d */ /* 0x000fe20000010000 */
[----:B0-----:R-:W-:-:S05]  /*2280*/  IADD3 R30, R30, R5, RZ ;  /* 0x000000051e1e7210 */ /* 0x001fca0007ffe0ff */
[----:B------:R0:W-:Y:S01]  /*2290*/  STS [R4.X4], R5 ;  /* 0x0000000504007388 */ /* 0x0001e20000004800 */
[----:B------:R-:W-:-:S03]  /*22a0*/  IMAD.IADD R31, R31, 0x1, R30 ;  /* 0x000000011f1f7824 */ /* 0x000fc600078e021e */
[----:B------:R0:W-:Y:S01]  /*22b0*/  STS [R4.X4+0x4], R30 ;  /* 0x0000041e04007388 */ /* 0x0001e20000004800 */
        /* <DEDUP_REMOVED lines=39> */
[----:B------:R0:W-:Y:S04]  /*2530*/  STS [R4.X4+0x54], R50 ;  /* 0x0000543204007388 */ /* 0x0001e80000004800 */
[----:B------:R0:W-:Y:S01]  /*2540*/  STS [R4.X4+0x58], R51 ;  /* 0x0000583304007388 */ /* 0x0001e20000004800 */
[----:B------:R-:W-:Y:S05]  /*2550*/  BRA.CONV ~URZ, `(.L_x_1356) ;  /* 0x000000237f007947 */ /* 0x000fea000b800000 */
[----:B0-----:R-:W-:Y:S02]  /*2560*/  MOV R4, 0x2580 ;  /* 0x0000258000047802 */ /* 0x001fe40000000f00 */
[----:B------:R-:W-:Y:S05]  /*2570*/  CALL.REL.NOINC `($__internal_78_$__cuda_sm70_warpsync) ;  /* 0x00000c7000007944 */ /* 0x000fea0003c00000 */
.L_x_1356:
[----:B------:R-:W-:Y:S01]  /*2580*/  ISETP.NE.AND P0, PT, R7, RZ, PT ;  /* 0x000000ff0700720c */ /* 0x000fe20003f05270 */
[----:B0-----:R-:W-:Y:S01]  /*2590*/  IMAD.IADD R4, R0, 0x1, R53 ;  /* 0x0000000100047824 */ /* 0x001fe200078e0235 */
[----:B------:R-:W-:-:S06]  /*25a0*/  NOP ;  /* 0x0000000000007918 */ /* 0x000fcc0000000000 */
[----:B------:R-:W-:Y:S04]  /*25b0*/  LDS R5, [R4.X4] ;  /* 0x0000000004057984 */ /* 0x000fe80000004800 */
[----:B------:R-:W-:Y:S01]  /*25c0*/  LDS R7, [R4.X4+0x80] ;  /* 0x0000800004077984 */ /* 0x000fe20000004800 */
[----:B------:R-:W-:-:S03]  /*25d0*/  @!P0 IADD3 R6, -R6, c[0x0][0x168], RZ ;  /* 0x00005a0006068a10 */ /* 0x000fc60007ffe1ff */
[----:B------:R-:W-:Y:S04]  /*25e0*/  LDS R31, [R4.X4+0x100] ;  /* 0x00010000041f7984 */ /* 0x000fe80000004800 */
        /* <DEDUP_REMOVED lines=20> */
[----:B------:R-:W-:Y:S04]  /*2730*/  @!P0 STS [0xb800], R6 ;  /* 0x00b80006ff008388 */ /* 0x000fe80000000800 */
[----:B------:R-:W-:Y:S06]  /*2740*/  BAR.SYNC.DEFER_BLOCKING 0x0 ;  /* 0x0000000000007b1d */ /* 0x000fec0000010000 */
[----:B------:R-:W0:Y:S04]  /*2750*/  S2R R30, SR_TID.X ;  /* 0x00000000001e7919 */ /* 0x000e280000002100 */
[----:B------:R-:W1:Y:S01]  /*2760*/  LDS R0, [0xb800] ;  /* 0x00b80000ff007984 */ /* 0x000e620000000800 */
[----:B0-----:R-:W-:-:S02]  /*2770*/  LOP3.LUT R32, R30, 0xffffffe0, RZ, 0xc0, !PT ;  /* 0xffffffe01e207812 */ /* 0x001fc400078ec0ff */
[----:B------:R-:W-:-:S05]  /*2780*/  LOP3.LUT R73, R30, 0x1f, RZ, 0xc0, !PT ;  /* 0x0000001f1e497812 */ /* 0x000fca00078ec0ff */
[----:B------:R-:W-:-:S05]  /*2790*/  IMAD R73, R32, 0x17, R73 ;  /* 0x0000001720497824 */ /* 0x000fca00078e0249 */
[-C--:B-1----:R-:W-:Y:S02]  /*27a0*/  ISETP.GE.AND P6, PT, R73, R0.reuse, PT ;  /* 0x000000004900720c */ /* 0x082fe40003fc6270 */
[-C--:B------:R-:W-:Y:S02]  /*27b0*/  ISETP.GE.AND P0, PT, R8, R0.reuse, PT ;  /* 0x000000000800720c */ /* 0x080fe40003f06270 */
[-C--:B------:R-:W-:Y:S02]  /*27c0*/  ISETP.GE.AND P1, PT, R9, R0.reuse, PT ;  /* 0x000000000900720c */ /* 0x080fe40003f26270 */
[-C--:B------:R-:W-:Y:S02]  /*27d0*/  ISETP.GE.AND P2, PT, R10, R0.reuse, PT ;  /* 0x000000000a00720c */ /* 0x080fe40003f46270 */
[-C--:B------:R-:W-:Y:S02]  /*27e0*/  ISETP.GE.AND P3, PT, R11, R0.reuse, PT ;  /* 0x000000000b00720c */ /* 0x080fe40003f66270 */
[----:B------:R-:W-:-:S02]  /*27f0*/  ISETP.GE.AND P4, PT, R12, R0, PT ;  /* 0x000000000c00720c */ /* 0x000fc40003f86270 */
[-C--:B------:R-:W-:Y:S01]  /*2800*/  ISETP.GE.AND P5, PT, R13, R0.reuse, PT ;  /* 0x000000000d00720c */ /* 0x080fe20003fa6270 */
[----:B------:R0:W-:Y:S01]  /*2810*/  @!P6 STG.E [R2.64], R5 ;  /* 0x000000050200e986 */ /* 0x0001e2000c101904 */
[----:B------:R-:W-:-:S03]  /*2820*/  ISETP.GE.AND P6, PT, R14, R0, PT ;  /* 0x000000000e00720c */ /* 0x000fc60003fc6270 */
[----:B------:R0:W-:Y:S01]  /*2830*/  @!P0 STG.E [R2.64+0x80], R7 ;  /* 0x0000800702008986 */ /* 0x0001e2000c101904 */
        /* <DEDUP_REMOVED lines=29> */
[----:B------:R0:W-:Y:S04]  /*2a10*/  @!P1 STG.E [R2.64+0x800], R59 ;  /* 0x0008003b02009986 */ /* 0x0001e8000c101904 */
[----:B------:R0:W-:Y:S04]  /*2a20*/  @!P2 STG.E [R2.64+0x880], R61 ;  /* 0x0008803d0200a986 */ /* 0x0001e8000c101904 */
[----:B------:R0:W-:Y:S04]  /*2a30*/  @!P3 STG.E [R2.64+0x900], R63 ;  /* 0x0009003f0200b986 */ /* 0x0001e8000c101904 */
[----:B------:R0:W-:Y:S04]  /*2a40*/  @!P4 STG.E [R2.64+0x980], R65 ;  /* 0x000980410200c986 */ /* 0x0001e8000c101904 */
[----:B------:R0:W-:Y:S04]  /*2a50*/  @!P5 STG.E [R2.64+0xa00], R67 ;  /* 0x000a00430200d986 */ /* 0x0001e8000c101904 */
[----:B------:R0:W-:Y:S01]  /*2a60*/  @!P6 STG.E [R2.64+0xa80], R69 ;  /* 0x000a80450200e986 */ /* 0x0001e2000c101904 */
[----:B------:R-:W-:Y:S05]  /*2a70*/  @P0 EXIT ;  /* 0x000000000000094d */ /* 0x000fea0003800000 */
[----:B------:R-:W-:Y:S01]  /*2a80*/  STG.E [R2.64+0xb00], R71 ;  /* 0x000b004702007986 */ /* 0x000fe2000c101904 */
[----:B------:R-:W-:Y:S05]  /*2a90*/  EXIT ;  /* 0x000000000000794d */ /* 0x000fea0003800000 */
.L_x_1347:
[----:B------:R-:W-:Y:S01]  /*2aa0*/  IMAD.MOV.U32 R70, RZ, RZ, R51 ;  /* 0x000000ffff467224 */ /* 0x000fe200078e0033 */
[----:B------:R-:W-:Y:S01]  /*2ab0*/  MOV R4, 0x2b00 ;  /* 0x00002b0000047802 */ /* 0x000fe20000000f00 */
[----:B------:R-:W-:-:S02]  /*2ac0*/  IMAD.MOV.U32 R71, RZ, RZ, 0x1 ;  /* 0x00000001ff477424 */ /* 0x000fc400078e00ff */
[----:B------:R-:W-:Y:S02]  /*2ad0*/  IMAD.MOV.U32 R72, RZ, RZ, RZ ;  /* 0x000000ffff487224 */ /* 0x000fe400078e00ff */
[----:B------:R-:W-:Y:S02]  /*2ae0*/  IMAD.MOV.U32 R73, RZ, RZ, -0x1 ;  /* 0xffffffffff497424 */ /* 0x000fe400078e00ff */
[----:B------:R-:W-:Y:S05]  /*2af0*/  CALL.REL.NOINC `($__internal_77_$__cuda_sm70_shflsync_up_p) ;  /* 0x000006a000007944 */ /* 0x000fea0003c00000 */
[----:B------:R-:W-:Y:S01]  /*2b00*/  ISETP.EQ.U32.AND P1, PT, R69, 0x1, PT ;  /* 0x000000014500780c */ /* 0x000fe20003f22070 */
[----:B------:R-:W-:Y:S08]  /*2b10*/  BRA `(.L_x_1357) ;  /* 0xffffdd9000007947 */ /* 0x000ff0000383ffff */
.L_x_1348:
[----:B------:R-:W-:Y:S01]  /*2b20*/  MOV R70, R57 ;  /* 0x0000003900467202 */ /* 0x000fe20000000f00 */
[----:B------:R-:W-:Y:S01]  /*2b30*/  IMAD.MOV.U32 R71, RZ, RZ, 0x2 ;  /* 0x00000002ff477424 */ /* 0x000fe200078e00ff */
[----:B------:R-:W-:Y:S01]  /*2b40*/  MOV R4, 0x2b80 ;  /* 0x00002b8000047802 */ /* 0x000fe20000000f00 */
[----:B------:R-:W-:Y:S02]  /*2b50*/  IMAD.MOV.U32 R72, RZ, RZ, RZ ;  /* 0x000000ffff487224 */ /* 0x000fe400078e00ff */
[----:B------:R-:W-:Y:S02]  /*2b60*/  IMAD.MOV.U32 R73, RZ, RZ, -0x1 ;  /* 0xffffffffff497424 */ /* 0x000fe400078e00ff */
[----:B0-----:R-:W-:Y:S05]  /*2b70*/  CALL.REL.NOINC `($__internal_77_$__cuda_sm70_shflsync_up_p) ;  /* 0x0000062000007944 */ /* 0x001fea0003c00000 */
[----:B------:R-:W-:Y:S01]  /*2b80*/  IMAD.IADD R5, R57, 0x1, R70 ;  /* 0x0000000139057824 */ /* 0x000fe200078e0246 */
[----:B------:R-:W-:Y:S01]  /*2b90*/  ISETP.NE.U32.AND P1, PT, R69, 0x1, PT ;  /* 0x000000014500780c */ /* 0x000fe20003f25070 */
[----:B------:R-:W-:Y:S01]  /*2ba0*/  IMAD.MOV.U32 R71, RZ, RZ, 0x4 ;  /* 0x00000004ff477424 */ /* 0x000fe200078e00ff */
[----:B------:R-:W-:Y:S01]  /*2bb0*/  MOV R4, 0x2c10 ;  /* 0x00002c1000047802 */ /* 0x000fe20000000f00 */
[----:B------:R-:W-:Y:S01]  /*2bc0*/  IMAD.MOV.U32 R72, RZ, RZ, RZ ;  /* 0x000000ffff487224 */ /* 0x000fe200078e00ff */
[----:B------:R-:W-:Y:S01]  /*2bd0*/  SEL R53, R5, R70, !P1 ;  /* 0x0000004605357207 */ /* 0x000fe20004800000 */
[----:B------:R-:W-:-:S04]  /*2be0*/  IMAD.MOV.U32 R73, RZ, RZ, -0x1 ;  /* 0xffffffffff497424 */ /* 0x000fc800078e00ff */
[----:B------:R-:W-:Y:S02]  /*2bf0*/  IMAD.MOV.U32 R70, RZ, RZ, R53 ;  /* 0x000000ffff467224 */ /* 0x000fe400078e0035 */
[----:B------:R-:W-:Y:S05]  /*2c00*/  CALL.REL.NOINC `($__internal_77_$__cuda_sm70_shflsync_up_p) ;  /* 0x0000059000007944 */ /* 0x000fea0003c00000 */
[----:B------:R-:W-:Y:S01]  /*2c10*/  ISETP.NE.U32.AND P1, PT, R69, 0x1, PT ;  /* 0x000000014500780c */ /* 0x000fe20003f25070 */
[----:B------:R-:W-:Y:S01]  /*2c20*/  IMAD.MOV.U32 R71, RZ, RZ, 0x8 ;  /* 0x00000008ff477424 */ /* 0x000fe200078e00ff */
[-C--:B------:R-:W-:Y:S01]  /*2c30*/  IADD3 R5, R53, R70.reuse, RZ ;  /* 0x0000004635057210 */ /* 0x080fe20007ffe0ff */
[----:B------:R-:W-:Y:S01]  /*2c40*/  IMAD.MOV.U32 R72, RZ, RZ, RZ ;  /* 0x000000ffff487224 */ /* 0x000fe200078e00ff */
[----:B------:R-:W-:Y:S01]  /*2c50*/  MOV R4, 0x2ca0 ;  /* 0x00002ca000047802 */ /* 0x000fe20000000f00 */
[----:B------:R-:W-:Y:S01]  /*2c60*/  IMAD.MOV.U32 R73, RZ, RZ, -0x1 ;  /* 0xffffffffff497424 */ /* 0x000fe200078e00ff */
[----:B------:R-:W-:-:S05]  /*2c70*/  SEL R53, R5, R70, !P1 ;  /* 0x0000004605357207 */ /* 0x000fca0004800000 */
[----:B------:R-:W-:Y:S02]  /*2c80*/  IMAD.MOV.U32 R70, RZ, RZ, R53 ;  /* 0x000000ffff467224 */ /* 0x000fe400078e0035 */
[----:B------:R-:W-:Y:S05]  /*2c90*/  CALL.REL.NOINC `($__internal_77_$__cuda_sm70_shflsync_up_p) ;  /* 0x0000050000007944 */ /* 0x000fea0003c00000 */
[----:B------:R-:W-:Y:S01]  /*2ca0*/  IMAD.IADD R5, R53, 0x1, R70 ;  /* 0x0000000135057824 */ /* 0x000fe200078e0246 */
[----:B------:R-:W-:Y:S01]  /*2cb0*/  ISETP.NE.U32.AND P1, PT, R69, 0x1, PT ;  /* 0x000000014500780c */ /* 0x000fe20003f25070 */
[----:B------:R-:W-:Y:S01]  /*2cc0*/  IMAD.MOV.U32 R71, RZ, RZ, 0x10 ;  /* 0x00000010ff477424 */ /* 0x000fe200078e00ff */
[----:B------:R-:W-:Y:S01]  /*2cd0*/  MOV R4, 0x2d30 ;  /* 0x00002d3000047802 */ /* 0x000fe20000000f00 */
[----:B------:R-:W-:Y:S01]  /*2ce0*/  IMAD.MOV.U32 R72, RZ, RZ, RZ ;  /* 0x000000ffff487224 */ /* 0x000fe200078e00ff */
[----:B------:R-:W-:Y:S01]  /*2cf0*/  SEL R53, R5, R70, !P1 ;  /* 0x0000004605357207 */ /* 0x000fe20004800000 */
[----:B------:R-:W-:-:S03]  /*2d00*/  IMAD.MOV.U32 R73, RZ, RZ, -0x1 ;  /* 0xffffffffff497424 */ /* 0x000fc600078e00ff */
[----:B------:R-:W-:Y:S02]  /*2d10*/  MOV R70, R53 ;  /* 0x0000003500467202 */ /* 0x000fe40000000f00 */
[----:B------:R-:W-:Y:S05]  /*2d20*/  CALL.REL.NOINC `($__internal_77_$__cuda_sm70_shflsync_up_p) ;  /* 0x0000047000007944 */ /* 0x000fea0003c00000 */
[----:B------:R-:W-:Y:S01]  /*2d30*/  IMAD.IADD R5, R53, 0x1, R70 ;  /* 0x0000000135057824 */ /* 0x000fe200078e0246 */
[----:B------:R-:W-:Y:S01]  /*2d40*/  ISETP.NE.U32.AND P1, PT, R69, 0x1, PT ;  /* 0x000000014500780c */ /* 0x000fe20003f25070 */
[----:B------:R-:W-:Y:S01]  /*2d50*/  IMAD.MOV.U32 R69, RZ, RZ, 0x1f ;  /* 0x0000001fff457424 */ /* 0x000fe200078e00ff */
[----:B------:R-:W-:Y:S01]  /*2d60*/  MOV R4, 0x2db0 ;  /* 0x00002db000047802 */ /* 0x000fe20000000f00 */
[----:B------:R-:W-:Y:S01]  /*2d70*/  IMAD.MOV.U32 R71, RZ, RZ, -0x1 ;  /* 0xffffffffff477424 */ /* 0x000fe200078e00ff */
[----:B------:R-:W-:Y:S01]  /*2d80*/  SEL R72, R5, R70, !P1 ;  /* 0x0000004605487207 */ /* 0x000fe20004800000 */
[----:B------:R-:W-:-:S03]  /*2d90*/  IMAD.MOV.U32 R70, RZ, RZ, 0x1f ;  /* 0x0000001fff467424 */ /* 0x000fc600078e00ff */
[----:B------:R-:W-:Y:S05]  /*2da0*/  CALL.REL.NOINC `($__internal_76_$__cuda_sm70_shflsync_idx_p) ;  /* 0x000003b000007944 */ /* 0x000fea0003c00000 */
[----:B-1----:R-:W-:Y:S01]  /*2db0*/  IMAD.MOV.U32 R53, RZ, RZ, R69 ;  /* 0x000000ffff357224 */ /* 0x002fe200078e0045 */
[----:B------:R-:W-:Y:S01]  /*2dc0*/  HFMA2.MMA R69, -RZ, RZ, 0, 1.847743988037109375e-06 ;  /* 0x0000001fff457435 */ /* 0x000fe200000001ff */
[----:B------:R-:W-:Y:S01]  /*2dd0*/  IMAD.IADD R51, R72, 0x1, -R51 ;  /* 0x0000000148337824 */ /* 0x000fe200078e0a33 */
[----:B------:R-:W-:Y:S01]  /*2de0*/  MOV R4, 0x2e30 ;  /* 0x00002e3000047802 */ /* 0x000fe20000000f00 */
[----:B0-----:R-:W-:-:S02]  /*2df0*/  IMAD.MOV.U32 R72, RZ, RZ, R0 ;  /* 0x000000ffff487224 */ /* 0x001fc400078e0000 */
[----:B------:R-:W-:Y:S02]  /*2e00*/  IMAD.MOV.U32 R70, RZ, RZ, RZ ;  /* 0x000000ffff467224 */ /* 0x000fe400078e00ff */
[----:B------:R-:W-:Y:S02]  /*2e10*/  IMAD.MOV.U32 R71, RZ, RZ, -0x1 ;  /* 0xffffffffff477424 */ /* 0x000fe400078e00ff */
[----:B------:R-:W-:Y:S05]  /*2e20*/  CALL.REL.NOINC `($__internal_76_$__cuda_sm70_shflsync_idx_p) ;  /* 0x0000033000007944 */ /* 0x000fea0003c00000 */
[----:B01----:R-:W-:Y:S05]  /*2e30*/  BRA `(.L_x_1358) ;  /* 0xffffdb5000007947 */ /* 0x003fea000383ffff */
.L_x_1352:
[----:B------:R-:W-:Y:S01]  /*2e40*/  IMAD.MOV.U32 R70, RZ, RZ, R68 ;  /* 0x000000ffff467224 */ /* 0x000fe200078e0044 */
[----:B------:R-:W-:Y:S01]  /*2e50*/  MOV R4, 0x2ea0 ;  /* 0x00002ea000047802 */ /* 0x000fe20000000f00 */
[----:B------:R-:W-:Y:S02]  /*2e60*/  IMAD.MOV.U32 R71, RZ, RZ, 0x1 ;  /* 0x00000001ff477424 */ /* 0x000fe400078e00ff */
[----:B------:R-:W-:Y:S02]  /*2e70*/  IMAD.MOV.U32 R72, RZ, RZ, RZ ;  /* 0x000000ffff487224 */ /* 0x000fe400078e00ff */
[----:B------:R-:W-:Y:S02]  /*2e80*/  IMAD.MOV.U32 R73, RZ, RZ, -0x1 ;  /* 0xffffffffff497424 */ /* 0x000fe400078e00ff */
[----:B------:R-:W-:Y:S05]  /*2e90*/  CALL.REL.NOINC `($__internal_77_$__cuda_sm70_shflsync_up_p) ;  /* 0x0000030000007944 */ /* 0x000fea0003c00000 */
[----:B------:R-:W-:Y:S01]  /*2ea0*/  ISETP.EQ.U32.AND P0, PT, R69, 0x1, PT ;  /* 0x000000014500780c */ /* 0x000fe20003f02070 */
[----:B------:R-:W-:Y:S07]  /*2eb0*/  BRA `(.L_x_1359) ;  /* 0xffffefb000007947 */ /* 0x000fee000383ffff */
.L_x_1353:
[----:B------:R-:W-:Y:S01]  /*2ec0*/  IMAD.MOV.U32 R70, RZ, RZ, R75 ;  /* 0x000000ffff467224 */ /* 0x000fe200078e004b */
[----:B------:R-:W-:Y:S01]  /*2ed0*/  MOV R73, 0xffffffff ;  /* 0xffffffff00497802 */ /* 0x000fe20000000f00 */
[----:B------:R-:W-:Y:S01]  /*2ee0*/  IMAD.MOV.U32 R71, RZ, RZ, 0x2 ;  /* 0x00000002ff477424 */ /* 0x000fe200078e00ff */
[----:B------:R-:W-:Y:S01]  /*2ef0*/  MOV R4, 0x2f20 ;  /* 0x00002f2000047802 */ /* 0x000fe20000000f00 */
[----:B------:R-:W-:-:S02]  /*2f00*/  IMAD.MOV.U32 R72, RZ, RZ, RZ ;  /* 0x000000ffff487224 */ /* 0x000fc400078e00ff */
        /* <DEDUP_REMOVED lines=10> */
[----:B------:R-:W-:Y:S01]  /*2fb0*/  IMAD.IADD R5, R75, 0x1, R70 ;  /* 0x000000014b057824 */ /* 0x000fe200078e0246 */
[----:B------:R-:W-:Y:S01]  /*2fc0*/  ISETP.NE.U32.AND P0, PT, R69, 0x1, PT ;  /* 0x000000014500780c */ /* 0x000fe20003f05070 */
[----:B------:R-:W-:Y:S01]  /*2fd0*/  HFMA2.MMA R72, -RZ, RZ, 0, 0 ;  /* 0x00000000ff487435 */ /* 0x000fe200000001ff */
[----:B------:R-:W-:Y:S01]  /*2fe0*/  IMAD.MOV.U32 R71, RZ, RZ, 0x8 ;  /* 0x00000008ff477424 */ /* 0x000fe200078e00ff */
        /* <DEDUP_REMOVED lines=14> */
[----:B------:R-:W-:Y:S01]  /*30d0*/  ISETP.EQ.U32.AND P0, PT, R69, 0x1, PT ;  /* 0x000000014500780c */ /* 0x000fe20003f02070 */
[----:B------:R-:W-:Y:S08]  /*30e0*/  BRA `(.L_x_1360) ;  /* 0xffffee2000007947 */ /* 0x000ff0000383ffff */
.L_x_1355:
[----:B------:R-:W-:Y:S01]  /*30f0*/  MOV R72, R0 ;  /* 0x0000000000487202 */ /* 0x000fe20000000f00 */
[----:B------:R-:W-:Y:S01]  /*3100*/  IMAD.MOV.U32 R70, RZ, RZ, RZ ;  /* 0x000000ffff467224 */ /* 0x000fe200078e00ff */
[----:B------:R-:W-:Y:S01]  /*3110*/  MOV R4, 0x3150 ;  /* 0x0000315000047802 */ /* 0x000fe20000000f00 */
[----:B-1----:R-:W-:Y:S02]  /*3120*/  IMAD.MOV.U32 R69, RZ, RZ, 0x1f ;  /* 0x0000001fff457424 */ /* 0x002fe400078e00ff */
[----:B------:R-:W-:Y:S02]  /*3130*/  IMAD.MOV.U32 R71, RZ, RZ, -0x1 ;  /* 0xffffffffff477424 */ /* 0x000fe400078e00ff */
[----:B------:R-:W-:Y:S05]  /*3140*/  CALL.REL.NOINC `($__internal_76_$__cuda_sm70_shflsync_idx_p) ;  /* 0x0000001000007944 */ /* 0x000fea0003c00000 */
[----:B01----:R-:W-:Y:S05]  /*3150*/  BRA `(.L_x_1361) ;  /* 0xffffee6000007947 */ /* 0x003fea000383ffff */
        .weak           $__internal_76_$__cuda_sm70_shflsync_idx_p
        .type           $__internal_76_$__cuda_sm70_shflsync_idx_p,@function
        .size           $__internal_76_$__cuda_sm70_shflsync_idx_p,($__internal_77_$__cuda_sm70_shflsync_up_p - $__internal_76_$__cuda_sm70_shflsync_idx_p)
$__internal_76_$__cuda_sm70_shflsync_idx_p:
[----:B------:R-:W-:Y:S01]  /*3160*/  IMAD.MOV.U32 R5, RZ, RZ, 0x0 ;  /* 0x00000000ff057424 */ /* 0x000fe200078e00ff */
[----:B------:R-:W-:Y:S04]  /*3170*/  WARPSYNC R71 ;  /* 0x0000004700007348 */ /* 0x000fe80003800000 */
[----:B------:R0:W1:Y:S01]  /*3180*/  SHFL.IDX PT, R69, R72, R70, R69 ;  /* 0x0000004648457389 */ /* 0x00006200000e0045 */
[----:B------:R-:W-:Y:S05]  /*3190*/  RET.REL.NODEC R4 `(_ZN3cub17CUB_300001_SM_8006detail10radix_sort23RadixSortScanBinsKernelINS1_5radix10policy_hubI6__halfijE10Policy1000EjEEvPT0_i) ;  /* 0xffffce6004007950 */ /* 0x000fea0003c3ffff */
        .weak           $__internal_77_$__cuda_sm70_shflsync_up_p
        .type           $__internal_77_$__cuda_sm70_shflsync_up_p,@function
        .size           $__internal_77_$__cuda_sm70_shflsync_up_p,($__internal_78_$__cuda_sm70_warpsync - $__internal_77_$__cuda_sm70_shflsync_up_p)
$__internal_77_$__cuda_sm70_shflsync_up_p:
[----:B------:R-:W-:Y:S04]  /*31a0*/  WARPSYNC R73 ;  /* 0x0000004900007348 */ /* 0x000fe80003800000 */
[----:B------:R-:W0:Y:S01]  /*31b0*/  SHFL.UP P1, R70, R70, R71, R72 ;  /* 0x0400004746467389 */ /* 0x000e220000020048 */
[----:B------:R-:W-:Y:S01]  /*31c0*/  IMAD.MOV.U32 R5, RZ, RZ, 0x0 ;  /* 0x00000000ff057424 */ /* 0x000fe200078e00ff */
[----:B0-----:R-:W-:-:S03]  /*31d0*/  SEL R69, RZ, 0x1, !P1 ;  /* 0x00000001ff457807 */ /* 0x001fc60004800000 */
[----:B------:R-:W-:Y:S05]  /*31e0*/  RET.REL.NODEC R4 `(_ZN3cub17CUB_300001_SM_8006detail10radix_sort23RadixSortScanBinsKernelINS1_5radix10policy_hubI6__halfijE10Policy1000EjEEvPT0_i) ;  /* 0xffffce1004007950 */ /* 0x000fea0003c3ffff */
        .weak           $__internal_78_$__cuda_sm70_warpsync
        .type           $__internal_78_$__cuda_sm70_warpsync,@function
        .size           $__internal_78_$__cuda_sm70_warpsync,(.L_x_1889 - $__internal_78_$__cuda_sm70_warpsync)
$__internal_78_$__cuda_sm70_warpsync:
[----:B------:R-:W-:-:S04]  /*31f0*/  IMAD.MOV.U32 R5, RZ, RZ, 0x0 ;  /* 0x00000000ff057424 */ /* 0x000fc800078e00ff */
[----:B------:R-:W-:Y:S05]  /*3200*/  RET.REL.NODEC R4 `(_ZN3cub17CUB_300001_SM_8006detail10radix_sort23RadixSortScanBinsKernelINS1_5radix10policy_hubI6__halfijE10Policy1000EjEEvPT0_i) ;  /* 0xffffcdf004007950 */ /* 0x000fea0003c3ffff */
.L_x_1362:
        /* <DEDUP_REMOVED lines=15> */
.L_x_1889:


//--------------------- .text._ZN3cub17CUB_300001_SM_8006detail10radix_sort28DeviceRadixSortUpsweepKernelINS1_5radix10policy_hubI6__halfijE10Policy1000ELb1ELNS0_9SortOrderE1ES6_jNS1_21identity_decomposer_tEEEvPKT2_PT3_SE_iiNS0_13GridEvenShareISE_EET4_ --------------------------
	.section	.text._ZN3cub17CUB_300001_SM_8006detail10radix_sort28DeviceRadixSortUpsweepKernelINS1_5radix10policy_hubI6__halfijE10Policy1000ELb1ELNS0_9SortOrderE1ES6_jNS1_21identity_decomposer_tEEEvPKT2_PT3_SE_iiNS0_13GridEvenShareISE_EET4_,"ax",@progbits
	.sectioninfo	@"SHI_REGISTERS=64"
	.align	128
        .global         _ZN3cub17CUB_300001_SM_8006detail10radix_sort28DeviceRadixSortUpsweepKernelINS1_5radix10policy_hubI6__halfijE10Policy1000ELb1ELNS0_9SortOrderE1ES6_jNS1_21identity_decomposer_tEEEvPKT2_PT3_SE_iiNS0_13GridEvenShareISE_EET4_
        .type           _ZN3cub17CUB_300001_SM_8006detail10radix_sort28DeviceRadixSortUpsweepKernelINS1_5radix10policy_hubI6__halfijE10Policy1000ELb1ELNS0_9SortOrderE1ES6_jNS1_21identity_decomposer_tEEEvPKT2_PT3_SE_iiNS0_13GridEvenShareISE_EET4_,@function
        .size           _ZN3cub17CUB_300001_SM_8006detail10radix_sort28DeviceRadixSortUpsweepKernelINS1_5radix10policy_hubI6__halfijE10Policy1000ELb1ELNS0_9SortOrderE1ES6_jNS1_21identity_decomposer_tEEEvPKT2_PT3_SE_iiNS0_13GridEvenShareISE_EET4_,(.L_x_1964 - _ZN3cub17CUB_300001_SM_8006detail10radix_sort28DeviceRadixSortUpsweepKernelINS1_5radix10policy_hubI6__halfijE10Policy1000ELb1ELNS0_9SortOrderE1ES6_jNS1_21identity_decomposer_tEEEvPKT2_PT3_SE_iiNS0_13GridEvenShareISE_EET4_)
        .other          _ZN3cub17CUB_300001_SM_8006detail10radix_sort28DeviceRadixSortUpsweepKernelINS1_5radix10policy_hubI6__halfijE10Policy1000ELb1ELNS0_9SortOrderE1ES6_jNS1_21identity_decomposer_tEEEvPKT2_PT3_SE_iiNS0_13GridEvenShareISE_EET4_,@"STO_CUDA_ENTRY STV_DEFAULT"
_ZN3cub17CUB_300001_SM_8006detail10radix_sort28DeviceRadixSortUpsweepKernelINS1_5radix10policy_hubI6__halfijE10Policy1000ELb1ELNS0_9SortOrderE1ES6_jNS1_21identity_decomposer_tEEEvPKT2_PT3_SE_iiNS0_13GridEvenShareISE_EET4_:
.text._ZN3cub17CUB_300001_SM_8006detail10radix_sort28DeviceRadixSortUpsweepKernelINS1_5radix10policy_hubI6__halfijE10Policy1000ELb1ELNS0_9SortOrderE1ES6_jNS1_21identity_decomposer_tEEEvPKT2_PT3_SE_iiNS0_13GridEvenShareISE_EET4_:
[----:B------:R-:W-:Y:S02]  /*0000*/  IMAD.MOV.U32 R1, RZ, RZ, c[0x0][0x28] ;  /* 0x00000a00ff017624 */ /* 0x000fe400078e00ff */
[----:B------:R-:W0:Y:S01]  /*0010*/  S2UR UR10, SR_CTAID.X ;  /* 0x00000000000a79c3 */ /* 0x000e220000002500 */
[----:B------:R-:W-:Y:S02]  /*0020*/  ULDC UR4, c[0x0][0x180] ;  /* 0x0000600000047ab9 */ /* 0x000fe40000000800 */
[----:B0-----:R-:W-:-:S06]  /*0030*/  UISETP.GE.AND UP0, UPT, UR10, UR4, UPT ;  /* 0x000000040a00728c */ /* 0x001fcc000bf06270 */
[----:B------:R-:W-:-:S13]  /*0040*/  PLOP3.LUT P0, PT, PT, PT, UP0, 0x80, 0x0 ;  /* 0x000000000000781c */ /* 0x000fda0003f0f008 */
[----:B------:R-:W-:Y:S05]  /*0050*/  @!P0 BRA `(.L_x_1363) ;  /* 0x000000d000008947 */ /* 0x000fea0003800000 */
[----:B------:R-:W-:Y:S02]  /*0060*/  ULDC UR4, c[0x0][0x17c] ;  /* 0x00005f0000047ab9 */ /* 0x000fe40000000800 */
[----:B------:R-:W-:Y:S02]  /*0070*/  UISETP.GE.AND UP0, UPT, UR10, UR4, UPT ;  /* 0x000000040a00728c */ /* 0x000fe4000bf06270 */
[----:B------:R-:W-:-:S04]  /*0080*/  ULDC.64 UR6, c[0x0][0x198] ;  /* 0x0000660000067ab9 */ /* 0x000fc80000000a00 */
[----:B------:R-:W-:-:S13]  /*0090*/  PLOP3.LUT P0, PT, PT, PT, UP0, 0x80, 0x0 ;  /* 0x000000000000781c */ /* 0x000fda0003f0f008 */
[----:B------:R-:W-:Y:S05]  /*00a0*/  @P0 BRA `(.L_x_1364) ;  /* 0x000000b000000947 */ /* 0x000fea0003800000 */
[----:B------:R-:W-:Y:S02]  /*00b0*/  ULDC.64 UR8, c[0x0][0x188] ;  /* 0x0000620000087ab9 */ /* 0x000fe40000000a00 */
[----:B------:R-:W-:Y:S02]  /*00c0*/  UIMAD UR6, UR10, UR8, UR9 ;  /* 0x000000080a0672a4 */ /* 0x000fe4000f8e0209 */
[----:B------:R-:W-:Y:S02]  /*00d0*/  ULDC UR4, c[0x0][0x190] ;  /* 0x0000640000047ab9 */ /* 0x000fe40000000800 */
[----:B------:R-:W-:-:S04]  /*00e0*/  UIADD3 UR4, -UR6, UR4, URZ ;  /* 0x0000000406047290 */ /* 0x000fc8000fffe13f */
[----:B------:R-:W-:-:S04]  /*00f0*/  UISETP.LT.U32.AND UP0, UPT, UR4, UR8, UPT ;  /* 0x000000080400728c */ /* 0x000fc8000bf01070 */
[----:B------:R-:W-:-:S04]  /*0100*/  USEL UR4, UR4, UR8, UP0 ;  /* 0x0000000804047287 */ /* 0x000fc80008000000 */
[----:B------:R-:W-:Y:S01]  /*0110*/  UIADD3 UR7, UR6, UR4, URZ ;  /* 0x0000000406077290 */ /* 0x000fe2000fffe03f */
[----:B------:R-:W-:Y:S05]  /*0120*/  BRA `(.L_x_1364) ;  /* 0x0000003000007947 */ /* 0x000fea0003800000 */
.L_x_1363:
[----:B------:R-:W-:Y:S02]  /*0130*/  ULDC UR7, c[0x0][0x184] ;  /* 0x0000610000077ab9 */ /* 0x000fe40000000800 */
[----:B------:R-:W-:-:S04]  /*0140*/  UIMAD UR6, UR10, UR7, URZ ;  /* 0x000000070a0672a4 */ /* 0x000fc8000f8e023f */
[----:B------:R-:W-:-:S03]  /*0150*/  UIADD3 UR7, UR6, UR7, URZ ;  /* 0x0000000706077290 */ /* 0x000fc6000fffe03f */
.L_x_1364:
[----:B------:R-:W0:Y:S01]  /*0160*/  S2R R0, SR_TID.X ;  /* 0x0000000000007919 */ /* 0x000e220000002100 */
[----:B------:R-:W-:Y:S01]  /*0170*/  UIADD3 UR4, -UR6, UR7, URZ ;  /* 0x0000000706047290 */ /* 0x000fe2000fffe13f */
[----:B------:R-:W-:Y:S01]  /*0180*/  CS2R R14, SRZ ;  /* 0x00000000000e7805 */ /* 0x000fe2000001ff00 */
[----:B------:R-:W-:Y:S01]  /*0190*/  ULDC.64 UR12, c[0x0][0x118] ;  /* 0x00004600000c7ab9 */ /* 0x000fe20000000a00 */
[----:B------:R-:W-:Y:S01]  /*01a0*/  IMAD.MOV.U32 R10, RZ, RZ, RZ ;  /* 0x000000ffff0a7224 */ /* 0x000fe200078e00ff */
[----:B------:R-:W-:Y:S01]  /*01b0*/  UISETP.GE.U32.AND UP0, UPT, UR4, 0xeb00, UPT ;  /* 0x0000eb000400788c */ /* 0x000fe2000bf06070 */
[----:B------:R-:W-:Y:S01]  /*01c0*/  IMAD.MOV.U32 R9, RZ, RZ, RZ ;  /* 0x000000ffff097224 */ /* 0x000fe200078e00ff */
[----:B------:R-:W-:Y:S01]  /*01d0*/  CS2R R4, SRZ ;  /* 0x0000000000047805 */ /* 0x000fe2000001ff00 */
[----:B------:R-:W-:-:S03]  /*01e0*/  CS2R R6, SRZ ;  /* 0x0000000000067805 */ /* 0x000fc6000001ff00 */
[----:B------:R-:W-:Y:S01]  /*01f0*/  PLOP3.LUT P0, PT, PT, PT, UP0, 0x80, 0x0 ;  /* 0x000000000000781c */ /* 0x000fe20003f0f008 */
[----:B0-----:R0:W-:Y:S01]  /*0200*/  STS [R0.X4], RZ ;  /* 0x000000ff00007388 */ /* 0x0011e20000004800 */
[----:B------:R-:W-:-:S03]  /*0210*/  IMAD.SHL.U32 R8, R0, 0x4, RZ ;  /* 0x0000000400087824 */ /* 0x000fc600078e00ff */
[----:B------:R0:W-:Y:S04]  /*0220*/  STS [R0.X4+0x400], RZ ;  /* 0x000400ff00007388 */ /* 0x0001e80000004800 */
        /* <DEDUP_REMOVED lines=13> */
[----:B------:R0:W-:Y:S01]  /*0300*/  STS [R0.X4+0x3c00], RZ ;  /* 0x003c00ff00007388 */ /* 0x0001e20000004800 */
[----:B------:R-:W-:Y:S05]  /*0310*/  @!P0 BRA `(.L_x_1365) ;  /* 0x00003cc000008947 */ /* 0x000fea0003800000 */
[----:B------:R-:W1:Y:S01]  /*0320*/  S2R R11, SR_LANEID ;  /* 0x00000000000b7919 */ /* 0x000e620000000000 */
[C---:B------:R-:W-:Y:S01]  /*0330*/  IMAD.SHL.U32 R2, R0.reuse, 0x20, RZ ;  /* 0x0000002000027824 */ /* 0x040fe200078e00ff */
[----:B------:R-:W-:Y:S01]  /*0340*/  LEA.HI R3, R0, 0x8, RZ, 0x1b ;  /* 0x0000000800037811 */ /* 0x000fe200078fd8ff */
[----:B------:R-:W-:Y:S01]  /*0350*/  CS2R R14, SRZ ;  /* 0x00000000000e7805 */ /* 0x000fe2000001ff00 */
[----:B------:R-:W-:Y:S01]  /*0360*/  IMAD.MOV.U32 R10, RZ, RZ, RZ ;  /* 0x000000ffff0a7224 */ /* 0x000fe200078e00ff */
[----:B------:R-:W-:Y:S01]  /*0370*/  CS2R R4, SRZ ;  /* 0x0000000000047805 */ /* 0x000fe2000001ff00 */
[----:B------:R-:W-:Y:S01]  /*0380*/  LOP3.LUT R2, R2, 0xfffffc00, RZ, 0xc0, !PT ;  /* 0xfffffc0002027812 */ /* 0x000fe200078ec0ff */
[----:B------:R-:W-:Y:S01]  /*0390*/  IMAD.MOV.U32 R9, RZ, RZ, RZ ;  /* 0x000000ffff097224 */ /* 0x000fe200078e00ff */
[----:B------:R-:W-:Y:S01]  /*03a0*/  ISETP.GT.U32.AND P0, PT, R3, 0xf, PT ;  /* 0x0000000f0300780c */ /* 0x000fe20003f04070 */
[----:B------:R-:W-:-:S02]  /*03b0*/  CS2R R6, SRZ ;  /* 0x0000000000067805 */ /* 0x000fc4000001ff00 */
[----:B-1----:R-:W-:-:S03]  /*03c0*/  IMAD R11, R11, 0x4, R2 ;  /* 0x000000040b0b7824 */ /* 0x002fc600078e0202 */
.L_x_1372:
[----:B------:R-:W-:Y:S02]  /*03d0*/  UMOV UR4, URZ ;  /* 0x0000003f00047c82 */ /* 0x000fe40008000000 */
[----:B012---:R-:W-:-:S05]  /*03e0*/  UMOV UR5, UR6 ;  /* 0x0000000600057c82 */ /* 0x007fca0008000000 */
.L_x_1367:
[----:B------:R-:W-:-:S04]  /*03f0*/  IADD3 R3, P1, R0, UR5, RZ ;  /* 0x0000000500037c10 */ /* 0x000fc8000ff3e0ff */
[----:B------:R-:W-:Y:S02]  /*0400*/  LEA.HI.X.SX32 R12, R0, RZ, 0x1, P1 ;  /* 0x000000ff000c7211 */ /* 0x000fe400008f0eff */
[----:B-1----:R-:W-:-:S04]  /*0410*/  LEA R2, P1, R3, c[0x0][0x160], 0x1 ;  /* 0x0000580003027a11 */ /* 0x002fc800078208ff */
[----:B------:R-:W-:-:S05]  /*0420*/  LEA.HI.X R3, R3, c[0x0][0x164], R12, 0x1, P1 ;  /* 0x0000590003037a11 */ /* 0x000fca00008f0c0c */
[----:B------:R-:W2:Y:S04]  /*0430*/  LDG.E.U16 R12, [R2.64] ;  /* 0x0000000c020c7981 */ /* 0x000ea8000c1e1500 */
[----:B------:R1:W3:Y:S04]  /*0440*/  LDG.E.U16 R58, [R2.64+0x200] ;  /* 0x0002000c023a7981 */ /* 0x0002e8000c1e1500 */
[----:B------:R1:W4:Y:S01]  /*0450*/  LDG.E.U16 R59, [R2.64+0x400] ;  /* 0x0004000c023b7981 */ /* 0x000322000c1e1500 */
[----:B------:R-:W-:Y:S02]  /*0460*/  ULDC UR8, c[0x0][0x178] ;  /* 0x00005e0000087ab9 */ /* 0x000fe40000000800 */
[----:B------:R-:W-:Y:S01]  /*0470*/  UBMSK UR8, URZ, UR8 ;  /* 0x000000083f08729b */ /* 0x000fe20008000000 */
[----:B------:R1:W5:Y:S04]  /*0480*/  LDG.E.U16 R60, [R2.64+0x600] ;  /* 0x0006000c023c7981 */ /* 0x000368000c1e1500 */
[----:B------:R1:W3:Y:S04]  /*0490*/  LDG.E.U16 R57, [R2.64+0x800] ;  /* 0x0008000c02397981 */ /* 0x0002e8000c1e1500 */
        /* <DEDUP_REMOVED lines=40> */
[----:B--2---:R-:W-:-:S04]  /*0720*/  PRMT R13, R12, 0x9910, RZ ;  /* 0x000099100c0d7816 */ /* 0x004fc800000000ff */
[----:B------:R-:W-:Y:S01]  /*0730*/  ISETP.GE.AND P1, PT, R13, RZ, PT ;  /* 0x000000ff0d00720c */ /* 0x000fe20003f26270 */
[----:B------:R-:W-:-:S05]  /*0740*/  IMAD.MOV.U32 R13, RZ, RZ, 0x8000 ;  /* 0x00008000ff0d7424 */ /* 0x000fca00078e00ff */
[----:B------:R-:W-:-:S04]  /*0750*/  SEL R17, R13, 0xffff, P1 ;  /* 0x0000ffff0d117807 */ /* 0x000fc80000800000 */
[----:B------:R-:W-:-:S04]  /*0760*/  LOP3.LUT R17, R17, R12, RZ, 0x3c, !PT ;  /* 0x0000000c11117212 */ /* 0x000fc800078e3cff */
[----:B------:R-:W-:-:S04]  /*0770*/  PRMT R12, R17, 0x9910, RZ ;  /* 0x00009910110c7816 */ /* 0x000fc800000000ff */
[----:B------:R-:W-:-:S04]  /*0780*/  ISETP.NE.AND P1, PT, R12, 0x7fff, PT ;  /* 0x00007fff0c00780c */ /* 0x000fc80003f25270 */
[----:B------:R-:W-:-:S04]  /*0790*/  SEL R17, R17, 0x8000, P1 ;  /* 0x0000800011117807 */ /* 0x000fc80000800000 */
[----:B------:R-:W-:-:S04]  /*07a0*/  SHF.R.U32.HI R17, RZ, c[0x0][0x174], R17 ;  /* 0x00005d00ff117a19 */ /* 0x000fc80000011611 */
[----:B------:R-:W-:-:S04]  /*07b0*/  LOP3.LUT R17, R17, UR8, RZ, 0xc0, !PT ;  /* 0x0000000811117c12 */ /* 0x000fc8000f8ec0ff */
[C---:B------:R-:W-:Y:S01]  /*07c0*/  LOP3.LUT R61, R17.reuse, 0x3, RZ, 0xc0, !PT ;  /* 0x00000003113d7812 */ /* 0x040fe200078ec0ff */
[----:B------:R-:W-:Y:S02]  /*07d0*/  IMAD.SHL.U32 R12, R17, 0x100, RZ ;  /* 0x00000100110c7824 */ /* 0x000fe400078e00ff */
[----:B------:R1:W2:Y:S03]  /*07e0*/  LDG.E.U16 R17, [R2.64+0x5600] ;  /* 0x0056000c02117981 */ /* 0x0002a6000c1e1500 */
[----:B------:R-:W-:-:S04]  /*07f0*/  LOP3.LUT R12, R12, 0xfffc00, RZ, 0xc0, !PT ;  /* 0x00fffc000c0c7812 */ /* 0x000fc800078ec0ff */
[----:B------:R-:W-:Y:S02]  /*0800*/  IADD3 R61, R61, R12, R8 ;  /* 0x0000000c3d3d7210 */ /* 0x000fe40007ffe008 */
[----:B------:R1:W2:Y:S04]  /*0810*/  LDG.E.U16 R12, [R2.64+0x5a00] ;  /* 0x005a000c020c7981 */ /* 0x0002a8000c1e1500 */
[----:B------:R-:W-:Y:S06]  /*0820*/  BAR.SYNC.DEFER_BLOCKING 0x0 ;  /* 0x0000000000007b1d */ /* 0x000fec0000010000 */
[----:B-1----:R-:W1:Y:S02]  /*0830*/  LDS.U8 R2, [R61] ;  /* 0x000000003d027984 */ /* 0x002e640000000000 */
[----:B-1----:R-:W-:-:S05]  /*0840*/  IADD3 R2, R2, 0x1, RZ ;  /* 0x0000000102027810 */ /* 0x002fca0007ffe0ff */
[----:B------:R3:W-:Y:S02]  /*0850*/  STS.U8 [R61], R2 ;  /* 0x000000023d007388 */ /* 0x0007e40000000000 */
[----:B---3--:R-:W-:-:S04]  /*0860*/  PRMT R61, R58, 0x9910, RZ ;  /* 0x000099103a3d7816 */ /* 0x008fc800000000ff */
[----:B------:R-:W-:-:S04]  /*0870*/  ISETP.GE.AND P1, PT, R61, RZ, PT ;  /* 0x000000ff3d00720c */ /* 0x000fc80003f26270 */
[----:B------:R-:W-:-:S04]  /*0880*/  SEL R61, R13, 0xffff, P1 ;  /* 0x0000ffff0d3d7807 */ /* 0x000fc80000800000 */
[----:B------:R-:W-:-:S04]  /*0890*/  LOP3.LUT R58, R61, R58, RZ, 0x3c, !PT ;  /* 0x0000003a3d3a7212 */ /* 0x000fc800078e3cff */
[----:B------:R-:W-:-:S04]  /*08a0*/  PRMT R3, R58, 0x9910, RZ ;  /* 0x000099103a037816 */ /* 0x000fc800000000ff */
[----:B------:R-:W-:-:S04]  /*08b0*/  ISETP.NE.AND P1, PT, R3, 0x7fff, PT ;  /* 0x00007fff0300780c */ /* 0x000fc80003f25270 */
[----:B------:R-:W-:-:S04]  /*08c0*/  SEL R58, R58, 0x8000, P1 ;  /* 0x000080003a3a7807 */ /* 0x000fc80000800000 */
[----:B------:R-:W-:-:S04]  /*08d0*/  SHF.R.U32.HI R58, RZ, c[0x0][0x174], R58 ;  /* 0x00005d00ff3a7a19 */ /* 0x000fc8000001163a */
[----:B------:R-:W-:-:S05]  /*08e0*/  LOP3.LUT R58, R58, UR8, RZ, 0xc0, !PT ;  /* 0x000000083a3a7c12 */ /* 0x000fca000f8ec0ff */
[C---:B------:R-:W-:Y:S01]  /*08f0*/  IMAD.SHL.U32 R2, R58.reuse, 0x100, RZ ;  /* 0x000001003a027824 */ /* 0x040fe200078e00ff */
[----:B------:R-:W-:-:S04]  /*0900*/  LOP3.LUT R3, R58, 0x3, RZ, 0xc0, !PT ;  /* 0x000000033a037812 */ /* 0x000fc800078ec0ff */
[----:B------:R-:W-:-:S04]  /*0910*/  LOP3.LUT R2, R2, 0xfffc00, RZ, 0xc0, !PT ;  /* 0x00fffc0002027812 */ /* 0x000fc800078ec0ff */
[----:B------:R-:W-:-:S05]  /*0920*/  IADD3 R2, R3, R2, R8 ;  /* 0x0000000203027210 */ /* 0x000fca0007ffe008 */
[----:B------:R-:W1:Y:S01]  /*0930*/  LDS.U8 R3, [R2] ;  /* 0x0000000002037984 */ /* 0x000e620000000000 */
[----:B----4-:R-:W-:-:S04]  /*0940*/  PRMT R58, R59, 0x9910, RZ ;  /* 0x000099103b3a7816 */ /* 0x010fc800000000ff */
[----:B------:R-:W-:-:S04]  /*0950*/  ISETP.GE.AND P1, PT, R58, RZ, PT ;  /* 0x000000ff3a00720c */ /* 0x000fc80003f26270 */
[----:B------:R-:W-:-:S04]  /*0960*/  SEL R58, R13, 0xffff, P1 ;  /* 0x0000ffff0d3a7807 */ /* 0x000fc80000800000 */
[----:B------:R-:W-:-:S04]  /*0970*/  LOP3.LUT R58, R58, R59, RZ, 0x3c, !PT ;  /* 0x0000003b3a3a7212 */ /* 0x000fc800078e3cff */
[----:B------:R-:W-:-:S04]  /*0980*/  PRMT R59, R58, 0x9910, RZ ;  /* 0x000099103a3b7816 */ /* 0x000fc800000000ff */
[----:B------:R-:W-:-:S04]  /*0990*/  ISETP.NE.AND P1, PT, R59, 0x7fff, PT ;  /* 0x00007fff3b00780c */ /* 0x000fc80003f25270 */
[----:B------:R-:W-:-:S04]  /*09a0*/  SEL R58, R58, 0x8000, P1 ;  /* 0x000080003a3a7807 */ /* 0x000fc80000800000 */
[----:B------:R-:W-:-:S04]  /*09b0*/  SHF.R.U32.HI R58, RZ, c[0x0][0x174], R58 ;  /* 0x00005d00ff3a7a19 */ /* 0x000fc8000001163a */
[----:B------:R-:W-:Y:S02]  /*09c0*/  LOP3.LUT R58, R58, UR8, RZ, 0xc0, !PT ;  /* 0x000000083a3a7c12 */ /* 0x000fe4000f8ec0ff */
[----:B-1----:R-:W-:-:S05]  /*09d0*/  IADD3 R3, R3, 0x1, RZ ;  /* 0x0000000103037810 */ /* 0x002fca0007ffe0ff */
[----:B------:R1:W-:Y:S02]  /*09e0*/  STS.U8 [R2], R3 ;  /* 0x0000000302007388 */ /* 0x0003e40000000000 */
[C---:B-1----:R-:W-:Y:S01]  /*09f0*/  IMAD.SHL.U32 R2, R58.reuse, 0x100, RZ ;  /* 0x000001003a027824 */ /* 0x042fe200078e00ff */
[----:B------:R-:W-:-:S04]  /*0a00*/  LOP3.LUT R3, R58, 0x3, RZ, 0xc0, !PT ;  /* 0x000000033a037812 */ /* 0x000fc800078ec0ff */
[----:B------:R-:W-:-:S04]  /*0a10*/  LOP3.LUT R2, R2, 0xfffc00, RZ, 0xc0, !PT ;  /* 0x00fffc0002027812 */ /* 0x000fc800078ec0ff */
[----:B------:R-:W-:-:S05]  /*0a20*/  IADD3 R2, R3, R2, R8 ;  /* 0x0000000203027210 */ /* 0x000fca0007ffe008 */
[----:B------:R-:W1:Y:S01]  /*0a30*/  LDS.U8 R3, [R2] ;  /* 0x0000000002037984 */ /* 0x000e620000000000 */
[----:B-----5:R-:W-:-:S04]  /*0a40*/  PRMT R58, R60, 0x9910, RZ ;  /* 0x000099103c3a7816 */ /* 0x020fc800000000ff */
        /* <DEDUP_REMOVED lines=15> */
[----:B------:R-:W-:-:S04]  /*0b40*/  PRMT R58, R57, 0x9910, RZ ;  /* 0x00009910393a7816 */ /* 0x000fc800000000ff */
        /* <DEDUP_REMOVED lines=8> */
[----:B-1----:R-:W-:Y:S02]  /*0bd0*/  IADD3 R58, R2, 0x1, RZ ;  /* 0x00000001023a7810 */ /* 0x002fe40007ffe0ff */
[----:B------:R-:W-:-:S04]  /*0be0*/  PRMT R2, R55, 0x9910, RZ ;  /* 0x0000991037027816 */ /* 0x000fc800000000ff */
[----:B------:R-:W-:Y:S01]  /*0bf0*/  ISETP.GE.AND P1, PT, R2, RZ, PT ;  /* 0x000000ff0200720c */ /* 0x000fe20003f26270 */
[C---:B------:R-:W-:Y:S01]  /*0c00*/  IMAD.SHL.U32 R2, R57.reuse, 0x100, RZ ;  /* 0x0000010039027824 */ /* 0x040fe200078e00ff */
[----:B------:R-:W-:-:S04]  /*0c10*/  LOP3.LUT R57, R57, 0x3, RZ, 0xc0, !PT ;  /* 0x0000000339397812 */ /* 0x000fc800078ec0ff */
[----:B------:R-:W-:-:S04]  /*0c20*/  LOP3.LUT R2, R2, 0xfffc00, RZ, 0xc0, !PT ;  /* 0x00fffc0002027812 */ /* 0x000fc800078ec0ff */
[----:B------:R-:W-:Y:S01]  /*0c30*/  IADD3 R2, R57, R2, R8 ;  /* 0x0000000239027210 */ /* 0x000fe20007ffe008 */
[----:B------:R1:W-:Y:S04]  /*0c40*/  STS.U8 [R3], R58 ;  /* 0x0000003a03007388 */ /* 0x0003e80000000000 */
[----:B------:R-:W3:Y:S01]  /*0c50*/  LDS.U8 R3, [R2] ;  /* 0x0000000002037984 */ /* 0x000ee20000000000 */
[----:B-1----:R-:W-:-:S04]  /*0c60*/  SEL R58, R13, 0xffff, P1 ;  /* 0x0000ffff0d3a7807 */ /* 0x002fc80000800000 */
        /* <DEDUP_REMOVED lines=9> */
[----:B------:R-:W-:Y:S02]  /*0d00*/  IADD3 R55, R55, R57, R8 ;  /* 0x0000003937377210 */ /* 0x000fe40007ffe008 */
[----:B---3--:R-:W-:Y:S02]  /*0d10*/  IADD3 R57, R3, 0x1, RZ ;  /* 0x0000000103397810 */ /* 0x008fe40007ffe0ff */
[----:B------:R-:W-:-:S03]  /*0d20*/  PRMT R58, R54, 0x9910, RZ ;  /* 0x00009910363a7816 */ /* 0x000fc600000000ff */
[----:B------:R1:W-:Y:S01]  /*0d30*/  STS.U8 [R2], R57 ;  /* 0x0000003902007388 */ /* 0x0003e20000000000 */
[----:B------:R-:W-:-:S03]  /*0d40*/  ISETP.GE.AND P1, PT, R58, RZ, PT ;  /* 0x000000ff3a00720c */ /* 0x000fc60003f26270 */
[----:B------:R-:W3:Y:S01]  /*0d50*/  LDS.U8 R3, [R55] ;  /* 0x0000000037037984 */ /* 0x000ee20000000000 */
[----:B------:R-:W-:-:S04]  /*0d60*/  SEL R59, R13, 0xffff, P1 ;  /* 0x0000ffff0d3b7807 */ /* 0x000fc80000800000 */
[----:B------:R-:W-:-:S04]  /*0d70*/  LOP3.LUT R59, R59, R54, RZ, 0x3c, !PT ;  /* 0x000000363b3b7212 */ /* 0x000fc800078e3cff */
[----:B------:R-:W-:-:S04]  /*0d80*/  PRMT R54, R59, 0x9910, RZ ;  /* 0x000099103b367816 */ /* 0x000fc800000000ff */
[----:B------:R-:W-:-:S04]  /*0d90*/  ISETP.NE.AND P1, PT, R54, 0x7fff, PT ;  /* 0x00007fff3600780c */ /* 0x000fc80003f25270 */
[----:B------:R-:W-:-:S04]  /*0da0*/  SEL R59, R59, 0x8000, P1 ;  /* 0x000080003b3b7807 */ /* 0x000fc80000800000 */
[----:B------:R-:W-:-:S04]  /*0db0*/  SHF.R.U32.HI R59, RZ, c[0x0][0x174], R59 ;  /* 0x00005d00ff3b7a19 */ /* 0x000fc8000001163b */
[----:B------:R-:W-:-:S05]  /*0dc0*/  LOP3.LUT R59, R59, UR8, RZ, 0xc0, !PT ;  /* 0x000000083b3b7c12 */ /* 0x000fca000f8ec0ff */
[C---:B-1----:R-:W-:Y:S01]  /*0dd0*/  IMAD.SHL.U32 R2, R59.reuse, 0x100, RZ ;  /* 0x000001003b027824 */ /* 0x042fe200078e00ff */
[----:B------:R-:W-:-:S04]  /*0de0*/  LOP3.LUT R59, R59, 0x3, RZ, 0xc0, !PT ;  /* 0x000000033b3b7812 */ /* 0x000fc800078ec0ff */
[----:B------:R-:W-:Y:S02]  /*0df0*/  LOP3.LUT R2, R2, 0xfffc00, RZ, 0xc0, !PT ;  /* 0x00fffc0002027812 */ /* 0x000fe400078ec0ff */
[----:B---3--:R-:W-:Y:S02]  /*0e00*/  IADD3 R54, R3, 0x1, RZ ;  /* 0x0000000103367810 */ /* 0x008fe40007ffe0ff */
[----:B------:R-:W-:Y:S02]  /*0e10*/  PRMT R3, R53, 0x9910, RZ ;  /* 0x0000991035037816 */ /* 0x000fe400000000ff */
[----:B------:R-:W-:Y:S01]  /*0e20*/  IADD3 R2, R59, R2, R8 ;  /* 0x000000023b027210 */ /* 0x000fe20007ffe008 */
        /* <DEDUP_REMOVED lines=9> */
[----:B------:R-:W-:Y:S02]  /*0ec0*/  LOP3.LUT R58, R58, UR8, RZ, 0xc0, !PT ;  /* 0x000000083a3a7c12 */ /* 0x000fe4000f8ec0ff */
[----:B------:R-:W-:-:S03]  /*0ed0*/  PRMT R53, R52, 0x9910, RZ ;  /* 0x0000991034357816 */ /* 0x000fc600000000ff */
[C---:B-1----:R-:W-:Y:S01]  /*0ee0*/  IMAD.SHL.U32 R54, R58.reuse, 0x100, RZ ;  /* 0x000001003a367824 */ /* 0x042fe200078e00ff */
[----:B------:R-:W-:Y:S02]  /*0ef0*/  ISETP.GE.AND P1, PT, R53, RZ, PT ;  /* 0x000000ff3500720c */ /* 0x000fe40003f26270 */
[----:B------:R-:W-:Y:S02]  /*0f00*/  LOP3.LUT R53, R58, 0x3, RZ, 0xc0, !PT ;  /* 0x000000033a357812 */ /* 0x000fe400078ec0ff */
[----:B------:R-:W-:Y:S02]  /*0f10*/  LOP3.LUT R54, R54, 0xfffc00, RZ, 0xc0, !PT ;  /* 0x00fffc0036367812 */ /* 0x000fe400078ec0ff */
[----:B---3--:R-:W-:Y:S02]  /*0f20*/  IADD3 R55, R3, 0x1, RZ ;  /* 0x0000000103377810 */ /* 0x008fe40007ffe0ff */
[----:B------:R-:W-:-:S03]  /*0f30*/  IADD3 R3, R53, R54, R8 ;  /* 0x0000003635037210 */ /* 0x000fc60007ffe008 */
[----:B------:R1:W-:Y:S01]  /*0f40*/  STS.U8 [R2], R55 ;  /* 0x0000003702007388 */ /* 0x0003e20000000000 */
[----:B------:R-:W-:-:S03]  /*0f50*/  SEL R57, R13, 0xffff, P1 ;  /* 0x0000ffff0d397807 */ /* 0x000fc60000800000 */
[----:B------:R-:W3:Y:S01]  /*0f60*/  LDS.U8 R53, [R3] ;  /* 0x0000000003357984 */ /* 0x000ee20000000000 */
        /* <DEDUP_REMOVED lines=8> */
[----:B-1----:R-:W-:Y:S02]  /*0ff0*/  LOP3.LUT R2, R52, 0xfffc00, RZ, 0xc0, !PT ;  /* 0x00fffc0034027812 */ /* 0x002fe400078ec0ff */
[----:B------:R-:W-:Y:S02]  /*1000*/  PRMT R52, R51, 0x9910, RZ ;  /* 0x0000991033347816 */ /* 0x000fe400000000ff */
[----:B------:R-:W-:Y:S02]  /*1010*/  IADD3 R2, R57, R2, R8 ;  /* 0x0000000239027210 */ /* 0x000fe40007ffe008 */
[----:B---3--:R-:W-:Y:S02]  /*1020*/  IADD3 R54, R53, 0x1, RZ ;  /* 0x0000000135367810 */ /* 0x008fe40007ffe0ff */
[----:B------:R-:W-:-:S03]  /*1030*/  ISETP.GE.AND P1, PT, R52, RZ, PT ;  /* 0x000000ff3400720c */ /* 0x000fc60003f26270 */
        /* <DEDUP_REMOVED lines=10> */
[----:B-1----:R-:W-:-:S04]  /*10e0*/  LOP3.LUT R3, R58, 0x3, RZ, 0xc0, !PT ;  /* 0x000000033a037812 */ /* 0x002fc800078ec0ff */
[----:B------:R-:W-:Y:S02]  /*10f0*/  LOP3.LUT R51, R51, 0xfffc00, RZ, 0xc0, !PT ;  /* 0x00fffc0033337812 */ /* 0x000fe400078ec0ff */
        /* <DEDUP_REMOVED lines=12> */
[----:B------:R-:W-:Y:S02]  /*11c0*/  LOP3.LUT R55, R55, UR8, RZ, 0xc0, !PT ;  /* 0x0000000837377c12 */ /* 0x000fe4000f8ec0ff */
[----:B------:R-:W-:-:S03]  /*11d0*/  PRMT R52, R49, 0x9910, RZ ;  /* 0x0000991031347816 */ /* 0x000fc600000000ff */
[C---:B------:R-:W-:Y:S01]  /*11e0*/  IMAD.SHL.U32 R50, R55.reuse, 0x100, RZ ;  /* 0x0000010037327824 */ /* 0x040fe200078e00ff */
[----:B------:R-:W-:-:S04]  /*11f0*/  LOP3.LUT R55, R55, 0x3, RZ, 0xc0, !PT ;  /* 0x0000000337377812 */ /* 0x000fc800078ec0ff */
[----:B-1----:R-:W-:Y:S01]  /*1200*/  LOP3.LUT R2, R50, 0xfffc00, RZ, 0xc0, !PT ;  /* 0x00fffc0032027812 */ /* 0x002fe200078ec0ff */
[----:B------:R-:W-:-:S03]  /*1210*/  IMAD.MOV.U32 R50, RZ, RZ, R52 ;  /* 0x000000ffff327224 */ /* 0x000fc600078e0034 */
        /* <DEDUP_REMOVED lines=28> */
[----:B-1----:R-:W-:-:S03]  /*13e0*/  PRMT R49, R47, 0x9910, RZ ;  /* 0x000099102f317816 */ /* 0x002fc600000000ff */
[C---:B------:R-:W-:Y:S01]  /*13f0*/  IMAD.SHL.U32 R48, R51.reuse, 0x100, RZ ;  /* 0x0000010033307824 */ /* 0x040fe200078e00ff */
[----:B------:R-:W-:-:S04]  /*1400*/  LOP3.LUT R51, R51, 0x3, RZ, 0xc0, !PT ;  /* 0x0000000333337812 */ /* 0x000fc800078ec0ff */
[----:B------:R-:W-:Y:S01]  /*1410*/  LOP3.LUT R2, R48, 0xfffc00, RZ, 0xc0, !PT ;  /* 0x00fffc0030027812 */ /* 0x000fe200078ec0ff */
        /* <DEDUP_REMOVED lines=65> */
[----:B-1----:R-:W-:Y:S02]  /*1830*/  PRMT R2, R43, 0x9910, RZ ;  /* 0x000099102b027816 */ /* 0x002fe400000000ff */
        /* <DEDUP_REMOVED lines=405> */
[----:B------:R-:W1:Y:S01]  /*3190*/  LDS.U8 R2, [R19] ;  /* 0x0000000013027984 */ /* 0x000e620000000000 */
        /* <DEDUP_REMOVED lines=9> */
[----:B--2---:R-:W-:Y:S02]  /*3230*/  PRMT R3, R17, 0x9910, RZ ;  /* 0x0000991011037816 */ /* 0x004fe400000000ff */
[----:B------:R-:W-:Y:S02]  /*3240*/  IADD3 R18, R21, R18, R8 ;  /* 0x0000001215127210 */ /* 0x000fe40007ffe008 */
[----:B-1----:R-:W-:Y:S02]  /*3250*/  IADD3 R2, R2, 0x1, RZ ;  /* 0x0000000102027810 */ /* 0x002fe40007ffe0ff */
[----:B------:R-:W-:-:S03]  /*3260*/  ISETP.GE.AND P1, PT, R3, RZ, PT ;  /* 0x000000ff0300720c */ /* 0x000fc60003f26270 */
[----:B------:R1:W-:Y:S01]  /*3270*/  STS.U8 [R19], R2 ;  /* 0x0000000213007388 */ /* 0x0003e20000000000 */
[----:B------:R-:W-:-:S03]  /*3280*/  SEL R20, R13, 0xffff, P1 ;  /* 0x0000ffff0d147807 */ /* 0x000fc60000800000 */
[----:B------:R-:W2:Y:S01]  /*3290*/  LDS.U8 R3, [R18] ;  /* 0x0000000012037984 */ /* 0x000ea20000000000 */
        /* <DEDUP_REMOVED lines=11> */
[----:B--2---:R-:W-:Y:S02]  /*3350*/  IADD3 R3, R3, 0x1, RZ ;  /* 0x0000000103037810 */ /* 0x004fe40007ffe0ff */
        /* <DEDUP_REMOVED lines=33> */
[----:B------:R-:W-:Y:S01]  /*3570*/  STS.U8 [R16], R3 ;  /* 0x0000000310007388 */ /* 0x000fe20000000000 */
        /* <DEDUP_REMOVED lines=12> */
[----:B-1----:R-:W-:-:S05]  /*3640*/  IADD3 R3, R2, 0x1, RZ ;  /* 0x0000000102037810 */ /* 0x002fca0007ffe0ff */
[----:B------:R-:W-:Y:S04]  /*3650*/  STS.U8 [R12], R3 ;  /* 0x000000030c007388 */ /* 0x000fe80000000000 */
[----:B------:R-:W1:Y:S01]  /*3660*/  LDS.U8 R2, [R13] ;  /* 0x000000000d027984 */ /* 0x000e620000000000 */
[----:B------:R-:W-:-:S04]  /*3670*/  UIADD3 UR4, UR4, 0x1, URZ ;  /* 0x0000000104047890 */ /* 0x000fc8000fffe03f */
[----:B------:R-:W-:-:S06]  /*3680*/  UISETP.NE.AND UP0, UPT, UR4, 0x5, UPT ;  /* 0x000000050400788c */ /* 0x000fcc000bf05270 */
[----:B------:R-:W-:Y:S01]  /*3690*/  PLOP3.LUT P1, PT, PT, PT, UP0, 0x80, 0x0 ;  /* 0x000000000000781c */ /* 0x000fe20003f2f008 */
[----:B------:R-:W-:Y:S01]  /*36a0*/  UIADD3 UR5, UR5, 0x2f00, URZ ;  /* 0x00002f0005057890 */ /* 0x000fe2000fffe03f */
[----:B-1----:R-:W-:-:S05]  /*36b0*/  IADD3 R2, R2, 0x1, RZ ;  /* 0x0000000102027810 */ /* 0x002fca0007ffe0ff */
[----:B------:R1:W-:Y:S06]  /*36c0*/  STS.U8 [R13], R2 ;  /* 0x000000020d007388 */ /* 0x0003ec0000000000 */
[----:B------:R-:W-:Y:S01]  /*36d0*/  @!P1 CALL.REL.NOINC `(.L_x_1366) ;  /* 0x0000001000009944 */ /* 0x000fe20003c00000 */
[----:B------:R-:W-:Y:S05]  /*36e0*/  BRA `(.L_x_1367) ;  /* 0xffffcd0000007947 */ /* 0x000fea000383ffff */
.L_x_1366:
[----:B------:R-:W-:Y:S01]  /*36f0*/  BAR.SYNC.DEFER_BLOCKING 0x0 ;  /* 0x0000000000007b1d */ /* 0x000fe20000010000 */
[----:B------:R-:W-:Y:S01]  /*3700*/  ISETP.GT.U32.AND P1, PT, R0, 0x1ff, PT ;  /* 0x000001ff0000780c */ /* 0x000fe20003f24070 */
[----:B------:R-:W-:-:S04]  /*3710*/  UIADD3 UR6, UR6, 0xeb00, URZ ;  /* 0x0000eb0006067890 */ /* 0x000fc8000fffe03f */
[----:B------:R-:W-:Y:S08]  /*3720*/  BSSY B0, `(.L_x_1368) ;  /* 0x000003a000007945 */ /* 0x000ff00003800000 */
[----:B------:R-:W-:Y:S05]  /*3730*/  @P1 BRA `(.L_x_1369) ;  /* 0x0000038000001947 */ /* 0x000fea0003800000 */
[----:B-1----:R-:W1:Y:S04]  /*3740*/  LDS R13, [R11] ;  /* 0x000000000b0d7984 */ /* 0x002e680000000800 */
[----:B------:R-:W2:Y:S04]  /*3750*/  LDS R20, [R11+0x80] ;  /* 0x000080000b147984 */ /* 0x000ea80000000800 */
[----:B------:R-:W3:Y:S04]  /*3760*/  LDS R21, [R11+0x100] ;  /* 0x000100000b157984 */ /* 0x000ee80000000800 */
[----:B------:R-:W4:Y:S04]  /*3770*/  LDS R22, [R11+0x180] ;  /* 0x000180000b167984 */ /* 0x000f280000000800 */
[----:B------:R-:W5:Y:S04]  /*3780*/  LDS R23, [R11+0x200] ;  /* 0x000200000b177984 */ /* 0x000f680000000800 */
[----:B------:R-:W0:Y:S04]  /*3790*/  LDS R24, [R11+0x280] ;  /* 0x000280000b187984 */ /* 0x000e280000000800 */
[----:B------:R-:W0:Y:S04]  /*37a0*/  LDS R25, [R11+0x300] ;  /* 0x000300000b197984 */ /* 0x000e280000000800 */
[----:B------:R-:W0:Y:S01]  /*37b0*/  LDS R2, [R11+0x380] ;  /* 0x000380000b027984 */ /* 0x000e220000000800 */
[----:B-1----:R-:W-:-:S02]  /*37c0*/  PRMT R12, R13, 0x7770, RZ ;  /* 0x000077700d0c7816 */ /* 0x002fc400000000ff */
[C---:B------:R-:W-:Y:S02]  /*37d0*/  PRMT R3, R13.reuse, 0x7771, RZ ;  /* 0x000077710d037816 */ /* 0x040fe400000000ff */
[C---:B------:R-:W-:Y:S02]  /*37e0*/  PRMT R16, R13.reuse, 0x7772, RZ ;  /* 0x000077720d107816 */ /* 0x040fe400000000ff */
[C---:B--2---:R-:W-:Y:S02]  /*37f0*/  PRMT R17, R20.reuse, 0x7770, RZ ;  /* 0x0000777014117816 */ /* 0x044fe400000000ff */
[C---:B------:R-:W-:Y:S02]  /*3800*/  PRMT R18, R20.reuse, 0x7771, RZ ;  /* 0x0000777114127816 */ /* 0x040fe400000000ff */
[----:B------:R-:W-:Y:S02]  /*3810*/  PRMT R19, R20, 0x7772, RZ ;  /* 0x0000777214137816 */ /* 0x000fe400000000ff */
[----:B------:R-:W-:-:S02]  /*3820*/  PRMT R13, R13, 0x7773, RZ ;  /* 0x000077730d0d7816 */ /* 0x000fc400000000ff */
[----:B------:R-:W-:Y:S02]  /*3830*/  PRMT R20, R20, 0x7773, RZ ;  /* 0x0000777314147816 */ /* 0x000fe400000000ff */
[----:B------:R-:W-:Y:S02]  /*3840*/  IADD3 R12, R17, R7, R12 ;  /* 0x00000007110c7210 */ /* 0x000fe40007ffe00c */
[----:B------:R-:W-:Y:S02]  /*3850*/  IADD3 R3, R18, R6, R3 ;  /* 0x0000000612037210 */ /* 0x000fe40007ffe003 */
[----:B------:R-:W-:Y:S02]  /*3860*/  IADD3 R16, R19, R5, R16 ;  /* 0x0000000513107210 */ /* 0x000fe40007ffe010 */
[----:B------:R-:W-:Y:S02]  /*3870*/  IADD3 R13, R20, R4, R13 ;  /* 0x00000004140d7210 */ /* 0x000fe40007ffe00d */
[----:B---3--:R-:W-:-:S02]  /*3880*/  PRMT R5, R21, 0x7770, RZ ;  /* 0x0000777015057816 */ /* 0x008fc400000000ff */
[C---:B------:R-:W-:Y:S02]  /*3890*/  PRMT R4, R21.reuse, 0x7771, RZ ;  /* 0x0000777115047816 */ /* 0x040fe400000000ff */
[C---:B------:R-:W-:Y:S02]  /*38a0*/  PRMT R7, R21.reuse, 0x7772, RZ ;  /* 0x0000777215077816 */ /* 0x040fe400000000ff */
[C---:B----4-:R-:W-:Y:S02]  /*38b0*/  PRMT R17, R22.reuse, 0x7770, RZ ;  /* 0x0000777016117816 */ /* 0x050fe400000000ff */
        /* <DEDUP_REMOVED lines=8> */
[----:B-----5:R-:W-:-:S02]  /*3940*/  PRMT R4, R23, 0x7770, RZ ;  /* 0x0000777017047816 */ /* 0x020fc400000000ff */
[C---:B------:R-:W-:Y:S02]  /*3950*/  PRMT R12, R23.reuse, 0x7771, RZ ;  /* 0x00007771170c7816 */ /* 0x040fe400000000ff */
[C---:B------:R-:W-:Y:S02]  /*3960*/  PRMT R16, R23.reuse, 0x7772, RZ ;  /* 0x0000777217107816 */ /* 0x040fe400000000ff */
[C---:B0-----:R-:W-:Y:S02]  /*3970*/  PRMT R17, R24.reuse, 0x7770, RZ ;  /* 0x0000777018117816 */ /* 0x041fe400000000ff */
        /* <DEDUP_REMOVED lines=8> */
[----:B------:R-:W-:-:S02]  /*3a00*/  PRMT R7, R25, 0x7770, RZ ;  /* 0x0000777019077816 */ /* 0x000fc400000000ff */
[C---:B------:R-:W-:Y:S02]  /*3a10*/  PRMT R17, R2.reuse, 0x7770, RZ ;  /* 0x0000777002117816 */ /* 0x040fe400000000ff */
[C---:B------:R-:W-:Y:S02]  /*3a20*/  PRMT R18, R2.reuse, 0x7771, RZ ;  /* 0x0000777102127816 */ /* 0x040fe400000000ff */
[----:B------:R-:W-:Y:S02]  /*3a30*/  PRMT R19, R2, 0x7772, RZ ;  /* 0x0000777202137816 */ /* 0x000fe400000000ff */
[C---:B------:R-:W-:Y:S02]  /*3a40*/  PRMT R6, R25.reuse, 0x7771, RZ ;  /* 0x0000777119067816 */ /* 0x040fe400000000ff */
[C---:B------:R-:W-:Y:S02]  /*3a50*/  PRMT R5, R25.reuse, 0x7772, RZ ;  /* 0x0000777219057816 */ /* 0x040fe400000000ff */
[----:B------:R-:W-:-:S02]  /*3a60*/  PRMT R12, R25, 0x7773, RZ ;  /* 0x00007773190c7816 */ /* 0x000fc400000000ff */
[----:B------:R-:W-:Y:S02]  /*3a70*/  PRMT R2, R2, 0x7773, RZ ;  /* 0x0000777302027816 */ /* 0x000fe400000000ff */
[----:B------:R-:W-:Y:S02]  /*3a80*/  IADD3 R7, R17, R4, R7 ;  /* 0x0000000411077210 */ /* 0x000fe40007ffe007 */
[----:B------:R-:W-:Y:S02]  /*3a90*/  IADD3 R6, R18, R3, R6 ;  /* 0x0000000312067210 */ /* 0x000fe40007ffe006 */
[----:B------:R-:W-:Y:S02]  /*3aa0*/  IADD3 R5, R19, R16, R5 ;  /* 0x0000001013057210 */ /* 0x000fe40007ffe005 */
[----:B------:R-:W-:Y:S02]  /*3ab0*/  IADD3 R4, R2, R13, R12 ;  /* 0x0000000d02047210 */ /* 0x000fe40007ffe00c */
.L_x_1369:
[----:B------:R-:W-:Y:S05]  /*3ac0*/  BSYNC B0 ;  /* 0x0000000000007941 */ /* 0x000fea0003800000 */
.L_x_1368:
[----:B------:R-:W-:Y:S01]  /*3ad0*/  BSSY B0, `(.L_x_1370) ;  /* 0x000003a000007945 */ /* 0x000fe20003800000 */
[----:B------:R-:W-:Y:S05]  /*3ae0*/  @P0 BRA `(.L_x_1371) ;  /* 0x0000038000000947 */ /* 0x000fea0003800000 */
[----:B------:R-:W2:Y:S04]  /*3af0*/  LDS R16, [R11+0x2000] ;  /* 0x002000000b107984 */ /* 0x000ea80000000800 */
[----:B------:R-:W3:Y:S04]  /*3b00*/  LDS R20, [R11+0x2080] ;  /* 0x002080000b147984 */ /* 0x000ee80000000800 */
[----:B------:R-:W4:Y:S04]  /*3b10*/  LDS R21, [R11+0x2100] ;  /* 0x002100000b157984 */ /* 0x000f280000000800 */
[----:B------:R-:W5:Y:S04]  /*3b20*/  LDS R22, [R11+0x2180] ;  /* 0x002180000b167984 */ /* 0x000f680000000800 */
[----:B------:R-:W0:Y:S04]  /*3b30*/  LDS R23, [R11+0x2200] ;  /* 0x002200000b177984 */ /* 0x000e280000000800 */
[----:B------:R-:W1:Y:S04]  /*3b40*/  LDS R24, [R11+0x2280] ;  /* 0x002280000b187984 */ /* 0x000e680000000800 */
[----:B------:R-:W0:Y:S04]  /*3b50*/  LDS R25, [R11+0x2300] ;  /* 0x002300000b197984 */ /* 0x000e280000000800 */
[----:B-1----:R-:W1:Y:S01]  /*3b60*/  LDS R2, [R11+0x2380] ;  /* 0x002380000b027984 */ /* 0x002e620000000800 */
[----:B--2---:R-:W-:-:S02]  /*3b70*/  PRMT R12, R16, 0x7770, RZ ;  /* 0x00007770100c7816 */ /* 0x004fc400000000ff */
[C---:B------:R-:W-:Y:S02]  /*3b80*/  PRMT R3, R16.reuse, 0x7771, RZ ;  /* 0x0000777110037816 */ /* 0x040fe400000000ff */
[----:B------:R-:W-:Y:S02]  /*3b90*/  PRMT R13, R16, 0x7772, RZ ;  /* 0x00007772100d7816 */ /* 0x000fe400000000ff */
[C---:B---3--:R-:W-:Y:S02]  /*3ba0*/  PRMT R17, R20.reuse, 0x7770, RZ ;  /* 0x0000777014117816 */ /* 0x048fe400000000ff */
        /* <DEDUP_REMOVED lines=8> */
[----:B----4-:R-:W-:-:S02]  /*3c30*/  PRMT R9, R21, 0x7770, RZ ;  /* 0x0000777015097816 */ /* 0x010fc400000000ff */
[C---:B------:R-:W-:Y:S02]  /*3c40*/  PRMT R10, R21.reuse, 0x7771, RZ ;  /* 0x00007771150a7816 */ /* 0x040fe400000000ff */
[C---:B------:R-:W-:Y:S02]  /*3c50*/  PRMT R14, R21.reuse, 0x7772, RZ ;  /* 0x00007772150e7816 */ /* 0x040fe400000000ff */
[C---:B-----5:R-:W-:Y:S02]  /*3c60*/  PRMT R17, R22.reuse, 0x7770, RZ ;  /* 0x0000777016117816 */ /* 0x060fe400000000ff */
        /* <DEDUP_REMOVED lines=8> */
[----:B0-----:R-:W-:-:S02]  /*3cf0*/  PRMT R10, R23, 0x7770, RZ ;  /* 0x00007770170a7816 */ /* 0x001fc400000000ff */
[C---:B------:R-:W-:Y:S02]  /*3d00*/  PRMT R12, R23.reuse, 0x7771, RZ ;  /* 0x00007771170c7816 */ /* 0x040fe400000000ff */
[C---:B------:R-:W-:Y:S02]  /*3d10*/  PRMT R14, R23.reuse, 0x7772, RZ ;  /* 0x00007772170e7816 */ /* 0x040fe400000000ff */
[C---:B------:R-:W-:Y:S02]  /*3d20*/  PRMT R17, R24.reuse, 0x7770, RZ ;  /* 0x0000777018117816 */ /* 0x040fe400000000ff */
        /* <DEDUP_REMOVED lines=9> */
[C---:B-1----:R-:W-:Y:S02]  /*3dc0*/  PRMT R17, R2.reuse, 0x7770, RZ ;  /* 0x0000777002117816 */ /* 0x042fe400000000ff */
        /* <DEDUP_REMOVED lines=10> */
.L_x_1371:
[----:B------:R-:W-:Y:S05]  /*3e70*/  BSYNC B0 ;  /* 0x0000000000007941 */ /* 0x000fea0003800000 */
.L_x_1370:
[----:B------:R-:W-:Y:S01]  /*3e80*/  BAR.SYNC.DEFER_BLOCKING 0x0 ;  /* 0x0000000000007b1d */ /* 0x000fe20000010000 */
[----:B------:R-:W-:-:S04]  /*3e90*/  UIADD3 UR4, -UR6, UR7, URZ ;  /* 0x0000000706047290 */ /* 0x000fc8000fffe13f */
[----:B------:R-:W-:-:S06]  /*3ea0*/  UISETP.GT.U32.AND UP0, UPT, UR4, 0xeaff, UPT ;  /* 0x0000eaff0400788c */ /* 0x000fcc000bf04070 */
[----:B------:R-:W-:Y:S01]  /*3eb0*/  PLOP3.LUT P1, PT, PT, PT, UP0, 0x80, 0x0 ;  /* 0x000000000000781c */ /* 0x000fe20003f2f008 */
[----:B------:R2:W-:Y:S04]  /*3ec0*/  STS [R0.X4], RZ ;  /* 0x000000ff00007388 */ /* 0x0005e80000004800 */
        /* <DEDUP_REMOVED lines=15> */
[----:B------:R-:W-:Y:S01]  /*3fc0*/  @!P1 CALL.REL.NOINC `(.L_x_1365) ;  /* 0x0000001000009944 */ /* 0x000fe20003c00000 */
[----:B------:R-:W-:Y:S05]  /*3fd0*/  BRA `(.L_x_1372) ;  /* 0xffffc3f000007947 */ /* 0x000fea000383ffff */
.L_x_1365:
[----:B------:R-:W-:-:S06]  /*3fe0*/  UISETP.GE.U32.AND UP0, UPT, UR4, 0x2f00, UPT ;  /* 0x00002f000400788c */ /* 0x000fcc000bf06070 */
[----:B------:R-:W-:-:S13]  /*3ff0*/  PLOP3.LUT P0, PT, PT, PT, UP0, 0x80, 0x0 ;  /* 0x000000000000781c */ /* 0x000fda0003f0f008 */
[----:B------:R-:W-:Y:S05]  /*4000*/  @!P0 BRA `(.L_x_1373) ;  /* 0x0000330000008947 */ /* 0x000fea0003800000 */
.L_x_1374:
[----:B------:R-:W-:-:S04]  /*4010*/  IADD3 R3, P0, R0, UR6, RZ ;  /* 0x0000000600037c10 */ /* 0x000fc8000ff1e0ff */
[----:B0-----:R-:W-:Y:S02]  /*4020*/  LEA.HI.X.SX32 R12, R0, RZ, 0x1, P0 ;  /* 0x000000ff000c7211 */ /* 0x001fe400000f0eff */
[----:B-1----:R-:W-:-:S04]  /*4030*/  LEA R2, P0, R3, c[0x0][0x160], 0x1 ;  /* 0x0000580003027a11 */ /* 0x002fc800078008ff */
[----:B------:R-:W-:-:S05]  /*4040*/  LEA.HI.X R3, R3, c[0x0][0x164], R12, 0x1, P0 ;  /* 0x0000590003037a11 */ /* 0x000fca00000f0c0c */
[----:B------:R-:W3:Y:S04]  /*4050*/  LDG.E.U16 R11, [R2.64] ;  /* 0x0000000c020b7981 */ /* 0x000ee8000c1e1500 */
[----:B------:R-:W4:Y:S04]  /*4060*/  LDG.E.U16 R58, [R2.64+0x200] ;  /* 0x0002000c023a7981 */ /* 0x000f28000c1e1500 */
[----:B------:R1:W5:Y:S04]  /*4070*/  LDG.E.U16 R59, [R2.64+0x400] ;  /* 0x0004000c023b7981 */ /* 0x000368000c1e1500 */
[----:B--2---:R1:W2:Y:S04]  /*4080*/  LDG.E.U16 R57, [R2.64+0x600] ;  /* 0x0006000c02397981 */ /* 0x0042a8000c1e1500 */
[----:B------:R1:W2:Y:S01]  /*4090*/  LDG.E.U16 R56, [R2.64+0x800] ;  /* 0x0008000c02387981 */ /* 0x0002a2000c1e1500 */
[----:B------:R-:W-:-:S02]  /*40a0*/  ULDC UR5, c[0x0][0x178] ;  /* 0x00005e0000057ab9 */ /* 0x000fc40000000800 */
[----:B------:R-:W-:Y:S01]  /*40b0*/  UBMSK UR5, URZ, UR5 ;  /* 0x000000053f05729b */ /* 0x000fe20008000000 */
[----:B------:R1:W2:Y:S04]  /*40c0*/  LDG.E.U16 R54, [R2.64+0xa00] ;  /* 0x000a000c02367981 */ /* 0x0002a8000c1e1500 */
        /* <DEDUP_REMOVED lines=37> */
[----:B------:R1:W2:Y:S01]  /*4320*/  LDG.E.U16 R55, [R2.64+0x5c00] ;  /* 0x005c000c02377981 */ /* 0x0002a2000c1e1500 */
[----:B---3--:R-:W-:-:S04]  /*4330*/  PRMT R12, R11, 0x9910, RZ ;  /* 0x000099100b0c7816 */ /* 0x008fc800000000ff */
        /* <DEDUP_REMOVED lines=10> */
[----:B------:R-:W-:Y:S02]  /*43e0*/  LOP3.LUT R11, R16, 0x3, RZ, 0xc0, !PT ;  /* 0x00000003100b7812 */ /* 0x000fe400078ec0ff */
[----:B------:R1:W3:Y:S02]  /*43f0*/  LDG.E.U16 R16, [R2.64+0x5600] ;  /* 0x0056000c02107981 */ /* 0x0002e4000c1e1500 */
[----:B------:R-:W-:-:S04]  /*4400*/  LOP3.LUT R13, R13, 0xfffc00, RZ, 0xc0, !PT ;  /* 0x00fffc000d0d7812 */ /* 0x000fc800078ec0ff */
[----:B------:R-:W-:Y:S02]  /*4410*/  IADD3 R60, R11, R13, R8 ;  /* 0x0000000d0b3c7210 */ /* 0x000fe40007ffe008 */
[----:B------:R1:W3:Y:S04]  /*4420*/  LDG.E.U16 R13, [R2.64+0x5800] ;  /* 0x0058000c020d7981 */ /* 0x0002e8000c1e1500 */
[----:B------:R1:W3:Y:S04]  /*4430*/  LDG.E.U16 R11, [R2.64+0x5a00] ;  /* 0x005a000c020b7981 */ /* 0x0002e8000c1e1500 */
[----:B------:R-:W-:Y:S06]  /*4440*/  BAR.SYNC.DEFER_BLOCKING 0x0 ;  /* 0x0000000000007b1d */ /* 0x000fec0000010000 */
[----:B------:R-:W0:Y:S02]  /*4450*/  LDS.U8 R61, [R60] ;  /* 0x000000003c3d7984 */ /* 0x000e240000000000 */
[----:B0-----:R-:W-:-:S05]  /*4460*/  IADD3 R61, R61, 0x1, RZ ;  /* 0x000000013d3d7810 */ /* 0x001fca0007ffe0ff */
[----:B------:R4:W-:Y:S02]  /*4470*/  STS.U8 [R60], R61 ;  /* 0x0000003d3c007388 */ /* 0x0009e40000000000 */
[----:B----4-:R-:W-:-:S04]  /*4480*/  PRMT R61, R58, 0x9910, RZ ;  /* 0x000099103a3d7816 */ /* 0x010fc800000000ff */
[----:B------:R-:W-:-:S04]  /*4490*/  ISETP.GE.AND P0, PT, R61, RZ, PT ;  /* 0x000000ff3d00720c */ /* 0x000fc80003f06270 */
[----:B------:R-:W-:-:S04]  /*44a0*/  SEL R61, R12, 0xffff, P0 ;  /* 0x0000ffff0c3d7807 */ /* 0x000fc80000000000 */
[----:B------:R-:W-:-:S04]  /*44b0*/  LOP3.LUT R58, R61, R58, RZ, 0x3c, !PT ;  /* 0x0000003a3d3a7212 */ /* 0x000fc800078e3cff */
[----:B-1----:R-:W-:-:S04]  /*44c0*/  PRMT R2, R58, 0x9910, RZ ;  /* 0x000099103a027816 */ /* 0x002fc800000000ff */
        /* <DEDUP_REMOVED lines=8> */
[----:B------:R-:W0:Y:S01]  /*4550*/  LDS.U8 R3, [R2] ;  /* 0x0000000002037984 */ /* 0x000e220000000000 */
        /* <DEDUP_REMOVED lines=9> */
[----:B0-----:R-:W-:-:S05]  /*45f0*/  IADD3 R3, R3, 0x1, RZ ;  /* 0x0000000103037810 */ /* 0x001fca0007ffe0ff */
[----:B------:R0:W-:Y:S02]  /*4600*/  STS.U8 [R2], R3 ;  /* 0x0000000302007388 */ /* 0x0001e40000000000 */
[C---:B0-----:R-:W-:Y:S01]  /*4610*/  IMAD.SHL.U32 R2, R58.reuse, 0x100, RZ ;  /* 0x000001003a027824 */ /* 0x041fe200078e00ff */
[----:B------:R-:W-:-:S04]  /*4620*/  LOP3.LUT R3, R58, 0x3, RZ, 0xc0, !PT ;  /* 0x000000033a037812 */ /* 0x000fc800078ec0ff */
[----:B------:R-:W-:-:S04]  /*4630*/  LOP3.LUT R2, R2, 0xfffc00, RZ, 0xc0, !PT ;  /* 0x00fffc0002027812 */ /* 0x000fc800078ec0ff */
[----:B------:R-:W-:-:S05]  /*4640*/  IADD3 R3, R3, R2, R8 ;  /* 0x0000000203037210 */ /* 0x000fca0007ffe008 */
[----:B------:R-:W0:Y:S01]  /*4650*/  LDS.U8 R2, [R3] ;  /* 0x0000000003027984 */ /* 0x000e220000000000 */
[----:B--2---:R-:W-:-:S04]  /*4660*/  PRMT R58, R57, 0x9910, RZ ;  /* 0x00009910393a7816 */ /* 0x004fc800000000ff */
        /* <DEDUP_REMOVED lines=8> */
[----:B0-----:R-:W-:Y:S02]  /*46f0*/  IADD3 R58, R2, 0x1, RZ ;  /* 0x00000001023a7810 */ /* 0x001fe40007ffe0ff */
[----:B------:R-:W-:-:S04]  /*4700*/  PRMT R2, R56, 0x9910, RZ ;  /* 0x0000991038027816 */ /* 0x000fc800000000ff */
[----:B------:R-:W-:Y:S01]  /*4710*/  ISETP.GE.AND P0, PT, R2, RZ, PT ;  /* 0x000000ff0200720c */ /* 0x000fe20003f06270 */
[C---:B------:R-:W-:Y:S01]  /*4720*/  IMAD.SHL.U32 R2, R57.reuse, 0x100, RZ ;  /* 0x0000010039027824 */ /* 0x040fe200078e00ff */
[----:B------:R-:W-:Y:S01]  /*4730*/  LOP3.LUT R57, R57, 0x3, RZ, 0xc0, !PT ;  /* 0x0000000339397812 */ /* 0x000fe200078ec0ff */
[----:B------:R0:W-:Y:S03]  /*4740*/  STS.U8 [R3], R58 ;  /* 0x0000003a03007388 */ /* 0x0001e60000000000 */
[----:B------:R-:W-:-:S04]  /*4750*/  LOP3.LUT R2, R2, 0xfffc00, RZ, 0xc0, !PT ;  /* 0x00fffc0002027812 */ /* 0x000fc800078ec0ff */
[----:B------:R-:W-:Y:S02]  /*4760*/  IADD3 R2, R57, R2, R8 ;  /* 0x0000000239027210 */ /* 0x000fe40007ffe008 */
[----:B0-----:R-:W-:-:S04]  /*4770*/  SEL R3, R12, 0xffff, P0 ;  /* 0x0000ffff0c037807 */ /* 0x001fc80000000000 */
[----:B------:R-:W-:Y:S02]  /*4780*/  LOP3.LUT R56, R3, R56, RZ, 0x3c, !PT ;  /* 0x0000003803387212 */ /* 0x000fe400078e3cff */
[----:B------:R-:W0:Y:S02]  /*4790*/  LDS.U8 R3, [R2] ;  /* 0x0000000002037984 */ /* 0x000e240000000000 */
        /* <DEDUP_REMOVED lines=9> */
[----:B------:R-:W-:Y:S02]  /*4830*/  PRMT R58, R54, 0x9910, RZ ;  /* 0x00009910363a7816 */ /* 0x000fe400000000ff */
[----:B0-----:R-:W-:Y:S02]  /*4840*/  IADD3 R57, R3, 0x1, RZ ;  /* 0x0000000103397810 */ /* 0x001fe40007ffe0ff */
[----:B------:R-:W-:-:S03]  /*4850*/  ISETP.GE.AND P0, PT, R58, RZ, PT ;  /* 0x000000ff3a00720c */ /* 0x000fc60003f06270 */
[----:B------:R0:W-:Y:S04]  /*4860*/  STS.U8 [R2], R57 ;  /* 0x0000003902007388 */ /* 0x0001e80000000000 */
[----:B------:R-:W1:Y:S01]  /*4870*/  LDS.U8 R3, [R56] ;  /* 0x0000000038037984 */ /* 0x000e620000000000 */
[----:B------:R-:W-:-:S04]  /*4880*/  SEL R59, R12, 0xffff, P0 ;  /* 0x0000ffff0c3b7807 */ /* 0x000fc80000000000 */
[----:B------:R-:W-:-:S04]  /*4890*/  LOP3.LUT R59, R59, R54, RZ, 0x3c, !PT ;  /* 0x000000363b3b7212 */ /* 0x000fc800078e3cff */
[----:B------:R-:W-:-:S04]  /*48a0*/  PRMT R54, R59, 0x9910, RZ ;  /* 0x000099103b367816 */ /* 0x000fc800000000ff */
[----:B------:R-:W-:-:S04]  /*48b0*/  ISETP.NE.AND P0, PT, R54, 0x7fff, PT ;  /* 0x00007fff3600780c */ /* 0x000fc80003f05270 */
[----:B------:R-:W-:-:S04]  /*48c0*/  SEL R59, R59, 0x8000, P0 ;  /* 0x000080003b3b7807 */ /* 0x000fc80000000000 */
[----:B------:R-:W-:-:S04]  /*48d0*/  SHF.R.U32.HI R59, RZ, c[0x0][0x174], R59 ;  /* 0x00005d00ff3b7a19 */ /* 0x000fc8000001163b */
[----:B------:R-:W-:-:S05]  /*48e0*/  LOP3.LUT R59, R59, UR5, RZ, 0xc0, !PT ;  /* 0x000000053b3b7c12 */ /* 0x000fca000f8ec0ff */
[C---:B0-----:R-:W-:Y:S01]  /*48f0*/  IMAD.SHL.U32 R2, R59.reuse, 0x100, RZ ;  /* 0x000001003b027824 */ /* 0x041fe200078e00ff */
[----:B------:R-:W-:-:S04]  /*4900*/  LOP3.LUT R59, R59, 0x3, RZ, 0xc0, !PT ;  /* 0x000000033b3b7812 */ /* 0x000fc800078ec0ff */
[----:B------:R-:W-:Y:S02]  /*4910*/  LOP3.LUT R2, R2, 0xfffc00, RZ, 0xc0, !PT ;  /* 0x00fffc0002027812 */ /* 0x000fe400078ec0ff */
[----:B-1----:R-:W-:Y:S02]  /*4920*/  IADD3 R57, R3, 0x1, RZ ;  /* 0x0000000103397810 */ /* 0x002fe40007ffe0ff */
[----:B------:R-:W-:Y:S02]  /*4930*/  PRMT R3, R53, 0x9910, RZ ;  /* 0x0000991035037816 */ /* 0x000fe400000000ff */
[----:B------:R-:W-:Y:S01]  /*4940*/  IADD3 R2, R59, R2, R8 ;  /* 0x000000023b027210 */ /* 0x000fe20007ffe008 */
[----:B------:R0:W-:Y:S01]  /*4950*/  STS.U8 [R56], R57 ;  /* 0x0000003938007388 */ /* 0x0001e20000000000 */
[----:B------:R-:W-:-:S03]  /*4960*/  ISETP.GE.AND P0, PT, R3, RZ, PT ;  /* 0x000000ff0300720c */ /* 0x000fc60003f06270 */
[----:B------:R-:W1:Y:S01]  /*4970*/  LDS.U8 R3, [R2] ;  /* 0x0000000002037984 */ /* 0x000e620000000000 */
        /* <DEDUP_REMOVED lines=8> */
[C---:B0-----:R-:W-:Y:S01]  /*4a00*/  IMAD.SHL.U32 R56, R54.reuse, 0x100, RZ ;  /* 0x0000010036387824 */ /* 0x041fe200078e00ff */
[----:B------:R-:W-:Y:S02]  /*4a10*/  ISETP.GE.AND P0, PT, R53, RZ, PT ;  /* 0x000000ff3500720c */ /* 0x000fe40003f06270 */
[----:B------:R-:W-:Y:S02]  /*4a20*/  LOP3.LUT R53, R54, 0x3, RZ, 0xc0, !PT ;  /* 0x0000000336357812 */ /* 0x000fe400078ec0ff */
[----:B------:R-:W-:Y:S02]  /*4a30*/  LOP3.LUT R56, R56, 0xfffc00, RZ, 0xc0, !PT ;  /* 0x00fffc0038387812 */ /* 0x000fe400078ec0ff */
[----:B-1----:R-:W-:Y:S02]  /*4a40*/  IADD3 R57, R3, 0x1, RZ ;  /* 0x0000000103397810 */ /* 0x002fe40007ffe0ff */
[----:B------:R-:W-:-:S03]  /*4a50*/  IADD3 R3, R53, R56, R8 ;  /* 0x0000003835037210 */ /* 0x000fc60007ffe008 */
        /* <DEDUP_REMOVED lines=11> */
[----:B0-----:R-:W-:Y:S02]  /*4b10*/  LOP3.LUT R2, R52, 0xfffc00, RZ, 0xc0, !PT ;  /* 0x00fffc0034027812 */ /* 0x001fe400078ec0ff */
[----:B------:R-:W-:Y:S02]  /*4b20*/  PRMT R52, R51, 0x9910, RZ ;  /* 0x0000991033347816 */ /* 0x000fe400000000ff */
[----:B------:R-:W-:Y:S02]  /*4b30*/  IADD3 R2, R59, R2, R8 ;  /* 0x000000023b027210 */ /* 0x000fe40007ffe008 */
[----:B-1----:R-:W-:Y:S02]  /*4b40*/  IADD3 R54, R53, 0x1, RZ ;  /* 0x0000000135367810 */ /* 0x002fe40007ffe0ff */
        /* <DEDUP_REMOVED lines=11> */
[----:B0-----:R-:W-:-:S04]  /*4c00*/  LOP3.LUT R3, R56, 0x3, RZ, 0xc0, !PT ;  /* 0x0000000338037812 */ /* 0x001fc800078ec0ff */
[----:B------:R-:W-:Y:S02]  /*4c10*/  LOP3.LUT R51, R51, 0xfffc00, RZ, 0xc0, !PT ;  /* 0x00fffc0033337812 */ /* 0x000fe400078ec0ff */
        /* <DEDUP_REMOVED lines=16> */
[----:B0-----:R-:W-:Y:S01]  /*4d20*/  LOP3.LUT R2, R50, 0xfffc00, RZ, 0xc0, !PT ;  /* 0x00fffc0032027812 */ /* 0x001fe200078ec0ff */
[----:B------:R-:W-:-:S03]  /*4d30*/  IMAD.MOV.U32 R50, RZ, RZ, R52 ;  /* 0x000000ffff327224 */ /* 0x000fc600078e0034 */
        /* <DEDUP_REMOVED lines=28> */
[----:B0-----:R-:W-:-:S03]  /*4f00*/  PRMT R49, R47, 0x9910, RZ ;  /* 0x000099102f317816 */ /* 0x001fc600000000ff */
[C---:B------:R-:W-:Y:S01]  /*4f10*/  IMAD.SHL.U32 R48, R51.reuse, 0x100, RZ ;  /* 0x0000010033307824 */ /* 0x040fe200078e00ff */
[----:B------:R-:W-:-:S04]  /*4f20*/  LOP3.LUT R51, R51, 0x3, RZ, 0xc0, !PT ;  /* 0x0000000333337812 */ /* 0x000fc800078ec0ff */
[----:B------:R-:W-:Y:S01]  /*4f30*/  LOP3.LUT R2, R48, 0xfffc00, RZ, 0xc0, !PT ;  /* 0x00fffc0030027812 */ /* 0x000fe200078ec0ff */
        /* <DEDUP_REMOVED lines=65> */
[----:B0-----:R-:W-:Y:S02]  /*5350*/  PRMT R2, R43, 0x9910, RZ ;  /* 0x000099102b027816 */ /* 0x001fe400000000ff */
        /* <DEDUP_REMOVED lines=421> */
[----:B------:R-:W0:Y:S01]  /*6db0*/  LDS.U8 R3, [R18] ;  /* 0x0000000012037984 */ /* 0x000e220000000000 */
        /* <DEDUP_REMOVED lines=9> */
[----:B---3--:R-:W-:Y:S02]  /*6e50*/  PRMT R2, R16, 0x9910, RZ ;  /* 0x0000991010027816 */ /* 0x008fe400000000ff */
[----:B------:R-:W-:Y:S02]  /*6e60*/  IADD3 R17, R17, R21, R8 ;  /* 0x0000001511117210 */ /* 0x000fe40007ffe008 */
[----:B0-----:R-:W-:Y:S02]  /*6e70*/  IADD3 R3, R3, 0x1, RZ ;  /* 0x0000000103037810 */ /* 0x001fe40007ffe0ff */
        /* <DEDUP_REMOVED lines=60> */
[----:B------:R-:W-:-:S04]  /*7240*/  LOP3.LUT R16, R16, 0xfffc00, RZ, 0xc0, !PT ;  /* 0x00fffc0010107812 */ /* 0x000fc800078ec0ff */
[----:B------:R-:W-:Y:S02]  /*7250*/  IADD3 R13, R13, R16, R8 ;  /* 0x000000100d0d7210 */ /* 0x000fe40007ffe008 */
[----:B-1----:R-:W-:-:S05]  /*7260*/  IADD3 R2, R11, 0x1, RZ ;  /* 0x000000010b027810 */ /* 0x002fca0007ffe0ff */
[----:B------:R-:W-:Y:S04]  /*7270*/  STS.U8 [R3], R2 ;  /* 0x0000000203007388 */ /* 0x000fe80000000000 */
[----:B------:R-:W0:Y:S01]  /*7280*/  LDS.U8 R11, [R13] ;  /* 0x000000000d0b7984 */ /* 0x000e220000000000 */
[----:B------:R-:W-:-:S04]  /*7290*/  UIADD3 UR4, UR4, -0x2f00, URZ ;  /* 0xffffd10004047890 */ /* 0x000fc8000fffe03f */
[----:B------:R-:W-:-:S06]  /*72a0*/  UISETP.GT.U32.AND UP0, UPT, UR4, 0x2eff, UPT ;  /* 0x00002eff0400788c */ /* 0x000fcc000bf04070 */
[----:B------:R-:W-:Y:S01]  /*72b0*/  PLOP3.LUT P0, PT, PT, PT, UP0, 0x80, 0x0 ;  /* 0x000000000000781c */ /* 0x000fe20003f0f008 */
[----:B------:R-:W-:Y:S01]  /*72c0*/  UIADD3 UR6, UR6, 0x2f00, URZ ;  /* 0x00002f0006067890 */ /* 0x000fe2000fffe03f */
[----:B0-----:R-:W-:-:S05]  /*72d0*/  IADD3 R12, R11, 0x1, RZ ;  /* 0x000000010b0c7810 */ /* 0x001fca0007ffe0ff */
[----:B------:R0:W-:Y:S06]  /*72e0*/  STS.U8 [R13], R12 ;  /* 0x0000000c0d007388 */ /* 0x0001ec0000000000 */
[----:B------:R-:W-:Y:S01]  /*72f0*/  @!P0 CALL.REL.NOINC `(.L_x_1373) ;  /* 0x0000001000008944 */ /* 0x000fe20003c00000 */
[----:B------:R-:W-:Y:S05]  /*7300*/  BRA `(.L_x_1374) ;  /* 0xffffcd0000007947 */ /* 0x000fea000383ffff */
.L_x_1373:
[----:B------:R-:W-:Y:S01]  /*7310*/  ISETP.GE.U32.AND P0, PT, R0, UR4, PT ;  /* 0x0000000400007c0c */ /* 0x000fe2000bf06070 */
[----:B------:R-:W-:Y:S01]  /*7320*/  BSSY B0, `(.L_x_1375) ;  /* 0x00000d5000007945 */ /* 0x000fe20003800000 */
[----:B01----:R-:W-:Y:S02]  /*7330*/  IMAD.MOV.U32 R13, RZ, RZ, R10 ;  /* 0x000000ffff0d7224 */ /* 0x003fe400078e000a */
[----:B------:R-:W-:-:S02]  /*7340*/  IMAD.MOV.U32 R12, RZ, RZ, R9 ;  /* 0x000000ffff0c7224 */ /* 0x000fc400078e0009 */
[----:B------:R-:W-:Y:S02]  /*7350*/  IMAD.MOV.U32 R19, RZ, RZ, R4 ;  /* 0x000000ffff137224 */ /* 0x000fe400078e0004 */
[----:B------:R-:W-:Y:S02]  /*7360*/  IMAD.MOV.U32 R18, RZ, RZ, R5 ;  /* 0x000000ffff127224 */ /* 0x000fe400078e0005 */
[----:B------:R-:W-:Y:S02]  /*7370*/  IMAD.MOV.U32 R17, RZ, RZ, R6 ;  /* 0x000000ffff117224 */ /* 0x000fe400078e0006 */
[----:B------:R-:W-:Y:S01]  /*7380*/  IMAD.MOV.U32 R16, RZ, RZ, R7 ;  /* 0x000000ffff107224 */ /* 0x000fe200078e0007 */
[----:B------:R-:W-:Y:S05]  /*7390*/  @P0 BRA `(.L_x_1376) ;  /* 0x00000cd000000947 */ /* 0x000fea0003800000 */
[----:B------:R-:W-:Y:S01]  /*73a0*/  ISETP.GE.U32.AND P1, PT, R0, UR4, PT ;  /* 0x0000000400007c0c */ /* 0x000fe2000bf26070 */
[----:B------:R-:W-:Y:S01]  /*73b0*/  BSSY B1, `(.L_x_1377) ;  /* 0x000001d000017945 */ /* 0x000fe20003800000 */
[----:B------:R-:W-:Y:S01]  /*73c0*/  PLOP3.LUT P0, PT, PT, PT, PT, 0x80, 0x0 ;  /* 0x000000000000781c */ /* 0x000fe20003f0f070 */
[----:B------:R-:W-:-:S10]  /*73d0*/  IMAD.MOV.U32 R2, RZ, RZ, R0 ;  /* 0x000000ffff027224 */ /* 0x000fd400078e0000 */
[----:B------:R-:W-:Y:S05]  /*73e0*/  @!P1 BRA `(.L_x_1378) ;  /* 0x0000019000009947 */ /* 0x000fea0003800000 */
[----:B------:R-:W-:Y:S01]  /*73f0*/  IADD3 R4, R2, UR6, RZ ;  /* 0x0000000602047c10 */ /* 0x000fe2000fffe0ff */
[----:B------:R-:W-:-:S04]  /*7400*/  IMAD.MOV.U32 R5, RZ, RZ, 0x2 ;  /* 0x00000002ff057424 */ /* 0x000fc800078e00ff */
[----:B------:R-:W-:-:S06]  /*7410*/  IMAD.WIDE.U32 R4, R4, R5, c[0x0][0x160] ;  /* 0x0000580004047625 */ /* 0x000fcc00078e0005 */
[----:B------:R-:W3:Y:S01]  /*7420*/  LDG.E.U16 R4, [R4.64] ;  /* 0x0000000c04047981 */ /* 0x000ee2000c1e1500 */
[----:B------:R-:W-:Y:S01]  /*7430*/  IMAD.MOV.U32 R6, RZ, RZ, 0x8000 ;  /* 0x00008000ff067424 */ /* 0x000fe200078e00ff */
[----:B------:R-:W-:Y:S01]  /*7440*/  ULDC UR5, c[0x0][0x178] ;  /* 0x00005e0000057ab9 */ /* 0x000fe20000000800 */
[----:B------:R-:W-:Y:S01]  /*7450*/  IADD3 R2, R2, 0x100, RZ ;  /* 0x0000010002027810 */ /* 0x000fe20007ffe0ff */
[----:B------:R-:W-:Y:S01]  /*7460*/  UBMSK UR5, URZ, UR5 ;  /* 0x000000053f05729b */ /* 0x000fe20008000000 */
[----:B---3--:R-:W-:-:S04]  /*7470*/  PRMT R3, R4, 0x9910, RZ ;  /* 0x0000991004037816 */ /* 0x008fc800000000ff */
[----:B------:R-:W-:-:S04]  /*7480*/  ISETP.GE.AND P0, PT, R3, RZ, PT ;  /* 0x000000ff0300720c */ /* 0x000fc80003f06270 */
[----:B------:R-:W-:-:S04]  /*7490*/  SEL R3, R6, 0xffff, P0 ;  /* 0x0000ffff06037807 */ /* 0x000fc80000000000 */
[----:B------:R-:W-:-:S04]  /*74a0*/  LOP3.LUT R3, R3, R4, RZ, 0x3c, !PT ;  /* 0x0000000403037212 */ /* 0x000fc800078e3cff */
[----:B------:R-:W-:-:S04]  /*74b0*/  PRMT R6, R3, 0x9910, RZ ;  /* 0x0000991003067816 */ /* 0x000fc800000000ff */
[----:B------:R-:W-:-:S04]  /*74c0*/  ISETP.NE.AND P0, PT, R6, 0x7fff, PT ;  /* 0x00007fff0600780c */ /* 0x000fc80003f05270 */
[----:B------:R-:W-:Y:S02]  /*74d0*/  SEL R3, R3, 0x8000, P0 ;  /* 0x0000800003037807 */ /* 0x000fe40000000000 */
[----:B------:R-:W-:Y:S02]  /*74e0*/  PLOP3.LUT P0, PT, PT, PT, PT, 0x8, 0x0 ;  /* 0x000000000000781c */ /* 0x000fe40003f0e170 */
[----:B------:R-:W-:-:S04]  /*74f0*/  SHF.R.U32.HI R3, RZ, c[0x0][0x174], R3 ;  /* 0x00005d00ff037a19 */ /* 0x000fc80000011603 */
[----:B------:R-:W-:-:S05]  /*7500*/  LOP3.LUT R3, R3, UR5, RZ, 0xc0, !PT ;  /* 0x0000000503037c12 */ /* 0x000fca000f8ec0ff */
[C---:B------:R-:W-:Y:S01]  /*7510*/  IMAD.SHL.U32 R4, R3.reuse, 0x100, RZ ;  /* 0x0000010003047824 */ /* 0x040fe200078e00ff */
[----:B------:R-:W-:-:S04]  /*7520*/  LOP3.LUT R3, R3, 0x3, RZ, 0xc0, !PT ;  /* 0x0000000303037812 */ /* 0x000fc800078ec0ff */
[----:B------:R-:W-:-:S04]  /*7530*/  LOP3.LUT R4, R4, 0xfffc00, RZ, 0xc0, !PT ;  /* 0x00fffc0004047812 */ /* 0x000fc800078ec0ff */
[----:B------:R-:W-:-:S05]  /*7540*/  IADD3 R3, R3, R4, R8 ;  /* 0x0000000403037210 */ /* 0x000fca0007ffe008 */
[----:B------:R-:W0:Y:S02]  /*7550*/  LDS.U8 R4, [R3] ;  /* 0x0000000003047984 */ /* 0x000e240000000000 */
[----:B0-----:R-:W-:-:S05]  /*7560*/  IADD3 R4, R4, 0x1, RZ ;  /* 0x0000000104047810 */ /* 0x001fca0007ffe0ff */
[----:B------:R0:W-:Y:S02]  /*7570*/  STS.U8 [R3], R4 ;  /* 0x0000000403007388 */ /* 0x0001e40000000000 */
.L_x_1378:
[----:B------:R-:W-:Y:S05]  /*7580*/  BSYNC B1 ;  /* 0x0000000000017941 */ /* 0x000fea0003800000 */
.L_x_1377:
[C---:B------:R-:W-:Y:S01]  /*7590*/  ISETP.LT.U32.AND P1, PT, R2.reuse, UR4, PT ;  /* 0x0000000402007c0c */ /* 0x040fe2000bf21070 */
[----:B------:R-:W-:Y:S01]  /*75a0*/  BSSY B1, `(.L_x_1379) ;  /* 0x0000060000017945 */ /* 0x000fe20003800000 */
[----:B0-----:R-:W-:-:S04]  /*75b0*/  IADD3 R3, -R2, UR4, RZ ;  /* 0x0000000402037c10 */ /* 0x001fc8000fffe1ff */
[----:B------:R-:W-:-:S13]  /*75c0*/  ISETP.LE.U32.OR P1, PT, R3, 0x300, !P1 ;  /* 0x000003000300780c */ /* 0x000fda0004f23470 */
[----:B------:R-:W-:Y:S05]  /*75d0*/  @P1 BRA `(.L_x_1380) ;  /* 0x000005c000001947 */ /* 0x000fea0003800000 */
[----:B------:R-:W-:Y:S01]  /*75e0*/  IMAD.U32 R3, RZ, RZ, UR4 ;  /* 0x00000004ff037e24 */ /* 0x000fe2000f8e00ff */
[----:B------:R-:W-:-:S04]  /*75f0*/  PLOP3.LUT P0, PT, PT, PT, PT, 0x8, 0x0 ;  /* 0x000000000000781c */ /* 0x000fc80003f0e170 */
[----:B------:R-:W-:Y:S02]  /*7600*/  IADD3 R3, R3, -0x300, RZ ;  /* 0xfffffd0003037810 */ /* 0x000fe40007ffe0ff */
.L_x_1381:
[----:B------:R-:W-:Y:S01]  /*7610*/  IADD3 R4, R2, UR6, RZ ;  /* 0x0000000602047c10 */ /* 0x000fe2000fffe0ff */
[----:B------:R-:W-:-:S04]  /*7620*/  IMAD.MOV.U32 R23, RZ, RZ, 0x2 ;  /* 0x00000002ff177424 */ /* 0x000fc800078e00ff */
[----:B------:R-:W-:-:S05]  /*7630*/  IMAD.WIDE.U32 R4, R4, R23, c[0x0][0x160] ;  /* 0x0000580004047625 */ /* 0x000fca00078e0017 */
[----:B0-----:R0:W3:Y:S01]  /*7640*/  LDG.E.U16 R9, [R4.64] ;  /* 0x0000000c04097981 */ /* 0x0010e2000c1e1500 */
[----:B------:R-:W-:-:S05]  /*7650*/  IMAD.U32 R7, RZ, RZ, UR6 ;  /* 0x00000006ff077e24 */ /* 0x000fca000f8e00ff */
[----:B------:R-:W-:-:S05]  /*7660*/  IADD3 R6, R7, 0x100, R2 ;  /* 0x0000010007067810 */ /* 0x000fca0007ffe002 */
[----:B------:R-:W-:-:S05]  /*7670*/  IMAD.WIDE.U32 R6, R6, R23, c[0x0][0x160] ;  /* 0x0000580006067625 */ /* 0x000fca00078e0017 */
[----:B------:R1:W4:Y:S01]  /*7680*/  LDG.E.U16 R21, [R6.64] ;  /* 0x0000000c06157981 */ /* 0x000322000c1e1500 */
[----:B------:R-:W-:-:S05]  /*7690*/  IMAD.U32 R11, RZ, RZ, UR6 ;  /* 0x00000006ff0b7e24 */ /* 0x000fca000f8e00ff */
[----:B------:R-:W-:-:S05]  /*76a0*/  IADD3 R10, R11, 0x200, R2 ;  /* 0x000002000b0a7810 */ /* 0x000fca0007ffe002 */
[----:B------:R-:W-:-:S06]  /*76b0*/  IMAD.WIDE.U32 R10, R10, R23, c[0x0][0x160] ;  /* 0x000058000a0a7625 */ /* 0x000fcc00078e0017 */
[----:B--2---:R5:W2:Y:S01]  /*76c0*/  LDG.E.U16 R11, [R10.64] ;  /* 0x0000000c0a0b7981 */ /* 0x004aa2000c1e1500 */
[----:B------:R-:W-:-:S05]  /*76d0*/  IMAD.U32 R25, RZ, RZ, UR6 ;  /* 0x00000006ff197e24 */ /* 0x000fca000f8e00ff */
[----:B------:R-:W-:-:S05]  /*76e0*/  IADD3 R20, R25, 0x300, R2 ;  /* 0x0000030019147810 */ /* 0x000fca0007ffe002 */
[----:B0-----:R-:W-:-:S06]  /*76f0*/  IMAD.WIDE.U32 R4, R20, R23, c[0x0][0x160] ;  /* 0x0000580014047625 */ /* 0x001fcc00078e0017 */
[----:B------:R0:W2:Y:S01]  /*7700*/  LDG.E.U16 R4, [R4.64] ;  /* 0x0000000c04047981 */ /* 0x0000a2000c1e1500 */
[----:B------:R-:W-:Y:S01]  /*7710*/  ULDC UR5, c[0x0][0x178] ;  /* 0x00005e0000057ab9 */ /* 0x000fe20000000800 */
[----:B------:R-:W-:Y:S01]  /*7720*/  IADD3 R2, R2, 0x400, RZ ;  /* 0x0000040002027810 */ /* 0x000fe20007ffe0ff */
[----:B------:R-:W-:Y:S01]  /*7730*/  UBMSK UR5, URZ, UR5 ;  /* 0x000000053f05729b */ /* 0x000fe20008000000 */
[----:B---3--:R-:W-:-:S04]  /*7740*/  PRMT R20, R9, 0x9910, RZ ;  /* 0x0000991009147816 */ /* 0x008fc800000000ff */
[----:B------:R-:W-:Y:S01]  /*7750*/  ISETP.GE.AND P1, PT, R20, RZ, PT ;  /* 0x000000ff1400720c */ /* 0x000fe20003f26270 */
[----:B------:R-:W-:-:S05]  /*7760*/  IMAD.MOV.U32 R20, RZ, RZ, 0x8000 ;  /* 0x00008000ff147424 */ /* 0x000fca00078e00ff */
[----:B-1----:R-:W-:-:S04]  /*7770*/  SEL R6, R20, 0xffff, P1 ;  /* 0x0000ffff14067807 */ /* 0x002fc80000800000 */
[----:B------:R-:W-:Y:S02]  /*7780*/  LOP3.LUT R6, R6, R9, RZ, 0x3c, !PT ;  /* 0x0000000906067212 */ /* 0x000fe400078e3cff */
[----:B----4-:R-:W-:Y:S02]  /*7790*/  PRMT R9, R21, 0x9910, RZ ;  /* 0x0000991015097816 */ /* 0x010fe400000000ff */
[----:B------:R-:W-:-:S04]  /*77a0*/  PRMT R7, R6, 0x9910, RZ ;  /* 0x0000991006077816 */ /* 0x000fc800000000ff */
[----:B------:R-:W-:-:S04]  /*77b0*/  ISETP.NE.AND P1, PT, R7, 0x7fff, PT ;  /* 0x00007fff0700780c */ /* 0x000fc80003f25270 */
[----:B------:R-:W-:-:S04]  /*77c0*/  SEL R6, R6, 0x8000, P1 ;  /* 0x0000800006067807 */ /* 0x000fc80000800000 */
[----:B------:R-:W-:-:S04]  /*77d0*/  SHF.R.U32.HI R6, RZ, c[0x0][0x174], R6 ;  /* 0x00005d00ff067a19 */ /* 0x000fc80000011606 */
[----:B------:R-:W-:-:S04]  /*77e0*/  LOP3.LUT R6, R6, UR5, RZ, 0xc0, !PT ;  /* 0x0000000506067c12 */ /* 0x000fc8000f8ec0ff */
[C---:B0-----:R-:W-:Y:S01]  /*77f0*/  LOP3.LUT R5, R6.reuse, 0x3, RZ, 0xc0, !PT ;  /* 0x0000000306057812 */ /* 0x041fe200078ec0ff */
[----:B------:R-:W-:Y:S02]  /*7800*/  IMAD.SHL.U32 R7, R6, 0x100, RZ ;  /* 0x0000010006077824 */ /* 0x000fe400078e00ff */
[----:B------:R-:W-:-:S03]  /*7810*/  IMAD.MOV.U32 R6, RZ, RZ, R9 ;  /* 0x000000ffff067224 */ /* 0x000fc600078e0009 */
[----:B------:R-:W-:Y:S02]  /*7820*/  LOP3.LUT R7, R7, 0xfffc00, RZ, 0xc0, !PT ;  /* 0x00fffc0007077812 */ /* 0x000fe400078ec0ff */
[----:B------:R-:W-:Y:S02]  /*7830*/  ISETP.GE.AND P1, PT, R6, RZ, PT ;  /* 0x000000ff0600720c */ /* 0x000fe40003f26270 */
[----:B------:R-:W-:Y:S02]  /*7840*/  IADD3 R5, R5, R7, R8 ;  /* 0x0000000705057210 */ /* 0x000fe40007ffe008 */
[----:B-----5:R-:W-:-:S03]  /*7850*/  SEL R10, R20, 0xffff, P1 ;  /* 0x0000ffff140a7807 */ /* 0x020fc60000800000 */
[----:B------:R-:W0:Y:S01]  /*7860*/  LDS.U8 R6, [R5] ;  /* 0x0000000005067984 */ /* 0x000e220000000000 */
[----:B------:R-:W-:Y:S02]  /*7870*/  LOP3.LUT R10, R10, R21, RZ, 0x3c, !PT ;  /* 0x000000150a0a7212 */ /* 0x000fe400078e3cff */
[----:B--2---:R-:W-:Y:S02]  /*7880*/  PRMT R21, R11, 0x9910, RZ ;  /* 0x000099100b157816 */ /* 0x004fe400000000ff */
[----:B------:R-:W-:-:S04]  /*7890*/  PRMT R7, R10, 0x9910, RZ ;  /* 0x000099100a077816 */ /* 0x000fc800000000ff */
[----:B------:R-:W-:-:S04]  /*78a0*/  ISETP.NE.AND P1, PT, R7, 0x7fff, PT ;  /* 0x00007fff0700780c */ /* 0x000fc80003f25270 */
[----:B------:R-:W-:-:S04]  /*78b0*/  SEL R10, R10, 0x8000, P1 ;  /* 0x000080000a0a7807 */ /* 0x000fc80000800000 */
[----:B------:R-:W-:-:S04]  /*78c0*/  SHF.R.U32.HI R10, RZ, c[0x0][0x174], R10 ;  /* 0x00005d00ff0a7a19 */ /* 0x000fc8000001160a */
[----:B------:R-:W-:-:S04]  /*78d0*/  LOP3.LUT R10, R10, UR5, RZ, 0xc0, !PT ;  /* 0x000000050a0a7c12 */ /* 0x000fc8000f8ec0ff */
[C---:B------:R-:W-:Y:S01]  /*78e0*/  LOP3.LUT R7, R10.reuse, 0x3, RZ, 0xc0, !PT ;  /* 0x000000030a077812 */ /* 0x040fe200078ec0ff */
[----:B------:R-:W-:Y:S02]  /*78f0*/  IMAD.SHL.U32 R9, R10, 0x100, RZ ;  /* 0x000001000a097824 */ /* 0x000fe400078e00ff */
[----:B------:R-:W-:-:S03]  /*7900*/  IMAD.MOV.U32 R10, RZ, RZ, R21 ;  /* 0x000000ffff0a7224 */ /* 0x000fc600078e0015 */
[----:B------:R-:W-:Y:S02]  /*7910*/  LOP3.LUT R9, R9, 0xfffc00, RZ, 0xc0, !PT ;  /* 0x00fffc0009097812 */ /* 0x000fe400078ec0ff */
[----:B------:R-:W-:Y:S02]  /*7920*/  ISETP.GE.AND P1, PT, R10, RZ, PT ;  /* 0x000000ff0a00720c */ /* 0x000fe40003f26270 */
[----:B------:R-:W-:Y:S02]  /*7930*/  IADD3 R7, R7, R9, R8 ;  /* 0x0000000907077210 */ /* 0x000fe40007ffe008 */
[----:B------:R-:W-:Y:S02]  /*7940*/  SEL R10, R20, 0xffff, P1 ;  /* 0x0000ffff140a7807 */ /* 0x000fe40000800000 */
[----:B0-----:R-:W-:Y:S02]  /*7950*/  IADD3 R6, R6, 0x1, RZ ;  /* 0x0000000106067810 */ /* 0x001fe40007ffe0ff */
[----:B------:R-:W-:-:S03]  /*7960*/  LOP3.LUT R10, R10, R11, RZ, 0x3c, !PT ;  /* 0x0000000b0a0a7212 */ /* 0x000fc600078e3cff */
[----:B------:R0:W-:Y:S01]  /*7970*/  STS.U8 [R5], R6 ;  /* 0x0000000605007388 */ /* 0x0001e20000000000 */
[----:B------:R-:W-:-:S03]  /*7980*/  PRMT R11, R10, 0x9910, RZ ;  /* 0x000099100a0b7816 */ /* 0x000fc600000000ff */
[----:B------:R-:W1:Y:S01]  /*7990*/  LDS.U8 R9, [R7] ;  /* 0x0000000007097984 */ /* 0x000e620000000000 */
[----:B------:R-:W-:-:S04]  /*79a0*/  ISETP.NE.AND P1, PT, R11, 0x7fff, PT ;  /* 0x00007fff0b00780c */ /* 0x000fc80003f25270 */
[----:B------:R-:W-:Y:S02]  /*79b0*/  SEL R10, R10, 0x8000, P1 ;  /* 0x000080000a0a7807 */ /* 0x000fe40000800000 */
[----:B0-----:R-:W-:Y:S02]  /*79c0*/  PRMT R6, R4, 0x9910, RZ ;  /* 0x0000991004067816 */ /* 0x001fe400000000ff */
        /* <DEDUP_REMOVED lines=8> */
[----:B------:R-:W-:-:S04]  /*7a50*/  SEL R11, R20, 0xffff, P1 ;  /* 0x0000ffff140b7807 */ /* 0x000fc80000800000 */
[----:B------:R-:W-:-:S04]  /*7a60*/  LOP3.LUT R11, R11, R4, RZ, 0x3c, !PT ;  /* 0x000000040b0b7212 */ /* 0x000fc800078e3cff */
[----:B------:R-:W-:Y:S02]  /*7a70*/  PRMT R4, R11, 0x9910, RZ ;  /* 0x000099100b047816 */ /* 0x000fe400000000ff */
[----:B-1----:R-:W-:Y:S02]  /*7a80*/  IADD3 R6, R9, 0x1, RZ ;  /* 0x0000000109067810 */ /* 0x002fe40007ffe0ff */
[----:B------:R-:W-:-:S03]  /*7a90*/  ISETP.NE.AND P1, PT, R4, 0x7fff, PT ;  /* 0x00007fff0400780c */ /* 0x000fc60003f25270 */
[----:B------:R0:W-:Y:S01]  /*7aa0*/  STS.U8 [R7], R6 ;  /* 0x0000000607007388 */ /* 0x0001e20000000000 */
[----:B------:R-:W-:Y:S02]  /*7ab0*/  SEL R11, R11, 0x8000, P1 ;  /* 0x000080000b0b7807 */ /* 0x000fe40000800000 */
[----:B------:R-:W-:Y:S01]  /*7ac0*/  ISETP.GE.U32.AND P1, PT, R2, R3, PT ;  /* 0x000000030200720c */ /* 0x000fe20003f26070 */
[----:B------:R-:W1:Y:S01]  /*7ad0*/  LDS.U8 R9, [R5] ;  /* 0x0000000005097984 */ /* 0x000e620000000000 */
[----:B------:R-:W-:-:S04]  /*7ae0*/  SHF.R.U32.HI R11, RZ, c[0x0][0x174], R11 ;  /* 0x00005d00ff0b7a19 */ /* 0x000fc8000001160b */
[----:B------:R-:W-:-:S05]  /*7af0*/  LOP3.LUT R11, R11, UR5, RZ, 0xc0, !PT ;  /* 0x000000050b0b7c12 */ /* 0x000fca000f8ec0ff */
[C---:B------:R-:W-:Y:S01]  /*7b00*/  IMAD.SHL.U32 R4, R11.reuse, 0x100, RZ ;  /* 0x000001000b047824 */ /* 0x040fe200078e00ff */
[----:B------:R-:W-:-:S04]  /*7b10*/  LOP3.LUT R11, R11, 0x3, RZ, 0xc0, !PT ;  /* 0x000000030b0b7812 */ /* 0x000fc800078ec0ff */
[----:B0-----:R-:W-:-:S04]  /*7b20*/  LOP3.LUT R6, R4, 0xfffc00, RZ, 0xc0, !PT ;  /* 0x00fffc0004067812 */ /* 0x001fc800078ec0ff */
[----:B------:R-:W-:Y:S02]  /*7b30*/  IADD3 R6, R11, R6, R8 ;  /* 0x000000060b067210 */ /* 0x000fe40007ffe008 */
[----:B-1----:R-:W-:-:S05]  /*7b40*/  IADD3 R4, R9, 0x1, RZ ;  /* 0x0000000109047810 */ /* 0x002fca0007ffe0ff */
[----:B------:R-:W-:Y:S04]  /*7b50*/  STS.U8 [R5], R4 ;  /* 0x0000000405007388 */ /* 0x000fe80000000000 */
[----:B------:R-:W0:Y:S02]  /*7b60*/  LDS.U8 R7, [R6] ;  /* 0x0000000006077984 */ /* 0x000e240000000000 */
[----:B0-----:R-:W-:-:S05]  /*7b70*/  IADD3 R7, R7, 0x1, RZ ;  /* 0x0000000107077810 */ /* 0x001fca0007ffe0ff */
[----:B------:R0:W-:Y:S01]  /*7b80*/  STS.U8 [R6], R7 ;  /* 0x0000000706007388 */ /* 0x0001e20000000000 */
[----:B------:R-:W-:Y:S05]  /*7b90*/  @!P1 BRA `(.L_x_1381) ;  /* 0xfffffa7000009947 */ /* 0x000fea000383ffff */
.L_x_1380:
[----:B------:R-:W-:Y:S05]  /*7ba0*/  BSYNC B1 ;  /* 0x0000000000017941 */ /* 0x000fea0003800000 */
.L_x_1379:
[C---:B------:R-:W-:Y:S01]  /*7bb0*/  ISETP.LT.U32.AND P1, PT, R2.reuse, UR4, PT ;  /* 0x0000000402007c0c */ /* 0x040fe2000bf21070 */
[----:B------:R-:W-:Y:S01]  /*7bc0*/  BSSY B1, `(.L_x_1382) ;  /* 0x0000031000017945 */ /* 0x000fe20003800000 */
[----:B------:R-:W-:-:S04]  /*7bd0*/  IADD3 R3, -R2, UR4, RZ ;  /* 0x0000000402037c10 */ /* 0x000fc8000fffe1ff */
[----:B------:R-:W-:-:S13]  /*7be0*/  ISETP.LE.U32.OR P1, PT, R3, 0x100, !P1 ;  /* 0x000001000300780c */ /* 0x000fda0004f23470 */
[----:B------:R-:W-:Y:S05]  /*7bf0*/  @P1 BRA `(.L_x_1383) ;  /* 0x000002d000001947 */ /* 0x000fea0003800000 */
[----:B0-----:R-:W-:Y:S01]  /*7c00*/  IADD3 R6, R2, UR6, RZ ;  /* 0x0000000602067c10 */ /* 0x001fe2000fffe0ff */
[----:B------:R-:W-:-:S04]  /*7c10*/  IMAD.MOV.U32 R5, RZ, RZ, 0x2 ;  /* 0x00000002ff057424 */ /* 0x000fc800078e00ff */
[----:B------:R-:W-:-:S06]  /*7c20*/  IMAD.WIDE.U32 R6, R6, R5, c[0x0][0x160] ;  /* 0x0000580006067625 */ /* 0x000fcc00078e0005 */
[----:B------:R-:W3:Y:S01]  /*7c30*/  LDG.E.U16 R6, [R6.64] ;  /* 0x0000000c06067981 */ /* 0x000ee2000c1e1500 */
[----:B------:R-:W-:-:S05]  /*7c40*/  IMAD.U32 R3, RZ, RZ, UR6 ;  /* 0x00000006ff037e24 */ /* 0x000fca000f8e00ff */
[----:B------:R-:W-:-:S05]  /*7c50*/  IADD3 R4, R3, 0x100, R2 ;  /* 0x0000010003047810 */ /* 0x000fca0007ffe002 */
[----:B------:R-:W-:-:S06]  /*7c60*/  IMAD.WIDE.U32 R4, R4, R5, c[0x0][0x160] ;  /* 0x0000580004047625 */ /* 0x000fcc00078e0005 */
[----:B------:R-:W4:Y:S01]  /*7c70*/  LDG.E.U16 R5, [R4.64] ;  /* 0x0000000c04057981 */ /* 0x000f22000c1e1500 */
        /* <DEDUP_REMOVED lines=9> */
[----:B------:R-:W-:Y:S02]  /*7d10*/  ISETP.NE.AND P0, PT, R6, 0x7fff, PT ;  /* 0x00007fff0600780c */ /* 0x000fe40003f05270 */
[----:B----4-:R-:W-:Y:S02]  /*7d20*/  PRMT R6, R5, 0x9910, RZ ;  /* 0x0000991005067816 */ /* 0x010fe400000000ff */
[----:B------:R-:W-:Y:S02]  /*7d30*/  SEL R3, R3, 0x8000, P0 ;  /* 0x0000800003037807 */ /* 0x000fe40000000000 */
[----:B------:R-:W-:Y:S02]  /*7d40*/  ISETP.GE.AND P0, PT, R6, RZ, PT ;  /* 0x000000ff0600720c */ /* 0x000fe40003f06270 */
[----:B------:R-:W-:Y:S02]  /*7d50*/  SHF.R.U32.HI R3, RZ, c[0x0][0x174], R3 ;  /* 0x00005d00ff037a19 */ /* 0x000fe40000011603 */
[----:B------:R-:W-:-:S02]  /*7d60*/  SEL R6, R9, 0xffff, P0 ;  /* 0x0000ffff09067807 */ /* 0x000fc40000000000 */
[----:B------:R-:W-:Y:S02]  /*7d70*/  LOP3.LUT R3, R3, UR5, RZ, 0xc0, !PT ;  /* 0x0000000503037c12 */ /* 0x000fe4000f8ec0ff */
[----:B------:R-:W-:-:S03]  /*7d80*/  LOP3.LUT R6, R6, R5, RZ, 0x3c, !PT ;  /* 0x0000000506067212 */ /* 0x000fc600078e3cff */
[C---:B------:R-:W-:Y:S01]  /*7d90*/  IMAD.SHL.U32 R4, R3.reuse, 0x100, RZ ;  /* 0x0000010003047824 */ /* 0x040fe200078e00ff */
[----:B------:R-:W-:Y:S02]  /*7da0*/  LOP3.LUT R3, R3, 0x3, RZ, 0xc0, !PT ;  /* 0x0000000303037812 */ /* 0x000fe400078ec0ff */
[----:B------:R-:W-:Y:S02]  /*7db0*/  PRMT R5, R6, 0x9910, RZ ;  /* 0x0000991006057816 */ /* 0x000fe400000000ff */
[----:B------:R-:W-:Y:S02]  /*7dc0*/  LOP3.LUT R4, R4, 0xfffc00, RZ, 0xc0, !PT ;  /* 0x00fffc0004047812 */ /* 0x000fe400078ec0ff */
[----:B------:R-:W-:Y:S02]  /*7dd0*/  ISETP.NE.AND P0, PT, R5, 0x7fff, PT ;  /* 0x00007fff0500780c */ /* 0x000fe40003f05270 */
[----:B------:R-:W-:Y:S02]  /*7de0*/  IADD3 R3, R3, R4, R8 ;  /* 0x0000000403037210 */ /* 0x000fe40007ffe008 */
[----:B------:R-:W-:-:S02]  /*7df0*/  SEL R6, R6, 0x8000, P0 ;  /* 0x0000800006067807 */ /* 0x000fc40000000000 */
[----:B------:R-:W-:Y:S01]  /*7e00*/  PLOP3.LUT P0, PT, PT, PT, PT, 0x8, 0x0 ;  /* 0x000000000000781c */ /* 0x000fe20003f0e170 */
[----:B------:R-:W0:Y:S01]  /*7e10*/  LDS.U8 R4, [R3] ;  /* 0x0000000003047984 */ /* 0x000e220000000000 */
[----:B------:R-:W-:-:S04]  /*7e20*/  SHF.R.U32.HI R6, RZ, c[0x0][0x174], R6 ;  /* 0x00005d00ff067a19 */ /* 0x000fc80000011606 */
[----:B------:R-:W-:-:S04]  /*7e30*/  LOP3.LUT R6, R6, UR5, RZ, 0xc0, !PT ;  /* 0x0000000506067c12 */ /* 0x000fc8000f8ec0ff */
[C---:B------:R-:W-:Y:S01]  /*7e40*/  LOP3.LUT R5, R6.reuse, 0x3, RZ, 0xc0, !PT ;  /* 0x0000000306057812 */ /* 0x040fe200078ec0ff */
[----:B------:R-:W-:-:S05]  /*7e50*/  IMAD.SHL.U32 R7, R6, 0x100, RZ ;  /* 0x0000010006077824 */ /* 0x000fca00078e00ff */
[----:B------:R-:W-:-:S04]  /*7e60*/  LOP3.LUT R7, R7, 0xfffc00, RZ, 0xc0, !PT ;  /* 0x00fffc0007077812 */ /* 0x000fc800078ec0ff */
[----:B------:R-:W-:Y:S02]  /*7e70*/  IADD3 R5, R5, R7, R8 ;  /* 0x0000000705057210 */ /* 0x000fe40007ffe008 */
[----:B0-----:R-:W-:-:S05]  /*7e80*/  IADD3 R4, R4, 0x1, RZ ;  /* 0x0000000104047810 */ /* 0x001fca0007ffe0ff */
[----:B------:R-:W-:Y:S04]  /*7e90*/  STS.U8 [R3], R4 ;  /* 0x0000000403007388 */ /* 0x000fe80000000000 */
[----:B------:R-:W0:Y:S02]  /*7ea0*/  LDS.U8 R6, [R5] ;  /* 0x0000000005067984 */ /* 0x000e240000000000 */
[----:B0-----:R-:W-:-:S05]  /*7eb0*/  IADD3 R6, R6, 0x1, RZ ;  /* 0x0000000106067810 */ /* 0x001fca0007ffe0ff */
[----:B------:R0:W-:Y:S02]  /*7ec0*/  STS.U8 [R5], R6 ;  /* 0x0000000605007388 */ /* 0x0001e40000000000 */
.L_x_1383:
[----:B------:R-:W-:Y:S05]  /*7ed0*/  BSYNC B1 ;  /* 0x0000000000017941 */ /* 0x000fea0003800000 */
.L_x_1382:
[----:B------:R-:W-:-:S13]  /*7ee0*/  ISETP.LT.U32.OR P0, PT, R2, UR4, P0 ;  /* 0x0000000402007c0c */ /* 0x000fda0008701470 */
[----:B------:R-:W-:Y:S05]  /*7ef0*/  @!P0 BRA `(.L_x_1376) ;  /* 0x0000017000008947 */ /* 0x000fea0003800000 */
[----:B------:R-:W-:Y:S01]  /*7f00*/  IADD3 R2, R2, UR6, RZ ;  /* 0x0000000602027c10 */ /* 0x000fe2000fffe0ff */
[----:B------:R-:W-:-:S04]  /*7f10*/  IMAD.MOV.U32 R3, RZ, RZ, 0x2 ;  /* 0x00000002ff037424 */ /* 0x000fc800078e00ff */
[----:B------:R-:W-:-:S06]  /*7f20*/  IMAD.WIDE.U32 R2, R2, R3, c[0x0][0x160] ;  /* 0x0000580002027625 */ /* 0x000fcc00078e0003 */
[----:B------:R-:W3:Y:S01]  /*7f30*/  LDG.E.U16 R2, [R2.64] ;  /* 0x0000000c02027981 */ /* 0x000ee2000c1e1500 */
[----:B0-----:R-:W-:Y:S01]  /*7f40*/  IMAD.MOV.U32 R5, RZ, RZ, 0x8000 ;  /* 0x00008000ff057424 */ /* 0x001fe200078e00ff */
[----:B------:R-:W-:Y:S02]  /*7f50*/  ULDC UR5, c[0x0][0x178] ;  /* 0x00005e0000057ab9 */ /* 0x000fe40000000800 */
[----:B------:R-:W-:Y:S01]  /*7f60*/  UBMSK UR5, URZ, UR5 ;  /* 0x000000053f05729b */ /* 0x000fe20008000000 */
        /* <DEDUP_REMOVED lines=16> */
.L_x_1376:
[----:B------:R-:W-:Y:S05]  /*8070*/  BSYNC B0 ;  /* 0x0000000000007941 */ /* 0x000fea0003800000 */
.L_x_1375:
[----:B0-----:R-:W0:Y:S04]  /*8080*/  S2R R5, SR_LANEID ;  /* 0x0000000000057919 */ /* 0x001e280000000000 */
[----:B------:R-:W-:Y:S01]  /*8090*/  BAR.SYNC.DEFER_BLOCKING 0x0 ;  /* 0x0000000000007b1d */ /* 0x000fe20000010000 */
[C---:B------:R-:W-:Y:S02]  /*80a0*/  ISETP.GT.U32.AND P2, PT, R0.reuse, 0x1ff, PT ;  /* 0x000001ff0000780c */ /* 0x040fe40003f44070 */
[----:B------:R-:W-:Y:S02]  /*80b0*/  SHF.R.U32.HI R2, RZ, 0x5, R0 ;  /* 0x00000005ff027819 */ /* 0x000fe40000011600 */
[----:B------:R-:W-:Y:S01]  /*80c0*/  ISETP.GT.U32.AND P1, PT, R0, 0x3f, PT ;  /* 0x0000003f0000780c */ /* 0x000fe20003f24070 */
[----:B------:R-:W-:Y:S01]  /*80d0*/  BSSY B0, `(.L_x_1384) ;  /* 0x000003e000007945 */ /* 0x000fe20003800000 */
[----:B------:R-:W-:-:S04]  /*80e0*/  IADD3 R3, R2, 0x8, RZ ;  /* 0x0000000802037810 */ /* 0x000fc80007ffe0ff */
[----:B------:R-:W-:Y:S01]  /*80f0*/  ISETP.GT.U32.AND P0, PT, R3, 0xf, PT ;  /* 0x0000000f0300780c */ /* 0x000fe20003f04070 */
[----:B0-----:R-:W-:Y:S02]  /*8100*/  IMAD R3, R2, 0x100, R5 ;  /* 0x0000010002037824 */ /* 0x001fe400078e0205 */
[----:B------:R-:W-:Y:S01]  /*8110*/  IMAD R2, R5, 0x10, R2 ;  /* 0x0000001005027824 */ /* 0x000fe200078e0202 */
[----:B------:R-:W-:Y:S05]  /*8120*/  @P2 BRA `(.L_x_1385) ;  /* 0x0000038000002947 */ /* 0x000fea0003800000 */
[----:B------:R-:W0:Y:S04]  /*8130*/  LDS R8, [R3.X4] ;  /* 0x0000000003087984 */ /* 0x000e280000004800 */
[----:B------:R-:W1:Y:S04]  /*8140*/  LDS R20, [R3.X4+0x80] ;  /* 0x0000800003147984 */ /* 0x000e680000004800 */
[----:B------:R-:W3:Y:S04]  /*8150*/  LDS R21, [R3.X4+0x100] ;  /* 0x0001000003157984 */ /* 0x000ee80000004800 */
[----:B------:R-:W4:Y:S04]  /*8160*/  LDS R22, [R3.X4+0x180] ;  /* 0x0001800003167984 */ /* 0x000f280000004800 */
[----:B------:R-:W5:Y:S04]  /*8170*/  LDS R23, [R3.X4+0x200] ;  /* 0x0002000003177984 */ /* 0x000f680000004800 */
[----:B------:R-:W2:Y:S04]  /*8180*/  LDS R24, [R3.X4+0x280] ;  /* 0x0002800003187984 */ /* 0x000ea80000004800 */
[----:B------:R-:W2:Y:S04]  /*8190*/  LDS R4, [R3.X4+0x380] ;  /* 0x0003800003047984 */ /* 0x000ea80000004800 */
[----:B------:R-:W2:Y:S01]  /*81a0*/  LDS R25, [R3.X4+0x300] ;  /* 0x0003000003197984 */ /* 0x000ea20000004800 */
[----:B0-----:R-:W-:-:S02]  /*81b0*/  PRMT R5, R8, 0x7770, RZ ;  /* 0x0000777008057816 */ /* 0x001fc400000000ff */
[C---:B------:R-:W-:Y:S02]  /*81c0*/  PRMT R6, R8.reuse, 0x7771, RZ ;  /* 0x0000777108067816 */ /* 0x040fe400000000ff */
[----:B------:R-:W-:Y:S02]  /*81d0*/  PRMT R7, R8, 0x7772, RZ ;  /* 0x0000777208077816 */ /* 0x000fe400000000ff */
[C---:B-1----:R-:W-:Y:S02]  /*81e0*/  PRMT R9, R20.reuse, 0x7770, RZ ;  /* 0x0000777014097816 */ /* 0x042fe400000000ff */
        /* <DEDUP_REMOVED lines=34> */
[----:B------:R-:W-:Y:S02]  /*8410*/  PRMT R11, R4, 0x7772, RZ ;  /* 0x00007772040b7816 */ /* 0x000fe400000000ff */
[C---:B------:R-:W-:Y:S02]  /*8420*/  PRMT R16, R25.reuse, 0x7770, RZ ;  /* 0x0000777019107816 */ /* 0x040fe400000000ff */
        /* <DEDUP_REMOVED lines=8> */
.L_x_1385:
[----:B------:R-:W-:Y:S05]  /*84b0*/  BSYNC B0 ;  /* 0x0000000000007941 */ /* 0x000fea0003800000 */
.L_x_1384:
[----:B------:R-:W-:Y:S01]  /*84c0*/  BSSY B0, `(.L_x_1386) ;  /* 0x000003a000007945 */ /* 0x000fe20003800000 */
[----:B------:R-:W-:Y:S05]  /*84d0*/  @P0 BRA `(.L_x_1387) ;  /* 0x0000038000000947 */ /* 0x000fea0003800000 */
[----:B------:R-:W0:Y:S04]  /*84e0*/  LDS R6, [R3.X4+0x2000] ;  /* 0x0020000003067984 */ /* 0x000e280000004800 */
[----:B------:R-:W1:Y:S04]  /*84f0*/  LDS R11, [R3.X4+0x2080] ;  /* 0x00208000030b7984 */ /* 0x000e680000004800 */
[----:B------:R-:W3:Y:S04]  /*8500*/  LDS R20, [R3.X4+0x2100] ;  /* 0x0021000003147984 */ /* 0x000ee80000004800 */
[----:B------:R-:W4:Y:S04]  /*8510*/  LDS R21, [R3.X4+0x2180] ;  /* 0x0021800003157984 */ /* 0x000f280000004800 */
[----:B------:R-:W5:Y:S04]  /*8520*/  LDS R22, [R3.X4+0x2200] ;  /* 0x0022000003167984 */ /* 0x000f680000004800 */
[----:B------:R-:W2:Y:S04]  /*8530*/  LDS R23, [R3.X4+0x2280] ;  /* 0x0022800003177984 */ /* 0x000ea80000004800 */
[----:B------:R-:W2:Y:S04]  /*8540*/  LDS R24, [R3.X4+0x2300] ;  /* 0x0023000003187984 */ /* 0x000ea80000004800 */
[----:B------:R0:W2:Y:S02]  /*8550*/  LDS R25, [R3.X4+0x2380] ;  /* 0x0023800003197984 */ /* 0x0000a40000004800 */
[----:B0-----:R-:W-:-:S02]  /*8560*/  PRMT R5, R6, 0x7770, RZ ;  /* 0x0000777006057816 */ /* 0x001fc400000000ff */
[C---:B------:R-:W-:Y:S02]  /*8570*/  PRMT R4, R6.reuse, 0x7771, RZ ;  /* 0x0000777106047816 */ /* 0x040fe400000000ff */
[C---:B------:R-:W-:Y:S02]  /*8580*/  PRMT R7, R6.reuse, 0x7772, RZ ;  /* 0x0000777206077816 */ /* 0x040fe400000000ff */
        /* <DEDUP_REMOVED lines=12> */
[----:B------:R-:W-:Y:S02]  /*8650*/  PRMT R9, R20, 0x7773, RZ ;  /* 0x0000777314097816 */ /* 0x000fe400000000ff */
[C---:B----4-:R-:W-:Y:S02]  /*8660*/  PRMT R11, R21.reuse, 0x7770, RZ ;  /* 0x00007770150b7816 */ /* 0x050fe400000000ff */
[C---:B------:R-:W-:Y:S02]  /*8670*/  PRMT R12, R21.reuse, 0x7771, RZ ;  /* 0x00007771150c7816 */ /* 0x040fe400000000ff */
        /* <DEDUP_REMOVED lines=9> */
[----:B------:R-:W-:Y:S02]  /*8710*/  PRMT R9, R22, 0x7773, RZ ;  /* 0x0000777316097816 */ /* 0x000fe400000000ff */
[C---:B--2---:R-:W-:Y:S02]  /*8720*/  PRMT R11, R23.reuse, 0x7770, RZ ;  /* 0x00007770170b7816 */ /* 0x044fe400000000ff */
[C---:B------:R-:W-:Y:S02]  /*8730*/  PRMT R12, R23.reuse, 0x7771, RZ ;  /* 0x00007771170c7816 */ /* 0x040fe400000000ff */
        /* <DEDUP_REMOVED lines=18> */
.L_x_1387:
[----:B------:R-:W-:Y:S05]  /*8860*/  BSYNC B0 ;  /* 0x0000000000007941 */ /* 0x000fea0003800000 */
.L_x_1386:
[----:B------:R-:W-:Y:S06]  /*8870*/  BAR.SYNC.DEFER_BLOCKING 0x0 ;  /* 0x0000000000007b1d */ /* 0x000fec0000010000 */
[----:B------:R0:W-:Y:S04]  /*8880*/  @!P2 STS.128 [R2.X16], R16 ;  /* 0x000000100200a388 */ /* 0x0001e8000000cc00 */
[----:B------:R0:W-:Y:S04]  /*8890*/  @!P0 STS.128 [R2.X16+0x80], R12 ;  /* 0x0000800c02008388 */ /* 0x0001e8000000cc00 */
[----:B------:R-:W-:Y:S06]  /*88a0*/  BAR.SYNC.DEFER_BLOCKING 0x0 ;  /* 0x0000000000007b1d */ /* 0x000fec0000010000 */
[----:B------:R-:W-:Y:S05]  /*88b0*/  @P1 EXIT ;  /* 0x000000000000194d */ /* 0x000fea0003800000 */
[----:B0-----:R-:W-:Y:S04]  /*88c0*/  LDS R2, [R0.X4] ;  /* 0x0000000000027984 */ /* 0x001fe80000004800 */
[----:B------:R-:W-:Y:S04]  /*88d0*/  LDS R3, [R0.X4+0x100] ;  /* 0x0001000000037984 */ /* 0x000fe80000004800 */
[----:B------:R-:W0:Y:S04]  /*88e0*/  LDS R4, [R0.X4+0x200] ;  /* 0x0002000000047984 */ /* 0x000e280000004800 */
[----:B------:R-:W-:Y:S04]  /*88f0*/  LDS R5, [R0.X4+0x300] ;  /* 0x0003000000057984 */ /* 0x000fe80000004800 */
[----:B------:R-:W1:Y:S04]  /*8900*/  LDS R6, [R0.X4+0x400] ;  /* 0x0004000000067984 */ /* 0x000e680000004800 */
[----:B------:R-:W-:Y:S04]  /*8910*/  LDS R7, [R0.X4+0x500] ;  /* 0x0005000000077984 */ /* 0x000fe80000004800 */
[----:B------:R-:W3:Y:S04]  /*8920*/  LDS R8, [R0.X4+0x600] ;  /* 0x0006000000087984 */ /* 0x000ee80000004800 */
[----:B------:R-:W-:Y:S04]  /*8930*/  LDS R9, [R0.X4+0x700] ;  /* 0x0007000000097984 */ /* 0x000fe80000004800 */
[----:B------:R-:W4:Y:S04]  /*8940*/  LDS R10, [R0.X4+0x800] ;  /* 0x00080000000a7984 */ /* 0x000f280000004800 */
[----:B------:R-:W-:Y:S04]  /*8950*/  LDS R11, [R0.X4+0x900] ;  /* 0x00090000000b7984 */ /* 0x000fe80000004800 */
[----:B------:R-:W5:Y:S04]  /*8960*/  LDS R12, [R0.X4+0xa00] ;  /* 0x000a0000000c7984 */ /* 0x000f680000004800 */
[----:B------:R-:W-:Y:S04]  /*8970*/  LDS R13, [R0.X4+0xb00] ;  /* 0x000b0000000d7984 */ /* 0x000fe80000004800 */
[----:B------:R-:W2:Y:S01]  /*8980*/  LDS R14, [R0.X4+0xc00] ;  /* 0x000c0000000e7984 */ /* 0x000ea20000004800 */
[----:B0-----:R-:W-:-:S03]  /*8990*/  IADD3 R2, R4, R3, R2 ;  /* 0x0000000304027210 */ /* 0x001fc60007ffe002 */
[----:B------:R-:W-:Y:S04]  /*89a0*/  LDS R15, [R0.X4+0xd00] ;  /* 0x000d0000000f7984 */ /* 0x000fe80000004800 */
[----:B------:R-:W0:Y:S01]  /*89b0*/  LDS R16, [R0.X4+0xe00] ;  /* 0x000e000000107984 */ /* 0x000e220000004800 */
[----:B-1----:R-:W-:-:S03]  /*89c0*/  IADD3 R2, R6, R5, R2 ;  /* 0x0000000506027210 */ /* 0x002fc60007ffe002 */
[----:B------:R-:W-:Y:S04]  /*89d0*/  LDS R17, [R0.X4+0xf00] ;  /* 0x000f000000117984 */ /* 0x000fe80000004800 */
[----:B------:R-:W1:Y:S01]  /*89e0*/  LDS R18, [R0.X4+0x1000] ;  /* 0x0010000000127984 */ /* 0x000e620000004800 */
[----:B---3--:R-:W-:-:S03]  /*89f0*/  IADD3 R2, R8, R7, R2 ;  /* 0x0000000708027210 */ /* 0x008fc60007ffe002 */
[----:B------:R-:W-:Y:S04]  /*8a00*/  LDS R19, [R0.X4+0x1100] ;  /* 0x0011000000137984 */ /* 0x000fe80000004800 */
[----:B------:R-:W3:Y:S01]  /*8a10*/  LDS R20, [R0.X4+0x1200] ;  /* 0x0012000000147984 */ /* 0x000ee20000004800 */
[----:B----4-:R-:W-:-:S03]  /*8a20*/  IADD3 R2, R10, R9, R2 ;  /* 0x000000090a027210 */ /* 0x010fc60007ffe002 */
[----:B------:R-:W-:Y:S04]  /*8a30*/  LDS R21, [R0.X4+0x1300] ;  /* 0x0013000000157984 */ /* 0x000fe80000004800 */
[----:B------:R-:W4:Y:S01]  /*8a40*/  LDS R22, [R0.X4+0x1400] ;  /* 0x0014000000167984 */ /* 0x000f220000004800 */
[----:B-----5:R-:W-:-:S03]  /*8a50*/  IADD3 R2, R12, R11, R2 ;  /* 0x0000000b0c027210 */ /* 0x020fc60007ffe002 */
[----:B------:R-:W-:Y:S04]  /*8a60*/  LDS R3, [R0.X4+0x1500] ;  /* 0x0015000000037984 */ /* 0x000fe80000004800 */
[----:B------:R-:W5:Y:S01]  /*8a70*/  LDS R4, [R0.X4+0x1600] ;  /* 0x0016000000047984 */ /* 0x000f620000004800 */
[----:B--2---:R-:W-:-:S03]  /*8a80*/  IADD3 R2, R14, R13, R2 ;  /* 0x0000000d0e027210 */ /* 0x004fc60007ffe002 */
        /* <DEDUP_REMOVED lines=12> */
[----:B------:R4:W3:Y:S01]  /*8b50*/  LDS R14, [R0.X4+0x1f00] ;  /* 0x001f0000000e7984 */ /* 0x0008e20000004800 */
[----:B-----5:R-:W-:Y:S01]  /*8b60*/  IADD3 R2, R4, R3, R2 ;  /* 0x0000000304027210 */ /* 0x020fe20007ffe002 */
[----:B------:R-:W-:Y:S01]  /*8b70*/  IMAD.MOV.U32 R4, RZ, RZ, c[0x0][0xc] ;  /* 0x00000300ff047624 */ /* 0x000fe200078e00ff */
[----:B------:R-:W-:Y:S01]  /*8b80*/  IADD3 R3, -R0, 0x3f, RZ ;  /* 0x0000003f00037810 */ /* 0x000fe20007ffe1ff */
[----:B----4-:R-:W-:-:S04]  /*8b90*/  IMAD.MOV.U32 R0, RZ, RZ, 0x4 ;  /* 0x00000004ff007424 */ /* 0x010fc800078e00ff */
[----:B------:R-:W-:Y:S01]  /*8ba0*/  IMAD R3, R3, R4, UR10 ;  /* 0x0000000a03037e24 */ /* 0x000fe2000f8e0204 */
[----:B--2---:R-:W-:-:S04]  /*8bb0*/  IADD3 R2, R6, R5, R2 ;  /* 0x0000000506027210 */ /* 0x004fc80007ffe002 */
[----:B0-----:R-:W-:-:S04]  /*8bc0*/  IADD3 R2, R8, R7, R2 ;  /* 0x0000000708027210 */ /* 0x001fc80007ffe002 */
[----:B-1----:R-:W-:-:S04]  /*8bd0*/  IADD3 R2, R10, R9, R2 ;  /* 0x000000090a027210 */ /* 0x002fc80007ffe002 */
[----:B---3--:R-:W-:Y:S01]  /*8be0*/  IADD3 R11, R12, R11, R2 ;  /* 0x0000000b0c0b7210 */ /* 0x008fe20007ffe002 */
[----:B------:R-:W-:-:S04]  /*8bf0*/  IMAD.WIDE R2, R3, R0, c[0x0][0x168] ;  /* 0x00005a0003027625 */ /* 0x000fc800078e0200 */
[----:B------:R-:W-:-:S05]  /*8c00*/  IMAD.IADD R11, R11, 0x1, R14 ;  /* 0x000000010b0b7824 */ /* 0x000fca00078e020e */
[----:B------:R-:W-:Y:S01]  /*8c10*/  STG.E [R2.64], R11 ;  /* 0x0000000b02007986 */ /* 0x000fe2000c10190c */
[----:B------:R-:W-:Y:S05]  /*8c20*/  EXIT ;  /* 0x000000000000794d */ /* 0x000fea0003800000 */
.L_x_1388:
        /* <DEDUP_REMOVED lines=13> */
.L_x_1964:


//--------------------- .text._ZN3cub17CUB_300001_SM_8006detail10radix_sort28DeviceRadixSortUpsweepKernelINS1_5radix10policy_hubI6__halfijE10Policy1000ELb0ELNS0_9SortOrderE1ES6_jNS1_21identity_decomposer_tEEEvPKT2_PT3_SE_iiNS0_13GridEvenShareISE_EET4_ --------------------------
	.section	.text._ZN3cub17CUB_300001_SM_8006detail10radix_sort28DeviceRadixSortUpsweepKernelINS1_5radix10policy_hubI6__halfijE10Policy1000ELb0ELNS0_9SortOrderE1ES6_jNS1_21identity_decomposer_tEEEvPKT2_PT3_SE_iiNS0_13GridEvenShareISE_EET4_,"ax",@progbits
	.sectioninfo	@"SHI_REGISTERS=55"
	.align	128
        .global         _ZN3cub17CUB_300001_SM_8006detail10radix_sort28DeviceRadixSortUpsweepKernelINS1_5radix10policy_hubI6__halfijE10Policy1000ELb0ELNS0_9SortOrderE1ES6_jNS1_21identity_decomposer_tEEEvPKT2_PT3_SE_iiNS0_13GridEvenShareISE_EET4_
        .type           _ZN3cub17CUB_300001_SM_8006detail10radix_sort28DeviceRadixSortUpsweepKernelINS1_5radix10policy_hubI6__halfijE10Policy1000ELb0ELNS0_9SortOrderE1ES6_jNS1_21identity_decomposer_tEEEvPKT2_PT3_SE_iiNS0_13GridEvenShareISE_EET4_,@function
        .size           _ZN3cub17CUB_300001_SM_8006detail10radix_sort28DeviceRadixSortUpsweepKernelINS1_5radix10policy_hubI6__halfijE10Policy1000ELb0ELNS0_9SortOrderE1ES6_jNS1_21identity_decomposer_tEEEvPKT2_PT3_SE_iiNS0_13GridEvenShareISE_EET4_,(.L_x_1965 - _ZN3cub17CUB_300001_SM_8006detail10radix_sort28DeviceRadixSortUpsweepKernelINS1_5radix10policy_hubI6__halfijE10Policy1000ELb0ELNS0_9SortOrderE1ES6_jNS1_21identity_decomposer_tEEEvPKT2_PT3_SE_iiNS0_13GridEvenShareISE_EET4_)
        .other          _ZN3cub17CUB_300001_SM_8006detail10radix_sort28DeviceRadixSortUpsweepKernelINS1_5radix10policy_hubI6__halfijE10Policy1000ELb0ELNS0_9SortOrderE1ES6_jNS1_21identity_decomposer_tEEEvPKT2_PT3_SE_iiNS0_13GridEvenShareISE_EET4_,@"STO_CUDA_ENTRY STV_DEFAULT"
_ZN3cub17CUB_300001_SM_8006detail10radix_sort28DeviceRadixSortUpsweepKernelINS1_5radix10policy_hubI6__halfijE10Policy1000ELb0ELNS0_9SortOrderE1ES6_jNS1_21identity_decomposer_tEEEvPKT2_PT3_SE_iiNS0_13GridEvenShareISE_EET4_:
.text._ZN3cub17CUB_300001_SM_8006detail10radix_sort28DeviceRadixSortUpsweepKernelINS1_5radix10policy_hubI6__halfijE10Policy1000ELb0ELNS0_9SortOrderE1ES6_jNS1_21identity_decomposer_tEEEvPKT2_PT3_SE_iiNS0_13GridEvenShareISE_EET4_:
        /* <DEDUP_REMOVED lines=14> */
.L_x_1389:
[----:B------:R-:W-:-:S05]  /*00e0*/  IMAD R16, R0, c[0x0][0x184], RZ ;  /* 0x0000610000107a24 */ /* 0x000fca00078e02ff */
[----:B------:R-:W-:-:S04]  /*00f0*/  IADD3 R23, R16, c[0x0][0x184], RZ ;  /* 0x0000610010177a10 */ /* 0x000fc80007ffe0ff */
.L_x_1390:
[----:B------:R-:W0:Y:S01]  /*0100*/  S2R R17, SR_TID.X ;  /* 0x0000000000117919 */ /* 0x000e220000002100 */
[----:B------:R-:W-:Y:S01]  /*0110*/  IMAD.IADD R24, R23, 0x1, -R16 ;  /* 0x0000000117187824 */ /* 0x000fe200078e0a10 */
[----:B------:R-:W-:Y:S01]  /*0120*/  ULDC.64 UR6, c[0x0][0x118] ;  /* 0x0000460000067ab9 */ /* 0x000fe20000000a00 */
[----:B------:R-:W-:Y:S01]  /*0130*/  CS2R R6, SRZ ;  /* 0x0000000000067805 */ /* 0x000fe2000001ff00 */
[----:B------:R-:W-:Y:S01]  /*0140*/  CS2R R4, SRZ ;  /* 0x0000000000047805 */ /* 0x000fe2000001ff00 */
[----:B------:R-:W-:Y:S01]  /*0150*/  CS2R R10, SRZ ;  /* 0x00000000000a7805 */ /* 0x000fe2000001ff00 */
[----:B------:R-:W-:Y:S01]  /*0160*/  ISETP.GE.U32.AND P0, PT, R24, 0xfd00, PT ;  /* 0x0000fd001800780c */ /* 0x000fe20003f06070 */
[----:B------:R-:W-:Y:S01]  /*0170*/  CS2R R8, SRZ ;  /* 0x0000000000087805 */ /* 0x000fe2000001ff00 */
[----:B------:R-:W-:Y:S01]  /*0180*/  CS2R R14, SRZ ;  /* 0x00000000000e7805 */ /* 0x000fe2000001ff00 */
[----:B------:R-:W-:Y:S01]  /*0190*/  CS2R R12, SRZ ;  /* 0x00000000000c7805 */ /* 0x000fe2000001ff00 */
[----:B------:R-:W-:Y:S01]  /*01a0*/  IMAD.MOV.U32 R22, RZ, RZ, RZ ;  /* 0x000000ffff167224 */ /* 0x000fe200078e00ff */
[----:B------:R-:W-:Y:S01]  /*01b0*/  CS2R R20, SRZ ;  /* 0x0000000000147805 */ /* 0x000fe2000001ff00 */
[----:B------:R-:W-:Y:S01]  /*01c0*/  IMAD.MOV.U32 R19, RZ, RZ, RZ ;  /* 0x000000ffff137224 */ /* 0x000fe200078e00ff */
        /* <DEDUP_REMOVED lines=36> */
[C---:B------:R-:W-:Y:S01]  /*0410*/  LEA.HI R4, R17.reuse, 0x8, RZ, 0x1b ;  /* 0x0000000811047811 */ /* 0x040fe200078fd8ff */
[----:B------:R-:W-:Y:S01]  /*0420*/  CS2R R10, SRZ ;  /* 0x00000000000a7805 */ /* 0x000fe2000001ff00 */
[C---:B------:R-:W-:Y:S01]  /*0430*/  LEA.HI R5, R17.reuse, 0x10, RZ, 0x1b ;  /* 0x0000001011057811 */ /* 0x040fe200078fd8ff */
[----:B------:R-:W-:Y:S01]  /*0440*/  CS2R R8, SRZ ;  /* 0x0000000000087805 */ /* 0x000fe2000001ff00 */
[----:B------:R-:W-:Y:S01]  /*0450*/  LEA.HI R6, R17, 0x18, RZ, 0x1b ;  /* 0x0000001811067811 */ /* 0x000fe200078fd8ff */
[----:B------:R-:W-:Y:S01]  /*0460*/  CS2R R14, SRZ ;  /* 0x00000000000e7805 */ /* 0x000fe2000001ff00 */
[----:B------:R-:W-:Y:S01]  /*0470*/  LOP3.LUT R2, R2, 0xfffffc00, RZ, 0xc0, !PT ;  /* 0xfffffc0002027812 */ /* 0x000fe200078ec0ff */
[----:B------:R-:W-:Y:S01]  /*0480*/  CS2R R12, SRZ ;  /* 0x00000000000c7805 */ /* 0x000fe2000001ff00 */
[----:B------:R-:W-:Y:S01]  /*0490*/  ISETP.GT.U32.AND P0, PT, R4, 0x1f, PT ;  /* 0x0000001f0400780c */ /* 0x000fe20003f04070 */
[----:B------:R-:W-:Y:S01]  /*04a0*/  IMAD.MOV.U32 R22, RZ, RZ, RZ ;  /* 0x000000ffff167224 */ /* 0x000fe200078e00ff */
[----:B------:R-:W-:Y:S01]  /*04b0*/  ISETP.GT.U32.AND P1, PT, R5, 0x1f, PT ;  /* 0x0000001f0500780c */ /* 0x000fe20003f24070 */
[----:B------:R-:W-:Y:S01]  /*04c0*/  CS2R R20, SRZ ;  /* 0x0000000000147805 */ /* 0x000fe2000001ff00 */
[----:B------:R-:W-:Y:S01]  /*04d0*/  ISETP.GT.U32.AND P2, PT, R6, 0x1f, PT ;  /* 0x0000001f0600780c */ /* 0x000fe20003f44070 */
[----:B------:R-:W-:Y:S01]  /*04e0*/  CS2R R4, SRZ ;  /* 0x0000000000047805 */ /* 0x000fe2000001ff00 */
[----:B------:R-:W-:Y:S01]  /*04f0*/  CS2R R6, SRZ ;  /* 0x0000000000067805 */ /* 0x000fe2000001ff00 */
[----:B------:R-:W-:-:S02]  /*0500*/  IMAD.MOV.U32 R19, RZ, RZ, RZ ;  /* 0x000000ffff137224 */ /* 0x000fc400078e00ff */
[----:B-1----:R-:W-:Y:S02]  /*0510*/  IMAD R24, R3, 0x4, R2 ;  /* 0x0000000403187824 */ /* 0x002fe400078e0202 */
.L_x_1403:
[----:B------:R-:W-:Y:S02]  /*0520*/  IMAD.MOV.U32 R25, RZ, RZ, RZ ;  /* 0x000000ffff197224 */ /* 0x000fe400078e00ff */
[----:B0-----:R-:W-:-:S05]  /*0530*/  IMAD.MOV.U32 R26, RZ, RZ, R16 ;  /* 0x000000ffff1a7224 */ /* 0x001fca00078e0010 */
.L_x_1393:
[----:B------:R-:W-:-:S04]  /*0540*/  IADD3 R3, P3, R17, R26, RZ ;  /* 0x0000001a11037210 */ /* 0x000fc80007f7e0ff */
[----:B------:R-:W-:Y:S02]  /*0550*/  LEA.HI.X.SX32 R28, R17, RZ, 0x1, P3 ;  /* 0x000000ff111c7211 */ /* 0x000fe400018f0eff */
[----:B0-----:R-:W-:-:S04]  /*0560*/  LEA R2, P3, R3, c[0x0][0x160], 0x1 ;  /* 0x0000580003027a11 */ /* 0x001fc800078608ff */
[----:B------:R-:W-:-:S05]  /*0570*/  LEA.HI.X R3, R3, c[0x0][0x164], R28, 0x1, P3 ;  /* 0x0000590003037a11 */ /* 0x000fca00018f0c1c */
[----:B------:R-:W2:Y:S04]  /*0580*/  LDG.E.U16 R32, [R2.64] ;  /* 0x0000000602207981 */ /* 0x000ea8000c1e1500 */
[----:B------:R-:W3:Y:S04]  /*0590*/  LDG.E.U16 R49, [R2.64+0x200] ;  /* 0x0002000602317981 */ /* 0x000ee8000c1e1500 */
[----:B------:R1:W4:Y:S04]  /*05a0*/  LDG.E.U16 R33, [R2.64+0x400] ;  /* 0x0004000602217981 */ /* 0x000328000c1e1500 */
[----:B------:R1:W5:Y:S04]  /*05b0*/  LDG.E.U16 R31, [R2.64+0x600] ;  /* 0x00060006021f7981 */ /* 0x000368000c1e1500 */
[----:B------:R1:W3:Y:S04]  /*05c0*/  LDG.E.U16 R30, [R2.64+0x800] ;  /* 0x00080006021e7981 */ /* 0x0002e8000c1e1500 */
[----:B------:R1:W3:Y:S04]  /*05d0*/  LDG.E.U16 R28, [R2.64+0xa00] ;  /* 0x000a0006021c7981 */ /* 0x0002e8000c1e1500 */
[----:B------:R1:W3:Y:S01]  /*05e0*/  LDG.E.U16 R29, [R2.64+0xc00] ;  /* 0x000c0006021d7981 */ /* 0x0002e2000c1e1500 */
[----:B------:R-:W-:-:S02]  /*05f0*/  ULDC UR4, c[0x0][0x178] ;  /* 0x00005e0000047ab9 */ /* 0x000fc40000000800 */
[----:B------:R-:W-:Y:S01]  /*0600*/  UBMSK UR4, URZ, UR4 ;  /* 0x000000043f04729b */ /* 0x000fe20008000000 */
        /* <DEDUP_REMOVED lines=18> */
[----:B------:R-:W-:Y:S02]  /*0730*/  ISETP.NE.AND P3, PT, R32, 0x7fff, PT ;  /* 0x00007fff2000780c */ /* 0x000fe40003f65270 */
[----:B---3--:R-:W-:Y:S01]  /*0740*/  PRMT R36, R49, 0x9910, RZ ;  /* 0x0000991031247816 */ /* 0x008fe200000000ff */
[----:B------:R1:W2:Y:S01]  /*0750*/  LDG.E.U16 R32, [R2.64+0xe00] ;  /* 0x000e000602207981 */ /* 0x0002a2000c1e1500 */
[----:B------:R-:W-:-:S04]  /*0760*/  SEL R35, R35, 0x8000, P3 ;  /* 0x0000800023237807 */ /* 0x000fc80001800000 */
[----:B------:R-:W-:-:S04]  /*0770*/  SHF.R.U32.HI R35, RZ, c[0x0][0x174], R35 ;  /* 0x00005d00ff237a19 */ /* 0x000fc80000011623 */
[----:B------:R-:W-:-:S05]  /*0780*/  LOP3.LUT R35, R35, UR4, RZ, 0xc0, !PT ;  /* 0x0000000423237c12 */ /* 0x000fca000f8ec0ff */
[C---:B------:R-:W-:Y:S01]  /*0790*/  IMAD.SHL.U32 R34, R35.reuse, 0x100, RZ ;  /* 0x0000010023227824 */ /* 0x040fe200078e00ff */
[----:B------:R-:W-:-:S04]  /*07a0*/  LOP3.LUT R35, R35, 0x3, RZ, 0xc0, !PT ;  /* 0x0000000323237812 */ /* 0x000fc800078ec0ff */
[----:B------:R-:W-:Y:S02]  /*07b0*/  LOP3.LUT R34, R34, 0xfffc00, RZ, 0xc0, !PT ;  /* 0x00fffc0022227812 */ /* 0x000fe400078ec0ff */
[----:B------:R-:W-:Y:S02]  /*07c0*/  ISETP.GE.AND P3, PT, R36, RZ, PT ;  /* 0x000000ff2400720c */ /* 0x000fe40003f66270 */
[----:B------:R-:W-:Y:S01]  /*07d0*/  IADD3 R50, R35, R34, R18 ;  /* 0x0000002223327210 */ /* 0x000fe20007ffe012 */
[----:B------:R1:W3:Y:S04]  /*07e0*/  LDG.E.U16 R36, [R2.64+0x2600] ;  /* 0x0026000602247981 */ /* 0x0002e8000c1e1500 */
[----:B------:R1:W2:Y:S04]  /*07f0*/  LDG.E.U16 R35, [R2.64+0x2800] ;  /* 0x0028000602237981 */ /* 0x0002a8000c1e1500 */
[----:B------:R1:W2:Y:S04]  /*0800*/  LDG.E.U16 R34, [R2.64+0x2a00] ;  /* 0x002a000602227981 */ /* 0x0002a8000c1e1500 */
[----:B------:R-:W-:Y:S01]  /*0810*/  BAR.SYNC.DEFER_BLOCKING 0x0 ;  /* 0x0000000000007b1d */ /* 0x000fe20000010000 */
[----:B------:R-:W-:-:S04]  /*0820*/  SEL R52, R27, 0xffff, P3 ;  /* 0x0000ffff1b347807 */ /* 0x000fc80001800000 */
[----:B------:R-:W-:-:S04]  /*0830*/  LOP3.LUT R52, R52, R49, RZ, 0x3c, !PT ;  /* 0x0000003134347212 */ /* 0x000fc800078e3cff */
[----:B------:R-:W-:Y:S01]  /*0840*/  PRMT R49, R52, 0x9910, RZ ;  /* 0x0000991034317816 */ /* 0x000fe200000000ff */
[----:B------:R-:W0:Y:S03]  /*0850*/  LDS.U8 R51, [R50] ;  /* 0x0000000032337984 */ /* 0x000e260000000000 */
[----:B------:R-:W-:-:S04]  /*0860*/  ISETP.NE.AND P3, PT, R49, 0x7fff, PT ;  /* 0x00007fff3100780c */ /* 0x000fc80003f65270 */
[----:B------:R-:W-:-:S04]  /*0870*/  SEL R52, R52, 0x8000, P3 ;  /* 0x0000800034347807 */ /* 0x000fc80001800000 */
[----:B------:R-:W-:-:S04]  /*0880*/  SHF.R.U32.HI R52, RZ, c[0x0][0x174], R52 ;  /* 0x00005d00ff347a19 */ /* 0x000fc80000011634 */
[----:B------:R-:W-:-:S05]  /*0890*/  LOP3.LUT R52, R52, UR4, RZ, 0xc0, !PT ;  /* 0x0000000434347c12 */ /* 0x000fca000f8ec0ff */
[C---:B-1----:R-:W-:Y:S01]  /*08a0*/  IMAD.SHL.U32 R2, R52.reuse, 0x100, RZ ;  /* 0x0000010034027824 */ /* 0x042fe200078e00ff */
[----:B------:R-:W-:-:S04]  /*08b0*/  LOP3.LUT R3, R52, 0x3, RZ, 0xc0, !PT ;  /* 0x0000000334037812 */ /* 0x000fc800078ec0ff */
[----:B------:R-:W-:Y:S02]  /*08c0*/  LOP3.LUT R2, R2, 0xfffc00, RZ, 0xc0, !PT ;  /* 0x00fffc0002027812 */ /* 0x000fe400078ec0ff */
[----:B----4-:R-:W-:Y:S02]  /*08d0*/  PRMT R49, R33, 0x9910, RZ ;  /* 0x0000991021317816 */ /* 0x010fe400000000ff */
[----:B------:R-:W-:Y:S02]  /*08e0*/  IADD3 R2, R3, R2, R18 ;  /* 0x0000000203027210 */ /* 0x000fe40007ffe012 */
[----:B------:R-:W-:Y:S02]  /*08f0*/  ISETP.GE.AND P3, PT, R49, RZ, PT ;  /* 0x000000ff3100720c */ /* 0x000fe40003f66270 */
[----:B0-----:R-:W-:-:S05]  /*0900*/  IADD3 R51, R51, 0x1, RZ ;  /* 0x0000000133337810 */ /* 0x001fca0007ffe0ff */
        /* <DEDUP_REMOVED lines=12> */
[----:B-----5:R-:W-:Y:S02]  /*09d0*/  PRMT R51, R31, 0x9910, RZ ;  /* 0x000099101f337816 */ /* 0x020fe400000000ff */
[----:B-1----:R-:W-:Y:S02]  /*09e0*/  IADD3 R33, R3, 0x1, RZ ;  /* 0x0000000103217810 */ /* 0x002fe40007ffe0ff */
[----:B------:R-:W-:Y:S02]  /*09f0*/  IADD3 R3, R49, R50, R18 ;  /* 0x0000003231037210 */ /* 0x000fe40007ffe012 */
[----:B------:R-:W-:Y:S01]  /*0a00*/  ISETP.GE.AND P3, PT, R51, RZ, PT ;  /* 0x000000ff3300720c */ /* 0x000fe20003f66270 */
        /* <DEDUP_REMOVED lines=27> */
[----:B0-----:R-:W-:Y:S01]  /*0bc0*/  LOP3.LUT R3, R33, 0x3, RZ, 0xc0, !PT ;  /* 0x0000000321037812 */ /* 0x001fe200078ec0ff */
[----:B------:R-:W-:-:S03]  /*0bd0*/  IMAD.MOV.U32 R33, RZ, RZ, R49 ;  /* 0x000000ffff217224 */ /* 0x000fc600078e0031 */
[----:B------:R-:W-:-:S04]  /*0be0*/  LOP3.LUT R30, R30, 0xfffc00, RZ, 0xc0, !PT ;  /* 0x00fffc001e1e7812 */ /* 0x000fc800078ec0ff */
        /* <DEDUP_REMOVED lines=223> */
[----:B---3--:R-:W-:Y:S02]  /*19e0*/  PRMT R2, R36, 0x9910, RZ ;  /* 0x0000991024027816 */ /* 0x008fe400000000ff */
        /* <DEDUP_REMOVED lines=51> */
[----:B------:R-:W-:Y:S01]  /*1d20*/  STS.U8 [R29], R2 ;  /* 0x000000021d007388 */ /* 0x000fe20000000000 */
        /* <DEDUP_REMOVED lines=12> */
[----:B0-----:R-:W-:-:S05]  /*1df0*/  IADD3 R3, R3, 0x1, RZ ;  /* 0x0000000103037810 */ /* 0x001fca0007ffe0ff */
[----:B------:R-:W-:Y:S04]  /*1e00*/  STS.U8 [R28], R3 ;  /* 0x000000031c007388 */ /* 0x000fe80000000000 */
[----:B------:R-:W0:Y:S01]  /*1e10*/  LDS.U8 R2, [R27] ;  /* 0x000000001b027984 */ /* 0x000e220000000000 */
[----:B------:R-:W-:-:S04]  /*1e20*/  IADD3 R25, R25, 0x1, RZ ;  /* 0x0000000119197810 */ /* 0x000fc80007ffe0ff */
[----:B------:R-:W-:Y:S02]  /*1e30*/  ISETP.NE.AND P3, PT, R25, 0xb, PT ;  /* 0x0000000b1900780c */ /* 0x000fe40003f65270 */
[----:B------:R-:W-:Y:S02]  /*1e40*/  IADD3 R26, R26, 0x1700, RZ ;  /* 0x000017001a1a7810 */ /* 0x000fe40007ffe0ff */
[----:B0-----:R-:W-:-:S05]  /*1e50*/  IADD3 R2, R2, 0x1, RZ ;  /* 0x0000000102027810 */ /* 0x001fca0007ffe0ff */
[----:B------:R0:W-:Y:S04]  /*1e60*/  STS.U8 [R27], R2 ;  /* 0x000000021b007388 */ /* 0x0001e80000000000 */
[----:B------:R-:W-:Y:S01]  /*1e70*/  @!P3 CALL.REL.NOINC `(.L_x_1392) ;  /* 0x000000100000b944 */ /* 0x000fe20003c00000 */
[----:B------:R-:W-:Y:S05]  /*1e80*/  BRA `(.L_x_1393) ;  /* 0xffffe6b000007947 */ /* 0x000fea000383ffff */
.L_x_1392:
[----:B------:R-:W-:Y:S01]  /*1e90*/  BAR.SYNC.DEFER_BLOCKING 0x0 ;  /* 0x0000000000007b1d */ /* 0x000fe20000010000 */
[----:B------:R-:W-:-:S05]  /*1ea0*/  ISETP.GT.U32.AND P3, PT, R17, 0x3ff, PT ;  /* 0x000003ff1100780c */ /* 0x000fca0003f64070 */
[----:B------:R-:W-:Y:S08]  /*1eb0*/  BSSY B0, `(.L_x_1394) ;  /* 0x000003a000007945 */ /* 0x000ff00003800000 */
[----:B------:R-:W-:Y:S05]  /*1ec0*/  @P3 BRA `(.L_x_1395) ;  /* 0x0000038000003947 */ /* 0x000fea0003800000 */
[----:B0-----:R-:W0:Y:S04]  /*1ed0*/  LDS R27, [R24] ;  /* 0x00000000181b7984 */ /* 0x001e280000000800 */
[----:B------:R-:W1:Y:S04]  /*1ee0*/  LDS R32, [R24+0x80] ;  /* 0x0000800018207984 */ /* 0x000e680000000800 */
[----:B------:R-:W2:Y:S04]  /*1ef0*/  LDS R33, [R24+0x100] ;  /* 0x0001000018217984 */ /* 0x000ea80000000800 */
[----:B------:R-:W3:Y:S04]  /*1f00*/  LDS R34, [R24+0x180] ;  /* 0x0001800018227984 */ /* 0x000ee80000000800 */
[----:B------:R-:W4:Y:S04]  /*1f10*/  LDS R35, [R24+0x200] ;  /* 0x0002000018237984 */ /* 0x000f280000000800 */
[----:B------:R-:W5:Y:S04]  /*1f20*/  LDS R36, [R24+0x280] ;  /* 0x0002800018247984 */ /* 0x000f680000000800 */
[----:B------:R-:W2:Y:S04]  /*1f30*/  LDS R2, [R24+0x300] ;  /* 0x0003000018027984 */ /* 0x000ea80000000800 */
[----:B------:R-:W3:Y:S01]  /*1f40*/  LDS R3, [R24+0x380] ;  /* 0x0003800018037984 */ /* 0x000ee20000000800 */
        /* <DEDUP_REMOVED lines=12> */
[----:B--2---:R-:W-:-:S02]  /*2010*/  PRMT R19, R33, 0x7770, RZ ;  /* 0x0000777021137816 */ /* 0x004fc400000000ff */
[C---:B------:R-:W-:Y:S02]  /*2020*/  PRMT R20, R33.reuse, 0x7771, RZ ;  /* 0x0000777121147816 */ /* 0x040fe400000000ff */
[C---:B------:R-:W-:Y:S02]  /*2030*/  PRMT R21, R33.reuse, 0x7772, RZ ;  /* 0x0000777221157816 */ /* 0x040fe400000000ff */
[----:B------:R-:W-:Y:S02]  /*2040*/  PRMT R22, R33, 0x7773, RZ ;  /* 0x0000777321167816 */ /* 0x000fe400000000ff */
[C---:B---3--:R-:W-:Y:S02]  /*2050*/  PRMT R29, R34.reuse, 0x7770, RZ ;  /* 0x00007770221d7816 */ /* 0x048fe400000000ff */
[C---:B------:R-:W-:Y:S02]  /*2060*/  PRMT R30, R34.reuse, 0x7771, RZ ;  /* 0x00007771221e7816 */ /* 0x040fe400000000ff */
        /* <DEDUP_REMOVED lines=9> */
[----:B------:R-:W-:Y:S02]  /*2100*/  PRMT R27, R35, 0x7773, RZ ;  /* 0x00007773231b7816 */ /* 0x000fe400000000ff */
[C---:B-----5:R-:W-:Y:S02]  /*2110*/  PRMT R29, R36.reuse, 0x7770, RZ ;  /* 0x00007770241d7816 */ /* 0x060fe400000000ff */
        /* <DEDUP_REMOVED lines=19> */
.L_x_1395:
[----:B------:R-:W-:Y:S05]  /*2250*/  BSYNC B0 ;  /* 0x0000000000007941 */ /* 0x000fea0003800000 */
.L_x_1394:
[----:B------:R-:W-:Y:S01]  /*2260*/  BSSY B0, `(.L_x_1396) ;  /* 0x000003a000007945 */ /* 0x000fe20003800000 */
[----:B------:R-:W-:Y:S05]  /*2270*/  @P0 BRA `(.L_x_1397) ;  /* 0x0000038000000947 */ /* 0x000fea0003800000 */
[----:B------:R-:W1:Y:S04]  /*2280*/  LDS R28, [R24+0x2000] ;  /* 0x00200000181c7984 */ /* 0x000e680000000800 */
[----:B------:R-:W2:Y:S04]  /*2290*/  LDS R32, [R24+0x2080] ;  /* 0x0020800018207984 */ /* 0x000ea80000000800 */
[----:B------:R-:W3:Y:S04]  /*22a0*/  LDS R33, [R24+0x2100] ;  /* 0x0021000018217984 */ /* 0x000ee80000000800 */
[----:B------:R-:W4:Y:S04]  /*22b0*/  LDS R34, [R24+0x2180] ;  /* 0x0021800018227984 */ /* 0x000f280000000800 */
[----:B------:R-:W5:Y:S04]  /*22c0*/  LDS R35, [R24+0x2200] ;  /* 0x0022000018237984 */ /* 0x000f680000000800 */
[----:B------:R-:W0:Y:S04]  /*22d0*/  LDS R36, [R24+0x2280] ;  /* 0x0022800018247984 */ /* 0x000e280000000800 */
[----:B0-----:R-:W0:Y:S04]  /*22e0*/  LDS R2, [R24+0x2300] ;  /* 0x0023000018027984 */ /* 0x001e280000000800 */
[----:B------:R-:W0:Y:S01]  /*22f0*/  LDS R3, [R24+0x2380] ;  /* 0x0023800018037984 */ /* 0x000e220000000800 */
[----:B-1----:R-:W-:-:S02]  /*2300*/  PRMT R25, R28, 0x7770, RZ ;  /* 0x000077701c197816 */ /* 0x002fc400000000ff */
[C---:B------:R-:W-:Y:S02]  /*2310*/  PRMT R26, R28.reuse, 0x7771, RZ ;  /* 0x000077711c1a7816 */ /* 0x040fe400000000ff */
[----:B------:R-:W-:Y:S02]  /*2320*/  PRMT R27, R28, 0x7772, RZ ;  /* 0x000077721c1b7816 */ /* 0x000fe400000000ff */
        /* <DEDUP_REMOVED lines=45> */
.L_x_1397:
[----:B------:R-:W-:Y:S05]  /*2600*/  BSYNC B0 ;  /* 0x0000000000007941 */ /* 0x000fea0003800000 */
.L_x_1396:
        /* <DEDUP_REMOVED lines=58> */
.L_x_1399:
[----:B------:R-:W-:Y:S05]  /*29b0*/  BSYNC B0 ;  /* 0x0000000000007941 */ /* 0x000fea0003800000 */
.L_x_1398:
        /* <DEDUP_REMOVED lines=58> */
.L_x_1401:
[----:B------:R-:W-:Y:S05]  /*2d60*/  BSYNC B0 ;  /* 0x0000000000007941 */ /* 0x000fea0003800000 */
.L_x_1400:
[----:B------:R-:W-:Y:S01]  /*2d70*/  BAR.SYNC.DEFER_BLOCKING 0x0 ;  /* 0x0000000000007b1d */ /* 0x000fe20000010000 */
[----:B------:R-:W-:-:S05]  /*2d80*/  IADD3 R16, R16, 0xfd00, RZ ;  /* 0x0000fd0010107810 */ /* 0x000fca0007ffe0ff */
[----:B0-----:R-:W-:-:S05]  /*2d90*/  IMAD.IADD R2, R23, 0x1, -R16 ;  /* 0x0000000117027824 */ /* 0x001fca00078e0a10 */
[----:B------:R-:W-:Y:S01]  /*2da0*/  ISETP.GT.U32.AND P3, PT, R2, 0xfcff, PT ;  /* 0x0000fcff0200780c */ /* 0x000fe20003f64070 */
        /* <DEDUP_REMOVED lines=34> */
.L_x_1402:
[----:B------:R-:W-:-:S05]  /*2fd0*/  IMAD.MOV.U32 R24, RZ, RZ, R2 ;  /* 0x000000ffff187224 */ /* 0x000fca00078e0002 */
.L_x_1391:
[----:B------:R-:W-:-:S13]  /*2fe0*/  ISETP.GE.U32.AND P0, PT, R24, 0x1700, PT ;  /* 0x000017001800780c */ /* 0x000fda0003f06070 */
[----:B------:R-:W-:Y:S05]  /*2ff0*/  @!P0 BRA `(.L_x_1404) ;  /* 0x000019a000008947 */ /* 0x000fea0003800000 */
[----:B------:R-:W-:Y:S02]  /*3000*/  IMAD.IADD R24, R23, 0x1, -R16 ;  /* 0x0000000117187824 */ /* 0x000fe400078e0a10 */
.L_x_1405:
[----:B0-----:R-:W-:-:S04]  /*3010*/  IADD3 R3, P0, R17, R16, RZ ;  /* 0x0000001011037210 */ /* 0x001fc80007f1e0ff */
[----:B------:R-:W-:Y:S02]  /*3020*/  LEA.HI.X.SX32 R26, R17, RZ, 0x1, P0 ;  /* 0x000000ff111a7211 */ /* 0x000fe400000f0eff */
[----:B------:R-:W-:-:S04]  /*3030*/  LEA R2, P0, R3, c[0x0][0x160], 0x1 ;  /* 0x0000580003027a11 */ /* 0x000fc800078008ff */
        /* <DEDUP_REMOVED lines=35> */
[----:B------:R-:W-:Y:S01]  /*3270*/  LOP3.LUT R47, R31, 0x3, RZ, 0xc0, !PT ;  /* 0x000000031f2f7812 */ /* 0x000fe200078ec0ff */
[----:B------:R-:W-:Y:S02]  /*3280*/  IMAD.MOV.U32 R31, RZ, RZ, R33 ;  /* 0x000000ffff1f7224 */ /* 0x000fe400078e0021 */
[----:B------:R1:W3:Y:S01]  /*3290*/  LDG.E.U16 R33, [R2.64+0x2600] ;  /* 0x0026000602217981 */ /* 0x0002e2000c1e1500 */
[----:B------:R-:W-:Y:S02]  /*32a0*/  LOP3.LUT R32, R32, 0xfffc00, RZ, 0xc0, !PT ;  /* 0x00fffc0020207812 */ /* 0x000fe400078ec0ff */
[----:B------:R-:W-:Y:S02]  /*32b0*/  ISETP.GE.AND P0, PT, R31, RZ, PT ;  /* 0x000000ff1f00720c */ /* 0x000fe40003f06270 */
[----:B------:R-:W-:Y:S01]  /*32c0*/  IADD3 R47, R47, R32, R18 ;  /* 0x000000202f2f7210 */ /* 0x000fe20007ffe012 */
        /* <DEDUP_REMOVED lines=26> */
[----:B------:R-:W-:Y:S02]  /*3470*/  LOP3.LUT R46, R46, UR4, RZ, 0xc0, !PT ;  /* 0x000000042e2e7c12 */ /* 0x000fe4000f8ec0ff */
[----:B-----5:R-:W-:-:S03]  /*3480*/  PRMT R47, R28, 0x9910, RZ ;  /* 0x000099101c2f7816 */ /* 0x020fc600000000ff */
[C---:B------:R-:W-:Y:S01]  /*3490*/  IMAD.SHL.U32 R49, R46.reuse, 0x100, RZ ;  /* 0x000001002e317824 */ /* 0x040fe200078e00ff */
[----:B------:R-:W-:Y:S01]  /*34a0*/  LOP3.LUT R29, R46, 0x3, RZ, 0xc0, !PT ;  /* 0x000000032e1d7812 */ /* 0x000fe200078ec0ff */
[----:B------:R-:W-:-:S03]  /*34b0*/  IMAD.MOV.U32 R46, RZ, RZ, R47 ;  /* 0x000000ffff2e7224 */ /* 0x000fc600078e002f */
[----:B------:R-:W-:-:S04]  /*34c0*/  LOP3.LUT R49, R49, 0xfffc00, RZ, 0xc0, !PT ;  /* 0x00fffc0031317812 */ /* 0x000fc800078ec0ff */
        /* <DEDUP_REMOVED lines=142> */
[----:B------:R-:W-:Y:S01]  /*3db0*/  LOP3.LUT R25, R26, 0x3, RZ, 0xc0, !PT ;  /* 0x000000031a197812 */ /* 0x000fe200078ec0ff */
        /* <DEDUP_REMOVED lines=183> */
[----:B------:R-:W-:-:S04]  /*4930*/  IADD3 R24, R24, -0x1700, RZ ;  /* 0xffffe90018187810 */ /* 0x000fc80007ffe0ff */
[----:B------:R-:W-:Y:S02]  /*4940*/  ISETP.GT.U32.AND P0, PT, R24, 0x16ff, PT ;  /* 0x000016ff1800780c */ /* 0x000fe40003f04070 */
[----:B------:R-:W-:Y:S02]  /*4950*/  IADD3 R16, R16, 0x1700, RZ ;  /* 0x0000170010107810 */ /* 0x000fe40007ffe0ff */
[----:B0-----:R-:W-:-:S05]  /*4960*/  IADD3 R26, R23, 0x1, RZ ;  /* 0x00000001171a7810 */ /* 0x001fca0007ffe0ff */
[----:B------:R0:W-:Y:S04]  /*4970*/  STS.U8 [R3], R26 ;  /* 0x0000001a03007388 */ /* 0x0001e80000000000 */
[----:B------:R-:W-:Y:S01]  /*4980*/  @!P0 CALL.REL.NOINC `(.L_x_1404) ;  /* 0x0000001000008944 */ /* 0x000fe20003c00000 */
[----:B------:R-:W-:Y:S05]  /*4990*/  BRA `(.L_x_1405) ;  /* 0xffffe67000007947 */ /* 0x000fea000383ffff */
.L_x_1404:
[----:B------:R-:W-:Y:S01]  /*49a0*/  ISETP.GE.U32.AND P0, PT, R17, R24, PT ;  /* 0x000000181100720c */ /* 0x000fe20003f06070 */
[----:B------:R-:W-:Y:S01]  /*49b0*/  IMAD.MOV.U32 R23, RZ, RZ, R22 ;  /* 0x000000ffff177224 */ /* 0x000fe200078e0016 */
[----:B------:R-:W-:Y:S01]  /*49c0*/  BSSY B0, `(.L_x_1406) ;  /* 0x00000ca000007945 */ /* 0x000fe20003800000 */
[----:B------:R-:W-:Y:S02]  /*49d0*/  IMAD.MOV.U32 R22, RZ, RZ, R21 ;  /* 0x000000ffff167224 */ /* 0x000fe400078e0015 */
[----:B------:R-:W-:Y:S02]  /*49e0*/  IMAD.MOV.U32 R21, RZ, RZ, R20 ;  /* 0x000000ffff157224 */ /* 0x000fe400078e0014 */
[----:B------:R-:W-:-:S06]  /*49f0*/  IMAD.MOV.U32 R20, RZ, RZ, R19 ;  /* 0x000000ffff147224 */ /* 0x000fcc00078e0013 */
[----:B------:R-:W-:Y:S05]  /*4a00*/  @P0 BRA `(.L_x_1407) ;  /* 0x00000c5000000947 */ /* 0x000fea0003800000 */
[----:B------:R-:W-:Y:S01]  /*4a10*/  ISETP.GE.U32.AND P1, PT, R17, R24, PT ;  /* 0x000000181100720c */ /* 0x000fe20003f26070 */
[----:B------:R-:W-:Y:S01]  /*4a20*/  BSSY B1, `(.L_x_1408) ;  /* 0x000001d000017945 */ /* 0x000fe20003800000 */
[----:B------:R-:W-:Y:S01]  /*4a30*/  PLOP3.LUT P0, PT, PT, PT, PT, 0x80, 0x0 ;  /* 0x000000000000781c */ /* 0x000fe20003f0f070 */
[----:B0-----:R-:W-:-:S10]  /*4a40*/  IMAD.MOV.U32 R3, RZ, RZ, R17 ;  /* 0x000000ffff037224 */ /* 0x001fd400078e0011 */
[----:B------:R-:W-:Y:S05]  /*4a50*/  @!P1 BRA `(.L_x_1409) ;  /* 0x0000019000009947 */ /* 0x000fea0003800000 */
[----:B------:R-:W-:Y:S02]  /*4a60*/  IMAD.IADD R26, R3, 0x1, R16 ;  /* 0x00000001031a7824 */ /* 0x000fe400078e0210 */
[----:B------:R-:W-:-:S04]  /*4a70*/  IMAD.MOV.U32 R27, RZ, RZ, 0x2 ;  /* 0x00000002ff1b7424 */ /* 0x000fc800078e00ff */
[----:B------:R-:W-:-:S06]  /*4a80*/  IMAD.WIDE.U32 R26, R26, R27, c[0x0][0x160] ;  /* 0x000058001a1a7625 */ /* 0x000fcc00078e001b */
[----:B------:R-:W2:Y:S01]  /*4a90*/  LDG.E.U16 R26, [R26.64] ;  /* 0x000000061a1a7981 */ /* 0x000ea2000c1e1500 */
[----:B------:R-:W-:Y:S01]  /*4aa0*/  IMAD.MOV.U32 R19, RZ, RZ, 0x8000 ;  /* 0x00008000ff137424 */ /* 0x000fe200078e00ff */
[----:B------:R-:W-:Y:S01]  /*4ab0*/  ULDC UR4, c[0x0][0x178] ;  /* 0x00005e0000047ab9 */ /* 0x000fe20000000800 */
[----:B------:R-:W-:Y:S01]  /*4ac0*/  IADD3 R3, R3, 0x100, RZ ;  /* 0x0000010003037810 */ /* 0x000fe20007ffe0ff */
[----:B------:R-:W-:Y:S01]  /*4ad0*/  UBMSK UR4, URZ, UR4 ;  /* 0x000000043f04729b */ /* 0x000fe20008000000 */
[----:B--2---:R-:W-:-:S04]  /*4ae0*/  PRMT R2, R26, 0x9910, RZ ;  /* 0x000099101a027816 */ /* 0x004fc800000000ff */
        /* <DEDUP_REMOVED lines=16> */
.L_x_1409:
[----:B------:R-:W-:Y:S05]  /*4bf0*/  BSYNC B1 ;  /* 0x0000000000017941 */ /* 0x000fea0003800000 */
.L_x_1408:
[C---:B0-----:R-:W-:Y:S01]  /*4c00*/  IMAD.IADD R2, R24.reuse, 0x1, -R3 ;  /* 0x0000000118027824 */ /* 0x041fe200078e0a03 */
[----:B------:R-:W-:Y:S01]  /*4c10*/  ISETP.GT.U32.AND P1, PT, R24, R3, PT ;  /* 0x000000031800720c */ /* 0x000fe20003f24070 */
[----:B------:R-:W-:Y:S03]  /*4c20*/  BSSY B1, `(.L_x_1410) ;  /* 0x0000058000017945 */ /* 0x000fe60003800000 */
[----:B------:R-:W-:-:S13]  /*4c30*/  ISETP.LE.U32.OR P1, PT, R2, 0x300, !P1 ;  /* 0x000003000200780c */ /* 0x000fda0004f23470 */
[----:B------:R-:W-:Y:S05]  /*4c40*/  @P1 BRA `(.L_x_1411) ;  /* 0x0000055000001947 */ /* 0x000fea0003800000 */
[----:B------:R-:W-:Y:S02]  /*4c50*/  PLOP3.LUT P0, PT, PT, PT, PT, 0x8, 0x0 ;  /* 0x000000000000781c */ /* 0x000fe40003f0e170 */
[----:B------:R-:W-:Y:S02]  /*4c60*/  IADD3 R2, R24, -0x300, RZ ;  /* 0xfffffd0018027810 */ /* 0x000fe40007ffe0ff */
.L_x_1412:
[----:B0-----:R-:W-:Y:S02]  /*4c70*/  IMAD.IADD R28, R3, 0x1, R16 ;  /* 0x00000001031c7824 */ /* 0x001fe400078e0210 */
[----:B------:R-:W-:-:S04]  /*4c80*/  IMAD.MOV.U32 R33, RZ, RZ, 0x2 ;  /* 0x00000002ff217424 */ /* 0x000fc800078e00ff */
[----:B------:R-:W-:-:S06]  /*4c90*/  IMAD.WIDE.U32 R28, R28, R33, c[0x0][0x160] ;  /* 0x000058001c1c7625 */ /* 0x000fcc00078e0021 */
[----:B------:R-:W2:Y:S01]  /*4ca0*/  LDG.E.U16 R28, [R28.64] ;  /* 0x000000061c1c7981 */ /* 0x000ea2000c1e1500 */
[----:B------:R-:W-:-:S05]  /*4cb0*/  IADD3 R30, R16, 0x100, R3 ;  /* 0x00000100101e7810 */ /* 0x000fca0007ffe003 */
[----:B------:R-:W-:-:S06]  /*4cc0*/  IMAD.WIDE.U32 R30, R30, R33, c[0x0][0x160] ;  /* 0x000058001e1e7625 */ /* 0x000fcc00078e0021 */
[----:B------:R-:W3:Y:S01]  /*4cd0*/  LDG.E.U16 R30, [R30.64] ;  /* 0x000000061e1e7981 */ /* 0x000ee2000c1e1500 */
[----:B------:R-:W-:-:S05]  /*4ce0*/  IADD3 R26, R16, 0x200, R3 ;  /* 0x00000200101a7810 */ /* 0x000fca0007ffe003 */
[----:B------:R-:W-:-:S06]  /*4cf0*/  IMAD.WIDE.U32 R26, R26, R33, c[0x0][0x160] ;  /* 0x000058001a1a7625 */ /* 0x000fcc00078e0021 */
[----:B------:R0:W4:Y:S01]  /*4d00*/  LDG.E.U16 R26, [R26.64] ;  /* 0x000000061a1a7981 */ /* 0x000122000c1e1500 */
[----:B------:R-:W-:-:S05]  /*4d10*/  IADD3 R32, R16, 0x300, R3 ;  /* 0x0000030010207810 */ /* 0x000fca0007ffe003 */
[----:B------:R-:W-:-:S05]  /*4d20*/  IMAD.WIDE.U32 R32, R32, R33, c[0x0][0x160] ;  /* 0x0000580020207625 */ /* 0x000fca00078e0021 */
[----:B------:R-:W5:Y:S01]  /*4d30*/  LDG.E.U16 R19, [R32.64] ;  /* 0x0000000620137981 */ /* 0x000f62000c1e1500 */
[----:B------:R-:W-:Y:S01]  /*4d40*/  ULDC UR4, c[0x0][0x178] ;  /* 0x00005e0000047ab9 */ /* 0x000fe20000000800 */
[----:B------:R-:W-:Y:S01]  /*4d50*/  IADD3 R3, R3, 0x400, RZ ;  /* 0x0000040003037810 */ /* 0x000fe20007ffe0ff */
[----:B------:R-:W-:Y:S01]  /*4d60*/  UBMSK UR4, URZ, UR4 ;  /* 0x000000043f04729b */ /* 0x000fe20008000000 */
[----:B--2---:R-:W-:-:S04]  /*4d70*/  PRMT R25, R28, 0x9910, RZ ;  /* 0x000099101c197816 */ /* 0x004fc800000000ff */
[----:B------:R-:W-:Y:S01]  /*4d80*/  ISETP.GE.AND P1, PT, R25, RZ, PT ;  /* 0x000000ff1900720c */ /* 0x000fe20003f26270 */
[----:B------:R-:W-:-:S05]  /*4d90*/  IMAD.MOV.U32 R25, RZ, RZ, 0x8000 ;  /* 0x00008000ff197424 */ /* 0x000fca00078e00ff */
[----:B------:R-:W-:-:S04]  /*4da0*/  SEL R29, R25, 0xffff, P1 ;  /* 0x0000ffff191d7807 */ /* 0x000fc80000800000 */
[----:B------:R-:W-:Y:S02]  /*4db0*/  LOP3.LUT R29, R29, R28, RZ, 0x3c, !PT ;  /* 0x0000001c1d1d7212 */ /* 0x000fe400078e3cff */
[----:B---3--:R-:W-:Y:S02]  /*4dc0*/  PRMT R28, R30, 0x9910, RZ ;  /* 0x000099101e1c7816 */ /* 0x008fe400000000ff */
[----:B0-----:R-:W-:-:S04]  /*4dd0*/  PRMT R27, R29, 0x9910, RZ ;  /* 0x000099101d1b7816 */ /* 0x001fc800000000ff */
[----:B------:R-:W-:Y:S02]  /*4de0*/  ISETP.NE.AND P1, PT, R27, 0x7fff, PT ;  /* 0x00007fff1b00780c */ /* 0x000fe40003f25270 */
[----:B----4-:R-:W-:Y:S02]  /*4df0*/  PRMT R31, R26, 0x9910, RZ ;  /* 0x000099101a1f7816 */ /* 0x010fe400000000ff */
[----:B------:R-:W-:Y:S02]  /*4e00*/  SEL R29, R29, 0x8000, P1 ;  /* 0x000080001d1d7807 */ /* 0x000fe40000800000 */
[----:B------:R-:W-:Y:S02]  /*4e10*/  ISETP.GE.AND P1, PT, R28, RZ, PT ;  /* 0x000000ff1c00720c */ /* 0x000fe40003f26270 */
[----:B------:R-:W-:-:S04]  /*4e20*/  SHF.R.U32.HI R29, RZ, c[0x0][0x174], R29 ;  /* 0x00005d00ff1d7a19 */ /* 0x000fc8000001161d */
[----:B------:R-:W-:-:S05]  /*4e30*/  LOP3.LUT R29, R29, UR4, RZ, 0xc0, !PT ;  /* 0x000000041d1d7c12 */ /* 0x000fca000f8ec0ff */
[C---:B------:R-:W-:Y:S01]  /*4e40*/  IMAD.SHL.U32 R27, R29.reuse, 0x100, RZ ;  /* 0x000001001d1b7824 */ /* 0x040fe200078e00ff */
[----:B------:R-:W-:-:S04]  /*4e50*/  LOP3.LUT R29, R29, 0x3, RZ, 0xc0, !PT ;  /* 0x000000031d1d7812 */ /* 0x000fc800078ec0ff */
[----:B------:R-:W-:-:S04]  /*4e60*/  LOP3.LUT R27, R27, 0xfffc00, RZ, 0xc0, !PT ;  /* 0x00fffc001b1b7812 */ /* 0x000fc800078ec0ff */
[----:B------:R-:W-:Y:S02]  /*4e70*/  IADD3 R27, R29, R27, R18 ;  /* 0x0000001b1d1b7210 */ /* 0x000fe40007ffe012 */
[----:B------:R-:W-:-:S03]  /*4e80*/  SEL R29, R25, 0xffff, P1 ;  /* 0x0000ffff191d7807 */ /* 0x000fc60000800000 */
[----:B------:R-:W0:Y:S01]  /*4e90*/  LDS.U8 R28, [R27] ;  /* 0x000000001b1c7984 */ /* 0x000e220000000000 */
[----:B------:R-:W-:-:S04]  /*4ea0*/  LOP3.LUT R29, R29, R30, RZ, 0x3c, !PT ;  /* 0x0000001e1d1d7212 */ /* 0x000fc800078e3cff */
[----:B------:R-:W-:-:S04]  /*4eb0*/  PRMT R30, R29, 0x9910, RZ ;  /* 0x000099101d1e7816 */ /* 0x000fc800000000ff */
[----:B------:R-:W-:-:S04]  /*4ec0*/  ISETP.NE.AND P1, PT, R30, 0x7fff, PT ;  /* 0x00007fff1e00780c */ /* 0x000fc80003f25270 */
[----:B------:R-:W-:Y:S02]  /*4ed0*/  SEL R29, R29, 0x8000, P1 ;  /* 0x000080001d1d7807 */ /* 0x000fe40000800000 */
[----:B------:R-:W-:Y:S02]  /*4ee0*/  ISETP.GE.AND P1, PT, R31, RZ, PT ;  /* 0x000000ff1f00720c */ /* 0x000fe40003f26270 */
[----:B------:R-:W-:Y:S02]  /*4ef0*/  SHF.R.U32.HI R29, RZ, c[0x0][0x174], R29 ;  /* 0x00005d00ff1d7a19 */ /* 0x000fe4000001161d */
[----:B------:R-:W-:Y:S02]  /*4f00*/  SEL R31, R25, 0xffff, P1 ;  /* 0x0000ffff191f7807 */ /* 0x000fe40000800000 */
        /* <DEDUP_REMOVED lines=9> */
[----:B0-----:R-:W-:Y:S02]  /*4fa0*/  IADD3 R28, R28, 0x1, RZ ;  /* 0x000000011c1c7810 */ /* 0x001fe40007ffe0ff */
[----:B------:R-:W-:-:S03]  /*4fb0*/  SHF.R.U32.HI R31, RZ, c[0x0][0x174], R31 ;  /* 0x00005d00ff1f7a19 */ /* 0x000fc6000001161f */
[----:B------:R5:W-:Y:S01]  /*4fc0*/  STS.U8 [R27], R28 ;  /* 0x0000001c1b007388 */ /* 0x000be20000000000 */
[----:B------:R-:W-:-:S03]  /*4fd0*/  LOP3.LUT R31, R31, UR4, RZ, 0xc0, !PT ;  /* 0x000000041f1f7c12 */ /* 0x000fc6000f8ec0ff */
[----:B------:R-:W0:Y:S02]  /*4fe0*/  LDS.U8 R30, [R29] ;  /* 0x000000001d1e7984 */ /* 0x000e240000000000 */
[C---:B------:R-:W-:Y:S01]  /*4ff0*/  IMAD.SHL.U32 R26, R31.reuse, 0x100, RZ ;  /* 0x000001001f1a7824 */ /* 0x040fe200078e00ff */
[----:B------:R-:W-:Y:S02]  /*5000*/  LOP3.LUT R31, R31, 0x3, RZ, 0xc0, !PT ;  /* 0x000000031f1f7812 */ /* 0x000fe400078ec0ff */
[----:B-----5:R-:W-:Y:S02]  /*5010*/  PRMT R27, R19, 0x9910, RZ ;  /* 0x00009910131b7816 */ /* 0x020fe400000000ff */
[----:B------:R-:W-:Y:S02]  /*5020*/  LOP3.LUT R26, R26, 0xfffc00, RZ, 0xc0, !PT ;  /* 0x00fffc001a1a7812 */ /* 0x000fe400078ec0ff */
[----:B------:R-:W-:Y:S02]  /*5030*/  ISETP.GE.AND P1, PT, R27, RZ, PT ;  /* 0x000000ff1b00720c */ /* 0x000fe40003f26270 */
[----:B------:R-:W-:-:S02]  /*5040*/  IADD3 R26, R31, R26, R18 ;  /* 0x0000001a1f1a7210 */ /* 0x000fc40007ffe012 */
[----:B------:R-:W-:-:S04]  /*5050*/  SEL R28, R25, 0xffff, P1 ;  /* 0x0000ffff191c7807 */ /* 0x000fc80000800000 */
[----:B------:R-:W-:-:S04]  /*5060*/  LOP3.LUT R28, R28, R19, RZ, 0x3c, !PT ;  /* 0x000000131c1c7212 */ /* 0x000fc800078e3cff */
[----:B------:R-:W-:-:S04]  /*5070*/  PRMT R19, R28, 0x9910, RZ ;  /* 0x000099101c137816 */ /* 0x000fc800000000ff */
[----:B------:R-:W-:-:S04]  /*5080*/  ISETP.NE.AND P1, PT, R19, 0x7fff, PT ;  /* 0x00007fff1300780c */ /* 0x000fc80003f25270 */
[----:B------:R-:W-:Y:S02]  /*5090*/  SEL R28, R28, 0x8000, P1 ;  /* 0x000080001c1c7807 */ /* 0x000fe40000800000 */
[----:B------:R-:W-:Y:S02]  /*50a0*/  ISETP.GE.U32.AND P1, PT, R3, R2, PT ;  /* 0x000000020300720c */ /* 0x000fe40003f26070 */
[----:B------:R-:W-:-:S04]  /*50b0*/  SHF.R.U32.HI R28, RZ, c[0x0][0x174], R28 ;  /* 0x00005d00ff1c7a19 */ /* 0x000fc8000001161c */
[----:B------:R-:W-:Y:S02]  /*50c0*/  LOP3.LUT R28, R28, UR4, RZ, 0xc0, !PT ;  /* 0x000000041c1c7c12 */ /* 0x000fe4000f8ec0ff */
[----:B0-----:R-:W-:Y:S02]  /*50d0*/  IADD3 R30, R30, 0x1, RZ ;  /* 0x000000011e1e7810 */ /* 0x001fe40007ffe0ff */
[C---:B------:R-:W-:Y:S01]  /*50e0*/  LOP3.LUT R19, R28.reuse, 0x3, RZ, 0xc0, !PT ;  /* 0x000000031c137812 */ /* 0x040fe200078ec0ff */
[----:B------:R-:W-:Y:S02]  /*50f0*/  IMAD.SHL.U32 R25, R28, 0x100, RZ ;  /* 0x000001001c197824 */ /* 0x000fe400078e00ff */
[----:B------:R-:W-:Y:S03]  /*5100*/  STS.U8 [R29], R30 ;  /* 0x0000001e1d007388 */ /* 0x000fe60000000000 */
[----:B------:R-:W-:Y:S01]  /*5110*/  LOP3.LUT R25, R25, 0xfffc00, RZ, 0xc0, !PT ;  /* 0x00fffc0019197812 */ /* 0x000fe200078ec0ff */
[----:B------:R-:W0:Y:S03]  /*5120*/  LDS.U8 R27, [R26] ;  /* 0x000000001a1b7984 */ /* 0x000e260000000000 */
[----:B------:R-:W-:-:S02]  /*5130*/  IADD3 R19, R19, R25, R18 ;  /* 0x0000001913137210 */ /* 0x000fc40007ffe012 */
[----:B0-----:R-:W-:-:S05]  /*5140*/  IADD3 R27, R27, 0x1, RZ ;  /* 0x000000011b1b7810 */ /* 0x001fca0007ffe0ff */
[----:B------:R-:W-:Y:S04]  /*5150*/  STS.U8 [R26], R27 ;  /* 0x0000001b1a007388 */ /* 0x000fe80000000000 */
[----:B------:R-:W0:Y:S02]  /*5160*/  LDS.U8 R25, [R19] ;  /* 0x0000000013197984 */ /* 0x000e240000000000 */
[----:B0-----:R-:W-:-:S05]  /*5170*/  IADD3 R28, R25, 0x1, RZ ;  /* 0x00000001191c7810 */ /* 0x001fca0007ffe0ff */
[----:B------:R0:W-:Y:S01]  /*5180*/  STS.U8 [R19], R28 ;  /* 0x0000001c13007388 */ /* 0x0001e20000000000 */
[----:B------:R-:W-:Y:S05]  /*5190*/  @!P1 BRA `(.L_x_1412) ;  /* 0xfffffad000009947 */ /* 0x000fea000383ffff */
.L_x_1411:
[----:B------:R-:W-:Y:S05]  /*51a0*/  BSYNC B1 ;  /* 0x0000000000017941 */ /* 0x000fea0003800000 */
.L_x_1410:
[C---:B------:R-:W-:Y:S01]  /*51b0*/  IMAD.IADD R2, R24.reuse, 0x1, -R3 ;  /* 0x0000000118027824 */ /* 0x040fe200078e0a03 */
[----:B------:R-:W-:Y:S01]  /*51c0*/  ISETP.GT.U32.AND P1, PT, R24, R3, PT ;  /* 0x000000031800720c */ /* 0x000fe20003f24070 */
[----:B------:R-:W-:Y:S03]  /*51d0*/  BSSY B1, `(.L_x_1413) ;  /* 0x000002f000017945 */ /* 0x000fe60003800000 */
[----:B------:R-:W-:-:S13]  /*51e0*/  ISETP.LE.U32.OR P1, PT, R2, 0x100, !P1 ;  /* 0x000001000200780c */ /* 0x000fda0004f23470 */
[----:B------:R-:W-:Y:S05]  /*51f0*/  @P1 BRA `(.L_x_1414) ;  /* 0x000002c000001947 */ /* 0x000fea0003800000 */
[----:B0-----:R-:W-:Y:S02]  /*5200*/  IMAD.IADD R28, R3, 0x1, R16 ;  /* 0x00000001031c7824 */ /* 0x001fe400078e0210 */
[----:B------:R-:W-:-:S04]  /*5210*/  IMAD.MOV.U32 R27, RZ, RZ, 0x2 ;  /* 0x00000002ff1b7424 */ /* 0x000fc800078e00ff */
[----:B------:R-:W-:-:S06]  /*5220*/  IMAD.WIDE.U32 R28, R28, R27, c[0x0][0x160] ;  /* 0x000058001c1c7625 */ /* 0x000fcc00078e001b */
[----:B------:R-:W2:Y:S01]  /*5230*/  LDG.E.U16 R28, [R28.64] ;  /* 0x000000061c1c7981 */ /* 0x000ea2000c1e1500 */
[----:B------:R-:W-:-:S05]  /*5240*/  IADD3 R26, R16, 0x100, R3 ;  /* 0x00000100101a7810 */ /* 0x000fca0007ffe003 */
[----:B------:R-:W-:-:S06]  /*5250*/  IMAD.WIDE.U32 R26, R26, R27, c[0x0][0x160] ;  /* 0x000058001a1a7625 */ /* 0x000fcc00078e001b */
[----:B------:R-:W3:Y:S01]  /*5260*/  LDG.E.U16 R26, [R26.64] ;  /* 0x000000061a1a7981 */ /* 0x000ee2000c1e1500 */
[----:B------:R-:W-:Y:S01]  /*5270*/  IMAD.MOV.U32 R30, RZ, RZ, 0x8000 ;  /* 0x00008000ff1e7424 */ /* 0x000fe200078e00ff */
[----:B------:R-:W-:Y:S01]  /*5280*/  ULDC UR4, c[0x0][0x178] ;  /* 0x00005e0000047ab9 */ /* 0x000fe20000000800 */
[----:B------:R-:W-:Y:S01]  /*5290*/  IADD3 R3, R3, 0x200, RZ ;  /* 0x0000020003037810 */ /* 0x000fe20007ffe0ff */
[----:B------:R-:W-:Y:S01]  /*52a0*/  UBMSK UR4, URZ, UR4 ;  /* 0x000000043f04729b */ /* 0x000fe20008000000 */
[----:B--2---:R-:W-:-:S04]  /*52b0*/  PRMT R2, R28, 0x9910, RZ ;  /* 0x000099101c027816 */ /* 0x004fc800000000ff */
[----:B------:R-:W-:-:S04]  /*52c0*/  ISETP.GE.AND P0, PT, R2, RZ, PT ;  /* 0x000000ff0200720c */ /* 0x000fc80003f06270 */
[----:B------:R-:W-:-:S04]  /*52d0*/  SEL R19, R30, 0xffff, P0 ;  /* 0x0000ffff1e137807 */ /* 0x000fc80000000000 */
[----:B------:R-:W-:Y:S02]  /*52e0*/  LOP3.LUT R19, R19, R28, RZ, 0x3c, !PT ;  /* 0x0000001c13137212 */ /* 0x000fe400078e3cff */
[----:B---3--:R-:W-:Y:S02]  /*52f0*/  PRMT R25, R26, 0x9910, RZ ;  /* 0x000099101a197816 */ /* 0x008fe400000000ff */
        /* <DEDUP_REMOVED lines=25> */
[----:B------:R-:W0:Y:S02]  /*5490*/  LDS.U8 R26, [R25] ;  /* 0x00000000191a7984 */ /* 0x000e240000000000 */
[----:B0-----:R-:W-:-:S05]  /*54a0*/  IADD3 R26, R26, 0x1, RZ ;  /* 0x000000011a1a7810 */ /* 0x001fca0007ffe0ff */
[----:B------:R0:W-:Y:S02]  /*54b0*/  STS.U8 [R25], R26 ;  /* 0x0000001a19007388 */ /* 0x0001e40000000000 */
.L_x_1414:
[----:B------:R-:W-:Y:S05]  /*54c0*/  BSYNC B1 ;  /* 0x0000000000017941 */ /* 0x000fea0003800000 */
.L_x_1413:
[----:B------:R-:W-:-:S13]  /*54d0*/  ISETP.LT.U32.OR P0, PT, R3, R24, P0 ;  /* 0x000000180300720c */ /* 0x000fda0000701470 */
[----:B------:R-:W-:Y:S05]  /*54e0*/  @!P0 BRA `(.L_x_1407) ;  /* 0x0000017000008947 */ /* 0x000fea0003800000 */
[----:B------:R-:W-:Y:S02]  /*54f0*/  IMAD.IADD R2, R3, 0x1, R16 ;  /* 0x0000000103027824 */ /* 0x000fe400078e0210 */
[----:B------:R-:W-:-:S04]  /*5500*/  IMAD.MOV.U32 R3, RZ, RZ, 0x2 ;  /* 0x00000002ff037424 */ /* 0x000fc800078e00ff */
[----:B------:R-:W-:-:S06]  /*5510*/  IMAD.WIDE.U32 R2, R2, R3, c[0x0][0x160] ;  /* 0x0000580002027625 */ /* 0x000fcc00078e0003 */
[----:B------:R-:W2:Y:S01]  /*5520*/  LDG.E.U16 R2, [R2.64] ;  /* 0x0000000602027981 */ /* 0x000ea2000c1e1500 */
[----:B0-----:R-:W-:Y:S01]  /*5530*/  IMAD.MOV.U32 R19, RZ, RZ, 0x8000 ;  /* 0x00008000ff137424 */ /* 0x001fe200078e00ff */
[----:B------:R-:W-:Y:S02]  /*5540*/  ULDC UR4, c[0x0][0x178] ;  /* 0x00005e0000047ab9 */ /* 0x000fe40000000800 */
[----:B------:R-:W-:Y:S01]  /*5550*/  UBMSK UR4, URZ, UR4 ;  /* 0x000000043f04729b */ /* 0x000fe20008000000 */
        /* <DEDUP_REMOVED lines=16> */
.L_x_1407:
[----:B------:R-:W-:Y:S05]  /*5660*/  BSYNC B0 ;  /* 0x0000000000007941 */ /* 0x000fea0003800000 */
.L_x_1406:
[----:B0-----:R-:W0:Y:S04]  /*5670*/  S2R R19, SR_LANEID ;  /* 0x0000000000137919 */ /* 0x001e280000000000 */
[----:B------:R-:W-:Y:S01]  /*5680*/  BAR.SYNC.DEFER_BLOCKING 0x0 ;  /* 0x0000000000007b1d */ /* 0x000fe20000010000 */
[C---:B------:R-:W-:Y:S02]  /*5690*/  ISETP.GT.U32.AND P4, PT, R17.reuse, 0x3ff, PT ;  /* 0x000003ff1100780c */ /* 0x040fe40003f84070 */
[----:B------:R-:W-:Y:S02]  /*56a0*/  SHF.R.U32.HI R2, RZ, 0x5, R17 ;  /* 0x00000005ff027819 */ /* 0x000fe40000011611 */
[----:B------:R-:W-:Y:S01]  /*56b0*/  ISETP.GT.U32.AND P3, PT, R17, 0x7f, PT ;  /* 0x0000007f1100780c */ /* 0x000fe20003f64070 */
[----:B------:R-:W-:Y:S01]  /*56c0*/  BSSY B0, `(.L_x_1415) ;  /* 0x0000042000007945 */ /* 0x000fe20003800000 */
[----:B------:R-:W-:-:S02]  /*56d0*/  IADD3 R3, R2, 0x8, RZ ;  /* 0x0000000802037810 */ /* 0x000fc40007ffe0ff */
[C---:B------:R-:W-:Y:S02]  /*56e0*/  IADD3 R16, R2.reuse, 0x10, RZ ;  /* 0x0000001002107810 */ /* 0x040fe40007ffe0ff */
[----:B------:R-:W-:Y:S02]  /*56f0*/  IADD3 R18, R2, 0x18, RZ ;  /* 0x0000001802127810 */ /* 0x000fe40007ffe0ff */
[----:B------:R-:W-:Y:S02]  /*5700*/  ISETP.GT.U32.AND P0, PT, R3, 0x1f, PT ;  /* 0x0000001f0300780c */ /* 0x000fe40003f04070 */
[----:B------:R-:W-:Y:S02]  /*5710*/  ISETP.GT.U32.AND P1, PT, R16, 0x1f, PT ;  /* 0x0000001f1000780c */ /* 0x000fe40003f24070 */
[----:B------:R-:W-:Y:S01]  /*5720*/  ISETP.GT.U32.AND P2, PT, R18, 0x1f, PT ;  /* 0x0000001f1200780c */ /* 0x000fe20003f44070 */
[----:B0-----:R-:W-:Y:S02]  /*5730*/  IMAD R3, R2, 0x100, R19 ;  /* 0x0000010002037824 */ /* 0x001fe400078e0213 */
[----:B------:R-:W-:Y:S01]  /*5740*/  IMAD R2, R19, 0x20, R2 ;  /* 0x0000002013027824 */ /* 0x000fe200078e0202 */
[----:B------:R-:W-:Y:S05]  /*5750*/  @P4 BRA `(.L_x_1416) ;  /* 0x0000038000004947 */ /* 0x000fea0003800000 */
[----:B------:R-:W0:Y:S04]  /*5760*/  LDS R26, [R3.X4] ;  /* 0x00000000031a7984 */ /* 0x000e280000004800 */
[----:B------:R-:W1:Y:S04]  /*5770*/  LDS R30, [R3.X4+0x80] ;  /* 0x00008000031e7984 */ /* 0x000e680000004800 */
[----:B------:R-:W2:Y:S04]  /*5780*/  LDS R31, [R3.X4+0x100] ;  /* 0x00010000031f7984 */ /* 0x000ea80000004800 */
[----:B------:R-:W3:Y:S04]  /*5790*/  LDS R32, [R3.X4+0x180] ;  /* 0x0001800003207984 */ /* 0x000ee80000004800 */
[----:B------:R-:W4:Y:S04]  /*57a0*/  LDS R33, [R3.X4+0x200] ;  /* 0x0002000003217984 */ /* 0x000f280000004800 */
[----:B------:R-:W5:Y:S04]  /*57b0*/  LDS R34, [R3.X4+0x280] ;  /* 0x0002800003227984 */ /* 0x000f680000004800 */
[----:B------:R-:W2:Y:S04]  /*57c0*/  LDS R18, [R3.X4+0x300] ;  /* 0x0003000003127984 */ /* 0x000ea80000004800 */
[----:B------:R-:W3:Y:S01]  /*57d0*/  LDS R16, [R3.X4+0x380] ;  /* 0x0003800003107984 */ /* 0x000ee20000004800 */
        /* <DEDUP_REMOVED lines=48> */
.L_x_1416:
[----:B------:R-:W-:Y:S05]  /*5ae0*/  BSYNC B0 ;  /* 0x0000000000007941 */ /* 0x000fea0003800000 */
.L_x_1415:
[----:B------:R-:W-:Y:S01]  /*5af0*/  BSSY B0, `(.L_x_1417) ;  /* 0x000003a000007945 */ /* 0x000fe20003800000 */
[----:B------:R-:W-:Y:S05]  /*5b00*/  @P0 BRA `(.L_x_1418) ;  /* 0x0000038000000947 */ /* 0x000fea0003800000 */
[----:B------:R-:W0:Y:S04]  /*5b10*/  LDS R26, [R3.X4+0x2000] ;  /* 0x00200000031a7984 */ /* 0x000e280000004800 */
        /* <DEDUP_REMOVED lines=55> */
.L_x_1418:
[----:B------:R-:W-:Y:S05]  /*5e90*/  BSYNC B0 ;  /* 0x0000000000007941 */ /* 0x000fea0003800000 */
.L_x_1417:
        /* <DEDUP_REMOVED lines=58> */
.L_x_1420:
[----:B------:R-:W-:Y:S05]  /*6240*/  BSYNC B0 ;  /* 0x0000000000007941 */ /* 0x000fea0003800000 */
.L_x_1419:
        /* <DEDUP_REMOVED lines=9> */
[----:B------:R0:W3:Y:S02]  /*62e0*/  LDS R16, [R3.X4+0x6380] ;  /* 0x0063800003107984 */ /* 0x0000e40000004800 */
        /* <DEDUP_REMOVED lines=48> */
.L_x_1422:
[----:B------:R-:W-:Y:S05]  /*65f0*/  BSYNC B0 ;  /* 0x0000000000007941 */ /* 0x000fea0003800000 */
.L_x_1421:
[----:B------:R-:W-:Y:S06]  /*6600*/  BAR.SYNC.DEFER_BLOCKING 0x0 ;  /* 0x0000000000007b1d */ /* 0x000fec0000010000 */
[----:B------:R0:W-:Y:S04]  /*6610*/  @!P4 STS.128 [R2.X16], R20 ;  /* 0x000000140200c388 */ /* 0x0001e8000000cc00 */
[----:B------:R0:W-:Y:S04]  /*6620*/  @!P0 STS.128 [R2.X16+0x80], R12 ;  /* 0x0000800c02008388 */ /* 0x0001e8000000cc00 */
[----:B------:R0:W-:Y:S04]  /*6630*/  @!P1 STS.128 [R2.X16+0x100], R8 ;  /* 0x0001000802009388 */ /* 0x0001e8000000cc00 */
[----:B------:R0:W-:Y:S04]  /*6640*/  @!P2 STS.128 [R2.X16+0x180], R4 ;  /* 0x000180040200a388 */ /* 0x0001e8000000cc00 */
[----:B------:R-:W-:Y:S06]  /*6650*/  BAR.SYNC.DEFER_BLOCKING 0x0 ;  /* 0x0000000000007b1d */ /* 0x000fec0000010000 */
[----:B------:R-:W-:Y:S05]  /*6660*/  @P3 EXIT ;  /* 0x000000000000394d */ /* 0x000fea0003800000 */
[----:B0-----:R-:W-:Y:S04]  /*6670*/  LDS R2, [R17.X4+0x200] ;  /* 0x0002000011027984 */ /* 0x001fe80000004800 */
[----:B------:R-:W-:Y:S04]  /*6680*/  LDS R3, [R17.X4] ;  /* 0x0000000011037984 */ /* 0x000fe80000004800 */
[----:B------:R-:W0:Y:S04]  /*6690*/  LDS R4, [R17.X4+0x400] ;  /* 0x0004000011047984 */ /* 0x000e280000004800 */
[----:B------:R-:W-:Y:S04]  /*66a0*/  LDS R5, [R17.X4+0x600] ;  /* 0x0006000011057984 */ /* 0x000fe80000004800 */
[----:B------:R-:W1:Y:S04]  /*66b0*/  LDS R6, [R17.X4+0x800] ;  /* 0x0008000011067984 */ /* 0x000e680000004800 */
[----:B------:R-:W-:Y:S04]  /*66c0*/  LDS R7, [R17.X4+0xa00] ;  /* 0x000a000011077984 */ /* 0x000fe80000004800 */
[----:B------:R-:W2:Y:S04]  /*66d0*/  LDS R8, [R17.X4+0xc00] ;  /* 0x000c000011087984 */ /* 0x000ea80000004800 */
[----:B------:R-:W-:Y:S04]  /*66e0*/  LDS R9, [R17.X4+0xe00] ;  /* 0x000e000011097984 */ /* 0x000fe80000004800 */
[----:B------:R-:W3:Y:S04]  /*66f0*/  LDS R10, [R17.X4+0x1000] ;  /* 0x00100000110a7984 */ /* 0x000ee80000004800 */
[----:B------:R-:W-:Y:S04]  /*6700*/  LDS R11, [R17.X4+0x1200] ;  /* 0x00120000110b7984 */ /* 0x000fe80000004800 */
[----:B------:R-:W4:Y:S04]  /*6710*/  LDS R12, [R17.X4+0x1400] ;  /* 0x00140000110c7984 */ /* 0x000f280000004800 */
[----:B------:R-:W-:Y:S04]  /*6720*/  LDS R13, [R17.X4+0x1600] ;  /* 0x00160000110d7984 */ /* 0x000fe80000004800 */
[----:B------:R-:W5:Y:S01]  /*6730*/  LDS R14, [R17.X4+0x1800] ;  /* 0x00180000110e7984 */ /* 0x000f620000004800 */
[----:B0-----:R-:W-:-:S03]  /*6740*/  IADD3 R2, R4, R2, R3 ;  /* 0x0000000204027210 */ /* 0x001fc60007ffe003 */
[----:B------:R-:W-:Y:S04]  /*6750*/  LDS R15, [R17.X4+0x1a00] ;  /* 0x001a0000110f7984 */ /* 0x000fe80000004800 */
[----:B------:R-:W0:Y:S01]  /*6760*/  LDS R16, [R17.X4+0x1c00] ;  /* 0x001c000011107984 */ /* 0x000e220000004800 */
[----:B-1----:R-:W-:-:S03]  /*6770*/  IADD3 R2, R6, R5, R2 ;  /* 0x0000000506027210 */ /* 0x002fc60007ffe002 */
[----:B------:R-:W-:Y:S04]  /*6780*/  LDS R19, [R17.X4+0x1e00] ;  /* 0x001e000011137984 */ /* 0x000fe80000004800 */
[----:B------:R-:W1:Y:S01]  /*6790*/  LDS R18, [R17.X4+0x2000] ;  /* 0x0020000011127984 */ /* 0x000e620000004800 */
[----:B--2---:R-:W-:-:S03]  /*67a0*/  IADD3 R2, R8, R7, R2 ;  /* 0x0000000708027210 */ /* 0x004fc60007ffe002 */
[----:B------:R-:W-:Y:S04]  /*67b0*/  LDS R21, [R17.X4+0x2200] ;  /* 0x0022000011157984 */ /* 0x000fe80000004800 */
[----:B------:R-:W2:Y:S01]  /*67c0*/  LDS R20, [R17.X4+0x2400] ;  /* 0x0024000011147984 */ /* 0x000ea20000004800 */
        /* <DEDUP_REMOVED lines=19> */
[----:B------:R-:W3:Y:S01]  /*6900*/  LDS R14, [R17.X4+0x3e00] ;  /* 0x003e0000110e7984 */ /* 0x000ee20000004800 */
[----:B----4-:R-:W-:Y:S01]  /*6910*/  IADD3 R2, R4, R3, R2 ;  /* 0x0000000304027210 */ /* 0x010fe20007ffe002 */
[----:B------:R-:W-:Y:S01]  /*6920*/  IMAD.MOV.U32 R4, RZ, RZ, 0x4 ;  /* 0x00000004ff047424 */ /* 0x000fe200078e00ff */
[----:B------:R-:W-:-:S05]  /*6930*/  IADD3 R3, -R17, 0x7f, RZ ;  /* 0x0000007f11037810 */ /* 0x000fca0007ffe1ff */
[----:B------:R-:W-:Y:S01]  /*6940*/  IMAD R3, R3, c[0x0][0xc], R0 ;  /* 0x0000030003037a24 */ /* 0x000fe200078e0200 */
[----:B-----5:R-:W-:-:S04]  /*6950*/  IADD3 R2, R6, R5, R2 ;  /* 0x0000000506027210 */ /* 0x020fc80007ffe002 */
[----:B0-----:R-:W-:-:S04]  /*6960*/  IADD3 R2, R8, R7, R2 ;  /* 0x0000000708027210 */ /* 0x001fc80007ffe002 */
[----:B-1----:R-:W-:-:S04]  /*6970*/  IADD3 R2, R10, R9, R2 ;  /* 0x000000090a027210 */ /* 0x002fc80007ffe002 */
[----:B--2---:R-:W-:Y:S01]  /*6980*/  IADD3 R11, R12, R11, R2 ;  /* 0x0000000b0c0b7210 */ /* 0x004fe20007ffe002 */
[----:B------:R-:W-:-:S04]  /*6990*/  IMAD.WIDE R2, R3, R4, c[0x0][0x168] ;  /* 0x00005a0003027625 */ /* 0x000fc800078e0204 */
[----:B---3--:R-:W-:-:S05]  /*69a0*/  IMAD.IADD R11, R11, 0x1, R14 ;  /* 0x000000010b0b7824 */ /* 0x008fca00078e020e */
[----:B------:R-:W-:Y:S01]  /*69b0*/  STG.E [R2.64], R11 ;  /* 0x0000000b02007986 */ /* 0x000fe2000c101906 */
[----:B------:R-:W-:Y:S05]  /*69c0*/  EXIT ;  /* 0x000000000000794d */ /* 0x000fea0003800000 */
.L_x_1423:
        /* <DEDUP_REMOVED lines=11> */
.L_x_1965:


//--------------------- .text._ZN3cub17CUB_300001_SM_8006detail10radix_sort31DeviceRadixSortSingleTileKernelINS1_5radix10policy_hubI6__halfijE10Policy1000ELNS0_9SortOrderE1ES6_ijNS1_21identity_decomposer_tEEEvPKT1_PSB_PKT2_PSF_T3_iiT4_ --------------------------
	.section	.text._ZN3cub17CUB_300001_SM_8006detail10radix_sort31DeviceRadixSortSingleTileKernelINS1_5radix10policy_hubI6__halfijE10Policy1000ELNS0_9SortOrderE1ES6_ijNS1_21identity_decomposer_tEEEvPKT1_PSB_PKT2_PSF_T3_iiT4_,"ax",@progbits
	.sectioninfo	@"SHI_REGISTERS=128"
	.align	128
        .global         _ZN3cub17CUB_300001_SM_8006detail10radix_sort31DeviceRadixSortSingleTileKernelINS1_5radix10policy_hubI6__halfijE10Policy1000ELNS0_9SortOrderE1ES6_ijNS1_21identity_decomposer_tEEEvPKT1_PSB_PKT2_PSF_T3_iiT4_
        .type           _ZN3cub17CUB_300001_SM_8006detail10radix_sort31DeviceRadixSortSingleTileKernelINS1_5radix10policy_hubI6__halfijE10Policy1000ELNS0_9SortOrderE1ES6_ijNS1_21identity_decomposer_tEEEvPKT1_PSB_PKT2_PSF_T3_iiT4_,@function
        .size           _ZN3cub17CUB_300001_SM_8006detail10radix_sort31DeviceRadixSortSingleTileKernelINS1_5radix10policy_hubI6__halfijE10Policy1000ELNS0_9SortOrderE1ES6_ijNS1_21identity_decomposer_tEEEvPKT1_PSB_PKT2_PSF_T3_iiT4_,(.L_x_1966 - _ZN3cub17CUB_300001_SM_8006detail10radix_sort31DeviceRadixSortSingleTileKernelINS1_5radix10policy_hubI6__halfijE10Policy1000ELNS0_9SortOrderE1ES6_ijNS1_21identity_decomposer_tEEEvPKT1_PSB_PKT2_PSF_T3_iiT4_)
        .other          _ZN3cub17CUB_300001_SM_8006detail10radix_sort31DeviceRadixSortSingleTileKernelINS1_5radix10policy_hubI6__halfijE10Policy1000ELNS0_9SortOrderE1ES6_ijNS1_21identity_decomposer_tEEEvPKT1_PSB_PKT2_PSF_T3_iiT4_,@"STO_CUDA_ENTRY STV_DEFAULT"
_ZN3cub17CUB_300001_SM_8006detail10radix_sort31DeviceRadixSortSingleTileKernelINS1_5radix10policy_hubI6__halfijE10Policy1000ELNS0_9SortOrderE1ES6_ijNS1_21identity_decomposer_tEEEvPKT1_PSB_PKT2_PSF_T3_iiT4_:
.text._ZN3cub17CUB_300001_SM_8006detail10radix_sort31DeviceRadixSortSingleTileKernelINS1_5radix10policy_hubI6__halfijE10Policy1000ELNS0_9SortOrderE1ES6_ijNS1_21identity_decomposer_tEEEvPKT1_PSB_PKT2_PSF_T3_iiT4_:
[----:B------:R-:W-:Y:S02]  /*0000*/  IMAD.MOV.U32 R1, RZ, RZ, c[0x0][0x28] ;  /* 0x00000a00ff017624 */ /* 0x000fe400078e00ff */
[----:B------:R-:W0:Y:S01]  /*0010*/  S2R R0, SR_TID.X ;  /* 0x0000000000007919 */ /* 0x000e220000002100 */
[----:B------:R-:W-:Y:S01]  /*0020*/  IMAD.MOV.U32 R30, RZ, RZ, 0x2 ;  /* 0x00000002ff1e7424 */ /* 0x000fe200078e00ff */
[----:B------:R-:W-:Y:S01]  /*0030*/  ULDC.64 UR4, c[0x0][0x118] ;  /* 0x0000460000047ab9 */ /* 0x000fe20000000a00 */
[----:B------:R-:W-:Y:S02]  /*0040*/  IMAD.MOV.U32 R41, RZ, RZ, 0xffff ;  /* 0x0000ffffff297424 */ /* 0x000fe400078e00ff */
[----:B------:R-:W-:Y:S02]  /*0050*/  IMAD.MOV.U32 R40, RZ, RZ, 0xffff ;  /* 0x0000ffffff287424 */ /* 0x000fe400078e00ff */
[----:B------:R-:W-:Y:S02]  /*0060*/  IMAD.MOV.U32 R43, RZ, RZ, 0xffff ;  /* 0x0000ffffff2b7424 */ /* 0x000fe400078e00ff */
[----:B------:R-:W-:Y:S02]  /*0070*/  IMAD.MOV.U32 R34, RZ, RZ, 0xffff ;  /* 0x0000ffffff227424 */ /* 0x000fe400078e00ff */
[----:B------:R-:W-:-:S02]  /*0080*/  IMAD.MOV.U32 R42, RZ, RZ, 0xffff ;  /* 0x0000ffffff2a7424 */ /* 0x000fc400078e00ff */
[----:B------:R-:W-:Y:S02]  /*0090*/  IMAD.MOV.U32 R35, RZ, RZ, 0xffff ;  /* 0x0000ffffff237424 */ /* 0x000fe400078e00ff */
[----:B------:R-:W-:Y:S02]  /*00a0*/  IMAD.MOV.U32 R36, RZ, RZ, 0xffff ;  /* 0x0000ffffff247424 */ /* 0x000fe400078e00ff */
[----:B------:R-:W-:Y:S02]  /*00b0*/  IMAD.MOV.U32 R44, RZ, RZ, 0xffff ;  /* 0x0000ffffff2c7424 */ /* 0x000fe400078e00ff */
[----:B------:R-:W-:Y:S02]  /*00c0*/  IMAD.MOV.U32 R37, RZ, RZ, 0xffff ;  /* 0x0000ffffff257424 */ /* 0x000fe400078e00ff */
[----:B------:R-:W-:Y:S02]  /*00d0*/  IMAD.MOV.U32 R39, RZ, RZ, 0xffff ;  /* 0x0000ffffff277424 */ /* 0x000fe400078e00ff */
[----:B------:R-:W-:-:S02]  /*00e0*/  IMAD.MOV.U32 R38, RZ, RZ, 0xffff ;  /* 0x0000ffffff267424 */ /* 0x000fc400078e00ff */
[----:B0-----:R-:W-:Y:S02]  /*00f0*/  IMAD R29, R0, 0x13, RZ ;  /* 0x00000013001d7824 */ /* 0x001fe400078e02ff */
[----:B------:R-:W-:Y:S02]  /*0100*/  IMAD.MOV.U32 R8, RZ, RZ, 0xffff ;  /* 0x0000ffffff087424 */ /* 0x000fe400078e00ff */
[C---:B------:R-:W-:Y:S01]  /*0110*/  IMAD.WIDE R30, R29.reuse, R30, c[0x0][0x160] ;  /* 0x000058001d1e7625 */ /* 0x040fe200078e021e */
[C---:B------:R-:W-:Y:S02]  /*0120*/  IADD3 R54, R29.reuse, 0x6, RZ ;  /* 0x000000061d367810 */ /* 0x040fe40007ffe0ff */
[C---:B------:R-:W-:Y:S01]  /*0130*/  IADD3 R55, R29.reuse, 0x7, RZ ;  /* 0x000000071d377810 */ /* 0x040fe20007ffe0ff */
[----:B------:R-:W-:Y:S01]  /*0140*/  IMAD.MOV.U32 R10, RZ, RZ, 0xffff ;  /* 0x0000ffffff0a7424 */ /* 0x000fe200078e00ff */
[----:B------:R-:W-:Y:S01]  /*0150*/  ISETP.GE.AND P0, PT, R54, c[0x0][0x180], PT ;  /* 0x0000600036007a0c */ /* 0x000fe20003f06270 */
[----:B------:R-:W-:Y:S01]  /*0160*/  IMAD.MOV.U32 R11, RZ, RZ, 0xffff ;  /* 0x0000ffffff0b7424 */ /* 0x000fe200078e00ff */
[C---:B------:R-:W-:Y:S01]  /*0170*/  IADD3 R56, R29.reuse, 0x8, RZ ;  /* 0x000000081d387810 */ /* 0x040fe20007ffe0ff */
[----:B------:R-:W-:Y:S01]  /*0180*/  IMAD.MOV.U32 R9, RZ, RZ, 0xffff ;  /* 0x0000ffffff097424 */ /* 0x000fe200078e00ff */
[C---:B------:R-:W-:Y:S01]  /*0190*/  IADD3 R49, R29.reuse, 0x1, RZ ;  /* 0x000000011d317810 */ /* 0x040fe20007ffe0ff */
[----:B------:R-:W-:Y:S01]  /*01a0*/  IMAD.MOV.U32 R7, RZ, RZ, 0xffff ;  /* 0x0000ffffff077424 */ /* 0x000fe200078e00ff */
[----:B------:R-:W-:Y:S01]  /*01b0*/  IADD3 R57, R29, 0x9, RZ ;  /* 0x000000091d397810 */ /* 0x000fe20007ffe0ff */
[----:B------:R-:W-:Y:S01]  /*01c0*/  IMAD.MOV.U32 R6, RZ, RZ, 0xffff ;  /* 0x0000ffffff067424 */ /* 0x000fe200078e00ff */
[----:B------:R-:W-:Y:S01]  /*01d0*/  ISETP.GE.AND P5, PT, R49, c[0x0][0x180], PT ;  /* 0x0000600031007a0c */ /* 0x000fe20003fa6270 */
[----:B------:R-:W-:Y:S01]  /*01e0*/  IMAD.MOV.U32 R5, RZ, RZ, 0xffff ;  /* 0x0000ffffff057424 */ /* 0x000fe200078e00ff */
[C---:B------:R-:W-:Y:S01]  /*01f0*/  ISETP.GE.AND P6, PT, R29.reuse, c[0x0][0x180], PT ;  /* 0x000060001d007a0c */ /* 0x040fe20003fc6270 */
[----:B------:R-:W-:Y:S01]  /*0200*/  IMAD.MOV.U32 R4, RZ, RZ, 0xffff ;  /* 0x0000ffffff047424 */ /* 0x000fe200078e00ff */
[----:B------:R-:W-:Y:S01]  /*0210*/  IADD3 R51, R29, 0x3, RZ ;  /* 0x000000031d337810 */ /* 0x000fe20007ffe0ff */
[----:B------:R0:W2:Y:S01]  /*0220*/  @!P0 LDG.E.U16 R41, [R30.64+0xc] ;  /* 0x00000c041e298981 */ /* 0x0000a2000c1e1500 */
[----:B------:R-:W-:-:S02]  /*0230*/  ISETP.GE.AND P0, PT, R55, c[0x0][0x180], PT ;  /* 0x0000600037007a0c */ /* 0x000fc40003f06270 */
[----:B------:R-:W-:Y:S02]  /*0240*/  IADD3 R58, R29, 0xa, RZ ;  /* 0x0000000a1d3a7810 */ /* 0x000fe40007ffe0ff */
[----:B------:R-:W-:Y:S02]  /*0250*/  ISETP.GE.AND P3, PT, R51, c[0x0][0x180], PT ;  /* 0x0000600033007a0c */ /* 0x000fe40003f66270 */
[C---:B------:R-:W-:Y:S01]  /*0260*/  IADD3 R50, R29.reuse, 0x2, RZ ;  /* 0x000000021d327810 */ /* 0x040fe20007ffe0ff */
[----:B------:R-:W0:Y:S01]  /*0270*/  @!P5 LDG.E.U16 R34, [R30.64+0x2] ;  /* 0x000002041e22d981 */ /* 0x000e22000c1e1500 */
[C---:B------:R-:W-:Y:S02]  /*0280*/  IADD3 R52, R29.reuse, 0x4, RZ ;  /* 0x000000041d347810 */ /* 0x040fe40007ffe0ff */
[----:B------:R-:W-:Y:S01]  /*0290*/  ISETP.GE.AND P4, PT, R50, c[0x0][0x180], PT ;  /* 0x0000600032007a0c */ /* 0x000fe20003f86270 */
[----:B------:R0:W3:Y:S01]  /*02a0*/  @!P6 LDG.E.U16 R35, [R30.64] ;  /* 0x000000041e23e981 */ /* 0x0000e2000c1e1500 */
[----:B------:R-:W-:-:S02]  /*02b0*/  IADD3 R53, R29, 0x5, RZ ;  /* 0x000000051d357810 */ /* 0x000fc40007ffe0ff */
[----:B------:R-:W-:Y:S01]  /*02c0*/  IADD3 R59, R29, 0xb, RZ ;  /* 0x0000000b1d3b7810 */ /* 0x000fe20007ffe0ff */
[----:B------:R0:W4:Y:S01]  /*02d0*/  @!P0 LDG.E.U16 R40, [R30.64+0xe] ;  /* 0x00000e041e288981 */ /* 0x000122000c1e1500 */
[----:B------:R-:W-:Y:S02]  /*02e0*/  ISETP.GE.AND P0, PT, R56, c[0x0][0x180], PT ;  /* 0x0000600038007a0c */ /* 0x000fe40003f06270 */
[----:B------:R-:W-:Y:S01]  /*02f0*/  ISETP.GE.AND P2, PT, R52, c[0x0][0x180], PT ;  /* 0x0000600034007a0c */ /* 0x000fe20003f46270 */
[----:B------:R0:W2:Y:S01]  /*0300*/  @!P3 LDG.E.U16 R36, [R30.64+0x6] ;  /* 0x000006041e24b981 */ /* 0x0000a2000c1e1500 */
[----:B------:R-:W-:Y:S02]  /*0310*/  ISETP.GE.AND P1, PT, R53, c[0x0][0x180], PT ;  /* 0x0000600035007a0c */ /* 0x000fe40003f26270 */
[C---:B------:R-:W-:Y:S01]  /*0320*/  IADD3 R33, R29.reuse, 0xd, RZ ;  /* 0x0000000d1d217810 */ /* 0x040fe20007ffe0ff */
[----:B------:R0:W2:Y:S01]  /*0330*/  @!P4 LDG.E.U16 R37, [R30.64+0x4] ;  /* 0x000004041e25c981 */ /* 0x0000a2000c1e1500 */
[----:B------:R-:W-:-:S02]  /*0340*/  IADD3 R45, R29, 0xe, RZ ;  /* 0x0000000e1d2d7810 */ /* 0x000fc40007ffe0ff */
[C---:B------:R-:W-:Y:S02]  /*0350*/  IADD3 R32, R29.reuse, 0xc, RZ ;  /* 0x0000000c1d207810 */ /* 0x040fe40007ffe0ff */
[----:B------:R-:W-:Y:S01]  /*0360*/  IADD3 R60, R29, 0xf, RZ ;  /* 0x0000000f1d3c7810 */ /* 0x000fe20007ffe0ff */
[----:B------:R0:W4:Y:S01]  /*0370*/  @!P0 LDG.E.U16 R43, [R30.64+0x10] ;  /* 0x000010041e2b8981 */ /* 0x000122000c1e1500 */
[----:B------:R-:W-:Y:S02]  /*0380*/  ISETP.GE.AND P0, PT, R57, c[0x0][0x180], PT ;  /* 0x0000600039007a0c */ /* 0x000fe40003f06270 */
[C---:B------:R-:W-:Y:S01]  /*0390*/  IADD3 R61, R29.reuse, 0x10, RZ ;  /* 0x000000101d3d7810 */ /* 0x040fe20007ffe0ff */
[----:B------:R0:W4:Y:S01]  /*03a0*/  @!P2 LDG.E.U16 R39, [R30.64+0x8] ;  /* 0x000008041e27a981 */ /* 0x000122000c1e1500 */
[C---:B------:R-:W-:Y:S02]  /*03b0*/  IADD3 R62, R29.reuse, 0x11, RZ ;  /* 0x000000111d3e7810 */ /* 0x040fe40007ffe0ff */
[----:B------:R-:W-:Y:S01]  /*03c0*/  IADD3 R63, R29, 0x12, RZ ;  /* 0x000000121d3f7810 */ /* 0x000fe20007ffe0ff */
[----:B------:R0:W4:Y:S06]  /*03d0*/  @!P1 LDG.E.U16 R38, [R30.64+0xa] ;  /* 0x00000a041e269981 */ /* 0x00012c000c1e1500 */
[----:B------:R0:W4:Y:S01]  /*03e0*/  @!P0 LDG.E.U16 R42, [R30.64+0x12] ;  /* 0x000012041e2a8981 */ /* 0x000122000c1e1500 */
[----:B------:R-:W-:-:S13]  /*03f0*/  ISETP.GE.AND P0, PT, R58, c[0x0][0x180], PT ;  /* 0x000060003a007a0c */ /* 0x000fda0003f06270 */
[----:B------:R0:W4:Y:S01]  /*0400*/  @!P0 LDG.E.U16 R44, [R30.64+0x14] ;  /* 0x000014041e2c8981 */ /* 0x000122000c1e1500 */
[----:B------:R-:W-:Y:S02]  /*0410*/  ISETP.GE.AND P0, PT, R59, c[0x0][0x180], PT ;  /* 0x000060003b007a0c */ /* 0x000fe40003f06270 */
[----:B------:R-:W-:Y:S02]  /*0420*/  ISETP.GE.AND P1, PT, R33, c[0x0][0x180], PT ;  /* 0x0000600021007a0c */ /* 0x000fe40003f26270 */
[----:B------:R-:W-:-:S09]  /*0430*/  ISETP.GE.AND P2, PT, R45, c[0x0][0x180], PT ;  /* 0x000060002d007a0c */ /* 0x000fd20003f46270 */
[----:B------:R0:W4:Y:S01]  /*0440*/  @!P0 LDG.E.U16 R8, [R30.64+0x16] ;  /* 0x000016041e088981 */ /* 0x000122000c1e1500 */
[----:B------:R-:W-:Y:S02]  /*0450*/  ISETP.GE.AND P0, PT, R32, c[0x0][0x180], PT ;  /* 0x0000600020007a0c */ /* 0x000fe40003f06270 */
[----:B------:R-:W-:Y:S01]  /*0460*/  ISETP.GE.AND P3, PT, R60, c[0x0][0x180], PT ;  /* 0x000060003c007a0c */ /* 0x000fe20003f66270 */
[----:B------:R0:W4:Y:S01]  /*0470*/  @!P1 LDG.E.U16 R10, [R30.64+0x1a] ;  /* 0x00001a041e0a9981 */ /* 0x000122000c1e1500 */
[----:B------:R-:W-:Y:S02]  /*0480*/  ISETP.GE.AND P4, PT, R61, c[0x0][0x180], PT ;  /* 0x000060003d007a0c */ /* 0x000fe40003f86270 */
[----:B------:R-:W-:Y:S01]  /*0490*/  ISETP.GE.AND P5, PT, R62, c[0x0][0x180], PT ;  /* 0x000060003e007a0c */ /* 0x000fe20003fa6270 */
[----:B------:R0:W4:Y:S01]  /*04a0*/  @!P2 LDG.E.U16 R11, [R30.64+0x1c] ;  /* 0x00001c041e0ba981 */ /* 0x000122000c1e1500 */
[----:B------:R-:W-:-:S05]  /*04b0*/  ISETP.GE.AND P6, PT, R63, c[0x0][0x180], PT ;  /* 0x000060003f007a0c */ /* 0x000fca0003fc6270 */
[----:B------:R0:W4:Y:S04]  /*04c0*/  @!P0 LDG.E.U16 R9, [R30.64+0x18] ;  /* 0x000018041e098981 */ /* 0x000128000c1e1500 */
[----:B------:R0:W4:Y:S04]  /*04d0*/  @!P3 LDG.E.U16 R7, [R30.64+0x1e] ;  /* 0x00001e041e07b981 */ /* 0x000128000c1e1500 */
[----:B------:R0:W4:Y:S04]  /*04e0*/  @!P4 LDG.E.U16 R6, [R30.64+0x20] ;  /* 0x000020041e06c981 */ /* 0x000128000c1e1500 */
[----:B------:R0:W4:Y:S04]  /*04f0*/  @!P5 LDG.E.U16 R5, [R30.64+0x22] ;  /* 0x000022041e05d981 */ /* 0x000128000c1e1500 */
[----:B------:R0:W4:Y:S01]  /*0500*/  @!P6 LDG.E.U16 R4, [R30.64+0x24] ;  /* 0x000024041e04e981 */ /* 0x000122000c1e1500 */
[----:B------:R-:W-:-:S02]  /*0510*/  P2R R47, PR, RZ, 0x2 ;  /* 0x00000002ff2f7803 */ /* 0x000fc40000000000 */
[----:B------:R-:W-:Y:S02]  /*0520*/  ISETP.GE.AND P1, PT, R50, c[0x0][0x180], PT ;  /* 0x0000600032007a0c */ /* 0x000fe40003f26270 */
[----:B------:R-:W-:Y:S01]  /*0530*/  P2R R48, PR, RZ, 0x1 ;  /* 0x00000001ff307803 */ /* 0x000fe20000000000 */
[----:B------:R-:W-:Y:S01]  /*0540*/  IMAD.MOV.U32 R32, RZ, RZ, 0x4 ;  /* 0x00000004ff207424 */ /* 0x000fe200078e00ff */
[----:B------:R-:W-:Y:S01]  /*0550*/  BAR.SYNC.DEFER_BLOCKING 0x0 ;  /* 0x0000000000007b1d */ /* 0x000fe20000010000 */
[----:B------:R-:W-:Y:S02]  /*0560*/  ISETP.GE.AND P0, PT, R51, c[0x0][0x180], PT ;  /* 0x0000600033007a0c */ /* 0x000fe40003f06270 */
[C---:B------:R-:W-:Y:S01]  /*0570*/  IMAD.WIDE R32, R29.reuse, R32, c[0x0][0x170] ;  /* 0x00005c001d207625 */ /* 0x040fe200078e0220 */
[----:B------:R-:W-:Y:S02]  /*0580*/  P2R R45, PR, RZ, 0x8 ;  /* 0x00000008ff2d7803 */ /* 0x000fe40000000000 */
[----:B------:R-:W-:-:S02]  /*0590*/  ISETP.GE.AND P3, PT, R29, c[0x0][0x180], PT ;  /* 0x000060001d007a0c */ /* 0x000fc40003f66270 */
[----:B------:R-:W-:Y:S02]  /*05a0*/  P2R R46, PR, RZ, 0x4 ;  /* 0x00000004ff2e7803 */ /* 0x000fe40000000000 */
[----:B------:R-:W-:Y:S01]  /*05b0*/  ISETP.GE.AND P2, PT, R49, c[0x0][0x180], PT ;  /* 0x0000600031007a0c */ /* 0x000fe20003f46270 */
[----:B------:R1:W5:Y:S01]  /*05c0*/  @!P1 LDG.E R12, [R32.64+0x8] ;  /* 0x00000804200c9981 */ /* 0x000362000c1e1900 */
[----:B------:R-:W-:-:S03]  /*05d0*/  ISETP.GE.AND P1, PT, R54, c[0x0][0x180], PT ;  /* 0x0000600036007a0c */ /* 0x000fc60003f26270 */
[----:B------:R1:W5:Y:S01]  /*05e0*/  @!P0 LDG.E R13, [R32.64+0xc] ;  /* 0x00000c04200d8981 */ /* 0x000362000c1e1900 */
[----:B------:R-:W-:-:S03]  /*05f0*/  ISETP.GE.AND P0, PT, R55, c[0x0][0x180], PT ;  /* 0x0000600037007a0c */ /* 0x000fc60003f06270 */
[----:B------:R1:W5:Y:S01]  /*0600*/  @!P3 LDG.E R2, [R32.64] ;  /* 0x000000042002b981 */ /* 0x000362000c1e1900 */
[----:B------:R-:W-:-:S03]  /*0610*/  ISETP.GE.AND P3, PT, R52, c[0x0][0x180], PT ;  /* 0x0000600034007a0c */ /* 0x000fc60003f66270 */
[----:B------:R1:W5:Y:S04]  /*0620*/  @!P2 LDG.E R3, [R32.64+0x4] ;  /* 0x000004042003a981 */ /* 0x000368000c1e1900 */
[----:B------:R1:W5:Y:S01]  /*0630*/  @!P1 LDG.E R16, [R32.64+0x18] ;  /* 0x0000180420109981 */ /* 0x000362000c1e1900 */
[----:B------:R-:W-:-:S03]  /*0640*/  ISETP.GE.AND P1, PT, R58, c[0x0][0x180], PT ;  /* 0x000060003a007a0c */ /* 0x000fc60003f26270 */
[----:B------:R1:W5:Y:S01]  /*0650*/  @!P0 LDG.E R17, [R32.64+0x1c] ;  /* 0x00001c0420118981 */ /* 0x000362000c1e1900 */
[----:B------:R-:W-:Y:S02]  /*0660*/  ISETP.GE.AND P0, PT, R59, c[0x0][0x180], PT ;  /* 0x000060003b007a0c */ /* 0x000fe40003f06270 */
[----:B------:R-:W-:Y:S01]  /*0670*/  ISETP.GE.AND P2, PT, R53, c[0x0][0x180], PT ;  /* 0x0000600035007a0c */ /* 0x000fe20003f46270 */
[----:B------:R1:W5:Y:S01]  /*0680*/  @!P3 LDG.E R14, [R32.64+0x10] ;  /* 0x00001004200eb981 */ /* 0x000362000c1e1900 */
[----:B------:R-:W-:-:S03]  /*0690*/  ISETP.GE.AND P3, PT, R56, c[0x0][0x180], PT ;  /* 0x0000600038007a0c */ /* 0x000fc60003f66270 */
[----:B------:R1:W5:Y:S04]  /*06a0*/  @!P4 LDG.E R26, [R32.64+0x40] ;  /* 0x00004004201ac981 */ /* 0x000368000c1e1900 */
[----:B------:R1:W5:Y:S01]  /*06b0*/  @!P1 LDG.E R20, [R32.64+0x28] ;  /* 0x0000280420149981 */ /* 0x000362000c1e1900 */
[----:B------:R-:W-:-:S03]  /*06c0*/  ISETP.NE.AND P1, PT, R47, RZ, PT ;  /* 0x000000ff2f00720c */ /* 0x000fc60003f25270 */
[----:B------:R1:W5:Y:S01]  /*06d0*/  @!P0 LDG.E R21, [R32.64+0x2c] ;  /* 0x00002c0420158981 */ /* 0x000362000c1e1900 */
[----:B------:R-:W-:-:S03]  /*06e0*/  ISETP.NE.AND P0, PT, R48, RZ, PT ;  /* 0x000000ff3000720c */ /* 0x000fc60003f05270 */
[----:B------:R1:W5:Y:S01]  /*06f0*/  @!P2 LDG.E R15, [R32.64+0x14] ;  /* 0x00001404200fa981 */ /* 0x000362000c1e1900 */
[----:B------:R-:W-:-:S03]  /*0700*/  ISETP.GE.AND P2, PT, R57, c[0x0][0x180], PT ;  /* 0x0000600039007a0c */ /* 0x000fc60003f46270 */
[----:B------:R1:W5:Y:S01]  /*0710*/  @!P3 LDG.E R18, [R32.64+0x20] ;  /* 0x000020042012b981 */ /* 0x000362000c1e1900 */
[----:B------:R-:W-:Y:S01]  /*0720*/  ISETP.NE.AND P3, PT, R45, RZ, PT ;  /* 0x000000ff2d00720c */ /* 0x000fe20003f65270 */
[----:B------:R-:W-:Y:S02]  /*0730*/  IMAD.MOV.U32 R45, RZ, RZ, 0xffff ;  /* 0x0000ffffff2d7424 */ /* 0x000fe400078e00ff */
[----:B------:R1:W5:Y:S04]  /*0740*/  @!P1 LDG.E R23, [R32.64+0x34] ;  /* 0x0000340420179981 */ /* 0x000368000c1e1900 */
[----:B------:R1:W5:Y:S04]  /*0750*/  @!P0 LDG.E R22, [R32.64+0x30] ;  /* 0x0000300420168981 */ /* 0x000368000c1e1900 */
[----:B------:R1:W5:Y:S01]  /*0760*/  @!P2 LDG.E R19, [R32.64+0x24] ;  /* 0x000024042013a981 */ /* 0x000362000c1e1900 */
[----:B------:R-:W-:-:S03]  /*0770*/  ISETP.NE.AND P2, PT, R46, RZ, PT ;  /* 0x000000ff2e00720c */ /* 0x000fc60003f45270 */
[----:B------:R1:W5:Y:S04]  /*0780*/  @!P3 LDG.E R25, [R32.64+0x3c] ;  /* 0x00003c042019b981 */ /* 0x000368000c1e1900 */
[----:B------:R1:W5:Y:S04]  /*0790*/  @!P5 LDG.E R27, [R32.64+0x44] ;  /* 0x00004404201bd981 */ /* 0x000368000c1e1900 */
[----:B------:R1:W5:Y:S04]  /*07a0*/  @!P6 LDG.E R28, [R32.64+0x48] ;  /* 0x00004804201ce981 */ /* 0x000368000c1e1900 */
[----:B------:R1:W5:Y:S04]  /*07b0*/  @!P2 LDG.E R24, [R32.64+0x38] ;  /* 0x000038042018a981 */ /* 0x000368000c1e1900 */
[----:B------:R-:W0:Y:S01]  /*07c0*/  S2R R123, SR_LANEID ;  /* 0x00000000007b7919 */ /* 0x000e220000000000 */
[----:B------:R-:W-:Y:S01]  /*07d0*/  IMAD.MOV.U32 R49, RZ, RZ, c[0x0][0x184] ;  /* 0x00006100ff317624 */ /* 0x000fe200078e00ff */
[----:B0-----:R-:W-:-:S02]  /*07e0*/  PRMT R30, R34, 0x9910, RZ ;  /* 0x00009910221e7816 */ /* 0x001fc400000000ff */
[----:B---3--:R-:W-:Y:S01]  /*07f0*/  PRMT R29, R35, 0x9910, RZ ;  /* 0x00009910231d7816 */ /* 0x008fe200000000ff */
[----:B------:R-:W-:Y:S01]  /*0800*/  BAR.SYNC.DEFER_BLOCKING 0x0 ;  /* 0x0000000000007b1d */ /* 0x000fe20000010000 */
[----:B------:R-:W-:Y:S02]  /*0810*/  ISETP.GE.AND P1, PT, R30, RZ, PT ;  /* 0x000000ff1e00720c */ /* 0x000fe40003f26270 */
[----:B------:R-:W-:Y:S02]  /*0820*/  ISETP.GE.AND P0, PT, R29, RZ, PT ;  /* 0x000000ff1d00720c */ /* 0x000fe40003f06270 */
[----:B------:R-:W-:-:S04]  /*0830*/  SEL R29, R45, 0x8000, !P1 ;  /* 0x000080002d1d7807 */ /* 0x000fc80004800000 */
[----:B------:R-:W-:Y:S02]  /*0840*/  LOP3.LUT R34, R29, R34, RZ, 0x3c, !PT ;  /* 0x000000221d227212 */ /* 0x000fe400078e3cff */
[----:B--2---:R-:W-:Y:S02]  /*0850*/  PRMT R29, R36, 0x9910, RZ ;  /* 0x00009910241d7816 */ /* 0x004fe400000000ff */
[----:B------:R-:W-:Y:S02]  /*0860*/  SEL R30, R45, 0x8000, !P0 ;  /* 0x000080002d1e7807 */ /* 0x000fe40004000000 */
[----:B------:R-:W-:Y:S02]  /*0870*/  ISETP.GE.AND P0, PT, R29, RZ, PT ;  /* 0x000000ff1d00720c */ /* 0x000fe40003f06270 */
[----:B------:R-:W-:Y:S02]  /*0880*/  PRMT R31, R37, 0x9910, RZ ;  /* 0x00009910251f7816 */ /* 0x000fe400000000ff */
[----:B------:R-:W-:-:S02]  /*0890*/  SEL R29, R45, 0x8000, !P0 ;  /* 0x000080002d1d7807 */ /* 0x000fc40004000000 */
[----:B------:R-:W-:Y:S02]  /*08a0*/  ISETP.GE.AND P2, PT, R31, RZ, PT ;  /* 0x000000ff1f00720c */ /* 0x000fe40003f46270 */
[----:B------:R-:W-:Y:S02]  /*08b0*/  LOP3.LUT R36, R29, R36, RZ, 0x3c, !PT ;  /* 0x000000241d247212 */ /* 0x000fe400078e3cff */
[----:B----4-:R-:W-:Y:S02]  /*08c0*/  PRMT R31, R39, 0x9910, RZ ;  /* 0x00009910271f7816 */ /* 0x010fe400000000ff */
[----:B------:R-:W-:Y:S02]  /*08d0*/  PRMT R29, R40, 0x9910, RZ ;  /* 0x00009910281d7816 */ /* 0x000fe400000000ff */
[----:B------:R-:W-:Y:S02]  /*08e0*/  LOP3.LUT R30, R30, R35, RZ, 0x3c, !PT ;  /* 0x000000231e1e7212 */ /* 0x000fe400078e3cff */
[----:B-1----:R-:W-:-:S02]  /*08f0*/  SEL R32, R45, 0x8000, !P2 ;  /* 0x000080002d207807 */ /* 0x002fc40005000000 */
[----:B------:R-:W-:Y:S02]  /*0900*/  PRMT R33, R38, 0x9910, RZ ;  /* 0x0000991026217816 */ /* 0x000fe400000000ff */
[----:B------:R-:W-:Y:S02]  /*0910*/  PRMT R35, R41, 0x9910, RZ ;  /* 0x0000991029237816 */ /* 0x000fe400000000ff */
[----:B------:R-:W-:Y:S02]  /*0920*/  ISETP.GE.AND P1, PT, R31, RZ, PT ;  /* 0x000000ff1f00720c */ /* 0x000fe40003f26270 */
[----:B------:R-:W-:Y:S02]  /*0930*/  ISETP.GE.AND P0, PT, R29, RZ, PT ;  /* 0x000000ff1d00720c */ /* 0x000fe40003f06270 */
[----:B------:R-:W-:Y:S02]  /*0940*/  LOP3.LUT R32, R32, R37, RZ, 0x3c, !PT ;  /* 0x0000002520207212 */ /* 0x000fe400078e3cff */
[----:B------:R-:W-:-:S02]  /*0950*/  ISETP.GE.AND P2, PT, R33, RZ, PT ;  /* 0x000000ff2100720c */ /* 0x000fc40003f46270 */
[----:B------:R-:W-:Y:S02]  /*0960*/  ISETP.GE.AND P3, PT, R35, RZ, PT ;  /* 0x000000ff2300720c */ /* 0x000fe40003f66270 */
[C---:B------:R-:W-:Y:S02]  /*0970*/  SEL R46, R45.reuse, 0x8000, !P1 ;  /* 0x000080002d2e7807 */ /* 0x040fe40004800000 */
[----:B------:R-:W-:Y:S02]  /*0980*/  PRMT R35, R42, 0x9910, RZ ;  /* 0x000099102a237816 */ /* 0x000fe400000000ff */
[----:B------:R-:W-:Y:S02]  /*0990*/  PRMT R37, R44, 0x9910, RZ ;  /* 0x000099102c257816 */ /* 0x000fe400000000ff */
[C---:B------:R-:W-:Y:S02]  /*09a0*/  SEL R29, R45.reuse, 0x8000, !P0 ;  /* 0x000080002d1d7807 */ /* 0x040fe40004000000 */
[----:B------:R-:W-:-:S02]  /*09b0*/  SEL R31, R45, 0x8000, !P2 ;  /* 0x000080002d1f7807 */ /* 0x000fc40005000000 */
[----:B------:R-:W-:Y:S02]  /*09c0*/  SEL R48, R45, 0x8000, !P3 ;  /* 0x000080002d307807 */ /* 0x000fe40005800000 */
[----:B------:R-:W-:Y:S02]  /*09d0*/  PRMT R33, R43, 0x9910, RZ ;  /* 0x000099102b217816 */ /* 0x000fe400000000ff */
[----:B------:R-:W-:Y:S02]  /*09e0*/  LOP3.LUT R46, R46, R39, RZ, 0x3c, !PT ;  /* 0x000000272e2e7212 */ /* 0x000fe400078e3cff */
[----:B------:R-:W-:Y:S02]  /*09f0*/  ISETP.GE.AND P2, PT, R35, RZ, PT ;  /* 0x000000ff2300720c */ /* 0x000fe40003f46270 */
[----:B------:R-:W-:Y:S02]  /*0a00*/  ISETP.GE.AND P3, PT, R37, RZ, PT ;  /* 0x000000ff2500720c */ /* 0x000fe40003f66270 */
[----:B------:R-:W-:-:S02]  /*0a10*/  LOP3.LUT R62, R29, R40, RZ, 0x3c, !PT ;  /* 0x000000281d3e7212 */ /* 0x000fc400078e3cff */
[----:B------:R-:W-:Y:S02]  /*0a20*/  PRMT R29, R8, 0x9910, RZ ;  /* 0x00009910081d7816 */ /* 0x000fe400000000ff */
[----:B------:R-:W-:Y:S02]  /*0a30*/  PRMT R39, R10, 0x9910, RZ ;  /* 0x000099100a277816 */ /* 0x000fe400000000ff */
[----:B------:R-:W-:Y:S02]  /*0a40*/  PRMT R40, R11, 0x9910, RZ ;  /* 0x000099100b287816 */ /* 0x000fe400000000ff */
[----:B------:R-:W-:Y:S02]  /*0a50*/  ISETP.GE.AND P1, PT, R33, RZ, PT ;  /* 0x000000ff2100720c */ /* 0x000fe40003f26270 */
[C---:B------:R-:W-:Y:S02]  /*0a60*/  SEL R33, R45.reuse, 0x8000, !P2 ;  /* 0x000080002d217807 */ /* 0x040fe40005000000 */
[----:B------:R-:W-:-:S02]  /*0a70*/  SEL R35, R45, 0x8000, !P3 ;  /* 0x000080002d237807 */ /* 0x000fc40005800000 */
[----:B------:R-:W-:Y:S02]  /*0a80*/  PRMT R37, R9, 0x9910, RZ ;  /* 0x0000991009257816 */ /* 0x000fe400000000ff */
[----:B------:R-:W-:Y:S02]  /*0a90*/  ISETP.GE.AND P0, PT, R29, RZ, PT ;  /* 0x000000ff1d00720c */ /* 0x000fe40003f06270 */
[----:B------:R-:W-:Y:S02]  /*0aa0*/  ISETP.GE.AND P2, PT, R39, RZ, PT ;  /* 0x000000ff2700720c */ /* 0x000fe40003f46270 */
[----:B------:R-:W-:Y:S02]  /*0ab0*/  ISETP.GE.AND P3, PT, R40, RZ, PT ;  /* 0x000000ff2800720c */ /* 0x000fe40003f66270 */
[----:B------:R-:W-:Y:S02]  /*0ac0*/  LOP3.LUT R31, R31, R38, RZ, 0x3c, !PT ;  /* 0x000000261f1f7212 */ /* 0x000fe400078e3cff */
[----:B------:R-:W-:-:S02]  /*0ad0*/  SEL R38, R45, 0x8000, !P1 ;  /* 0x000080002d267807 */ /* 0x000fc40004800000 */
[----:B------:R-:W-:Y:S02]  /*0ae0*/  LOP3.LUT R33, R33, R42, RZ, 0x3c, !PT ;  /* 0x0000002a21217212 */ /* 0x000fe400078e3cff */
[----:B------:R-:W-:Y:S02]  /*0af0*/  ISETP.GE.AND P1, PT, R37, RZ, PT ;  /* 0x000000ff2500720c */ /* 0x000fe40003f26270 */
        /* <DEDUP_REMOVED lines=10> */
[----:B------:R-:W-:Y:S02]  /*0ba0*/  SEL R40, R45, 0x8000, !P1 ;  /* 0x000080002d287807 */ /* 0x000fe40004800000 */
[----:B------:R-:W-:Y:S02]  /*0bb0*/  ISETP.GE.AND P0, PT, R10, RZ, PT ;  /* 0x000000ff0a00720c */ /* 0x000fe40003f06270 */
[----:B------:R-:W-:Y:S02]  /*0bc0*/  ISETP.GE.AND P1, PT, R11, RZ, PT ;  /* 0x000000ff0b00720c */ /* 0x000fe40003f26270 */
[----:B------:R-:W-:Y:S02]  /*0bd0*/  ISETP.GE.AND P2, PT, R29, RZ, PT ;  /* 0x000000ff1d00720c */ /* 0x000fe40003f46270 */
[----:B------:R-:W-:Y:S02]  /*0be0*/  ISETP.GE.AND P3, PT, R39, RZ, PT ;  /* 0x000000ff2700720c */ /* 0x000fe40003f66270 */
[----:B------:R-:W-:-:S02]  /*0bf0*/  LOP3.LUT R9, R40, R9, RZ, 0x3c, !PT ;  /* 0x0000000928097212 */ /* 0x000fc400078e3cff */
[C---:B------:R-:W-:Y:S02]  /*0c00*/  SEL R10, R45.reuse, 0x8000, !P0 ;  /* 0x000080002d0a7807 */ /* 0x040fe40004000000 */
[C---:B------:R-:W-:Y:S02]  /*0c10*/  SEL R11, R45.reuse, 0x8000, !P1 ;  /* 0x000080002d0b7807 */ /* 0x040fe40004800000 */
[C---:B------:R-:W-:Y:S02]  /*0c20*/  SEL R40, R45.reuse, 0x8000, !P2 ;  /* 0x000080002d287807 */ /* 0x040fe40005000000 */
[----:B------:R-:W-:Y:S02]  /*0c30*/  SEL R29, R45, 0x8000, !P3 ;  /* 0x000080002d1d7807 */ /* 0x000fe40005800000 */
        /* <DEDUP_REMOVED lines=26> */
.L_x_1427:
[----:B0-----:R-:W-:Y:S01]  /*0de0*/  PRMT R4, R40, 0x9910, RZ ;  /* 0x0000991028047816 */ /* 0x001fe200000000ff */
[----:B------:R-:W-:Y:S01]  /*0df0*/  STS [R0.X4], RZ ;  /* 0x000000ff00007388 */ /* 0x000fe20000004800 */
[----:B------:R-:W-:Y:S01]  /*0e00*/  IMAD R89, R0, 0x84, RZ ;  /* 0x0000008400597824 */ /* 0x000fe200078e02ff */
[----:B------:R-:W-:Y:S01]  /*0e10*/  ISETP.NE.AND P2, PT, R123, RZ, PT ;  /* 0x000000ff7b00720c */ /* 0x000fe20003f45270 */
[----:B------:R-:W-:Y:S01]  /*0e20*/  BSSY B0, `(.L_x_1424) ;  /* 0x00001b7000007945 */ /* 0x000fe20003800000 */
[----:B------:R-:W-:Y:S01]  /*0e30*/  ISETP.NE.AND P0, PT, R4, 0x7fff, PT ;  /* 0x00007fff0400780c */ /* 0x000fe20003f05270 */
[----:B------:R-:W-:Y:S01]  /*0e40*/  STS [R0.X4+0x400], RZ ;  /* 0x000400ff00007388 */ /* 0x000fe20000004800 */
[----:B------:R-:W-:-:S02]  /*0e50*/  IADD3 R4, -R49, c[0x0][0x188], RZ ;  /* 0x0000620031047a10 */ /* 0x000fc40007ffe1ff */
[----:B------:R-:W-:Y:S01]  /*0e60*/  SEL R5, R40, 0x8000, P0 ;  /* 0x0000800028057807 */ /* 0x000fe20000000000 */
[----:B------:R-:W-:Y:S01]  /*0e70*/  STS [R0.X4+0x800], RZ ;  /* 0x000800ff00007388 */ /* 0x000fe20000004800 */
[----:B------:R-:W-:Y:S02]  /*0e80*/  IMNMX R4, R4, 0x6, PT ;  /* 0x0000000604047817 */ /* 0x000fe40003800200 */
[----:B------:R-:W-:Y:S01]  /*0e90*/  LOP3.LUT R6, R5, 0xffff, RZ, 0xc0, !PT ;  /* 0x0000ffff05067812 */ /* 0x000fe200078ec0ff */
[----:B------:R-:W-:Y:S01]  /*0ea0*/  STS [R0.X4+0xc00], RZ ;  /* 0x000c00ff00007388 */ /* 0x000fe20000004800 */
[----:B------:R-:W-:Y:S02]  /*0eb0*/  BMSK R4, RZ, R4 ;  /* 0x00000004ff04721b */ /* 0x000fe40000000000 */
[----:B------:R-:W-:Y:S01]  /*0ec0*/  SHF.R.U32.HI R5, RZ, R49, R6 ;  /* 0x00000031ff057219 */ /* 0x000fe20000011606 */
[----:B------:R-:W-:Y:S03]  /*0ed0*/  STS [R0.X4+0x1000], RZ ;  /* 0x001000ff00007388 */ /* 0x000fe60000004800 */
[----:B------:R-:W-:Y:S01]  /*0ee0*/  LOP3.LUT R5, R4, R5, RZ, 0xc0, !PT ;  /* 0x0000000504057212 */ /* 0x000fe200078ec0ff */
[----:B------:R-:W-:Y:S03]  /*0ef0*/  STS [R0.X4+0x1400], RZ ;  /* 0x001400ff00007388 */ /* 0x000fe60000004800 */
        /* <DEDUP_REMOVED lines=9> */
[----:B------:R-:W-:Y:S02]  /*0f90*/  STS [R0.X4+0x2000], RZ ;  /* 0x002000ff00007388 */ /* 0x000fe40000004800 */
[----:B------:R-:W-:Y:S01]  /*0fa0*/  ISETP.NE.AND P0, PT, R5, 0x7fff, PT ;  /* 0x00007fff0500780c */ /* 0x000fe20003f05270 */
[----:B------:R-:W-:Y:S01]  /*0fb0*/  IMAD R87, R6, 0x2, R87 ;  /* 0x0000000206577824 */ /* 0x000fe200078e0257 */
[----:B------:R-:W-:Y:S02]  /*0fc0*/  STS [R0.X4+0x2400], RZ ;  /* 0x002400ff00007388 */ /* 0x000fe40000004800 */
[----:B------:R-:W-:-:S02]  /*0fd0*/  SEL R5, R66, 0x8000, P0 ;  /* 0x0000800042057807 */ /* 0x000fc40000000000 */
[----:B------:R-:W-:Y:S02]  /*0fe0*/  STS [R0.X4+0x2800], RZ ;  /* 0x002800ff00007388 */ /* 0x000fe40000004800 */
[----:B------:R-:W-:Y:S02]  /*0ff0*/  LOP3.LUT R6, R5, 0xffff, RZ, 0xc0, !PT ;  /* 0x0000ffff05067812 */ /* 0x000fe400078ec0ff */
[----:B------:R-:W-:Y:S02]  /*1000*/  STS [R0.X4+0x2c00], RZ ;  /* 0x002c00ff00007388 */ /* 0x000fe40000004800 */
[----:B------:R-:W-:Y:S02]  /*1010*/  SHF.R.U32.HI R5, RZ, R49, R6 ;  /* 0x00000031ff057219 */ /* 0x000fe40000011606 */
[----:B------:R-:W-:Y:S02]  /*1020*/  STS [R0.X4+0x3000], RZ ;  /* 0x003000ff00007388 */ /* 0x000fe40000004800 */
[----:B------:R-:W-:-:S02]  /*1030*/  LOP3.LUT R5, R4, R5, RZ, 0xc0, !PT ;  /* 0x0000000504057212 */ /* 0x000fc400078ec0ff */
[----:B------:R-:W-:Y:S02]  /*1040*/  STS [R0.X4+0x3400], RZ ;  /* 0x003400ff00007388 */ /* 0x000fe40000004800 */
[C---:B------:R-:W-:Y:S01]  /*1050*/  LOP3.LUT R6, R5.reuse, 0xffe0, RZ, 0xc0, !PT ;  /* 0x0000ffe005067812 */ /* 0x040fe200078ec0ff */
[----:B------:R-:W-:Y:S01]  /*1060*/  IMAD.SHL.U32 R5, R5, 0x400, RZ ;  /* 0x0000040005057824 */ /* 0x000fe200078e00ff */
[----:B------:R-:W-:Y:S02]  /*1070*/  STS [R0.X4+0x3800], RZ ;  /* 0x003800ff00007388 */ /* 0x000fe40000004800 */
[----:B------:R-:W-:Y:S02]  /*1080*/  SHF.R.U32.HI R6, RZ, 0x5, R6 ;  /* 0x00000005ff067819 */ /* 0x000fe40000011606 */
[----:B------:R-:W-:Y:S01]  /*1090*/  STS [R0.X4+0x3c00], RZ ;  /* 0x003c00ff00007388 */ /* 0x000fe20000004800 */
[----:B------:R-:W-:Y:S02]  /*10a0*/  LOP3.LUT R8, R5, 0x7c00, RZ, 0xc, !PT ;  /* 0x00007c0005087812 */ /* 0x000fe400078e0cff */
[----:B------:R-:W-:Y:S01]  /*10b0*/  IADD3 R39, -R6, 0x1, RZ ;  /* 0x0000000106277810 */ /* 0x000fe20007ffe1ff */
[----:B------:R-:W-:Y:S01]  /*10c0*/  STS [R0.X4+0x4000], RZ ;  /* 0x004000ff00007388 */ /* 0x000fe20000004800 */
[----:B------:R-:W-:Y:S01]  /*10d0*/  PRMT R5, R67, 0x9910, RZ ;  /* 0x0000991043057816 */ /* 0x000fe200000000ff */
[----:B------:R-:W-:-:S02]  /*10e0*/  IMAD.IADD R8, R29, 0x1, R8 ;  /* 0x000000011d087824 */ /* 0x000fc400078e0208 */
[----:B------:R-:W-:Y:S01]  /*10f0*/  STS [R0.X4+0x4400], RZ ;  /* 0x004400ff00007388 */ /* 0x000fe20000004800 */
[----:B------:R-:W-:Y:S01]  /*1100*/  ISETP.NE.AND P0, PT, R5, 0x7fff, PT ;  /* 0x00007fff0500780c */ /* 0x000fe20003f05270 */
[----:B------:R-:W-:Y:S02]  /*1110*/  IMAD R39, R39, 0x2, R8 ;  /* 0x0000000227277824 */ /* 0x000fe400078e0208 */
[----:B------:R-:W-:Y:S01]  /*1120*/  STS [R0.X4+0x4800], RZ ;  /* 0x004800ff00007388 */ /* 0x000fe20000004800 */
[----:B------:R-:W-:-:S03]  /*1130*/  SEL R5, R67, 0x8000, P0 ;  /* 0x0000800043057807 */ /* 0x000fc60000000000 */
[----:B------:R-:W-:Y:S01]  /*1140*/  STS [R0.X4+0x4c00], RZ ;  /* 0x004c00ff00007388 */ /* 0x000fe20000004800 */
[----:B------:R-:W-:-:S03]  /*1150*/  LOP3.LUT R8, R5, 0xffff, RZ, 0xc0, !PT ;  /* 0x0000ffff05087812 */ /* 0x000fc600078ec0ff */
[----:B------:R-:W-:Y:S01]  /*1160*/  STS [R0.X4+0x5000], RZ ;  /* 0x005000ff00007388 */ /* 0x000fe20000004800 */
[----:B------:R-:W-:-:S03]  /*1170*/  SHF.R.U32.HI R5, RZ, R49, R8 ;  /* 0x00000031ff057219 */ /* 0x000fc60000011608 */
[----:B------:R-:W-:Y:S01]  /*1180*/  STS [R0.X4+0x5400], RZ ;  /* 0x005400ff00007388 */ /* 0x000fe20000004800 */
[----:B------:R-:W-:-:S03]  /*1190*/  LOP3.LUT R5, R4, R5, RZ, 0xc0, !PT ;  /* 0x0000000504057212 */ /* 0x000fc600078ec0ff */
        /* <DEDUP_REMOVED lines=15> */
[----:B------:R-:W0:Y:S02]  /*1290*/  LDS.U16 R86, [R87] ;  /* 0x0000000057567984 */ /* 0x000e240000000400 */
[----:B0-----:R-:W-:-:S05]  /*12a0*/  IADD3 R6, R86, 0x1, RZ ;  /* 0x0000000156067810 */ /* 0x001fca0007ffe0ff */
[----:B------:R0:W-:Y:S04]  /*12b0*/  STS.U16 [R87], R6 ;  /* 0x0000000657007388 */ /* 0x0001e80000000400 */
[----:B------:R-:W1:Y:S01]  /*12c0*/  LDS.U16 R85, [R39] ;  /* 0x0000000027557984 */ /* 0x000e620000000400 */
[----:B0-----:R-:W-:Y:S02]  /*12d0*/  LOP3.LUT R6, R5, 0x7c00, RZ, 0xc, !PT ;  /* 0x00007c0005067812 */ /* 0x001fe400078e0cff */
[----:B------:R-:W-:-:S03]  /*12e0*/  PRMT R5, R65, 0x9910, RZ ;  /* 0x0000991041057816 */ /* 0x000fc600000000ff */
[----:B------:R-:W-:Y:S01]  /*12f0*/  IMAD.IADD R8, R29, 0x1, R6 ;  /* 0x000000011d087824 */ /* 0x000fe200078e0206 */
[----:B------:R-:W-:-:S03]  /*1300*/  ISETP.NE.AND P0, PT, R5, 0x7fff, PT ;  /* 0x00007fff0500780c */ /* 0x000fc60003f05270 */
[----:B------:R-:W-:Y:S01]  /*1310*/  IMAD R41, R7, 0x2, R8 ;  /* 0x0000000207297824 */ /* 0x000fe200078e0208 */
[----:B------:R-:W-:-:S04]  /*1320*/  SEL R5, R65, 0x8000, P0 ;  /* 0x0000800041057807 */ /* 0x000fc80000000000 */
[----:B------:R-:W-:-:S04]  /*1330*/  LOP3.LUT R8, R5, 0xffff, RZ, 0xc0, !PT ;  /* 0x0000ffff05087812 */ /* 0x000fc800078ec0ff */
[----:B------:R-:W-:-:S04]  /*1340*/  SHF.R.U32.HI R5, RZ, R49, R8 ;  /* 0x00000031ff057219 */ /* 0x000fc80000011608 */
[----:B------:R-:W-:-:S04]  /*1350*/  LOP3.LUT R5, R4, R5, RZ, 0xc0, !PT ;  /* 0x0000000504057212 */ /* 0x000fc800078ec0ff */
[C---:B------:R-:W-:Y:S01]  /*1360*/  LOP3.LUT R7, R5.reuse, 0xffe0, RZ, 0xc0, !PT ;  /* 0x0000ffe005077812 */ /* 0x040fe200078ec0ff */
[----:B------:R-:W-:-:S03]  /*1370*/  IMAD.SHL.U32 R5, R5, 0x400, RZ ;  /* 0x0000040005057824 */ /* 0x000fc600078e00ff */
[----:B------:R-:W-:Y:S02]  /*1380*/  SHF.R.U32.HI R7, RZ, 0x5, R7 ;  /* 0x00000005ff077819 */ /* 0x000fe40000011607 */
[----:B-1----:R-:W-:Y:S02]  /*1390*/  IADD3 R6, R85, 0x1, RZ ;  /* 0x0000000155067810 */ /* 0x002fe40007ffe0ff */
[----:B------:R-:W-:-:S03]  /*13a0*/  IADD3 R7, -R7, 0x1, RZ ;  /* 0x0000000107077810 */ /* 0x000fc60007ffe1ff */
        /* <DEDUP_REMOVED lines=21> */
[----:B------:R-:W-:-:S04]  /*1500*/  PRMT R6, R61, 0x9910, RZ ;  /* 0x000099103d067816 */ /* 0x000fc800000000ff */
[----:B------:R-:W-:-:S04]  /*1510*/  ISETP.NE.AND P0, PT, R6, 0x7fff, PT ;  /* 0x00007fff0600780c */ /* 0x000fc80003f05270 */
[----:B------:R-:W-:-:S04]  /*1520*/  SEL R6, R61, 0x8000, P0 ;  /* 0x000080003d067807 */ /* 0x000fc80000000000 */
[----:B------:R-:W-:-:S04]  /*1530*/  LOP3.LUT R6, R6, 0xffff, RZ, 0xc0, !PT ;  /* 0x0000ffff06067812 */ /* 0x000fc800078ec0ff */
[----:B------:R-:W-:-:S04]  /*1540*/  SHF.R.U32.HI R7, RZ, R49, R6 ;  /* 0x00000031ff077219 */ /* 0x000fc80000011606 */
[----:B------:R-:W-:Y:S02]  /*1550*/  LOP3.LUT R7, R4, R7, RZ, 0xc0, !PT ;  /* 0x0000000704077212 */ /* 0x000fe400078ec0ff */
[----:B-1----:R-:W-:Y:S02]  /*1560*/  IADD3 R5, R83, 0x1, RZ ;  /* 0x0000000153057810 */ /* 0x002fe40007ffe0ff */
[C---:B------:R-:W-:Y:S01]  /*1570*/  LOP3.LUT R6, R7.reuse, 0xffe0, RZ, 0xc0, !PT ;  /* 0x0000ffe007067812 */ /* 0x040fe200078ec0ff */
[----:B------:R-:W-:Y:S02]  /*1580*/  IMAD.SHL.U32 R7, R7, 0x400, RZ ;  /* 0x0000040007077824 */ /* 0x000fe400078e00ff */
[----:B------:R0:W-:Y:S01]  /*1590*/  STS.U16 [R42], R5 ;  /* 0x000000052a007388 */ /* 0x0001e20000000400 */
[----:B------:R-:W-:Y:S02]  /*15a0*/  SHF.R.U32.HI R6, RZ, 0x5, R6 ;  /* 0x00000005ff067819 */ /* 0x000fe40000011606 */
[----:B------:R-:W-:Y:S01]  /*15b0*/  LOP3.LUT R8, R7, 0x7c00, RZ, 0xc, !PT ;  /* 0x00007c0007087812 */ /* 0x000fe200078e0cff */
[----:B------:R-:W1:Y:S01]  /*15c0*/  LDS.U16 R82, [R43] ;  /* 0x000000002b527984 */ /* 0x000e620000000400 */
[----:B------:R-:W-:-:S03]  /*15d0*/  IADD3 R44, -R6, 0x1, RZ ;  /* 0x00000001062c7810 */ /* 0x000fc60007ffe1ff */
[----:B0-----:R-:W-:-:S04]  /*15e0*/  IMAD.IADD R5, R29, 0x1, R8 ;  /* 0x000000011d057824 */ /* 0x001fc800078e0208 */
[----:B------:R-:W-:Y:S01]  /*15f0*/  IMAD R44, R44, 0x2, R5 ;  /* 0x000000022c2c7824 */ /* 0x000fe200078e0205 */
[----:B------:R-:W-:-:S04]  /*1600*/  PRMT R5, R64, 0x9910, RZ ;  /* 0x0000991040057816 */ /* 0x000fc800000000ff */
[----:B------:R-:W-:-:S04]  /*1610*/  ISETP.NE.AND P0, PT, R5, 0x7fff, PT ;  /* 0x00007fff0500780c */ /* 0x000fc80003f05270 */
        /* <DEDUP_REMOVED lines=87> */
[----:B------:R-:W-:Y:S01]  /*1b90*/  STS.U16 [R48], R5 ;  /* 0x0000000530007388 */ /* 0x000fe20000000400 */
[----:B------:R-:W-:Y:S02]  /*1ba0*/  SHF.R.U32.HI R6, RZ, 0x5, R6 ;  /* 0x00000005ff067819 */ /* 0x000fe40000011606 */
[----:B------:R-:W-:Y:S01]  /*1bb0*/  LOP3.LUT R8, R7, 0x7c00, RZ, 0xc, !PT ;  /* 0x00007c0007087812 */ /* 0x000fe200078e0cff */
[----:B------:R-:W0:Y:S01]  /*1bc0*/  LDS.U16 R76, [R30] ;  /* 0x000000001e4c7984 */ /* 0x000e220000000400 */
[----:B------:R-:W-:-:S03]  /*1bd0*/  IADD3 R6, -R6, 0x1, RZ ;  /* 0x0000000106067810 */ /* 0x000fc60007ffe1ff */
[----:B------:R-:W-:-:S04]  /*1be0*/  IMAD.IADD R31, R29, 0x1, R8 ;  /* 0x000000011d1f7824 */ /* 0x000fc800078e0208 */
        /* <DEDUP_REMOVED lines=10> */
[----:B------:R-:W-:Y:S02]  /*1c90*/  LOP3.LUT R8, R7, 0x7c00, RZ, 0xc, !PT ;  /* 0x00007c0007087812 */ /* 0x000fe400078e0cff */
[----:B0-----:R-:W-:Y:S02]  /*1ca0*/  IADD3 R5, R76, 0x1, RZ ;  /* 0x000000014c057810 */ /* 0x001fe40007ffe0ff */
[----:B------:R-:W-:-:S03]  /*1cb0*/  IADD3 R32, -R6, 0x1, RZ ;  /* 0x0000000106207810 */ /* 0x000fc60007ffe1ff */
[----:B------:R0:W-:Y:S04]  /*1cc0*/  STS.U16 [R30], R5 ;  /* 0x000000051e007388 */ /* 0x0001e80000000400 */
[----:B------:R-:W1:Y:S01]  /*1cd0*/  LDS.U16 R75, [R31] ;  /* 0x000000001f4b7984 */ /* 0x000e620000000400 */
        /* <DEDUP_REMOVED lines=105> */
[----:B------:R-:W-:Y:S04]  /*2370*/  LDS R120, [R89] ;  /* 0x0000000059787984 */ /* 0x000fe80000000800 */
[----:B------:R-:W0:Y:S04]  /*2380*/  LDS R118, [R89+0x8] ;  /* 0x0000080059767984 */ /* 0x000e280000000800 */
[----:B------:R-:W-:Y:S04]  /*2390*/  LDS R96, [R89+0x10] ;  /* 0x0000100059607984 */ /* 0x000fe80000000800 */
[----:B------:R-:W-:Y:S04]  /*23a0*/  LDS R114, [R89+0xc] ;  /* 0x00000c0059727984 */ /* 0x000fe80000000800 */
[----:B------:R-:W1:Y:S04]  /*23b0*/  LDS R115, [R89+0x14] ;  /* 0x0000140059737984 */ /* 0x000e680000000800 */
[----:B------:R-:W-:Y:S04]  /*23c0*/  LDS R90, [R89+0x1c] ;  /* 0x00001c00595a7984 */ /* 0x000fe80000000800 */
[----:B------:R-:W-:Y:S04]  /*23d0*/  LDS R113, [R89+0x18] ;  /* 0x0000180059717984 */ /* 0x000fe80000000800 */
[----:B------:R-:W2:Y:S04]  /*23e0*/  LDS R111, [R89+0x20] ;  /* 0x00002000596f7984 */ /* 0x000ea80000000800 */
[----:B------:R-:W-:Y:S04]  /*23f0*/  LDS R94, [R89+0x28] ;  /* 0x00002800595e7984 */ /* 0x000fe80000000800 */
[----:B------:R-:W-:Y:S04]  /*2400*/  LDS R110, [R89+0x24] ;  /* 0x00002400596e7984 */ /* 0x000fe80000000800 */
[----:B------:R-:W3:Y:S04]  /*2410*/  LDS R109, [R89+0x2c] ;  /* 0x00002c00596d7984 */ /* 0x000ee80000000800 */
[----:B------:R-:W-:Y:S01]  /*2420*/  LDS R93, [R89+0x34] ;  /* 0x00003400595d7984 */ /* 0x000fe20000000800 */
[----:B0-----:R-:W-:-:S03]  /*2430*/  IADD3 R5, R118, R119, R120 ;  /* 0x0000007776057210 */ /* 0x001fc60007ffe078 */
[----:B------:R-:W-:Y:S04]  /*2440*/  LDS R107, [R89+0x30] ;  /* 0x00003000596b7984 */ /* 0x000fe80000000800 */
[----:B------:R-:W0:Y:S04]  /*2450*/  LDS R106, [R89+0x38] ;  /* 0x00003800596a7984 */ /* 0x000e280000000800 */
        /* <DEDUP_REMOVED lines=19> */
[----:B------:R-:W-:Y:S01]  /*2590*/  LDS R95, [R89+0x78] ;  /* 0x00007800595f7984 */ /* 0x000fe20000000800 */
[----:B------:R-:W-:-:S03]  /*25a0*/  IADD3 R8, R10, R9, R8 ;  /* 0x000000090a087210 */ /* 0x000fc60007ffe008 */
[----:B------:R-:W1:Y:S04]  /*25b0*/  LDS R4, [R89+0x80] ;  /* 0x0000800059047984 */ /* 0x000e680000000800 */
[----:B------:R-:W-:Y:S01]  /*25c0*/  LDS R102, [R89+0x70] ;  /* 0x0000700059667984 */ /* 0x000fe20000000800 */
[----:B--2---:R-:W-:-:S03]  /*25d0*/  IADD3 R11, R100, R91, R99 ;  /* 0x0000005b640b7210 */ /* 0x004fc60007ffe063 */
[----:B------:R-:W-:Y:S04]  /*25e0*/  LDS R103, [R89+0x6c] ;  /* 0x00006c0059677984 */ /* 0x000fe80000000800 */
[----:B------:R-:W2:Y:S01]  /*25f0*/  LDS R97, [R89+0x74] ;  /* 0x0000740059617984 */ /* 0x000ea20000000800 */
[----:B---3--:R-:W-:Y:S02]  /*2600*/  IADD3 R122, R117, R116, R98 ;  /* 0x00000074757a7210 */ /* 0x008fe40007ffe062 */
[----:B0-----:R-:W-:-:S04]  /*2610*/  IADD3 R121, R105, R108, R112 ;  /* 0x0000006c69797210 */ /* 0x001fc80007ffe070 */
[----:B------:R-:W-:-:S04]  /*2620*/  IADD3 R11, R121, R122, R11 ;  /* 0x0000007a790b7210 */ /* 0x000fc80007ffe00b */
[----:B------:R-:W-:Y:S02]  /*2630*/  IADD3 R5, R11, R8, R5 ;  /* 0x000000080b057210 */ /* 0x000fe40007ffe005 */
        /* <DEDUP_REMOVED lines=12> */
[----:B------:R-:W0:Y:S09]  /*2700*/  SHFL.UP P1, R122, R7, 0x10, RZ ;  /* 0x06000000077a7989 */ /* 0x000e3200000200ff */
[----:B------:R-:W-:-:S04]  /*2710*/  @!P0 SHF.R.U32.HI R6, RZ, 0x3, R0 ;  /* 0x00000003ff068819 */ /* 0x000fc80000011600 */
[----:B------:R-:W-:Y:S01]  /*2720*/  @!P0 LOP3.LUT R9, R6, 0x1ffffffc, RZ, 0xc0, !PT ;  /* 0x1ffffffc06098812 */ /* 0x000fe200078ec0ff */
[----:B0-----:R-:W-:-:S04]  /*2730*/  @P1 IMAD.IADD R122, R7, 0x1, R122 ;  /* 0x00000001077a1824 */ /* 0x001fc800078e027a */
[----:B------:R-:W-:Y:S01]  /*2740*/  IMAD.IADD R121, R122, 0x1, -R121 ;  /* 0x000000017a797824 */ /* 0x000fe200078e0a79 */
[----:B------:R-:W-:Y:S04]  /*2750*/  @!P0 STS [R9+0x8400], R122 ;  /* 0x0084007a09008388 */ /* 0x000fe80000000800 */
[----:B------:R-:W-:Y:S06]  /*2760*/  BAR.SYNC.DEFER_BLOCKING 0x0 ;  /* 0x0000000000007b1d */ /* 0x000fec0000010000 */
[----:B------:R-:W0:Y:S04]  /*2770*/  LDS.128 R4, [0x8400] ;  /* 0x00840000ff047984 */ /* 0x000e280000000c00 */
[----:B------:R-:W1:Y:S04]  /*2780*/  LDS R125, [0x8408] ;  /* 0x00840800ff7d7984 */ /* 0x000e680000000800 */
[----:B------:R-:W2:Y:S04]  /*2790*/  LDS R124, [0x8410] ;  /* 0x00841000ff7c7984 */ /* 0x000ea80000000800 */
[----:B------:R-:W3:Y:S01]  /*27a0*/  LDS.128 R8, [0x8410] ;  /* 0x00841000ff087984 */ /* 0x000ee20000000c00 */
[----:B0-----:R-:W-:Y:S01]  /*27b0*/  SHF.R.U32.HI R6, RZ, 0x5, R0 ;  /* 0x00000005ff067819 */ /* 0x001fe20000011600 */
[----:B------:R-:W-:-:S03]  /*27c0*/  IMAD.IADD R5, R4, 0x1, R5 ;  /* 0x0000000104057824 */ /* 0x000fc600078e0205 */
[C---:B------:R-:W-:Y:S01]  /*27d0*/  ISETP.NE.AND P0, PT, R6.reuse, 0x2, PT ;  /* 0x000000020600780c */ /* 0x040fe20003f05270 */
[C---:B-1----:R-:W-:Y:S01]  /*27e0*/  IMAD.IADD R125, R5.reuse, 0x1, R125 ;  /* 0x00000001057d7824 */ /* 0x042fe200078e027d */
[C---:B------:R-:W-:Y:S02]  /*27f0*/  ISETP.NE.AND P3, PT, R6.reuse, RZ, PT ;  /* 0x000000ff0600720c */ /* 0x040fe40003f65270 */
[----:B------:R-:W-:Y:S01]  /*2800*/  SEL R4, R5, R4, !P0 ;  /* 0x0000000405047207 */ /* 0x000fe20004000000 */
[----:B------:R-:W-:Y:S01]  /*2810*/  IMAD.IADD R7, R7, 0x1, R125 ;  /* 0x0000000107077824 */ /* 0x000fe200078e027d */
[C---:B------:R-:W-:Y:S02]  /*2820*/  ISETP.NE.AND P0, PT, R6.reuse, 0x3, PT ;  /* 0x000000030600780c */ /* 0x040fe40003f05270 */
[----:B------:R-:W-:Y:S01]  /*2830*/  ISETP.NE.AND P1, PT, R6, 0x6, PT ;  /* 0x000000060600780c */ /* 0x000fe20003f25270 */
[----:B--2---:R-:W-:Y:S01]  /*2840*/  IMAD.IADD R124, R7, 0x1, R124 ;  /* 0x00000001077c7824 */ /* 0x004fe200078e027c */
[----:B------:R-:W-:-:S02]  /*2850*/  SEL R4, R125, R4, !P0 ;  /* 0x000000047d047207 */ /* 0x000fc40004000000 */
[----:B------:R-:W-:Y:S01]  /*2860*/  ISETP.NE.AND P0, PT, R6, 0x4, PT ;  /* 0x000000040600780c */ /* 0x000fe20003f05270 */
[----:B---3--:R-:W-:Y:S01]  /*2870*/  IMAD.IADD R9, R124, 0x1, R9 ;  /* 0x000000017c097824 */ /* 0x008fe200078e0209 */
[----:B------:R-:W-:Y:S02]  /*2880*/  SEL R5, R121, RZ, P2 ;  /* 0x000000ff79057207 */ /* 0x000fe40001000000 */
[----:B------:R-:W-:Y:S01]  /*2890*/  SEL R4, R7, R4, !P0 ;  /* 0x0000000407047207 */ /* 0x000fe20004000000 */
[----:B------:R-:W-:Y:S01]  /*28a0*/  IMAD.IADD R10, R10, 0x1, R9 ;  /* 0x000000010a0a7824 */ /* 0x000fe200078e0209 */
[----:B------:R-:W-:-:S03]  /*28b0*/  ISETP.NE.AND P0, PT, R6, 0x5, PT ;  /* 0x000000050600780c */ /* 0x000fc60003f05270 */
[----:B------:R-:W-:Y:S01]  /*28c0*/  IMAD.IADD R11, R11, 0x1, R10 ;  /* 0x000000010b0b7824 */ /* 0x000fe200078e020a */
[----:B------:R-:W-:Y:S02]  /*28d0*/  SEL R4, R124, R4, !P0 ;  /* 0x000000047c047207 */ /* 0x000fe40004000000 */
[----:B------:R-:W-:Y:S02]  /*28e0*/  ISETP.NE.AND P0, PT, R6, 0x7, PT ;  /* 0x000000070600780c */ /* 0x000fe40003f05270 */
[----:B------:R-:W-:Y:S02]  /*28f0*/  SEL R4, R9, R4, !P1 ;  /* 0x0000000409047207 */ /* 0x000fe40004800000 */
        /* <DEDUP_REMOVED lines=9> */
.L_x_1425:
[----:B------:R-:W-:Y:S05]  /*2990*/  BSYNC B0 ;  /* 0x0000000000007941 */ /* 0x000fea0003800000 */
.L_x_1424:
[----:B------:R-:W-:Y:S01]  /*29a0*/  BAR.SYNC.DEFER_BLOCKING 0x0 ;  /* 0x0000000000007b1d */ /* 0x000fe20000010000 */
[----:B------:R-:W-:-:S04]  /*29b0*/  IADD3 R49, R49, 0x6, RZ ;  /* 0x0000000631317810 */ /* 0x000fc80007ffe0ff */
[----:B------:R-:W-:Y:S01]  /*29c0*/  ISETP.GE.AND P0, PT, R49, c[0x0][0x188], PT ;  /* 0x0000620031007a0c */ /* 0x000fe20003f06270 */
[----:B------:R-:W1:Y:S02]  /*29d0*/  @P1 LDS R5, [0x8428] ;  /* 0x00842800ff051984 */ /* 0x000e640000000800 */
[----:B-1----:R-:W-:-:S04]  /*29e0*/  @P1 IMAD.IADD R4, R4, 0x1, R5 ;  /* 0x0000000104041824 */ /* 0x002fc800078e0205 */
[----:B------:R-:W-:Y:S01]  /*29f0*/  IMAD.IADD R120, R120, 0x1, R4 ;  /* 0x0000000178787824 */ /* 0x000fe200078e0204 */
[----:B------:R1:W-:Y:S03]  /*2a00*/  STS [R89], R4 ;  /* 0x0000000459007388 */ /* 0x0003e60000000800 */
        /* <DEDUP_REMOVED lines=11> */
[----:B------:R2:W-:Y:S03]  /*2ac0*/  STS [R89+0x18], R6 ;  /* 0x0000180659007388 */ /* 0x0005e60000000800 */
        /* <DEDUP_REMOVED lines=38> */
[----:B-1----:R-:W-:Y:S01]  /*2d30*/  IMAD.IADD R4, R105, 0x1, R108 ;  /* 0x0000000169047824 */ /* 0x002fe200078e026c */
[----:B------:R-:W-:Y:S03]  /*2d40*/  STS [R89+0x68], R108 ;  /* 0x0000686c59007388 */ /* 0x000fe60000000800 */
[----:B------:R-:W-:Y:S01]  /*2d50*/  IMAD.IADD R103, R103, 0x1, R4 ;  /* 0x0000000167677824 */ /* 0x000fe200078e0204 */
[----:B------:R-:W-:Y:S03]  /*2d60*/  STS [R89+0x6c], R4 ;  /* 0x00006c0459007388 */ /* 0x000fe60000000800 */
[----:B------:R-:W-:Y:S01]  /*2d70*/  IMAD.IADD R102, R102, 0x1, R103 ;  /* 0x0000000166667824 */ /* 0x000fe200078e0267 */
[----:B------:R-:W-:Y:S03]  /*2d80*/  STS [R89+0x70], R103 ;  /* 0x0000706759007388 */ /* 0x000fe60000000800 */
[----:B--2---:R-:W-:Y:S01]  /*2d90*/  IMAD.IADD R6, R97, 0x1, R102 ;  /* 0x0000000161067824 */ /* 0x004fe200078e0266 */
        /* <DEDUP_REMOVED lines=10> */
[----:B------:R-:W4:Y:S04]  /*2e40*/  LDS.U16 R42, [R42] ;  /* 0x000000002a2a7984 */ /* 0x000f280000000400 */
[----:B------:R-:W0:Y:S04]  /*2e50*/  LDS.U16 R43, [R43] ;  /* 0x000000002b2b7984 */ /* 0x000e280000000400 */
[----:B------:R-:W0:Y:S04]  /*2e60*/  LDS.U16 R44, [R44] ;  /* 0x000000002c2c7984 */ /* 0x000e280000000400 */
[----:B------:R-:W0:Y:S04]  /*2e70*/  LDS.U16 R45, [R45] ;  /* 0x000000002d2d7984 */ /* 0x000e280000000400 */
[----:B------:R-:W0:Y:S04]  /*2e80*/  LDS.U16 R46, [R46] ;  /* 0x000000002e2e7984 */ /* 0x000e280000000400 */
[----:B------:R-:W0:Y:S04]  /*2e90*/  LDS.U16 R5, [R47] ;  /* 0x000000002f057984 */ /* 0x000e280000000400 */
[----:B------:R-:W0:Y:S04]  /*2ea0*/  LDS.U16 R4, [R48] ;  /* 0x0000000030047984 */ /* 0x000e280000000400 */
[----:B------:R-:W0:Y:S01]  /*2eb0*/  LDS.U16 R39, [R36] ;  /* 0x0000000024277984 */ /* 0x000e220000000400 */
[----:B-1----:R-:W-:-:S03]  /*2ec0*/  IMAD.IADD R87, R86, 0x1, R87 ;  /* 0x0000000156577824 */ /* 0x002fc600078e0257 */
[----:B------:R1:W0:Y:S01]  /*2ed0*/  LDS.U16 R7, [R30] ;  /* 0x000000001e077984 */ /* 0x0002220000000400 */
[----:B--2---:R-:W-:-:S03]  /*2ee0*/  IMAD.IADD R85, R85, 0x1, R8 ;  /* 0x0000000155557824 */ /* 0x004fc600078e0208 */
[----:B------:R-:W2:Y:S01]  /*2ef0*/  LDS.U16 R6, [R31] ;  /* 0x000000001f067984 */ /* 0x000ea20000000400 */
[----:B---3--:R-:W-:-:S03]  /*2f00*/  IMAD.IADD R41, R84, 0x1, R41 ;  /* 0x0000000154297824 */ /* 0x008fc600078e0229 */
[----:B------:R-:W3:Y:S01]  /*2f10*/  LDS.U16 R90, [R37] ;  /* 0x00000000255a7984 */ /* 0x000ee20000000400 */
[----:B----4-:R-:W-:Y:S02]  /*2f20*/  IMAD.IADD R42, R83, 0x1, R42 ;  /* 0x00000001532a7824 */ /* 0x010fe400078e022a */
[----:B-1----:R-:W-:Y:S01]  /*2f30*/  IMAD.SHL.U32 R30, R41, 0x2, RZ ;  /* 0x00000002291e7824 */ /* 0x002fe200078e00ff */
[----:B------:R1:W4:Y:S01]  /*2f40*/  LDS.U16 R9, [R32] ;  /* 0x0000000020097984 */ /* 0x0003220000000400 */
[----:B0-----:R-:W-:-:S03]  /*2f50*/  IMAD.IADD R43, R82, 0x1, R43 ;  /* 0x00000001522b7824 */ /* 0x001fc600078e022b */
[----:B------:R0:W4:Y:S01]  /*2f60*/  LDS.U16 R10, [R33] ;  /* 0x00000000210a7984 */ /* 0x0001220000000400 */
[----:B------:R-:W-:-:S03]  /*2f70*/  IMAD.IADD R44, R81, 0x1, R44 ;  /* 0x00000001512c7824 */ /* 0x000fc600078e022c */
[----:B------:R0:W4:Y:S01]  /*2f80*/  LDS.U16 R11, [R34] ;  /* 0x00000000220b7984 */ /* 0x0001220000000400 */
[----:B------:R-:W-:Y:S02]  /*2f90*/  IMAD.IADD R45, R80, 0x1, R45 ;  /* 0x00000001502d7824 */ /* 0x000fe400078e022d */
[----:B-1----:R-:W-:Y:S01]  /*2fa0*/  IMAD.SHL.U32 R32, R42, 0x2, RZ ;  /* 0x000000022a207824 */ /* 0x002fe200078e00ff */
[----:B------:R1:W4:Y:S01]  /*2fb0*/  LDS.U16 R88, [R35] ;  /* 0x0000000023587984 */ /* 0x0003220000000400 */
[----:B0-----:R-:W-:Y:S02]  /*2fc0*/  IMAD.SHL.U32 R33, R87, 0x2, RZ ;  /* 0x0000000257217824 */ /* 0x001fe400078e00ff */
[----:B------:R-:W-:Y:S01]  /*2fd0*/  IMAD.IADD R46, R79, 0x1, R46 ;  /* 0x000000014f2e7824 */ /* 0x000fe200078e022e */
[----:B------:R3:W0:Y:S01]  /*2fe0*/  LDS.U16 R89, [R38] ;  /* 0x0000000026597984 */ /* 0x0006220000000400 */
[----:B------:R-:W-:Y:S02]  /*2ff0*/  IMAD.IADD R5, R78, 0x1, R5 ;  /* 0x000000014e057824 */ /* 0x000fe400078e0205 */
[----:B------:R-:W-:Y:S01]  /*3000*/  IMAD.SHL.U32 R34, R43, 0x2, RZ ;  /* 0x000000022b227824 */ /* 0x000fe200078e00ff */
[----:B------:R-:W-:Y:S01]  /*3010*/  BAR.SYNC.DEFER_BLOCKING 0x0 ;  /* 0x0000000000007b1d */ /* 0x000fe20000010000 */
[----:B-1----:R-:W-:-:S02]  /*3020*/  IMAD.SHL.U32 R35, R85, 0x2, RZ ;  /* 0x0000000255237824 */ /* 0x002fc400078e00ff */
[----:B------:R-:W-:Y:S02]  /*3030*/  IMAD.IADD R4, R77, 0x1, R4 ;  /* 0x000000014d047824 */ /* 0x000fe400078e0204 */
[----:B------:R-:W-:Y:S02]  /*3040*/  IMAD.IADD R31, R70, 0x1, R39 ;  /* 0x00000001461f7824 */ /* 0x000fe400078e0227 */
[----:B------:R-:W-:Y:S02]  /*3050*/  IMAD.SHL.U32 R36, R44, 0x2, RZ ;  /* 0x000000022c247824 */ /* 0x000fe400078e00ff */
[----:B------:R-:W-:Y:S02]  /*3060*/  IMAD.IADD R7, R76, 0x1, R7 ;  /* 0x000000014c077824 */ /* 0x000fe400078e0207 */
[----:B------:R-:W-:Y:S02]  /*3070*/  IMAD.SHL.U32 R39, R45, 0x2, RZ ;  /* 0x000000022d277824 */ /* 0x000fe400078e00ff */
[----:B--2---:R-:W-:-:S02]  /*3080*/  IMAD.IADD R6, R75, 0x1, R6 ;  /* 0x000000014b067824 */ /* 0x004fc400078e0206 */
[----:B------:R-:W-:Y:S02]  /*3090*/  IMAD.SHL.U32 R47, R46, 0x2, RZ ;  /* 0x000000022e2f7824 */ /* 0x000fe400078e00ff */
[----:B---3--:R-:W-:Y:S02]  /*30a0*/  IMAD.IADD R38, R69, 0x1, R90 ;  /* 0x0000000145267824 */ /* 0x008fe400078e025a */
[----:B------:R-:W-:Y:S02]  /*30b0*/  IMAD.SHL.U32 R69, R5, 0x2, RZ ;  /* 0x0000000205457824 */ /* 0x000fe400078e00ff */
[----:B----4-:R-:W-:Y:S02]  /*30c0*/  IMAD.IADD R9, R74, 0x1, R9 ;  /* 0x000000014a097824 */ /* 0x010fe400078e0209 */
[----:B------:R-:W-:Y:S01]  /*30d0*/  IMAD.SHL.U32 R87, R87, 0x4, RZ ;  /* 0x0000000457577824 */ /* 0x000fe200078e00ff */
[----:B------:R1:W-:Y:S01]  /*30e0*/  STS.U16 [R33], R40 ;  /* 0x0000002821007388 */ /* 0x0003e20000000400 */
[----:B------:R-:W-:-:S02]  /*30f0*/  IMAD.IADD R8, R73, 0x1, R10 ;  /* 0x0000000149087824 */ /* 0x000fc400078e020a */
[----:B------:R-:W-:Y:S01]  /*3100*/  IMAD.SHL.U32 R70, R42, 0x4, RZ ;  /* 0x000000042a467824 */ /* 0x000fe200078e00ff */
[----:B------:R2:W-:Y:S01]  /*3110*/  STS.U16 [R35], R66 ;  /* 0x0000004223007388 */ /* 0x0005e20000000400 */
[----:B------:R-:W-:Y:S02]  /*3120*/  IMAD.IADD R11, R72, 0x1, R11 ;  /* 0x00000001480b7824 */ /* 0x000fe400078e020b */
[----:B------:R-:W-:Y:S01]  /*3130*/  IMAD.SHL.U32 R72, R44, 0x4, RZ ;  /* 0x000000042c487824 */ /* 0x000fe200078e00ff */
[----:B------:R3:W-:Y:S01]  /*3140*/  STS.U16 [R30], R67 ;  /* 0x000000431e007388 */ /* 0x0007e20000000400 */
[----:B------:R-:W-:Y:S02]  /*3150*/  IMAD.IADD R10, R71, 0x1, R88 ;  /* 0x00000001470a7824 */ /* 0x000fe400078e0258 */
[----:B-1----:R-:W-:Y:S01]  /*3160*/  IMAD.SHL.U32 R33, R4, 0x2, RZ ;  /* 0x0000000204217824 */ /* 0x002fe200078e00ff */
[----:B------:R1:W-:Y:S01]  /*3170*/  STS.U16 [R32], R65 ;  /* 0x0000004120007388 */ /* 0x0003e20000000400 */
[----:B------:R-:W-:-:S02]  /*3180*/  IMAD.SHL.U32 R40, R8, 0x2, RZ ;  /* 0x0000000208287824 */ /* 0x000fc400078e00ff */
[----:B--2---:R-:W-:Y:S01]  /*3190*/  IMAD.SHL.U32 R35, R7, 0x2, RZ ;  /* 0x0000000207237824 */ /* 0x004fe200078e00ff */
[----:B------:R2:W-:Y:S01]  /*31a0*/  STS.U16 [R34], R63 ;  /* 0x0000003f22007388 */ /* 0x0005e20000000400 */
[----:B0-----:R-:W-:Y:S02]  /*31b0*/  IMAD.IADD R37, R68, 0x1, R89 ;  /* 0x0000000144257824 */ /* 0x001fe400078e0259 */
[----:B---3--:R-:W-:Y:S01]  /*31c0*/  IMAD.SHL.U32 R30, R6, 0x2, RZ ;  /* 0x00000002061e7824 */ /* 0x008fe200078e00ff */
[----:B------:R0:W-:Y:S01]  /*31d0*/  STS.U16 [R36], R61 ;  /* 0x0000003d24007388 */ /* 0x0001e20000000400 */
[----:B------:R-:W-:Y:S02]  /*31e0*/  IMAD.SHL.U32 R68, R85, 0x4, RZ ;  /* 0x0000000455447824 */ /* 0x000fe400078e00ff */
[----:B-1----:R-:W-:Y:S01]  /*31f0*/  IMAD.SHL.U32 R32, R9, 0x2, RZ ;  /* 0x0000000209207824 */ /* 0x002fe200078e00ff */
[----:B------:R1:W-:Y:S01]  /*3200*/  STS.U16 [R39], R64 ;  /* 0x0000004027007388 */ /* 0x0003e20000000400 */
[----:B------:R-:W-:-:S02]  /*3210*/  IMAD.SHL.U32 R71, R43, 0x4, RZ ;  /* 0x000000042b477824 */ /* 0x000fc400078e00ff */
[----:B--2---:R-:W-:Y:S01]  /*3220*/  IMAD.SHL.U32 R34, R11, 0x2, RZ ;  /* 0x000000020b227824 */ /* 0x004fe200078e00ff */
[----:B------:R2:W-:Y:S01]  /*3230*/  STS.U16 [R47], R62 ;  /* 0x0000003e2f007388 */ /* 0x0005e20000000400 */
[----:B------:R-:W-:Y:S02]  /*3240*/  IMAD.SHL.U32 R73, R45, 0x4, RZ ;  /* 0x000000042d497824 */ /* 0x000fe400078e00ff */
[----:B0-----:R-:W-:Y:S01]  /*3250*/  IMAD.SHL.U32 R36, R10, 0x2, RZ ;  /* 0x000000020a247824 */ /* 0x001fe200078e00ff */
[----:B------:R0:W-:Y:S01]  /*3260*/  STS.U16 [R69], R60 ;  /* 0x0000003c45007388 */ /* 0x0001e20000000400 */
[----:B------:R-:W-:Y:S02]  /*3270*/  IMAD.SHL.U32 R61, R37, 0x2, RZ ;  /* 0x00000002253d7824 */ /* 0x000fe400078e00ff */
[----:B-1----:R-:W-:Y:S01]  /*3280*/  IMAD.SHL.U32 R39, R31, 0x2, RZ ;  /* 0x000000021f277824 */ /* 0x002fe200078e00ff */
[----:B------:R1:W-:Y:S01]  /*3290*/  STS.U16 [R33], R58 ;  /* 0x0000003a21007388 */ /* 0x0003e20000000400 */
[----:B------:R-:W-:-:S02]  /*32a0*/  IMAD.SHL.U32 R74, R46, 0x4, RZ ;  /* 0x000000042e4a7824 */ /* 0x000fc400078e00ff */
[----:B--2---:R-:W-:Y:S01]  /*32b0*/  IMAD.SHL.U32 R47, R38, 0x2, RZ ;  /* 0x00000002262f7824 */ /* 0x004fe200078e00ff */
[----:B------:R1:W-:Y:S01]  /*32c0*/  STS.U16 [R35], R56 ;  /* 0x0000003823007388 */ /* 0x0003e20000000400 */
[----:B0-----:R-:W-:-:S03]  /*32d0*/  IMAD.SHL.U32 R69, R41, 0x4, RZ ;  /* 0x0000000429457824 */ /* 0x001fc600078e00ff */
[----:B------:R1:W-:Y:S04]  /*32e0*/  STS.U16 [R30], R59 ;  /* 0x0000003b1e007388 */ /* 0x0003e80000000400 */
[----:B------:R1:W-:Y:S04]  /*32f0*/  STS.U16 [R32], R57 ;  /* 0x0000003920007388 */ /* 0x0003e80000000400 */
[----:B------:R1:W-:Y:S04]  /*3300*/  STS.U16 [R40], R55 ;  /* 0x0000003728007388 */ /* 0x0003e80000000400 */
[----:B------:R1:W-:Y:S04]  /*3310*/  STS.U16 [R34], R53 ;  /* 0x0000003522007388 */ /* 0x0003e80000000400 */
[----:B------:R1:W-:Y:S04]  /*3320*/  STS.U16 [R36], R51 ;  /* 0x0000003324007388 */ /* 0x0003e80000000400 */
[----:B------:R1:W-:Y:S04]  /*3330*/  STS.U16 [R39], R54 ;  /* 0x0000003627007388 */ /* 0x0003e80000000400 */
[----:B------:R1:W-:Y:S04]  /*3340*/  STS.U16 [R47], R52 ;  /* 0x000000342f007388 */ /* 0x0003e80000000400 */
[----:B------:R1:W-:Y:S01]  /*3350*/  STS.U16 [R61], R50 ;  /* 0x000000323d007388 */ /* 0x0003e20000000400 */
[----:B------:R-:W-:Y:S05]  /*3360*/  @P0 BRA `(.L_x_1426) ;  /* 0x0000040000000947 */ /* 0x000fea0003800000 */
[----:B------:R-:W-:Y:S01]  /*3370*/  BAR.SYNC.DEFER_BLOCKING 0x0 ;  /* 0x0000000000007b1d */ /* 0x000fe20000010000 */
[----:B-1----:R-:W-:-:S02]  /*3380*/  IMAD R30, R0, 0x26, RZ ;  /* 0x00000026001e7824 */ /* 0x002fc400078e02ff */
[----:B------:R-:W-:-:S03]  /*3390*/  IMAD R32, R0, 0x4c, RZ ;  /* 0x0000004c00207824 */ /* 0x000fc600078e02ff */
[----:B------:R0:W1:Y:S04]  /*33a0*/  LDS.U16 R40, [R30] ;  /* 0x000000001e287984 */ /* 0x0000680000000400 */
[----:B------:R0:W2:Y:S04]  /*33b0*/  LDS.U16 R66, [R30+0x2] ;  /* 0x000002001e427984 */ /* 0x0000a80000000400 */
[----:B------:R0:W3:Y:S04]  /*33c0*/  LDS.U16 R67, [R30+0x4] ;  /* 0x000004001e437984 */ /* 0x0000e80000000400 */
[----:B------:R0:W4:Y:S04]  /*33d0*/  LDS.U16 R65, [R30+0x6] ;  /* 0x000006001e417984 */ /* 0x0001280000000400 */
[----:B------:R0:W0:Y:S04]  /*33e0*/  LDS.U16 R63, [R30+0x8] ;  /* 0x000008001e3f7984 */ /* 0x0000280000000400 */
        /* <DEDUP_REMOVED lines=14> */
[----:B------:R-:W-:Y:S06]  /*34d0*/  BAR.SYNC.DEFER_BLOCKING 0x0 ;  /* 0x0000000000007b1d */ /* 0x000fec0000010000 */
[----:B-----5:R0:W-:Y:S04]  /*34e0*/  STS [R87], R2 ;  /* 0x0000000257007388 */ /* 0x0201e80000000800 */
[----:B------:R0:W-:Y:S04]  /*34f0*/  STS [R68], R3 ;  /* 0x0000000344007388 */ /* 0x0001e80000000800 */
[----:B------:R0:W-:Y:S04]  /*3500*/  STS [R69], R12 ;  /* 0x0000000c45007388 */ /* 0x0001e80000000800 */
[----:B------:R0:W-:Y:S04]  /*3510*/  STS [R70], R13 ;  /* 0x0000000d46007388 */ /* 0x0001e80000000800 */
[----:B------:R0:W-:Y:S04]  /*3520*/  STS [R71], R14 ;  /* 0x0000000e47007388 */ /* 0x0001e80000000800 */
[----:B------:R0:W-:Y:S04]  /*3530*/  STS [R72], R15 ;  /* 0x0000000f48007388 */ /* 0x0001e80000000800 */
[----:B------:R0:W-:Y:S04]  /*3540*/  STS [R73], R16 ;  /* 0x0000001049007388 */ /* 0x0001e80000000800 */
[----:B------:R0:W-:Y:S04]  /*3550*/  STS [R74], R17 ;  /* 0x000000114a007388 */ /* 0x0001e80000000800 */
[----:B------:R0:W-:Y:S04]  /*3560*/  STS [R5.X4], R18 ;  /* 0x0000001205007388 */ /* 0x0001e80000004800 */
        /* <DEDUP_REMOVED lines=10> */
[----:B------:R-:W-:Y:S06]  /*3610*/  BAR.SYNC.DEFER_BLOCKING 0x0 ;  /* 0x0000000000007b1d */ /* 0x000fec0000010000 */
[----:B------:R0:W0:Y:S04]  /*3620*/  LDS R2, [R32] ;  /* 0x0000000020027984 */ /* 0x0000280000000800 */
[----:B------:R0:W0:Y:S04]  /*3630*/  LDS R3, [R32+0x4] ;  /* 0x0000040020037984 */ /* 0x0000280000000800 */
        /* <DEDUP_REMOVED lines=17> */
[----:B------:R-:W-:Y:S06]  /*3750*/  BAR.SYNC.DEFER_BLOCKING 0x0 ;  /* 0x0000000000007b1d */ /* 0x000fec0000010000 */
[----:B-1234-:R-:W-:Y:S05]  /*3760*/  BRA `(.L_x_1427) ;  /* 0xffffd67000007947 */ /* 0x01efea000383ffff */
.L_x_1426:
[----:B------:R-:W-:Y:S01]  /*3770*/  BAR.SYNC.DEFER_BLOCKING 0x0 ;  /* 0x0000000000007b1d */ /* 0x000fe20000010000 */
[C---:B------:R-:W-:Y:S01]  /*3780*/  IMAD.SHL.U32 R45, R0.reuse, 0x2, RZ ;  /* 0x00000002002d7824 */ /* 0x040fe200078e00ff */
[----:B------:R-:W-:-:S02]  /*3790*/  ISETP.GE.U32.AND P0, PT, R0, c[0x0][0x180], PT ;  /* 0x0000600000007a0c */ /* 0x000fc40003f06070 */
[----:B-1----:R-:W-:-:S04]  /*37a0*/  IADD3 R52, R0, 0x100, RZ ;  /* 0x0000010000347810 */ /* 0x002fc80007ffe0ff */
[----:B------:R-:W-:Y:S01]  /*37b0*/  ISETP.GE.U32.AND P2, PT, R52, c[0x0][0x180], PT ;  /* 0x0000600034007a0c */ /* 0x000fe20003f46070 */
[----:B------:R-:W0:Y:S04]  /*37c0*/  LDS.U16 R46, [R45] ;  /* 0x000000002d2e7984 */ /* 0x000e280000000400 */
[----:B------:R-:W1:Y:S04]  /*37d0*/  LDS.U16 R47, [R45+0x200] ;  /* 0x000200002d2f7984 */ /* 0x000e680000000400 */
[----:B------:R-:W2:Y:S04]  /*37e0*/  LDS.U16 R48, [R45+0x400] ;  /* 0x000400002d307984 */ /* 0x000ea80000000400 */
[----:B------:R-:W3:Y:S04]  /*37f0*/  LDS.U16 R49, [R45+0x600] ;  /* 0x000600002d317984 */ /* 0x000ee80000000400 */
[----:B------:R-:W-:Y:S04]  /*3800*/  LDS.U16 R50, [R45+0x800] ;  /* 0x000800002d327984 */ /* 0x000fe80000000400 */
[----:B------:R-:W4:Y:S04]  /*3810*/  LDS.U16 R51, [R45+0xa00] ;  /* 0x000a00002d337984 */ /* 0x000f280000000400 */
        /* <DEDUP_REMOVED lines=13> */
[----:B------:R-:W-:Y:S06]  /*38f0*/  BAR.SYNC.DEFER_BLOCKING 0x0 ;  /* 0x0000000000007b1d */ /* 0x000fec0000010000 */
[----:B-----5:R0:W-:Y:S04]  /*3900*/  STS [R87], R2 ;  /* 0x0000000257007388 */ /* 0x0201e80000000800 */
[----:B------:R1:W-:Y:S04]  /*3910*/  STS [R68], R3 ;  /* 0x0000000344007388 */ /* 0x0003e80000000800 */
[----:B------:R-:W-:Y:S01]  /*3920*/  STS [R69], R12 ;  /* 0x0000000c45007388 */ /* 0x000fe20000000800 */
[----:B0-----:R-:W-:-:S03]  /*3930*/  IADD3 R2, R0, 0x200, RZ ;  /* 0x0000020000027810 */ /* 0x001fc60007ffe0ff */
[----:B------:R-:W-:Y:S01]  /*3940*/  STS [R70], R13 ;  /* 0x0000000d46007388 */ /* 0x000fe20000000800 */
[----:B-1----:R-:W-:-:S03]  /*3950*/  @!P0 PRMT R3, R46, 0x9910, RZ ;  /* 0x000099102e038816 */ /* 0x002fc600000000ff */
[----:B------:R-:W-:Y:S01]  /*3960*/  STS [R71], R14 ;  /* 0x0000000e47007388 */ /* 0x000fe20000000800 */
[----:B------:R-:W-:Y:S02]  /*3970*/  ISETP.GE.U32.AND P3, PT, R2, c[0x0][0x180], PT ;  /* 0x0000600002007a0c */ /* 0x000fe40003f66070 */
[----:B------:R-:W-:Y:S01]  /*3980*/  @!P0 ISETP.GE.AND P1, PT, R3, RZ, PT ;  /* 0x000000ff0300820c */ /* 0x000fe20003f26270 */
[----:B------:R-:W-:Y:S01]  /*3990*/  STS [R72], R15 ;  /* 0x0000000f48007388 */ /* 0x000fe20000000800 */
[----:B------:R-:W-:Y:S01]  /*39a0*/  @!P0 IMAD.MOV.U32 R3, RZ, RZ, 0xffff ;  /* 0x0000ffffff038424 */ /* 0x000fe200078e00ff */
[----:B------:R-:W-:Y:S02]  /*39b0*/  IADD3 R2, R0, 0x300, RZ ;  /* 0x0000030000027810 */ /* 0x000fe40007ffe0ff */
[----:B------:R-:W-:Y:S02]  /*39c0*/  STS [R73], R16 ;  /* 0x0000001049007388 */ /* 0x000fe40000000800 */
[----:B------:R-:W-:-:S02]  /*39d0*/  @!P0 SEL R3, R3, 0x8000, P1 ;  /* 0x0000800003038807 */ /* 0x000fc40000800000 */
[----:B------:R0:W-:Y:S01]  /*39e0*/  STS [R74], R17 ;  /* 0x000000114a007388 */ /* 0x0001e20000000800 */
[----:B------:R-:W-:-:S03]  /*39f0*/  ISETP.GE.U32.AND P1, PT, R2, c[0x0][0x180], PT ;  /* 0x0000600002007a0c */ /* 0x000fc60003f26070 */
[----:B------:R1:W-:Y:S04]  /*3a00*/  STS [R5.X4], R18 ;  /* 0x0000001205007388 */ /* 0x0003e80000004800 */
[----:B------:R2:W-:Y:S01]  /*3a10*/  STS [R4.X4], R19 ;  /* 0x0000001304007388 */ /* 0x0005e20000004800 */
[----:B0-----:R-:W-:Y:S01]  /*3a20*/  @!P0 LOP3.LUT R17, R3, R46, RZ, 0x3c, !PT ;  /* 0x0000002e03118212 */ /* 0x001fe200078e3cff */
[----:B------:R-:W-:Y:S02]  /*3a30*/  IMAD.MOV.U32 R3, RZ, RZ, 0x2 ;  /* 0x00000002ff037424 */ /* 0x000fe400078e00ff */
[----:B------:R-:W-:Y:S01]  /*3a40*/  STS [R7.X4], R20 ;  /* 0x0000001407007388 */ /* 0x000fe20000004800 */
[----:B-1----:R-:W-:Y:S01]  /*3a50*/  @!P2 PRMT R5, R47, 0x9910, RZ ;  /* 0x000099102f05a816 */ /* 0x002fe200000000ff */
[----:B------:R-:W-:-:S02]  /*3a60*/  IMAD.WIDE R2, R0, R3, c[0x0][0x168] ;  /* 0x00005a0000027625 */ /* 0x000fc400078e0203 */
[----:B------:R0:W-:Y:S01]  /*3a70*/  STS [R6.X4], R21 ;  /* 0x0000001506007388 */ /* 0x0001e20000004800 */
[----:B------:R-:W-:Y:S01]  /*3a80*/  @!P2 ISETP.GE.AND P4, PT, R5, RZ, PT ;  /* 0x000000ff0500a20c */ /* 0x000fe20003f86270 */
[----:B------:R-:W-:Y:S02]  /*3a90*/  IMAD.MOV.U32 R5, RZ, RZ, 0x4 ;  /* 0x00000004ff057424 */ /* 0x000fe400078e00ff */
[----:B------:R-:W-:Y:S01]  /*3aa0*/  STS [R9.X4], R22 ;  /* 0x0000001609007388 */ /* 0x000fe20000004800 */
[----:B--2---:R-:W-:Y:S01]  /*3ab0*/  IADD3 R4, R0, 0x400, RZ ;  /* 0x0000040000047810 */ /* 0x004fe20007ffe0ff */
[----:B------:R-:W-:Y:S02]  /*3ac0*/  @!P3 IMAD.MOV.U32 R19, RZ, RZ, 0xffff ;  /* 0x0000ffffff13b424 */ /* 0x000fe400078e00ff */
[----:B------:R1:W-:Y:S01]  /*3ad0*/  STS [R8.X4], R23 ;  /* 0x0000001708007388 */ /* 0x0003e20000004800 */
[----:B------:R-:W-:Y:S01]  /*3ae0*/  ISETP.GE.U32.AND P6, PT, R4, c[0x0][0x180], PT ;  /* 0x0000600004007a0c */ /* 0x000fe20003fc6070 */
[----:B0-----:R-:W-:-:S02]  /*3af0*/  @!P2 IMAD.MOV.U32 R6, RZ, RZ, 0xffff ;  /* 0x0000ffffff06a424 */ /* 0x001fc400078e00ff */
[----:B------:R-:W-:Y:S01]  /*3b00*/  STS [R11.X4], R24 ;  /* 0x000000180b007388 */ /* 0x000fe20000004800 */
[----:B------:R-:W-:Y:S02]  /*3b10*/  IMAD.WIDE R4, R0, R5, c[0x0][0x178] ;  /* 0x00005e0000047625 */ /* 0x000fe400078e0205 */
[----:B------:R-:W-:Y:S01]  /*3b20*/  @!P2 SEL R6, R6, 0x8000, P4 ;  /* 0x000080000606a807 */ /* 0x000fe20002000000 */
[----:B------:R0:W-:Y:S01]  /*3b30*/  STS [R10.X4], R25 ;  /* 0x000000190a007388 */ /* 0x0001e20000004800 */
[----:B-1----:R-:W-:-:S03]  /*3b40*/  IADD3 R8, R0, 0x500, RZ ;  /* 0x0000050000087810 */ /* 0x002fc60007ffe0ff */
[----:B------:R-:W-:Y:S01]  /*3b50*/  STS [R31.X4], R26 ;  /* 0x0000001a1f007388 */ /* 0x000fe20000004800 */
[----:B------:R-:W-:Y:S02]  /*3b60*/  @!P2 LOP3.LUT R47, R6, R47, RZ, 0x3c, !PT ;  /* 0x0000002f062fa212 */ /* 0x000fe400078e3cff */
[----:B------:R-:W-:Y:S01]  /*3b70*/  IADD3 R6, R0, 0x600, RZ ;  /* 0x0000060000067810 */ /* 0x000fe20007ffe0ff */
[----:B------:R-:W-:Y:S01]  /*3b80*/  STS [R38.X4], R27 ;  /* 0x0000001b26007388 */ /* 0x000fe20000004800 */
[----:B------:R-:W-:Y:S02]  /*3b90*/  ISETP.GE.U32.AND P5, PT, R8, c[0x0][0x180], PT ;  /* 0x0000600008007a0c */ /* 0x000fe40003fa6070 */
[----:B0-----:R-:W-:Y:S01]  /*3ba0*/  @!P3 PRMT R10, R48, 0x9910, RZ ;  /* 0x00009910300ab816 */ /* 0x001fe200000000ff */
[----:B------:R-:W-:Y:S01]  /*3bb0*/  STS [R37.X4], R28 ;  /* 0x0000001c25007388 */ /* 0x000fe20000004800 */
[----:B------:R-:W-:-:S03]  /*3bc0*/  IADD3 R8, R0, 0x700, RZ ;  /* 0x0000070000087810 */ /* 0x000fc60007ffe0ff */
[----:B------:R-:W-:Y:S01]  /*3bd0*/  BAR.SYNC.DEFER_BLOCKING 0x0 ;  /* 0x0000000000007b1d */ /* 0x000fe20000010000 */
[----:B------:R-:W-:Y:S02]  /*3be0*/  @!P3 ISETP.GE.AND P4, PT, R10, RZ, PT ;  /* 0x000000ff0a00b20c */ /* 0x000fe40003f86270 */
[----:B---3--:R-:W-:Y:S02]  /*3bf0*/  @!P1 PRMT R10, R49, 0x9910, RZ ;  /* 0x00009910310a9816 */ /* 0x008fe400000000ff */
[----:B------:R-:W-:Y:S01]  /*3c00*/  @!P3 SEL R19, R19, 0x8000, P4 ;  /* 0x000080001313b807 */ /* 0x000fe20002000000 */
[----:B------:R-:W-:Y:S01]  /*3c10*/  @!P5 IMAD.MOV.U32 R12, RZ, RZ, 0xffff ;  /* 0x0000ffffff0cd424 */ /* 0x000fe200078e00ff */
[----:B------:R-:W-:Y:S02]  /*3c20*/  ISETP.GE.U32.AND P4, PT, R8, c[0x0][0x180], PT ;  /* 0x0000600008007a0c */ /* 0x000fe40003f86070 */
[----:B------:R-:W-:Y:S02]  /*3c30*/  @!P3 LOP3.LUT R19, R19, R48, RZ, 0x3c, !PT ;  /* 0x000000301313b212 */ /* 0x000fe400078e3cff */
[----:B----4-:R-:W-:Y:S01]  /*3c40*/  @!P5 PRMT R8, R51, 0x9910, RZ ;  /* 0x000099103308d816 */ /* 0x010fe200000000ff */
[----:B------:R-:W0:Y:S04]  /*3c50*/  @!P0 LDS R15, [R0.X4] ;  /* 0x00000000000f8984 */ /* 0x000e280000004800 */
[----:B------:R-:W1:Y:S04]  /*3c60*/  LDS R7, [R0.X4+0x400] ;  /* 0x0004000000077984 */ /* 0x000e680000004800 */
[----:B------:R-:W2:Y:S04]  /*3c70*/  LDS R9, [R0.X4+0x800] ;  /* 0x0008000000097984 */ /* 0x000ea80000004800 */
[----:B------:R-:W-:Y:S04]  /*3c80*/  @!P0 STG.E.U16 [R2.64], R17 ;  /* 0x0000001102008986 */ /* 0x000fe8000c101504 */
[----:B------:R-:W3:Y:S04]  /*3c90*/  LDS R11, [R0.X4+0xc00] ;  /* 0x000c0000000b7984 */ /* 0x000ee80000004800 */
[----:B------:R-:W4:Y:S04]  /*3ca0*/  LDS R13, [R0.X4+0x1000] ;  /* 0x00100000000d7984 */ /* 0x000f280000004800 */
[----:B------:R-:W-:Y:S04]  /*3cb0*/  LDS R17, [R0.X4+0x2000] ;  /* 0x0020000000117984 */ /* 0x000fe80000004800 */
[----:B0-----:R-:W-:Y:S01]  /*3cc0*/  @!P0 STG.E [R4.64], R15 ;  /* 0x0000000f04008986 */ /* 0x001fe2000c101904 */
[----:B------:R-:W-:Y:S01]  /*3cd0*/  ISETP.GE.U32.AND P0, PT, R6, c[0x0][0x180], PT ;  /* 0x0000600006007a0c */ /* 0x000fe20003f06070 */
[----:B------:R-:W-:-:S02]  /*3ce0*/  @!P1 IMAD.MOV.U32 R6, RZ, RZ, R10 ;  /* 0x000000ffff069224 */ /* 0x000fc400078e000a */
[----:B------:R-:W0:Y:S01]  /*3cf0*/  LDS R15, [R0.X4+0x1400] ;  /* 0x00140000000f7984 */ /* 0x000e220000004800 */
[----:B------:R-:W-:-:S03]  /*3d00*/  @!P1 IMAD.MOV.U32 R10, RZ, RZ, 0xffff ;  /* 0x0000ffffff0a9424 */ /* 0x000fc600078e00ff */
[----:B------:R-:W-:Y:S04]  /*3d10*/  @!P2 STG.E.U16 [R2.64+0x200], R47 ;  /* 0x0002002f0200a986 */ /* 0x000fe8000c101504 */
[----:B-1----:R1:W-:Y:S01]  /*3d20*/  @!P2 STG.E [R4.64+0x400], R7 ;  /* 0x000400070400a986 */ /* 0x0023e2000c101904 */
[----:B------:R-:W-:Y:S02]  /*3d30*/  @!P1 ISETP.GE.AND P2, PT, R6, RZ, PT ;  /* 0x000000ff0600920c */ /* 0x000fe40003f46270 */
[----:B------:R-:W-:Y:S01]  /*3d40*/  @!P6 PRMT R6, R50, 0x9910, RZ ;  /* 0x000099103206e816 */ /* 0x000fe200000000ff */
[----:B------:R3:W-:Y:S04]  /*3d50*/  @!P3 STG.E.U16 [R2.64+0x400], R19 ;  /* 0x000400130200b986 */ /* 0x0007e8000c101504 */
[----:B--2---:R-:W-:Y:S01]  /*3d60*/  @!P3 STG.E [R4.64+0x800], R9 ;  /* 0x000800090400b986 */ /* 0x004fe2000c101904 */
[----:B------:R-:W-:-:S02]  /*3d70*/  @!P6 ISETP.GE.AND P3, PT, R6, RZ, PT ;  /* 0x000000ff0600e20c */ /* 0x000fc40003f66270 */
[----:B------:R-:W-:Y:S01]  /*3d80*/  @!P1 SEL R6, R10, 0x8000, P2 ;  /* 0x000080000a069807 */ /* 0x000fe20001000000 */
[----:B-1----:R-:W-:Y:S01]  /*3d90*/  @!P6 IMAD.MOV.U32 R7, RZ, RZ, 0xffff ;  /* 0x0000ffffff07e424 */ /* 0x002fe200078e00ff */
[----:B------:R-:W-:Y:S01]  /*3da0*/  @!P5 ISETP.GE.AND P2, PT, R8, RZ, PT ;  /* 0x000000ff0800d20c */ /* 0x000fe20003f46270 */
[----:B------:R-:W-:Y:S01]  /*3db0*/  LDS R9, [R0.X4+0x1c00] ;  /* 0x001c000000097984 */ /* 0x000fe20000004800 */
[----:B------:R-:W-:Y:S02]  /*3dc0*/  IADD3 R8, R0, 0x800, RZ ;  /* 0x0000080000087810 */ /* 0x000fe40007ffe0ff */
[----:B------:R-:W-:Y:S02]  /*3dd0*/  @!P6 SEL R7, R7, 0x8000, P3 ;  /* 0x000080000707e807 */ /* 0x000fe40001800000 */
[----:B------:R-:W-:Y:S02]  /*3de0*/  ISETP.GE.U32.AND P3, PT, R8, c[0x0][0x180], PT ;  /* 0x0000600008007a0c */ /* 0x000fe40003f66070 */
[----:B---3--:R-:W-:-:S02]  /*3df0*/  @!P6 LOP3.LUT R19, R7, R50, RZ, 0x3c, !PT ;  /* 0x000000320713e212 */ /* 0x008fc400078e3cff */
[----:B------:R-:W1:Y:S01]  /*3e00*/  LDS R7, [R0.X4+0x1800] ;  /* 0x0018000000077984 */ /* 0x000e620000004800 */
[----:B------:R-:W-:Y:S02]  /*3e10*/  @!P5 SEL R8, R12, 0x8000, P2 ;  /* 0x000080000c08d807 */ /* 0x000fe40001000000 */
[----:B------:R-:W-:Y:S02]  /*3e20*/  @!P1 LOP3.LUT R49, R6, R49, RZ, 0x3c, !PT ;  /* 0x0000003106319212 */ /* 0x000fe400078e3cff */
[C---:B------:R-:W-:Y:S02]  /*3e30*/  IADD3 R10, R0.reuse, 0x900, RZ ;  /* 0x00000900000a7810 */ /* 0x040fe40007ffe0ff */
[----:B------:R-:W-:Y:S01]  /*3e40*/  IADD3 R6, R0, 0xa00, RZ ;  /* 0x00000a0000067810 */ /* 0x000fe20007ffe0ff */
[----:B------:R-:W-:Y:S01]  /*3e50*/  @!P1 STG.E.U16 [R2.64+0x600], R49 ;  /* 0x0006003102009986 */ /* 0x000fe2000c101504 */
[----:B------:R-:W-:Y:S01]  /*3e60*/  @!P5 LOP3.LUT R51, R8, R51, RZ, 0x3c, !PT ;  /* 0x000000330833d212 */ /* 0x000fe200078e3cff */
[----:B------:R-:W-:Y:S01]  /*3e70*/  @!P3 IMAD.MOV.U32 R21, RZ, RZ, 0xffff ;  /* 0x0000ffffff15b424 */ /* 0x000fe200078e00ff */
[----:B------:R-:W-:Y:S01]  /*3e80*/  @!P0 PRMT R8, R44, 0x9910, RZ ;  /* 0x000099102c088816 */ /* 0x000fe200000000ff */
[----:B------:R-:W-:Y:S01]  /*3e90*/  @!P1 STG.E [R4.64+0xc00], R11 ;  /* 0x000c000b04009986 */ /* 0x000fe2000c101904 */
[----:B------:R-:W-:Y:S01]  /*3ea0*/  ISETP.GE.U32.AND P2, PT, R10, c[0x0][0x180], PT ;  /* 0x000060000a007a0c */ /* 0x000fe20003f46070 */
[----:B------:R-:W-:Y:S01]  /*3eb0*/  @!P0 IMAD.MOV.U32 R10, RZ, RZ, 0xffff ;  /* 0x0000ffffff0a8424 */ /* 0x000fe200078e00ff */
[----:B------:R-:W-:Y:S01]  /*3ec0*/  ISETP.GE.U32.AND P1, PT, R6, c[0x0][0x180], PT ;  /* 0x0000600006007a0c */ /* 0x000fe20003f26070 */
[----:B------:R-:W-:Y:S01]  /*3ed0*/  @!P6 STG.E.U16 [R2.64+0x800], R19 ;  /* 0x000800130200e986 */ /* 0x000fe2000c101504 */
[----:B------:R-:W-:-:S03]  /*3ee0*/  @!P4 PRMT R6, R43, 0x9910, RZ ;  /* 0x000099102b06c816 */ /* 0x000fc600000000ff */
[----:B------:R-:W2:Y:S04]  /*3ef0*/  LDS R11, [R0.X4+0x2400] ;  /* 0x00240000000b7984 */ /* 0x000ea80000004800 */
[----:B----4-:R3:W-:Y:S01]  /*3f00*/  @!P6 STG.E [R4.64+0x1000], R13 ;  /* 0x0010000d0400e986 */ /* 0x0107e2000c101904 */
[----:B------:R-:W-:Y:S02]  /*3f10*/  @!P0 ISETP.GE.AND P6, PT, R8, RZ, PT ;  /* 0x000000ff0800820c */ /* 0x000fe40003fc6270 */
[----:B------:R-:W-:Y:S01]  /*3f20*/  @!P3 PRMT R8, R42, 0x9910, RZ ;  /* 0x000099102a08b816 */ /* 0x000fe200000000ff */
[----:B------:R-:W-:Y:S01]  /*3f30*/  @!P5 STG.E.U16 [R2.64+0xa00], R51 ;  /* 0x000a00330200d986 */ /* 0x000fe2000c101504 */
[----:B------:R-:W-:-:S03]  /*3f40*/  @!P1 PRMT R12, R40, 0x9910, RZ ;  /* 0x00009910280c9816 */ /* 0x000fc600000000ff */
[----:B0-----:R-:W-:Y:S01]  /*3f50*/  @!P5 STG.E [R4.64+0x1400], R15 ;  /* 0x0014000f0400d986 */ /* 0x001fe2000c101904 */
[----:B------:R-:W-:Y:S01]  /*3f60*/  @!P4 ISETP.GE.AND P5, PT, R6, RZ, PT ;  /* 0x000000ff0600c20c */ /* 0x000fe20003fa6270 */
[----:B------:R-:W-:Y:S01]  /*3f70*/  @!P4 IMAD.MOV.U32 R6, RZ, RZ, 0xffff ;  /* 0x0000ffffff06c424 */ /* 0x000fe200078e00ff */
[----:B---3--:R-:W-:Y:S01]  /*3f80*/  @!P0 SEL R13, R10, 0x8000, P6 ;  /* 0x000080000a0d8807 */ /* 0x008fe20003000000 */
[----:B------:R-:W-:Y:S01]  /*3f90*/  LDS R15, [R0.X4+0x2c00] ;  /* 0x002c0000000f7984 */ /* 0x000fe20000004800 */
[----:B------:R-:W-:Y:S02]  /*3fa0*/  @!P3 ISETP.GE.AND P6, PT, R8, RZ, PT ;  /* 0x000000ff0800b20c */ /* 0x000fe40003fc6270 */
[----:B------:R-:W-:Y:S02]  /*3fb0*/  IADD3 R8, R0, 0xb00, RZ ;  /* 0x00000b0000087810 */ /* 0x000fe40007ffe0ff */
[----:B------:R-:W-:Y:S02]  /*3fc0*/  @!P4 SEL R6, R6, 0x8000, P5 ;  /* 0x000080000606c807 */ /* 0x000fe40002800000 */
[----:B------:R-:W-:-:S02]  /*3fd0*/  ISETP.GE.U32.AND P5, PT, R8, c[0x0][0x180], PT ;  /* 0x0000600008007a0c */ /* 0x000fc40003fa6070 */
[----:B------:R-:W-:Y:S02]  /*3fe0*/  @!P2 PRMT R8, R41, 0x9910, RZ ;  /* 0x000099102908a816 */ /* 0x000fe400000000ff */
[----:B------:R-:W-:Y:S02]  /*3ff0*/  @!P0 LOP3.LUT R19, R13, R44, RZ, 0x3c, !PT ;  /* 0x0000002c0d138212 */ /* 0x000fe400078e3cff */
[----:B------:R-:W0:Y:S01]  /*4000*/  LDS R13, [R0.X4+0x2800] ;  /* 0x00280000000d7984 */ /* 0x000e220000004800 */
[----:B------:R-:W-:Y:S01]  /*4010*/  @!P4 LOP3.LUT R43, R6, R43, RZ, 0x3c, !PT ;  /* 0x0000002b062bc212 */ /* 0x000fe200078e3cff */
[----:B------:R-:W-:Y:S01]  /*4020*/  @!P2 IMAD.MOV.U32 R6, RZ, RZ, R8 ;  /* 0x000000ffff06a224 */ /* 0x000fe200078e0008 */
[----:B------:R-:W-:Y:S01]  /*4030*/  @!P3 SEL R21, R21, 0x8000, P6 ;  /* 0x000080001515b807 */ /* 0x000fe20003000000 */
[----:B------:R-:W-:Y:S01]  /*4040*/  @!P0 STG.E.U16 [R2.64+0xc00], R19 ;  /* 0x000c001302008986 */ /* 0x000fe2000c101504 */
[----:B------:R-:W-:Y:S02]  /*4050*/  IADD3 R10, R0, 0xc00, RZ ;  /* 0x00000c00000a7810 */ /* 0x000fe40007ffe0ff */
[----:B------:R-:W-:Y:S01]  /*4060*/  @!P3 LOP3.LUT R21, R21, R42, RZ, 0x3c, !PT ;  /* 0x0000002a1515b212 */ /* 0x000fe200078e3cff */
[----:B-1----:R1:W-:Y:S01]  /*4070*/  @!P0 STG.E [R4.64+0x1800], R7 ;  /* 0x0018000704008986 */ /* 0x0023e2000c101904 */
[----:B------:R-:W-:Y:S01]  /*4080*/  @!P2 ISETP.GE.AND P0, PT, R6, RZ, PT ;  /* 0x000000ff0600a20c */ /* 0x000fe20003f06270 */
[----:B------:R-:W-:Y:S01]  /*4090*/  @!P2 IMAD.MOV.U32 R6, RZ, RZ, 0xffff ;  /* 0x0000ffffff06a424 */ /* 0x000fe200078e00ff */
[----:B------:R-:W-:Y:S01]  /*40a0*/  ISETP.GE.U32.AND P6, PT, R10, c[0x0][0x180], PT ;  /* 0x000060000a007a0c */ /* 0x000fe20003fc6070 */
[----:B------:R-:W-:Y:S01]  /*40b0*/  @!P4 STG.E.U16 [R2.64+0xe00], R43 ;  /* 0x000e002b0200c986 */ /* 0x000fe2000c101504 */
[----:B------:R-:W-:-:S02]  /*40c0*/  IADD3 R8, R0, 0xd00, RZ ;  /* 0x00000d0000087810 */ /* 0x000fc40007ffe0ff */
[----:B------:R-:W-:Y:S01]  /*40d0*/  @!P2 SEL R6, R6, 0x8000, P0 ;  /* 0x000080000606a807 */ /* 0x000fe20000000000 */
[----:B------:R3:W-:Y:S01]  /*40e0*/  @!P4 STG.E [R4.64+0x1c00], R9 ;  /* 0x001c00090400c986 */ /* 0x0007e2000c101904 */
[----:B------:R-:W-:Y:S01]  /*40f0*/  ISETP.GE.U32.AND P4, PT, R8, c[0x0][0x180], PT ;  /* 0x0000600008007a0c */ /* 0x000fe20003f86070 */
[----:B------:R-:W-:Y:S01]  /*4100*/  @!P1 IMAD.MOV.U32 R8, RZ, RZ, 0xffff ;  /* 0x0000ffffff089424 */ /* 0x000fe200078e00ff */
[----:B------:R-:W-:Y:S01]  /*4110*/  @!P2 LOP3.LUT R41, R6, R41, RZ, 0x3c, !PT ;  /* 0x000000290629a212 */ /* 0x000fe200078e3cff */
[----:B------:R-:W-:Y:S01]  /*4120*/  @!P1 IMAD.MOV.U32 R6, RZ, RZ, R12 ;  /* 0x000000ffff069224 */ /* 0x000fe200078e000c */
[----:B------:R4:W-:Y:S01]  /*4130*/  @!P3 STG.E.U16 [R2.64+0x1000], R21 ;  /* 0x001000150200b986 */ /* 0x0009e2000c101504 */
[----:B-1----:R-:W-:Y:S02]  /*4140*/  @!P5 PRMT R7, R39, 0x9910, RZ ;  /* 0x000099102707d816 */ /* 0x002fe400000000ff */
[----:B------:R-:W-:Y:S01]  /*4150*/  IADD3 R10, R0, 0xe00, RZ ;  /* 0x00000e00000a7810 */ /* 0x000fe20007ffe0ff */
[----:B------:R-:W-:Y:S01]  /*4160*/  @!P3 STG.E [R4.64+0x2000], R17 ;  /* 0x002000110400b986 */ /* 0x000fe2000c101904 */
[----:B------:R-:W-:Y:S01]  /*4170*/  @!P1 ISETP.GE.AND P3, PT, R6, RZ, PT ;  /* 0x000000ff0600920c */ /* 0x000fe20003f66270 */
[----:B------:R-:W-:Y:S01]  /*4180*/  @!P6 IMAD.MOV.U32 R19, RZ, RZ, 0xffff ;  /* 0x0000ffffff13e424 */ /* 0x000fe200078e00ff */
[----:B------:R-:W-:Y:S01]  /*4190*/  IADD3 R6, R0, 0xf00, RZ ;  /* 0x00000f0000067810 */ /* 0x000fe20007ffe0ff */
[----:B------:R-:W-:Y:S01]  /*41a0*/  @!P2 STG.E.U16 [R2.64+0x1200], R41 ;  /* 0x001200290200a986 */ /* 0x000fe2000c101504 */
[----:B---3--:R-:W-:Y:S01]  /*41b0*/  @!P5 IMAD.MOV.U32 R9, RZ, RZ, 0xffff ;  /* 0x0000ffffff09d424 */ /* 0x008fe200078e00ff */
[----:B------:R-:W-:-:S02]  /*41c0*/  ISETP.GE.U32.AND P0, PT, R10, c[0x0][0x180], PT ;  /* 0x000060000a007a0c */ /* 0x000fc40003f06070 */
[----:B--2---:R-:W-:Y:S01]  /*41d0*/  @!P2 STG.E [R4.64+0x2400], R11 ;  /* 0x0024000b0400a986 */ /* 0x004fe2000c101904 */
[----:B------:R-:W-:Y:S02]  /*41e0*/  @!P5 ISETP.GE.AND P2, PT, R7, RZ, PT ;  /* 0x000000ff0700d20c */ /* 0x000fe40003f46270 */
[----:B------:R-:W-:Y:S01]  /*41f0*/  @!P1 SEL R7, R8, 0x8000, P3 ;  /* 0x0000800008079807 */ /* 0x000fe20001800000 */
[----:B------:R-:W-:Y:S01]  /*4200*/  LDS R11, [R0.X4+0x3800] ;  /* 0x00380000000b7984 */ /* 0x000fe20000004800 */
[----:B------:R-:W-:Y:S02]  /*4210*/  ISETP.GE.U32.AND P3, PT, R6, c[0x0][0x180], PT ;  /* 0x0000600006007a0c */ /* 0x000fe40003f66070 */
[----:B------:R-:W-:Y:S01]  /*4220*/  @!P5 SEL R6, R9, 0x8000, P2 ;  /* 0x000080000906d807 */ /* 0x000fe20001000000 */
[----:B------:R-:W-:Y:S01]  /*4230*/  LDS R17, [R0.X4+0x4400] ;  /* 0x0044000000117984 */ /* 0x000fe20000004800 */
[----:B------:R-:W-:Y:S02]  /*4240*/  @!P6 PRMT R9, R36, 0x9910, RZ ;  /* 0x000099102409e816 */ /* 0x000fe400000000ff */
[----:B------:R-:W-:Y:S01]  /*4250*/  IADD3 R8, R0, 0x1000, RZ ;  /* 0x0000100000087810 */ /* 0x000fe20007ffe0ff */
[----:B----4-:R-:W-:Y:S01]  /*4260*/  @!P0 IMAD.MOV.U32 R21, RZ, RZ, 0xffff ;  /* 0x0000ffffff158424 */ /* 0x010fe200078e00ff */
[----:B------:R-:W-:-:S02]  /*4270*/  @!P1 LOP3.LUT R7, R7, R40, RZ, 0x3c, !PT ;  /* 0x0000002807079212 */ /* 0x000fc400078e3cff */
[----:B------:R-:W-:Y:S01]  /*4280*/  @!P5 LOP3.LUT R39, R6, R39, RZ, 0x3c, !PT ;  /* 0x000000270627d212 */ /* 0x000fe200078e3cff */
[----:B------:R-:W-:Y:S01]  /*4290*/  @!P6 IMAD.MOV.U32 R6, RZ, RZ, R9 ;  /* 0x000000ffff06e224 */ /* 0x000fe200078e0009 */
[----:B------:R-:W-:Y:S01]  /*42a0*/  ISETP.GE.U32.AND P2, PT, R8, c[0x0][0x180], PT ;  /* 0x0000600008007a0c */ /* 0x000fe20003f46070 */
[----:B------:R-:W-:Y:S01]  /*42b0*/  @!P1 STG.E.U16 [R2.64+0x1400], R7 ;  /* 0x0014000702009986 */ /* 0x000fe2000c101504 */
[----:B------:R-:W-:Y:S01]  /*42c0*/  @!P4 PRMT R8, R35, 0x9910, RZ ;  /* 0x000099102308c816 */ /* 0x000fe200000000ff */
[----:B------:R-:W-:Y:S02]  /*42d0*/  @!P4 IMAD.MOV.U32 R9, RZ, RZ, 0xffff ;  /* 0x0000ffffff09c424 */ /* 0x000fe400078e00ff */
[----:B0-----:R-:W-:Y:S01]  /*42e0*/  @!P1 STG.E [R4.64+0x2800], R13 ;  /* 0x0028000d04009986 */ /* 0x001fe2000c101904 */
[----:B------:R-:W-:Y:S02]  /*42f0*/  @!P6 ISETP.GE.AND P1, PT, R6, RZ, PT ;  /* 0x000000ff0600e20c */ /* 0x000fe40003f26270 */
[----:B------:R-:W-:Y:S01]  /*4300*/  IADD3 R6, R0, 0x1100, RZ ;  /* 0x0000110000067810 */ /* 0x000fe20007ffe0ff */
[----:B------:R-:W-:Y:S01]  /*4310*/  @!P5 STG.E.U16 [R2.64+0x1600], R39 ;  /* 0x001600270200d986 */ /* 0x000fe2000c101504 */
[----:B------:R-:W-:-:S02]  /*4320*/  @!P6 SEL R19, R19, 0x8000, P1 ;  /* 0x000080001313e807 */ /* 0x000fc40000800000 */
[----:B------:R-:W-:Y:S01]  /*4330*/  ISETP.GE.U32.AND P1, PT, R6, c[0x0][0x180], PT ;  /* 0x0000600006007a0c */ /* 0x000fe20003f26070 */
[----:B------:R-:W-:Y:S01]  /*4340*/  @!P5 STG.E [R4.64+0x2c00], R15 ;  /* 0x002c000f0400d986 */ /* 0x000fe2000c101904 */
[----:B------:R-:W-:Y:S01]  /*4350*/  @!P4 ISETP.GE.AND P5, PT, R8, RZ, PT ;  /* 0x000000ff0800c20c */ /* 0x000fe20003fa6270 */
[----:B------:R-:W-:Y:S01]  /*4360*/  @!P2 IMAD.MOV.U32 R23, RZ, RZ, 0xffff ;  /* 0x0000ffffff17a424 */ /* 0x000fe200078e00ff */
[----:B------:R-:W-:Y:S01]  /*4370*/  @!P0 PRMT R8, R34, 0x9910, RZ ;  /* 0x0000991022088816 */ /* 0x000fe200000000ff */
[----:B------:R-:W0:Y:S01]  /*4380*/  LDS R7, [R0.X4+0x3000] ;  /* 0x0030000000077984 */ /* 0x000e220000004800 */
[----:B------:R-:W-:Y:S02]  /*4390*/  @!P4 SEL R6, R9, 0x8000, P5 ;  /* 0x000080000906c807 */ /* 0x000fe40002800000 */
[----:B------:R-:W-:Y:S01]  /*43a0*/  @!P0 ISETP.GE.AND P5, PT, R8, RZ, PT ;  /* 0x000000ff0800820c */ /* 0x000fe20003fa6270 */
[----:B------:R-:W1:Y:S01]  /*43b0*/  LDS R9, [R0.X4+0x3400] ;  /* 0x0034000000097984 */ /* 0x000e620000004800 */
[----:B------:R-:W-:-:S02]  /*43c0*/  @!P3 PRMT R8, R33, 0x9910, RZ ;  /* 0x000099102108b816 */ /* 0x000fc400000000ff */
[----:B------:R-:W-:Y:S01]  /*43d0*/  @!P0 SEL R21, R21, 0x8000, P5 ;  /* 0x0000800015158807 */ /* 0x000fe20002800000 */
[----:B------:R-:W2:Y:S01]  /*43e0*/  LDS R13, [R0.X4+0x3c00] ;  /* 0x003c0000000d7984 */ /* 0x000ea20000004800 */
[----:B------:R-:W-:Y:S01]  /*43f0*/  @!P3 ISETP.GE.AND P5, PT, R8, RZ, PT ;  /* 0x000000ff0800b20c */ /* 0x000fe20003fa6270 */
[----:B------:R-:W-:Y:S01]  /*4400*/  @!P3 IMAD.MOV.U32 R8, RZ, RZ, 0xffff ;  /* 0x0000ffffff08b424 */ /* 0x000fe200078e00ff */
[----:B------:R-:W-:Y:S01]  /*4410*/  @!P2 PRMT R10, R32, 0x9910, RZ ;  /* 0x00009910200aa816 */ /* 0x000fe200000000ff */
[----:B------:R-:W3:Y:S01]  /*4420*/  LDS R15, [R0.X4+0x4000] ;  /* 0x00400000000f7984 */ /* 0x000ee20000004800 */
[----:B------:R-:W-:Y:S01]  /*4430*/  @!P1 PRMT R12, R30, 0x9910, RZ ;  /* 0x000099101e0c9816 */ /* 0x000fe200000000ff */
[----:B------:R-:W-:Y:S01]  /*4440*/  @!P1 IMAD.MOV.U32 R25, RZ, RZ, 0xffff ;  /* 0x0000ffffff199424 */ /* 0x000fe200078e00ff */
[----:B------:R-:W-:Y:S02]  /*4450*/  @!P3 SEL R8, R8, 0x8000, P5 ;  /* 0x000080000808b807 */ /* 0x000fe40002800000 */
[----:B------:R-:W-:Y:S01]  /*4460*/  @!P2 ISETP.GE.AND P5, PT, R10, RZ, PT ;  /* 0x000000ff0a00a20c */ /* 0x000fe20003fa6270 */
[----:B------:R-:W-:Y:S01]  /*4470*/  @!P1 IMAD.MOV.U32 R10, RZ, RZ, R12 ;  /* 0x000000ffff0a9224 */ /* 0x000fe200078e000c */
[----:B------:R-:W-:-:S02]  /*4480*/  @!P6 LOP3.LUT R19, R19, R36, RZ, 0x3c, !PT ;  /* 0x000000241313e212 */ /* 0x000fc400078e3cff */
[----:B------:R-:W-:Y:S02]  /*4490*/  @!P2 SEL R23, R23, 0x8000, P5 ;  /* 0x000080001717a807 */ /* 0x000fe40002800000 */
[----:B------:R-:W-:Y:S01]  /*44a0*/  @!P1 ISETP.GE.AND P5, PT, R10, RZ, PT ;  /* 0x000000ff0a00920c */ /* 0x000fe20003fa6270 */
[----:B------:R4:W-:Y:S01]  /*44b0*/  @!P6 STG.E.U16 [R2.64+0x1800], R19 ;  /* 0x001800130200e986 */ /* 0x0009e2000c101504 */
[----:B------:R-:W-:Y:S02]  /*44c0*/  IADD3 R10, R0, 0x1200, RZ ;  /* 0x00001200000a7810 */ /* 0x000fe40007ffe0ff */
[----:B------:R-:W-:Y:S02]  /*44d0*/  @!P4 LOP3.LUT R35, R6, R35, RZ, 0x3c, !PT ;  /* 0x000000230623c212 */ /* 0x000fe400078e3cff */
[----:B------:R-:W-:Y:S02]  /*44e0*/  @!P1 SEL R25, R25, 0x8000, P5 ;  /* 0x0000800019199807 */ /* 0x000fe40002800000 */
[----:B------:R-:W-:-:S02]  /*44f0*/  ISETP.GE.U32.AND P5, PT, R10, c[0x0][0x180], PT ;  /* 0x000060000a007a0c */ /* 0x000fc40003fa6070 */
[----:B------:R-:W-:Y:S02]  /*4500*/  @!P0 LOP3.LUT R21, R21, R34, RZ, 0x3c, !PT ;  /* 0x0000002215158212 */ /* 0x000fe400078e3cff */
[----:B------:R-:W-:Y:S02]  /*4510*/  @!P3 LOP3.LUT R33, R8, R33, RZ, 0x3c, !PT ;  /* 0x000000210821b212 */ /* 0x000fe400078e3cff */
[----:B------:R-:W-:Y:S02]  /*4520*/  @!P2 LOP3.LUT R23, R23, R32, RZ, 0x3c, !PT ;  /* 0x000000201717a212 */ /* 0x000fe400078e3cff */
[----:B------:R-:W-:Y:S01]  /*4530*/  @!P1 LOP3.LUT R25, R25, R30, RZ, 0x3c, !PT ;  /* 0x0000001e19199212 */ /* 0x000fe200078e3cff */
[----:B0-----:R4:W-:Y:S04]  /*4540*/  @!P6 STG.E [R4.64+0x3000], R7 ;  /* 0x003000070400e986 */ /* 0x0019e8000c101904 */
[----:B------:R4:W-:Y:S04]  /*4550*/  @!P4 STG.E.U16 [R2.64+0x1a00], R35 ;  /* 0x001a00230200c986 */ /* 0x0009e8000c101504 */
[----:B-1----:R4:W-:Y:S04]  /*4560*/  @!P4 STG.E [R4.64+0x3400], R9 ;  /* 0x003400090400c986 */ /* 0x0029e8000c101904 */
[----:B------:R4:W-:Y:S04]  /*4570*/  @!P0 STG.E.U16 [R2.64+0x1c00], R21 ;  /* 0x001c001502008986 */ /* 0x0009e8000c101504 */
[----:B------:R4:W-:Y:S04]  /*4580*/  @!P0 STG.E [R4.64+0x3800], R11 ;  /* 0x0038000b04008986 */ /* 0x0009e8000c101904 */
[----:B------:R4:W-:Y:S04]  /*4590*/  @!P3 STG.E.U16 [R2.64+0x1e00], R33 ;  /* 0x001e00210200b986 */ /* 0x0009e8000c101504 */
[----:B--2---:R4:W-:Y:S04]  /*45a0*/  @!P3 STG.E [R4.64+0x3c00], R13 ;  /* 0x003c000d0400b986 */ /* 0x0049e8000c101904 */
[----:B------:R4:W-:Y:S04]  /*45b0*/  @!P2 STG.E.U16 [R2.64+0x2000], R23 ;  /* 0x002000170200a986 */ /* 0x0009e8000c101504 */
[----:B---3--:R4:W-:Y:S04]  /*45c0*/  @!P2 STG.E [R4.64+0x4000], R15 ;  /* 0x0040000f0400a986 */ /* 0x0089e8000c101904 */
[----:B------:R4:W-:Y:S04]  /*45d0*/  @!P1 STG.E.U16 [R2.64+0x2200], R25 ;  /* 0x0022001902009986 */ /* 0x0009e8000c101504 */
[----:B------:R4:W-:Y:S01]  /*45e0*/  @!P1 STG.E [R4.64+0x4400], R17 ;  /* 0x0044001104009986 */ /* 0x0009e2000c101904 */
[----:B------:R-:W-:Y:S05]  /*45f0*/  @P5 EXIT ;  /* 0x000000000000594d */ /* 0x000fea0003800000 */
[----:B----4-:R-:W0:Y:S01]  /*4600*/  LDS R7, [R0.X4+0x4800] ;  /* 0x0048000000077984 */ /* 0x010e220000004800 */
[----:B------:R-:W-:Y:S01]  /*4610*/  PRMT R6, R29, 0x9910, RZ ;  /* 0x000099101d067816 */ /* 0x000fe200000000ff */
[----:B------:R-:W-:-:S03]  /*4620*/  IMAD.MOV.U32 R8, RZ, RZ, 0xffff ;  /* 0x0000ffffff087424 */ /* 0x000fc600078e00ff */
[----:B------:R-:W-:-:S04]  /*4630*/  ISETP.GE.AND P0, PT, R6, RZ, PT ;  /* 0x000000ff0600720c */ /* 0x000fc80003f06270 */
[----:B------:R-:W-:-:S04]  /*4640*/  SEL R6, R8, 0x8000, P0 ;  /* 0x0000800008067807 */ /* 0x000fc80000000000 */
[----:B------:R-:W-:-:S05]  /*4650*/  LOP3.LUT R29, R6, R29, RZ, 0x3c, !PT ;  /* 0x0000001d061d7212 */ /* 0x000fca00078e3cff */
[----:B------:R-:W-:Y:S04]  /*4660*/  STG.E.U16 [R2.64+0x2400], R29 ;  /* 0x0024001d02007986 */ /* 0x000fe8000c101504 */
[----:B0-----:R-:W-:Y:S01]  /*4670*/  STG.E [R4.64+0x4800], R7 ;  /* 0x0048000704007986 */ /* 0x001fe2000c101904 */
[----:B------:R-:W-:Y:S05]  /*4680*/  EXIT ;  /* 0x000000000000794d */ /* 0x000fea0003800000 */
.L_x_1428:
        /* <DEDUP_REMOVED lines=15> */
.L_x_1966:


//--------------------- .text._ZN3cub17CUB_300001_SM_8006detail10radix_sort30DeviceSegmentedRadixSortKernelINS1_5radix10policy_hubI6__halfiiE10Policy1000ELb1ELNS0_9SortOrderE1ES6_iPiSA_iNS1_21identity_decomposer_tEEEvPKT2_PSC_PKT3_PSG_T4_T5_iiiT7_ --------------------------
	.section	.text._ZN3cub17CUB_300001_SM_8006detail10radix_sort30DeviceSegmentedRadixSortKernelINS1_5radix10policy_hubI6__halfiiE10Policy1000ELb1ELNS0_9SortOrderE1ES6_iPiSA_iNS1_21identity_decomposer_tEEEvPKT2_PSC_PKT3_PSG_T4_T5_iiiT7_,"ax",@progbits
	.sectioninfo	@"SHI_REGISTERS=80"
	.align	128
        .global         _ZN3cub17CUB_300001_SM_8006detail10radix_sort30DeviceSegmentedRadixSortKernelINS1_5radix10policy_hubI6__halfiiE10Policy1000ELb1ELNS0_9SortOrderE1ES6_iPiSA_iNS1_21identity_decomposer_tEEEvPKT2_PSC_PKT3_PSG_T4_T5_iiiT7_
        .type           _ZN3cub17CUB_300001_SM_8006detail10radix_sort30DeviceSegmentedRadixSortKernelINS1_5radix10policy_hubI6__halfiiE10Policy1000ELb1ELNS0_9SortOrderE1ES6_iPiSA_iNS1_21identity_decomposer_tEEEvPKT2_PSC_PKT3_PSG_T4_T5_iiiT7_,@function
        .size           _ZN3cub17CUB_300001_SM_8006detail10radix_sort30DeviceSegmentedRadixSortKernelINS1_5radix10policy_hubI6__halfiiE10Policy1000ELb1ELNS0_9SortOrderE1ES6_iPiSA_iNS1_21identity_decomposer_tEEEvPKT2_PSC_PKT3_PSG_T4_T5_iiiT7_,(.L_x_1891 - _ZN3cub17CUB_300001_SM_8006detail10radix_sort30DeviceSegmentedRadixSortKernelINS1_5radix10policy_hubI6__halfiiE10Policy1000ELb1ELNS0_9SortOrderE1ES6_iPiSA_iNS1_21identity_decomposer_tEEEvPKT2_PSC_PKT3_PSG_T4_T5_iiiT7_)
        .other          _ZN3cub17CUB_300001_SM_8006detail10radix_sort30DeviceSegmentedRadixSortKernelINS1_5radix10policy_hubI6__halfiiE10Policy1000ELb1ELNS0_9SortOrderE1ES6_iPiSA_iNS1_21identity_decomposer_tEEEvPKT2_PSC_PKT3_PSG_T4_T5_iiiT7_,@"STO_CUDA_ENTRY STV_DEFAULT"
_ZN3cub17CUB_300001_SM_8006detail10radix_sort30DeviceSegmentedRadixSortKernelINS1_5radix10policy_hubI6__halfiiE10Policy1000ELb1ELNS0_9SortOrderE1ES6_iPiSA_iNS1_21identity_decomposer_tEEEvPKT2_PSC_PKT3_PSG_T4_T5_iiiT7_:
.text._ZN3cub17CUB_300001_SM_8006detail10radix_sort30DeviceSegmentedRadixSortKernelINS1_5radix10policy_hubI6__halfiiE10Policy1000ELb1ELNS0_9SortOrderE1ES6_iPiSA_iNS1_21identity_decomposer_tEEEvPKT2_PSC_PKT3_PSG_T4_T5_iiiT7_:
[----:B------:R-:W-:Y:S02]  /*0000*/  IMAD.MOV.U32 R1, RZ, RZ, c[0x0][0x28] ;  /* 0x00000a00ff017624 */ /* 0x000fe400078e00ff */
[----:B------:R-:W0:Y:S01]  /*0010*/  S2R R4, SR_CTAID.X ;  /* 0x0000000000047919 */ /* 0x000e220000002500 */
[----:B------:R-:W-:Y:S01]  /*0020*/  IMAD.MOV.U32 R5, RZ, RZ, 0x4 ;  /* 0x00000004ff057424 */ /* 0x000fe200078e00ff */
[----:B------:R-:W-:-:S03]  /*0030*/  ULDC.64 UR6, c[0x0][0x118] ;  /* 0x0000460000067ab9 */ /* 0x000fc60000000a00 */
[----:B0-----:R-:W-:-:S04]  /*0040*/  IMAD.WIDE.U32 R2, R4, R5, c[0x0][0x180] ;  /* 0x0000600004027625 */ /* 0x001fc800078e0005 */
[----:B------:R-:W-:Y:S02]  /*0050*/  IMAD.WIDE.U32 R4, R4, R5, c[0x0][0x188] ;  /* 0x0000620004047625 */ /* 0x000fe400078e0005 */
[----:B------:R-:W2:Y:S04]  /*0060*/  LDG.E R3, [R2.64] ;  /* 0x0000000602037981 */ /* 0x000ea8000c1e1900 */
[----:B------:R-:W2:Y:S02]  /*0070*/  LDG.E R5, [R4.64] ;  /* 0x0000000604057981 */ /* 0x000ea4000c1e1900 */
[----:B--2---:R-:W-:-:S05]  /*0080*/  IMAD.IADD R7, R5, 0x1, -R3 ;  /* 0x0000000105077824 */ /* 0x004fca00078e0a03 */
[----:B------:R-:W-:-:S13]  /*0090*/  ISETP.GE.AND P0, PT, R7, 0x1, PT ;  /* 0x000000010700780c */ /* 0x000fda0003f06270 */
[----:B------:R-:W-:Y:S05]  /*00a0*/  @!P0 EXIT ;  /* 0x000000000000894d */ /* 0x000fea0003800000 */
[----:B------:R-:W0:Y:S01]  /*00b0*/  S2R R4, SR_TID.X ;  /* 0x0000000000047919 */ /* 0x000e220000002100 */
[----:B------:R-:W-:Y:S01]  /*00c0*/  ISETP.GE.AND P0, PT, R7, 0x17b80, PT ;  /* 0x00017b800700780c */ /* 0x000fe20003f06270 */
[----:B------:R-:W-:Y:S01]  /*00d0*/  CS2R R14, SRZ ;  /* 0x00000000000e7805 */ /* 0x000fe2000001ff00 */
[----:B------:R-:W-:Y:S01]  /*00e0*/  SHF.R.S32.HI R8, RZ, 0x1f, R3 ;  /* 0x0000001fff087819 */ /* 0x000fe20000011403 */
[----:B------:R-:W-:Y:S01]  /*00f0*/  CS2R R12, SRZ ;  /* 0x00000000000c7805 */ /* 0x000fe2000001ff00 */
[----:B------:R-:W-:Y:S02]  /*0100*/  IMAD.MOV.U32 R9, RZ, RZ, R7 ;  /* 0x000000ffff097224 */ /* 0x000fe400078e0007 */
[----:B------:R-:W-:Y:S01]  /*0110*/  IMAD.MOV.U32 R0, RZ, RZ, R3 ;  /* 0x000000ffff007224 */ /* 0x000fe200078e0003 */
        /* <DEDUP_REMOVED lines=11> */
[----:B------:R-:W-:Y:S01]  /*01d0*/  SHF.R.U32.HI R9, RZ, 0x5, R4 ;  /* 0x00000005ff097819 */ /* 0x000fe20000011604 */
[----:B------:R-:W-:Y:S01]  /*01e0*/  CS2R R14, SRZ ;  /* 0x00000000000e7805 */ /* 0x000fe2000001ff00 */
[----:B------:R-:W-:Y:S01]  /*01f0*/  CS2R R12, SRZ ;  /* 0x00000000000c7805 */ /* 0x000fe2000001ff00 */
[----:B------:R-:W-:-:S02]  /*0200*/  IMAD.MOV.U32 R0, RZ, RZ, R3 ;  /* 0x000000ffff007224 */ /* 0x000fc400078e0003 */
.L_x_1434:
[----:B------:R-:W-:Y:S02]  /*0210*/  IMAD.MOV.U32 R19, RZ, RZ, 0x2 ;  /* 0x00000002ff137424 */ /* 0x000fe400078e00ff */
[----:B------:R-:W-:-:S02]  /*0220*/  IMAD.MOV.U32 R17, RZ, RZ, RZ ;  /* 0x000000ffff117224 */ /* 0x000fc400078e00ff */
[----:B0-----:R-:W-:-:S04]  /*0230*/  IMAD.WIDE R18, R0, R19, c[0x0][0x160] ;  /* 0x0000580000127625 */ /* 0x001fc800078e0213 */
[----:B-12---:R-:W-:-:S04]  /*0240*/  IMAD.MOV.U32 R16, RZ, RZ, R18 ;  /* 0x000000ffff107224 */ /* 0x006fc800078e0012 */
.L_x_1430:
[----:B0-----:R-:W-:-:S04]  /*0250*/  IMAD.MOV.U32 R18, RZ, RZ, R16 ;  /* 0x000000ffff127224 */ /* 0x001fc800078e0010 */
[----:B------:R-:W-:-:S05]  /*0260*/  IMAD.WIDE R10, R4, 0x2, R18 ;  /* 0x00000002040a7825 */ /* 0x000fca00078e0212 */
[----:B------:R-:W2:Y:S04]  /*0270*/  LDG.E.U16 R22, [R10.64] ;  /* 0x000000060a167981 */ /* 0x000ea8000c1e1500 */
[----:B------:R-:W3:Y:S04]  /*0280*/  LDG.E.U16 R28, [R10.64+0x300] ;  /* 0x000300060a1c7981 */ /* 0x000ee8000c1e1500 */
[----:B------:R4:W5:Y:S04]  /*0290*/  LDG.E.U16 R29, [R10.64+0x600] ;  /* 0x000600060a1d7981 */ /* 0x000968000c1e1500 */
[----:B------:R4:W3:Y:S04]  /*02a0*/  LDG.E.U16 R27, [R10.64+0x900] ;  /* 0x000900060a1b7981 */ /* 0x0008e8000c1e1500 */
[----:B------:R4:W3:Y:S04]  /*02b0*/  LDG.E.U16 R23, [R10.64+0xc00] ;  /* 0x000c00060a177981 */ /* 0x0008e8000c1e1500 */
[----:B------:R4:W3:Y:S04]  /*02c0*/  LDG.E.U16 R21, [R10.64+0xf00] ;  /* 0x000f00060a157981 */ /* 0x0008e8000c1e1500 */
[----:B------:R4:W3:Y:S01]  /*02d0*/  LDG.E.U16 R20, [R10.64+0x1200] ;  /* 0x001200060a147981 */ /* 0x0008e2000c1e1500 */
[----:B------:R-:W-:-:S02]  /*02e0*/  ULDC UR4, c[0x0][0x198] ;  /* 0x0000660000047ab9 */ /* 0x000fc40000000800 */
[----:B------:R-:W-:Y:S01]  /*02f0*/  UBMSK UR4, URZ, UR4 ;  /* 0x000000043f04729b */ /* 0x000fe20008000000 */
[----:B--2---:R-:W-:-:S04]  /*0300*/  PRMT R18, R22, 0x9910, RZ ;  /* 0x0000991016127816 */ /* 0x004fc800000000ff */
[----:B------:R-:W-:Y:S01]  /*0310*/  ISETP.GE.AND P0, PT, R18, RZ, PT ;  /* 0x000000ff1200720c */ /* 0x000fe20003f06270 */
[----:B------:R-:W-:-:S05]  /*0320*/  IMAD.MOV.U32 R18, RZ, RZ, 0x8000 ;  /* 0x00008000ff127424 */ /* 0x000fca00078e00ff */
[----:B------:R-:W-:-:S04]  /*0330*/  SEL R25, R18, 0xffff, P0 ;  /* 0x0000ffff12197807 */ /* 0x000fc80000000000 */
[----:B------:R-:W-:Y:S02]  /*0340*/  LOP3.LUT R25, R25, R22, RZ, 0x3c, !PT ;  /* 0x0000001619197212 */ /* 0x000fe400078e3cff */
[----:B------:R4:W2:Y:S02]  /*0350*/  LDG.E.U16 R22, [R10.64+0x1500] ;  /* 0x001500060a167981 */ /* 0x0008a4000c1e1500 */
[----:B------:R-:W-:-:S04]  /*0360*/  PRMT R24, R25, 0x9910, RZ ;  /* 0x0000991019187816 */ /* 0x000fc800000000ff */
[----:B------:R-:W-:-:S04]  /*0370*/  ISETP.NE.AND P0, PT, R24, 0x7fff, PT ;  /* 0x00007fff1800780c */ /* 0x000fc80003f05270 */
[----:B------:R-:W-:-:S04]  /*0380*/  SEL R25, R25, 0x8000, P0 ;  /* 0x0000800019197807 */ /* 0x000fc80000000000 */
[----:B------:R-:W-:-:S04]  /*0390*/  SHF.R.U32.HI R25, RZ, c[0x0][0x194], R25 ;  /* 0x00006500ff197a19 */ /* 0x000fc80000011619 */
[----:B------:R-:W-:-:S04]  /*03a0*/  LOP3.LUT R25, R25, UR4, RZ, 0xc0, !PT ;  /* 0x0000000419197c12 */ /* 0x000fc8000f8ec0ff */
[----:B------:R-:W-:-:S04]  /*03b0*/  LOP3.LUT R24, R25, 0xfffc, RZ, 0xc0, !PT ;  /* 0x0000fffc19187812 */ /* 0x000fc800078ec0ff */
[----:B------:R-:W-:Y:S02]  /*03c0*/  SHF.R.U32.HI R31, RZ, 0x2, R24 ;  /* 0x00000002ff1f7819 */ /* 0x000fe40000011618 */
[----:B---3--:R-:W-:Y:S02]  /*03d0*/  PRMT R26, R28, 0x9910, RZ ;  /* 0x000099101c1a7816 */ /* 0x008fe400000000ff */
[----:B------:R-:W-:Y:S01]  /*03e0*/  LOP3.LUT R25, R25, 0x3, RZ, 0xc0, !PT ;  /* 0x0000000319197812 */ /* 0x000fe200078ec0ff */
[----:B------:R-:W-:Y:S01]  /*03f0*/  IMAD R24, R31, 0x600, R2 ;  /* 0x000006001f187824 */ /* 0x000fe200078e0202 */
[----:B------:R-:W-:Y:S02]  /*0400*/  ISETP.GE.AND P0, PT, R26, RZ, PT ;  /* 0x000000ff1a00720c */ /* 0x000fe40003f06270 */
[----:B------:R4:W3:Y:S01]  /*0410*/  LDG.E.U16 R26, [R10.64+0x1e00] ;  /* 0x001e00060a1a7981 */ /* 0x0008e2000c1e1500 */
[----:B------:R-:W-:-:S03]  /*0420*/  IMAD.IADD R30, R25, 0x1, R24 ;  /* 0x00000001191e7824 */ /* 0x000fc600078e0218 */
[----:B------:R4:W2:Y:S04]  /*0430*/  LDG.E.U16 R25, [R10.64+0x1800] ;  /* 0x001800060a197981 */ /* 0x0008a8000c1e1500 */
[----:B------:R4:W2:Y:S01]  /*0440*/  LDG.E.U16 R24, [R10.64+0x1b00] ;  /* 0x001b00060a187981 */ /* 0x0008a2000c1e1500 */
[----:B------:R-:W-:-:S04]  /*0450*/  SEL R31, R18, 0xffff, P0 ;  /* 0x0000ffff121f7807 */ /* 0x000fc80000000000 */
[----:B------:R-:W-:Y:S01]  /*0460*/  LOP3.LUT R31, R31, R28, RZ, 0x3c, !PT ;  /* 0x0000001c1f1f7212 */ /* 0x000fe200078e3cff */
[----:B------:R-:W-:Y:S03]  /*0470*/  BAR.SYNC.DEFER_BLOCKING 0x0 ;  /* 0x0000000000007b1d */ /* 0x000fe60000010000 */
[----:B------:R-:W-:-:S04]  /*0480*/  PRMT R32, R31, 0x9910, RZ ;  /* 0x000099101f207816 */ /* 0x000fc800000000ff */
[----:B------:R-:W-:Y:S01]  /*0490*/  ISETP.NE.AND P0, PT, R32, 0x7fff, PT ;  /* 0x00007fff2000780c */ /* 0x000fe20003f05270 */
[----:B------:R-:W0:Y:S03]  /*04a0*/  LDS.U8 R28, [R30] ;  /* 0x000000001e1c7984 */ /* 0x000e260000000000 */
[----:B------:R-:W-:-:S04]  /*04b0*/  SEL R31, R31, 0x8000, P0 ;  /* 0x000080001f1f7807 */ /* 0x000fc80000000000 */
[----:B------:R-:W-:-:S04]  /*04c0*/  SHF.R.U32.HI R31, RZ, c[0x0][0x194], R31 ;  /* 0x00006500ff1f7a19 */ /* 0x000fc8000001161f */
[----:B------:R-:W-:-:S04]  /*04d0*/  LOP3.LUT R31, R31, UR4, RZ, 0xc0, !PT ;  /* 0x000000041f1f7c12 */ /* 0x000fc8000f8ec0ff */
[----:B----4-:R-:W-:-:S04]  /*04e0*/  LOP3.LUT R10, R31, 0xfffc, RZ, 0xc0, !PT ;  /* 0x0000fffc1f0a7812 */ /* 0x010fc800078ec0ff */
[----:B------:R-:W-:Y:S02]  /*04f0*/  SHF.R.U32.HI R11, RZ, 0x2, R10 ;  /* 0x00000002ff0b7819 */ /* 0x000fe4000001160a */
[----:B------:R-:W-:Y:S02]  /*0500*/  LOP3.LUT R31, R31, 0x3, RZ, 0xc0, !PT ;  /* 0x000000031f1f7812 */ /* 0x000fe400078ec0ff */
[----:B-----5:R-:W-:Y:S01]  /*0510*/  PRMT R32, R29, 0x9910, RZ ;  /* 0x000099101d207816 */ /* 0x020fe200000000ff */
[----:B------:R-:W-:-:S03]  /*0520*/  IMAD R10, R11, 0x600, R2 ;  /* 0x000006000b0a7824 */ /* 0x000fc600078e0202 */
[----:B------:R-:W-:Y:S01]  /*0530*/  ISETP.GE.AND P0, PT, R32, RZ, PT ;  /* 0x000000ff2000720c */ /* 0x000fe20003f06270 */
[----:B------:R-:W-:-:S03]  /*0540*/  IMAD.IADD R10, R31, 0x1, R10 ;  /* 0x000000011f0a7824 */ /* 0x000fc600078e020a */
[----:B------:R-:W-:Y:S02]  /*0550*/  SEL R32, R18, 0xffff, P0 ;  /* 0x0000ffff12207807 */ /* 0x000fe40000000000 */
[----:B0-----:R-:W-:-:S05]  /*0560*/  IADD3 R11, R28, 0x1, RZ ;  /* 0x000000011c0b7810 */ /* 0x001fca0007ffe0ff */
[----:B------:R0:W-:Y:S04]  /*0570*/  STS.U8 [R30], R11 ;  /* 0x0000000b1e007388 */ /* 0x0001e80000000000 */
[----:B------:R-:W4:Y:S01]  /*0580*/  LDS.U8 R28, [R10] ;  /* 0x000000000a1c7984 */ /* 0x000f220000000000 */
[----:B------:R-:W-:-:S04]  /*0590*/  LOP3.LUT R32, R32, R29, RZ, 0x3c, !PT ;  /* 0x0000001d20207212 */ /* 0x000fc800078e3cff */
[----:B------:R-:W-:-:S04]  /*05a0*/  PRMT R29, R32, 0x9910, RZ ;  /* 0x00009910201d7816 */ /* 0x000fc800000000ff */
[----:B------:R-:W-:-:S04]  /*05b0*/  ISETP.NE.AND P0, PT, R29, 0x7fff, PT ;  /* 0x00007fff1d00780c */ /* 0x000fc80003f05270 */
[----:B------:R-:W-:-:S04]  /*05c0*/  SEL R32, R32, 0x8000, P0 ;  /* 0x0000800020207807 */ /* 0x000fc80000000000 */
[----:B------:R-:W-:-:S04]  /*05d0*/  SHF.R.U32.HI R32, RZ, c[0x0][0x194], R32 ;  /* 0x00006500ff207a19 */ /* 0x000fc80000011620 */
[----:B------:R-:W-:-:S04]  /*05e0*/  LOP3.LUT R32, R32, UR4, RZ, 0xc0, !PT ;  /* 0x0000000420207c12 */ /* 0x000fc8000f8ec0ff */
[C---:B------:R-:W-:Y:S02]  /*05f0*/  LOP3.LUT R29, R32.reuse, 0xfffc, RZ, 0xc0, !PT ;  /* 0x0000fffc201d7812 */ /* 0x040fe400078ec0ff */
[----:B------:R-:W-:Y:S02]  /*0600*/  PRMT R31, R27, 0x9910, RZ ;  /* 0x000099101b1f7816 */ /* 0x000fe400000000ff */
[----:B------:R-:W-:Y:S02]  /*0610*/  SHF.R.U32.HI R29, RZ, 0x2, R29 ;  /* 0x00000002ff1d7819 */ /* 0x000fe4000001161d */
[----:B------:R-:W-:Y:S02]  /*0620*/  LOP3.LUT R32, R32, 0x3, RZ, 0xc0, !PT ;  /* 0x0000000320207812 */ /* 0x000fe400078ec0ff */
[----:B------:R-:W-:Y:S01]  /*0630*/  ISETP.GE.AND P0, PT, R31, RZ, PT ;  /* 0x000000ff1f00720c */ /* 0x000fe20003f06270 */
[----:B------:R-:W-:-:S03]  /*0640*/  IMAD R29, R29, 0x600, R2 ;  /* 0x000006001d1d7824 */ /* 0x000fc600078e0202 */
[----:B0-----:R-:W-:Y:S01]  /*0650*/  SEL R30, R18, 0xffff, P0 ;  /* 0x0000ffff121e7807 */ /* 0x001fe20000000000 */
[----:B------:R-:W-:Y:S01]  /*0660*/  IMAD.IADD R29, R32, 0x1, R29 ;  /* 0x00000001201d7824 */ /* 0x000fe200078e021d */
[----:B----4-:R-:W-:Y:S02]  /*0670*/  IADD3 R11, R28, 0x1, RZ ;  /* 0x000000011c0b7810 */ /* 0x010fe40007ffe0ff */
[----:B------:R-:W-:-:S03]  /*0680*/  LOP3.LUT R30, R30, R27, RZ, 0x3c, !PT ;  /* 0x0000001b1e1e7212 */ /* 0x000fc600078e3cff */
[----:B------:R0:W-:Y:S04]  /*0690*/  STS.U8 [R10], R11 ;  /* 0x0000000b0a007388 */ /* 0x0001e80000000000 */
[----:B------:R-:W4:Y:S01]  /*06a0*/  LDS.U8 R27, [R29] ;  /* 0x000000001d1b7984 */ /* 0x000f220000000000 */
[----:B------:R-:W-:-:S04]  /*06b0*/  PRMT R28, R30, 0x9910, RZ ;  /* 0x000099101e1c7816 */ /* 0x000fc800000000ff */
[----:B------:R-:W-:-:S04]  /*06c0*/  ISETP.NE.AND P0, PT, R28, 0x7fff, PT ;  /* 0x00007fff1c00780c */ /* 0x000fc80003f05270 */
[----:B------:R-:W-:-:S04]  /*06d0*/  SEL R30, R30, 0x8000, P0 ;  /* 0x000080001e1e7807 */ /* 0x000fc80000000000 */
[----:B------:R-:W-:-:S04]  /*06e0*/  SHF.R.U32.HI R30, RZ, c[0x0][0x194], R30 ;  /* 0x00006500ff1e7a19 */ /* 0x000fc8000001161e */
[----:B------:R-:W-:-:S04]  /*06f0*/  LOP3.LUT R30, R30, UR4, RZ, 0xc0, !PT ;  /* 0x000000041e1e7c12 */ /* 0x000fc8000f8ec0ff */
[C---:B------:R-:W-:Y:S02]  /*0700*/  LOP3.LUT R28, R30.reuse, 0xfffc, RZ, 0xc0, !PT ;  /* 0x0000fffc1e1c7812 */ /* 0x040fe400078ec0ff */
[----:B------:R-:W-:Y:S02]  /*0710*/  PRMT R31, R23, 0x9910, RZ ;  /* 0x00009910171f7816 */ /* 0x000fe400000000ff */
[----:B0-----:R-:W-:Y:S02]  /*0720*/  SHF.R.U32.HI R11, RZ, 0x2, R28 ;  /* 0x00000002ff0b7819 */ /* 0x001fe4000001161c */
[----:B------:R-:W-:Y:S02]  /*0730*/  LOP3.LUT R30, R30, 0x3, RZ, 0xc0, !PT ;  /* 0x000000031e1e7812 */ /* 0x000fe400078ec0ff */
[----:B------:R-:W-:Y:S01]  /*0740*/  ISETP.GE.AND P0, PT, R31, RZ, PT ;  /* 0x000000ff1f00720c */ /* 0x000fe20003f06270 */
[----:B------:R-:W-:-:S03]  /*0750*/  IMAD R11, R11, 0x600, R2 ;  /* 0x000006000b0b7824 */ /* 0x000fc600078e0202 */
[----:B------:R-:W-:Y:S01]  /*0760*/  SEL R28, R18, 0xffff, P0 ;  /* 0x0000ffff121c7807 */ /* 0x000fe20000000000 */
[----:B------:R-:W-:Y:S01]  /*0770*/  IMAD.IADD R11, R30, 0x1, R11 ;  /* 0x000000011e0b7824 */ /* 0x000fe200078e020b */
[----:B----4-:R-:W-:Y:S02]  /*0780*/  IADD3 R10, R27, 0x1, RZ ;  /* 0x000000011b0a7810 */ /* 0x010fe40007ffe0ff */
[----:B------:R-:W-:-:S03]  /*0790*/  LOP3.LUT R28, R28, R23, RZ, 0x3c, !PT ;  /* 0x000000171c1c7212 */ /* 0x000fc600078e3cff */
[----:B------:R-:W-:Y:S04]  /*07a0*/  STS.U8 [R29], R10 ;  /* 0x0000000a1d007388 */ /* 0x000fe80000000000 */
[----:B------:R-:W0:Y:S01]  /*07b0*/  LDS.U8 R23, [R11] ;  /* 0x000000000b177984 */ /* 0x000e220000000000 */
        /* <DEDUP_REMOVED lines=11> */
[----:B------:R-:W-:Y:S01]  /*0870*/  SEL R30, R18, 0xffff, P0 ;  /* 0x0000ffff121e7807 */ /* 0x000fe20000000000 */
[----:B------:R-:W-:Y:S01]  /*0880*/  IMAD.IADD R27, R28, 0x1, R27 ;  /* 0x000000011c1b7824 */ /* 0x000fe200078e021b */
[----:B0-----:R-:W-:Y:S02]  /*0890*/  IADD3 R10, R23, 0x1, RZ ;  /* 0x00000001170a7810 */ /* 0x001fe40007ffe0ff */
        /* <DEDUP_REMOVED lines=8> */
[----:B------:R-:W-:Y:S02]  /*0920*/  LOP3.LUT R23, R30, 0xfffc, RZ, 0xc0, !PT ;  /* 0x0000fffc1e177812 */ /* 0x000fe400078ec0ff */
[----:B------:R-:W-:Y:S02]  /*0930*/  PRMT R28, R20, 0x9910, RZ ;  /* 0x00009910141c7816 */ /* 0x000fe400000000ff */
[----:B------:R-:W-:Y:S02]  /*0940*/  SHF.R.U32.HI R23, RZ, 0x2, R23 ;  /* 0x00000002ff177819 */ /* 0x000fe40000011617 */
[----:B------:R-:W-:Y:S02]  /*0950*/  ISETP.GE.AND P0, PT, R28, RZ, PT ;  /* 0x000000ff1c00720c */ /* 0x000fe40003f06270 */
[----:B------:R-:W-:Y:S01]  /*0960*/  LOP3.LUT R30, R30, 0x3, RZ, 0xc0, !PT ;  /* 0x000000031e1e7812 */ /* 0x000fe200078ec0ff */
[----:B------:R-:W-:Y:S01]  /*0970*/  IMAD R23, R23, 0x600, R2 ;  /* 0x0000060017177824 */ /* 0x000fe200078e0202 */
[----:B0-----:R-:W-:-:S03]  /*0980*/  SEL R11, R18, 0xffff, P0 ;  /* 0x0000ffff120b7807 */ /* 0x001fc60000000000 */
[----:B------:R-:W-:Y:S01]  /*0990*/  IMAD.IADD R23, R30, 0x1, R23 ;  /* 0x000000011e177824 */ /* 0x000fe200078e0217 */
[----:B------:R-:W-:Y:S02]  /*09a0*/  LOP3.LUT R20, R11, R20, RZ, 0x3c, !PT ;  /* 0x000000140b147212 */ /* 0x000fe400078e3cff */
[----:B----4-:R-:W-:-:S05]  /*09b0*/  IADD3 R10, R21, 0x1, RZ ;  /* 0x00000001150a7810 */ /* 0x010fca0007ffe0ff */
[----:B------:R-:W-:Y:S04]  /*09c0*/  STS.U8 [R27], R10 ;  /* 0x0000000a1b007388 */ /* 0x000fe80000000000 */
[----:B------:R-:W0:Y:S01]  /*09d0*/  LDS.U8 R11, [R23] ;  /* 0x00000000170b7984 */ /* 0x000e220000000000 */
[----:B------:R-:W-:-:S04]  /*09e0*/  PRMT R21, R20, 0x9910, RZ ;  /* 0x0000991014157816 */ /* 0x000fc800000000ff */
[----:B------:R-:W-:-:S04]  /*09f0*/  ISETP.NE.AND P0, PT, R21, 0x7fff, PT ;  /* 0x00007fff1500780c */ /* 0x000fc80003f05270 */
[----:B------:R-:W-:-:S04]  /*0a00*/  SEL R20, R20, 0x8000, P0 ;  /* 0x0000800014147807 */ /* 0x000fc80000000000 */
[----:B------:R-:W-:-:S04]  /*0a10*/  SHF.R.U32.HI R20, RZ, c[0x0][0x194], R20 ;  /* 0x00006500ff147a19 */ /* 0x000fc80000011614 */
[----:B------:R-:W-:-:S04]  /*0a20*/  LOP3.LUT R20, R20, UR4, RZ, 0xc0, !PT ;  /* 0x0000000414147c12 */ /* 0x000fc8000f8ec0ff */
[----:B------:R-:W-:-:S04]  /*0a30*/  LOP3.LUT R21, R20, 0xfffc, RZ, 0xc0, !PT ;  /* 0x0000fffc14157812 */ /* 0x000fc800078ec0ff */
[----:B------:R-:W-:Y:S02]  /*0a40*/  SHF.R.U32.HI R21, RZ, 0x2, R21 ;  /* 0x00000002ff157819 */ /* 0x000fe40000011615 */
[----:B------:R-:W-:Y:S02]  /*0a50*/  LOP3.LUT R20, R20, 0x3, RZ, 0xc0, !PT ;  /* 0x0000000314147812 */ /* 0x000fe400078ec0ff */
[----:B--2---:R-:W-:Y:S01]  /*0a60*/  PRMT R28, R22, 0x9910, RZ ;  /* 0x00009910161c7816 */ /* 0x004fe200000000ff */
[----:B------:R-:W-:-:S03]  /*0a70*/  IMAD R21, R21, 0x600, R2 ;  /* 0x0000060015157824 */ /* 0x000fc600078e0202 */
[----:B------:R-:W-:Y:S01]  /*0a80*/  ISETP.GE.AND P0, PT, R28, RZ, PT ;  /* 0x000000ff1c00720c */ /* 0x000fe20003f06270 */
[----:B------:R-:W-:Y:S01]  /*0a90*/  IMAD.IADD R20, R20, 0x1, R21 ;  /* 0x0000000114147824 */ /* 0x000fe200078e0215 */
[----:B0-----:R-:W-:Y:S02]  /*0aa0*/  IADD3 R10, R11, 0x1, RZ ;  /* 0x000000010b0a7810 */ /* 0x001fe40007ffe0ff */
[----:B------:R-:W-:-:S03]  /*0ab0*/  SEL R27, R18, 0xffff, P0 ;  /* 0x0000ffff121b7807 */ /* 0x000fc60000000000 */
[----:B------:R0:W-:Y:S04]  /*0ac0*/  STS.U8 [R23], R10 ;  /* 0x0000000a17007388 */ /* 0x0001e80000000000 */
[----:B------:R-:W2:Y:S01]  /*0ad0*/  LDS.U8 R11, [R20] ;  /* 0x00000000140b7984 */ /* 0x000ea20000000000 */
[----:B------:R-:W-:-:S04]  /*0ae0*/  LOP3.LUT R27, R27, R22, RZ, 0x3c, !PT ;  /* 0x000000161b1b7212 */ /* 0x000fc800078e3cff */
        /* <DEDUP_REMOVED lines=8> */
[----:B------:R-:W-:Y:S01]  /*0b70*/  PRMT R22, R25, 0x9910, RZ ;  /* 0x0000991019167816 */ /* 0x000fe200000000ff */
[----:B0-----:R-:W-:-:S03]  /*0b80*/  IMAD R10, R21, 0x600, R2 ;  /* 0x00000600150a7824 */ /* 0x001fc600078e0202 */
[----:B------:R-:W-:Y:S01]  /*0b90*/  ISETP.GE.AND P0, PT, R22, RZ, PT ;  /* 0x000000ff1600720c */ /* 0x000fe20003f06270 */
[----:B------:R-:W-:Y:S01]  /*0ba0*/  IMAD.IADD R10, R27, 0x1, R10 ;  /* 0x000000011b0a7824 */ /* 0x000fe200078e020a */
[----:B--2---:R-:W-:Y:S02]  /*0bb0*/  IADD3 R11, R11, 0x1, RZ ;  /* 0x000000010b0b7810 */ /* 0x004fe40007ffe0ff */
        /* <DEDUP_REMOVED lines=17> */
[----:B--2---:R-:W-:Y:S02]  /*0cd0*/  IADD3 R21, R21, 0x1, RZ ;  /* 0x0000000115157810 */ /* 0x004fe40007ffe0ff */
[----:B------:R-:W-:-:S03]  /*0ce0*/  LOP3.LUT R24, R11, R24, RZ, 0x3c, !PT ;  /* 0x000000180b187212 */ /* 0x000fc600078e3cff */
[----:B------:R0:W-:Y:S04]  /*0cf0*/  STS.U8 [R10], R21 ;  /* 0x000000150a007388 */ /* 0x0001e80000000000 */
[----:B------:R-:W2:Y:S01]  /*0d00*/  LDS.U8 R11, [R22] ;  /* 0x00000000160b7984 */ /* 0x000ea20000000000 */
[----:B------:R-:W-:-:S04]  /*0d10*/  PRMT R20, R24, 0x9910, RZ ;  /* 0x0000991018147816 */ /* 0x000fc800000000ff */
[----:B------:R-:W-:-:S04]  /*0d20*/  ISETP.NE.AND P0, PT, R20, 0x7fff, PT ;  /* 0x00007fff1400780c */ /* 0x000fc80003f05270 */
[----:B------:R-:W-:-:S04]  /*0d30*/  SEL R24, R24, 0x8000, P0 ;  /* 0x0000800018187807 */ /* 0x000fc80000000000 */
[----:B------:R-:W-:-:S04]  /*0d40*/  SHF.R.U32.HI R24, RZ, c[0x0][0x194], R24 ;  /* 0x00006500ff187a19 */ /* 0x000fc80000011618 */
[----:B------:R-:W-:-:S04]  /*0d50*/  LOP3.LUT R24, R24, UR4, RZ, 0xc0, !PT ;  /* 0x0000000418187c12 */ /* 0x000fc8000f8ec0ff */
[----:B------:R-:W-:-:S04]  /*0d60*/  LOP3.LUT R20, R24, 0xfffc, RZ, 0xc0, !PT ;  /* 0x0000fffc18147812 */ /* 0x000fc800078ec0ff */
[----:B0-----:R-:W-:Y:S02]  /*0d70*/  SHF.R.U32.HI R21, RZ, 0x2, R20 ;  /* 0x00000002ff157819 */ /* 0x001fe40000011614 */
[----:B------:R-:W-:Y:S02]  /*0d80*/  LOP3.LUT R24, R24, 0x3, RZ, 0xc0, !PT ;  /* 0x0000000318187812 */ /* 0x000fe400078ec0ff */
[----:B---3--:R-:W-:Y:S01]  /*0d90*/  PRMT R23, R26, 0x9910, RZ ;  /* 0x000099101a177816 */ /* 0x008fe200000000ff */
[----:B------:R-:W-:-:S03]  /*0da0*/  IMAD R21, R21, 0x600, R2 ;  /* 0x0000060015157824 */ /* 0x000fc600078e0202 */
[----:B------:R-:W-:Y:S01]  /*0db0*/  ISETP.GE.AND P0, PT, R23, RZ, PT ;  /* 0x000000ff1700720c */ /* 0x000fe20003f06270 */
[----:B------:R-:W-:Y:S01]  /*0dc0*/  IMAD.IADD R21, R24, 0x1, R21 ;  /* 0x0000000118157824 */ /* 0x000fe200078e0215 */
[----:B--2---:R-:W-:Y:S02]  /*0dd0*/  IADD3 R11, R11, 0x1, RZ ;  /* 0x000000010b0b7810 */ /* 0x004fe40007ffe0ff */
[----:B------:R-:W-:-:S03]  /*0de0*/  SEL R23, R18, 0xffff, P0 ;  /* 0x0000ffff12177807 */ /* 0x000fc60000000000 */
[----:B------:R-:W-:Y:S04]  /*0df0*/  STS.U8 [R22], R11 ;  /* 0x0000000b16007388 */ /* 0x000fe80000000000 */
[----:B------:R-:W0:Y:S01]  /*0e00*/  LDS.U8 R10, [R21] ;  /* 0x00000000150a7984 */ /* 0x000e220000000000 */
        /* <DEDUP_REMOVED lines=8> */
[----:B------:R-:W-:-:S03]  /*0e90*/  LOP3.LUT R23, R23, 0x3, RZ, 0xc0, !PT ;  /* 0x0000000317177812 */ /* 0x000fc600078ec0ff */
[----:B------:R-:W-:-:S04]  /*0ea0*/  IMAD R18, R25, 0x600, R2 ;  /* 0x0000060019127824 */ /* 0x000fc800078e0202 */
[----:B------:R-:W-:Y:S01]  /*0eb0*/  IMAD.IADD R18, R23, 0x1, R18 ;  /* 0x0000000117127824 */ /* 0x000fe200078e0212 */
[----:B0-----:R-:W-:-:S05]  /*0ec0*/  IADD3 R10, R10, 0x1, RZ ;  /* 0x000000010a0a7810 */ /* 0x001fca0007ffe0ff */
[----:B------:R-:W-:Y:S04]  /*0ed0*/  STS.U8 [R21], R10 ;  /* 0x0000000a15007388 */ /* 0x000fe80000000000 */
[----:B------:R-:W0:Y:S01]  /*0ee0*/  LDS.U8 R11, [R18] ;  /* 0x00000000120b7984 */ /* 0x000e220000000000 */
[----:B------:R-:W-:-:S04]  /*0ef0*/  IADD3 R17, R17, 0x1, RZ ;  /* 0x0000000111117810 */ /* 0x000fc80007ffe0ff */
[----:B------:R-:W-:Y:S02]  /*0f00*/  ISETP.NE.AND P0, PT, R17, 0x17, PT ;  /* 0x000000171100780c */ /* 0x000fe40003f05270 */
[----:B------:R-:W-:-:S05]  /*0f10*/  IADD3 R16, P1, R16, 0x2100, RZ ;  /* 0x0000210010107810 */ /* 0x000fca0007f3e0ff */
[----:B------:R-:W-:Y:S01]  /*0f20*/  IMAD.X R19, RZ, RZ, R19, P1 ;  /* 0x000000ffff137224 */ /* 0x000fe200008e0613 */
[----:B0-----:R-:W-:-:S05]  /*0f30*/  IADD3 R11, R11, 0x1, RZ ;  /* 0x000000010b0b7810 */ /* 0x001fca0007ffe0ff */
[----:B------:R0:W-:Y:S01]  /*0f40*/  STS.U8 [R18], R11 ;  /* 0x0000000b12007388 */ /* 0x0001e20000000000 */
[----:B------:R-:W-:Y:S05]  /*0f50*/  @P0 BRA `(.L_x_1430) ;  /* 0xfffff2f000000947 */ /* 0x000fea000383ffff */
[----:B------:R-:W-:Y:S01]  /*0f60*/  BAR.SYNC.DEFER_BLOCKING 0x0 ;  /* 0x0000000000007b1d */ /* 0x000fe20000010000 */
[----:B------:R-:W-:Y:S02]  /*0f70*/  ISETP.GT.U32.AND P0, PT, R4, 0xff, PT ;  /* 0x000000ff0400780c */ /* 0x000fe40003f04070 */
[----:B------:R-:W-:-:S03]  /*0f80*/  IADD3 R0, R0, 0x17b80, RZ ;  /* 0x00017b8000007810 */ /* 0x000fc60007ffe0ff */
[----:B------:R-:W-:Y:S08]  /*0f90*/  BSSY B0, `(.L_x_1431) ;  /* 0x0000057000007945 */ /* 0x000ff00003800000 */
[----:B------:R-:W-:Y:S05]  /*0fa0*/  @P0 BRA `(.L_x_1432) ;  /* 0x0000055000000947 */ /* 0x000fea0003800000 */
[----:B-1----:R-:W-:-:S05]  /*0fb0*/  IMAD R30, R9, 0x180, R6 ;  /* 0x00000180091e7824 */ /* 0x002fca00078e0206 */
[----:B0-----:R-:W0:Y:S04]  /*0fc0*/  LDS R18, [R30.X4] ;  /* 0x000000001e127984 */ /* 0x001e280000004800 */
[----:B------:R-:W1:Y:S04]  /*0fd0*/  LDS R19, [R30.X4+0x80] ;  /* 0x000080001e137984 */ /* 0x000e680000004800 */
[----:B------:R-:W2:Y:S04]  /*0fe0*/  LDS R20, [R30.X4+0x100] ;  /* 0x000100001e147984 */ /* 0x000ea80000004800 */
[----:B------:R-:W3:Y:S04]  /*0ff0*/  LDS R21, [R30.X4+0x180] ;  /* 0x000180001e157984 */ /* 0x000ee80000004800 */
[----:B------:R-:W4:Y:S04]  /*1000*/  LDS R22, [R30.X4+0x200] ;  /* 0x000200001e167984 */ /* 0x000f280000004800 */
[----:B------:R-:W5:Y:S04]  /*1010*/  LDS R23, [R30.X4+0x280] ;  /* 0x000280001e177984 */ /* 0x000f680000004800 */
[----:B------:R-:W4:Y:S04]  /*1020*/  LDS R24, [R30.X4+0x300] ;  /* 0x000300001e187984 */ /* 0x000f280000004800 */
[----:B------:R-:W4:Y:S04]  /*1030*/  LDS R25, [R30.X4+0x380] ;  /* 0x000380001e197984 */ /* 0x000f280000004800 */
[----:B------:R-:W4:Y:S04]  /*1040*/  LDS R26, [R30.X4+0x400] ;  /* 0x000400001e1a7984 */ /* 0x000f280000004800 */
[----:B------:R-:W4:Y:S04]  /*1050*/  LDS R27, [R30.X4+0x480] ;  /* 0x000480001e1b7984 */ /* 0x000f280000004800 */
[----:B------:R-:W4:Y:S01]  /*1060*/  LDS R28, [R30.X4+0x500] ;  /* 0x000500001e1c7984 */ /* 0x000f220000004800 */
[----:B0-----:R-:W-:-:S02]  /*1070*/  PRMT R11, R18, 0x7770, RZ ;  /* 0x00007770120b7816 */ /* 0x001fc400000000ff */
[----:B------:R-:W-:Y:S01]  /*1080*/  PRMT R10, R18, 0x7771, RZ ;  /* 0x00007771120a7816 */ /* 0x000fe200000000ff */
[----:B------:R-:W0:Y:S01]  /*1090*/  LDS R29, [R30.X4+0x580] ;  /* 0x000580001e1d7984 */ /* 0x000e220000004800 */
[C---:B-1----:R-:W-:Y:S02]  /*10a0*/  PRMT R16, R19.reuse, 0x7770, RZ ;  /* 0x0000777013107816 */ /* 0x042fe400000000ff */
[----:B------:R-:W-:Y:S02]  /*10b0*/  PRMT R17, R19, 0x7771, RZ ;  /* 0x0000777113117816 */ /* 0x000fe400000000ff */
[----:B------:R-:W-:Y:S02]  /*10c0*/  IADD3 R16, R16, R12, R11 ;  /* 0x0000000c10107210 */ /* 0x000fe40007ffe00b */
[----:B------:R-:W-:Y:S02]  /*10d0*/  IADD3 R17, R17, R13, R10 ;  /* 0x0000000d11117210 */ /* 0x000fe40007ffe00a */
[----:B------:R-:W-:-:S02]  /*10e0*/  PRMT R11, R18, 0x7772, RZ ;  /* 0x00007772120b7816 */ /* 0x000fc400000000ff */
[----:B------:R-:W-:Y:S02]  /*10f0*/  PRMT R10, R18, 0x7773, RZ ;  /* 0x00007773120a7816 */ /* 0x000fe400000000ff */
[C---:B------:R-:W-:Y:S02]  /*1100*/  PRMT R12, R19.reuse, 0x7772, RZ ;  /* 0x00007772130c7816 */ /* 0x040fe400000000ff */
[----:B------:R-:W-:Y:S02]  /*1110*/  PRMT R13, R19, 0x7773, RZ ;  /* 0x00007773130d7816 */ /* 0x000fe400000000ff */
[----:B--2---:R-:W-:Y:S02]  /*1120*/  PRMT R19, R20, 0x7770, RZ ;  /* 0x0000777014137816 */ /* 0x004fe400000000ff */
[----:B---3--:R-:W-:Y:S02]  /*1130*/  PRMT R18, R21, 0x7770, RZ ;  /* 0x0000777015127816 */ /* 0x008fe400000000ff */
[----:B------:R-:W-:-:S02]  /*1140*/  IADD3 R11, R12, R14, R11 ;  /* 0x0000000e0c0b7210 */ /* 0x000fc40007ffe00b */
[----:B------:R-:W-:Y:S02]  /*1150*/  IADD3 R10, R13, R15, R10 ;  /* 0x0000000f0d0a7210 */ /* 0x000fe40007ffe00a */
[----:B------:R-:W-:Y:S02]  /*1160*/  IADD3 R19, R18, R16, R19 ;  /* 0x0000001012137210 */ /* 0x000fe40007ffe013 */
[C---:B------:R-:W-:Y:S02]  /*1170*/  PRMT R12, R20.reuse, 0x7771, RZ ;  /* 0x00007771140c7816 */ /* 0x040fe400000000ff */
[C---:B------:R-:W-:Y:S02]  /*1180*/  PRMT R14, R20.reuse, 0x7772, RZ ;  /* 0x00007772140e7816 */ /* 0x040fe400000000ff */
[----:B------:R-:W-:Y:S02]  /*1190*/  PRMT R15, R21, 0x7771, RZ ;  /* 0x00007771150f7816 */ /* 0x000fe400000000ff */
[----:B------:R-:W-:-:S02]  /*11a0*/  PRMT R13, R20, 0x7773, RZ ;  /* 0x00007773140d7816 */ /* 0x000fc400000000ff */
[C---:B------:R-:W-:Y:S02]  /*11b0*/  PRMT R16, R21.reuse, 0x7772, RZ ;  /* 0x0000777215107816 */ /* 0x040fe400000000ff */
[----:B------:R-:W-:Y:S02]  /*11c0*/  PRMT R18, R21, 0x7773, RZ ;  /* 0x0000777315127816 */ /* 0x000fe400000000ff */
        /* <DEDUP_REMOVED lines=14> */
[C---:B------:R-:W-:Y:S02]  /*12b0*/  PRMT R13, R24.reuse, 0x7770, RZ ;  /* 0x00007770180d7816 */ /* 0x040fe400000000ff */
[----:B------:R-:W-:-:S02]  /*12c0*/  PRMT R15, R24, 0x7771, RZ ;  /* 0x00007771180f7816 */ /* 0x000fc400000000ff */
[C---:B------:R-:W-:Y:S02]  /*12d0*/  PRMT R18, R25.reuse, 0x7770, RZ ;  /* 0x0000777019127816 */ /* 0x040fe400000000ff */
[C---:B------:R-:W-:Y:S02]  /*12e0*/  PRMT R19, R25.reuse, 0x7771, RZ ;  /* 0x0000777119137816 */ /* 0x040fe400000000ff */
[----:B------:R-:W-:Y:S02]  /*12f0*/  IADD3 R11, R20, R11, R16 ;  /* 0x0000000b140b7210 */ /* 0x000fe40007ffe010 */
[C---:B------:R-:W-:Y:S02]  /*1300*/  PRMT R16, R24.reuse, 0x7772, RZ ;  /* 0x0000777218107816 */ /* 0x040fe400000000ff */
[----:B------:R-:W-:Y:S02]  /*1310*/  PRMT R17, R24, 0x7773, RZ ;  /* 0x0000777318117816 */ /* 0x000fe400000000ff */
[----:B------:R-:W-:-:S02]  /*1320*/  PRMT R20, R25, 0x7772, RZ ;  /* 0x0000777219147816 */ /* 0x000fc400000000ff */
[----:B------:R-:W-:Y:S02]  /*1330*/  PRMT R21, R25, 0x7773, RZ ;  /* 0x0000777319157816 */ /* 0x000fe400000000ff */
[----:B------:R-:W-:Y:S02]  /*1340*/  IADD3 R13, R18, R14, R13 ;  /* 0x0000000e120d7210 */ /* 0x000fe40007ffe00d */
        /* <DEDUP_REMOVED lines=13> */
[----:B------:R-:W-:Y:S02]  /*1420*/  PRMT R12, R28, 0x7770, RZ ;  /* 0x000077701c0c7816 */ /* 0x000fe400000000ff */
[----:B0-----:R-:W-:Y:S02]  /*1430*/  PRMT R18, R29, 0x7770, RZ ;  /* 0x000077701d127816 */ /* 0x001fe400000000ff */
[----:B------:R-:W-:-:S02]  /*1440*/  IADD3 R11, R20, R11, R16 ;  /* 0x0000000b140b7210 */ /* 0x000fc40007ffe010 */
[----:B------:R-:W-:Y:S02]  /*1450*/  IADD3 R10, R21, R10, R17 ;  /* 0x0000000a150a7210 */ /* 0x000fe40007ffe011 */
        /* <DEDUP_REMOVED lines=10> */
.L_x_1432:
[----:B------:R-:W-:Y:S05]  /*1500*/  BSYNC B0 ;  /* 0x0000000000007941 */ /* 0x000fea0003800000 */
.L_x_1431:
[----:B------:R-:W-:Y:S01]  /*1510*/  BAR.SYNC.DEFER_BLOCKING 0x0 ;  /* 0x0000000000007b1d */ /* 0x000fe20000010000 */
[----:B------:R-:W-:-:S05]  /*1520*/  IMAD.IADD R10, R5, 0x1, -R0 ;  /* 0x00000001050a7824 */ /* 0x000fca00078e0a00 */
[----:B------:R-:W-:Y:S01]  /*1530*/  ISETP.GT.AND P0, PT, R10, 0x17b7f, PT ;  /* 0x00017b7f0a00780c */ /* 0x000fe20003f04270 */
[----:B------:R2:W-:Y:S04]  /*1540*/  STS [R4.X4], RZ ;  /* 0x000000ff04007388 */ /* 0x0005e80000004800 */
        /* <DEDUP_REMOVED lines=9> */
.L_x_1433:
[----:B------:R-:W-:-:S05]  /*15e0*/  IMAD.MOV.U32 R9, RZ, RZ, R10 ;  /* 0x000000ffff097224 */ /* 0x000fca00078e000a */
.L_x_1429:
[----:B------:R-:W-:-:S13]  /*15f0*/  ISETP.GE.AND P0, PT, R9, 0x1080, PT ;  /* 0x000010800900780c */ /* 0x000fda0003f06270 */
[----:B------:R-:W-:Y:S05]  /*1600*/  @!P0 BRA `(.L_x_1435) ;  /* 0x00000d6000008947 */ /* 0x000fea0003800000 */
[----:B0-----:R-:W-:Y:S02]  /*1610*/  IMAD.MOV.U32 R11, RZ, RZ, 0x2 ;  /* 0x00000002ff0b7424 */ /* 0x001fe400078e00ff */
[----:B------:R-:W-:Y:S02]  /*1620*/  IMAD.IADD R9, R5, 0x1, -R0 ;  /* 0x0000000105097824 */ /* 0x000fe400078e0a00 */
[----:B------:R-:W-:-:S04]  /*1630*/  IMAD.WIDE R10, R0, R11, c[0x0][0x160] ;  /* 0x00005800000a7625 */ /* 0x000fc800078e020b */
[----:B-1----:R-:W-:-:S04]  /*1640*/  IMAD.MOV.U32 R6, RZ, RZ, R10 ;  /* 0x000000ffff067224 */ /* 0x002fc800078e000a */
.L_x_1436:
[----:B------:R-:W-:-:S04]  /*1650*/  IMAD.MOV.U32 R10, RZ, RZ, R6 ;  /* 0x000000ffff0a7224 */ /* 0x000fc800078e0006 */
[----:B------:R-:W-:-:S05]  /*1660*/  IMAD.WIDE R22, R4, 0x2, R10 ;  /* 0x0000000204167825 */ /* 0x000fca00078e020a */
[----:B------:R-:W3:Y:S04]  /*1670*/  LDG.E.U16 R18, [R22.64] ;  /* 0x0000000616127981 */ /* 0x000ee8000c1e1500 */
[----:B------:R-:W4:Y:S04]  /*1680*/  LDG.E.U16 R26, [R22.64+0x300] ;  /* 0x00030006161a7981 */ /* 0x000f28000c1e1500 */
[----:B0-----:R0:W5:Y:S04]  /*1690*/  LDG.E.U16 R27, [R22.64+0x600] ;  /* 0x00060006161b7981 */ /* 0x001168000c1e1500 */
[----:B--2---:R0:W2:Y:S04]  /*16a0*/  LDG.E.U16 R25, [R22.64+0x900] ;  /* 0x0009000616197981 */ /* 0x0040a8000c1e1500 */
[----:B------:R0:W2:Y:S04]  /*16b0*/  LDG.E.U16 R24, [R22.64+0xc00] ;  /* 0x000c000616187981 */ /* 0x0000a8000c1e1500 */
[----:B------:R0:W2:Y:S04]  /*16c0*/  LDG.E.U16 R17, [R22.64+0xf00] ;  /* 0x000f000616117981 */ /* 0x0000a8000c1e1500 */
[----:B------:R0:W2:Y:S01]  /*16d0*/  LDG.E.U16 R16, [R22.64+0x1200] ;  /* 0x0012000616107981 */ /* 0x0000a2000c1e1500 */
[----:B------:R-:W-:-:S02]  /*16e0*/  ULDC UR4, c[0x0][0x198] ;  /* 0x0000660000047ab9 */ /* 0x000fc40000000800 */
[----:B------:R-:W-:Y:S01]  /*16f0*/  UBMSK UR4, URZ, UR4 ;  /* 0x000000043f04729b */ /* 0x000fe20008000000 */
[----:B---3--:R-:W-:-:S04]  /*1700*/  PRMT R10, R18, 0x9910, RZ ;  /* 0x00009910120a7816 */ /* 0x008fc800000000ff */
[----:B------:R-:W-:Y:S01]  /*1710*/  ISETP.GE.AND P0, PT, R10, RZ, PT ;  /* 0x000000ff0a00720c */ /* 0x000fe20003f06270 */
[----:B------:R-:W-:-:S05]  /*1720*/  IMAD.MOV.U32 R10, RZ, RZ, 0x8000 ;  /* 0x00008000ff0a7424 */ /* 0x000fca00078e00ff */
[----:B------:R-:W-:-:S04]  /*1730*/  SEL R19, R10, 0xffff, P0 ;  /* 0x0000ffff0a137807 */ /* 0x000fc80000000000 */
[----:B------:R-:W-:Y:S02]  /*1740*/  LOP3.LUT R19, R19, R18, RZ, 0x3c, !PT ;  /* 0x0000001213137212 */ /* 0x000fe400078e3cff */
[----:B------:R0:W3:Y:S02]  /*1750*/  LDG.E.U16 R18, [R22.64+0x1500] ;  /* 0x0015000616127981 */ /* 0x0000e4000c1e1500 */
[----:B------:R-:W-:-:S04]  /*1760*/  PRMT R20, R19, 0x9910, RZ ;  /* 0x0000991013147816 */ /* 0x000fc800000000ff */
[----:B------:R-:W-:-:S04]  /*1770*/  ISETP.NE.AND P0, PT, R20, 0x7fff, PT ;  /* 0x00007fff1400780c */ /* 0x000fc80003f05270 */
[----:B------:R-:W-:-:S04]  /*1780*/  SEL R19, R19, 0x8000, P0 ;  /* 0x0000800013137807 */ /* 0x000fc80000000000 */
[----:B------:R-:W-:-:S04]  /*1790*/  SHF.R.U32.HI R19, RZ, c[0x0][0x194], R19 ;  /* 0x00006500ff137a19 */ /* 0x000fc80000011613 */
[----:B------:R-:W-:-:S04]  /*17a0*/  LOP3.LUT R19, R19, UR4, RZ, 0xc0, !PT ;  /* 0x0000000413137c12 */ /* 0x000fc8000f8ec0ff */
[----:B------:R-:W-:-:S04]  /*17b0*/  LOP3.LUT R20, R19, 0xfffc, RZ, 0xc0, !PT ;  /* 0x0000fffc13147812 */ /* 0x000fc800078ec0ff */
[----:B------:R-:W-:Y:S02]  /*17c0*/  SHF.R.U32.HI R21, RZ, 0x2, R20 ;  /* 0x00000002ff157819 */ /* 0x000fe40000011614 */
[----:B----4-:R-:W-:Y:S02]  /*17d0*/  PRMT R28, R26, 0x9910, RZ ;  /* 0x000099101a1c7816 */ /* 0x010fe400000000ff */
[----:B------:R-:W-:Y:S01]  /*17e0*/  LOP3.LUT R19, R19, 0x3, RZ, 0xc0, !PT ;  /* 0x0000000313137812 */ /* 0x000fe200078ec0ff */
[----:B------:R-:W-:Y:S01]  /*17f0*/  IMAD R20, R21, 0x600, R2 ;  /* 0x0000060015147824 */ /* 0x000fe200078e0202 */
[----:B------:R-:W-:Y:S01]  /*1800*/  ISETP.GE.AND P0, PT, R28, RZ, PT ;  /* 0x000000ff1c00720c */ /* 0x000fe20003f06270 */
[----:B------:R0:W4:Y:S02]  /*1810*/  LDG.E.U16 R21, [R22.64+0x1e00] ;  /* 0x001e000616157981 */ /* 0x000124000c1e1500 */
[----:B------:R-:W-:Y:S02]  /*1820*/  IMAD.IADD R28, R19, 0x1, R20 ;  /* 0x00000001131c7824 */ /* 0x000fe400078e0214 */
[----:B------:R0:W3:Y:S04]  /*1830*/  LDG.E.U16 R20, [R22.64+0x1800] ;  /* 0x0018000616147981 */ /* 0x0000e8000c1e1500 */
[----:B------:R0:W4:Y:S01]  /*1840*/  LDG.E.U16 R19, [R22.64+0x1b00] ;  /* 0x001b000616137981 */ /* 0x000122000c1e1500 */
[----:B------:R-:W-:-:S04]  /*1850*/  SEL R29, R10, 0xffff, P0 ;  /* 0x0000ffff0a1d7807 */ /* 0x000fc80000000000 */
[----:B------:R-:W-:Y:S01]  /*1860*/  LOP3.LUT R29, R29, R26, RZ, 0x3c, !PT ;  /* 0x0000001a1d1d7212 */ /* 0x000fe200078e3cff */
[----:B------:R-:W-:Y:S03]  /*1870*/  BAR.SYNC.DEFER_BLOCKING 0x0 ;  /* 0x0000000000007b1d */ /* 0x000fe60000010000 */
[----:B------:R-:W-:-:S04]  /*1880*/  PRMT R30, R29, 0x9910, RZ ;  /* 0x000099101d1e7816 */ /* 0x000fc800000000ff */
[----:B------:R-:W-:Y:S01]  /*1890*/  ISETP.NE.AND P0, PT, R30, 0x7fff, PT ;  /* 0x00007fff1e00780c */ /* 0x000fe20003f05270 */
[----:B------:R-:W1:Y:S03]  /*18a0*/  LDS.U8 R26, [R28] ;  /* 0x000000001c1a7984 */ /* 0x000e660000000000 */
[----:B------:R-:W-:-:S04]  /*18b0*/  SEL R29, R29, 0x8000, P0 ;  /* 0x000080001d1d7807 */ /* 0x000fc80000000000 */
[----:B------:R-:W-:-:S04]  /*18c0*/  SHF.R.U32.HI R29, RZ, c[0x0][0x194], R29 ;  /* 0x00006500ff1d7a19 */ /* 0x000fc8000001161d */
[----:B------:R-:W-:-:S04]  /*18d0*/  LOP3.LUT R29, R29, UR4, RZ, 0xc0, !PT ;  /* 0x000000041d1d7c12 */ /* 0x000fc8000f8ec0ff */
[----:B0-----:R-:W-:-:S04]  /*18e0*/  LOP3.LUT R22, R29, 0xfffc, RZ, 0xc0, !PT ;  /* 0x0000fffc1d167812 */ /* 0x001fc800078ec0ff */
[----:B------:R-:W-:Y:S02]  /*18f0*/  SHF.R.U32.HI R23, RZ, 0x2, R22 ;  /* 0x00000002ff177819 */ /* 0x000fe40000011616 */
[----:B------:R-:W-:Y:S02]  /*1900*/  LOP3.LUT R29, R29, 0x3, RZ, 0xc0, !PT ;  /* 0x000000031d1d7812 */ /* 0x000fe400078ec0ff */
[----:B-----5:R-:W-:Y:S01]  /*1910*/  PRMT R30, R27, 0x9910, RZ ;  /* 0x000099101b1e7816 */ /* 0x020fe200000000ff */
[----:B------:R-:W-:-:S03]  /*1920*/  IMAD R22, R23, 0x600, R2 ;  /* 0x0000060017167824 */ /* 0x000fc600078e0202 */
[----:B------:R-:W-:Y:S01]  /*1930*/  ISETP.GE.AND P0, PT, R30, RZ, PT ;  /* 0x000000ff1e00720c */ /* 0x000fe20003f06270 */
[----:B------:R-:W-:-:S03]  /*1940*/  IMAD.IADD R22, R29, 0x1, R22 ;  /* 0x000000011d167824 */ /* 0x000fc600078e0216 */
[----:B------:R-:W-:Y:S02]  /*1950*/  SEL R30, R10, 0xffff, P0 ;  /* 0x0000ffff0a1e7807 */ /* 0x000fe40000000000 */
[----:B-1----:R-:W-:-:S05]  /*1960*/  IADD3 R23, R26, 0x1, RZ ;  /* 0x000000011a177810 */ /* 0x002fca0007ffe0ff */
[----:B------:R0:W-:Y:S04]  /*1970*/  STS.U8 [R28], R23 ;  /* 0x000000171c007388 */ /* 0x0001e80000000000 */
[----:B------:R-:W1:Y:S01]  /*1980*/  LDS.U8 R26, [R22] ;  /* 0x00000000161a7984 */ /* 0x000e620000000000 */
[----:B------:R-:W-:-:S04]  /*1990*/  LOP3.LUT R30, R30, R27, RZ, 0x3c, !PT ;  /* 0x0000001b1e1e7212 */ /* 0x000fc800078e3cff */
[----:B------:R-:W-:-:S04]  /*19a0*/  PRMT R27, R30, 0x9910, RZ ;  /* 0x000099101e1b7816 */ /* 0x000fc800000000ff */
[----:B------:R-:W-:-:S04]  /*19b0*/  ISETP.NE.AND P0, PT, R27, 0x7fff, PT ;  /* 0x00007fff1b00780c */ /* 0x000fc80003f05270 */
[----:B------:R-:W-:-:S04]  /*19c0*/  SEL R30, R30, 0x8000, P0 ;  /* 0x000080001e1e7807 */ /* 0x000fc80000000000 */
[----:B------:R-:W-:-:S04]  /*19d0*/  SHF.R.U32.HI R30, RZ, c[0x0][0x194], R30 ;  /* 0x00006500ff1e7a19 */ /* 0x000fc8000001161e */
[----:B------:R-:W-:-:S04]  /*19e0*/  LOP3.LUT R30, R30, UR4, RZ, 0xc0, !PT ;  /* 0x000000041e1e7c12 */ /* 0x000fc8000f8ec0ff */
[C---:B------:R-:W-:Y:S02]  /*19f0*/  LOP3.LUT R27, R30.reuse, 0xfffc, RZ, 0xc0, !PT ;  /* 0x0000fffc1e1b7812 */ /* 0x040fe400078ec0ff */
[----:B--2---:R-:W-:Y:S02]  /*1a00*/  PRMT R29, R25, 0x9910, RZ ;  /* 0x00009910191d7816 */ /* 0x004fe400000000ff */
[----:B------:R-:W-:Y:S02]  /*1a10*/  SHF.R.U32.HI R27, RZ, 0x2, R27 ;  /* 0x00000002ff1b7819 */ /* 0x000fe4000001161b */
[----:B------:R-:W-:Y:S02]  /*1a20*/  LOP3.LUT R30, R30, 0x3, RZ, 0xc0, !PT ;  /* 0x000000031e1e7812 */ /* 0x000fe400078ec0ff */
[----:B------:R-:W-:Y:S01]  /*1a30*/  ISETP.GE.AND P0, PT, R29, RZ, PT ;  /* 0x000000ff1d00720c */ /* 0x000fe20003f06270 */
[----:B------:R-:W-:-:S03]  /*1a40*/  IMAD R27, R27, 0x600, R2 ;  /* 0x000006001b1b7824 */ /* 0x000fc600078e0202 */
[----:B0-----:R-:W-:Y:S01]  /*1a50*/  SEL R28, R10, 0xffff, P0 ;  /* 0x0000ffff0a1c7807 */ /* 0x001fe20000000000 */
[----:B------:R-:W-:Y:S01]  /*1a60*/  IMAD.IADD R27, R30, 0x1, R27 ;  /* 0x000000011e1b7824 */ /* 0x000fe200078e021b */
[----:B-1----:R-:W-:Y:S02]  /*1a70*/  IADD3 R23, R26, 0x1, RZ ;  /* 0x000000011a177810 */ /* 0x002fe40007ffe0ff */
[----:B------:R-:W-:-:S03]  /*1a80*/  LOP3.LUT R28, R28, R25, RZ, 0x3c, !PT ;  /* 0x000000191c1c7212 */ /* 0x000fc600078e3cff */
[----:B------:R0:W-:Y:S04]  /*1a90*/  STS.U8 [R22], R23 ;  /* 0x0000001716007388 */ /* 0x0001e80000000000 */
[----:B------:R-:W1:Y:S01]  /*1aa0*/  LDS.U8 R25, [R27] ;  /* 0x000000001b197984 */ /* 0x000e620000000000 */
[----:B------:R-:W-:-:S04]  /*1ab0*/  PRMT R26, R28, 0x9910, RZ ;  /* 0x000099101c1a7816 */ /* 0x000fc800000000ff */
[----:B------:R-:W-:-:S04]  /*1ac0*/  ISETP.NE.AND P0, PT, R26, 0x7fff, PT ;  /* 0x00007fff1a00780c */ /* 0x000fc80003f05270 */
[----:B------:R-:W-:-:S04]  /*1ad0*/  SEL R28, R28, 0x8000, P0 ;  /* 0x000080001c1c7807 */ /* 0x000fc80000000000 */
[----:B------:R-:W-:-:S04]  /*1ae0*/  SHF.R.U32.HI R28, RZ, c[0x0][0x194], R28 ;  /* 0x00006500ff1c7a19 */ /* 0x000fc8000001161c */
[----:B------:R-:W-:-:S04]  /*1af0*/  LOP3.LUT R28, R28, UR4, RZ, 0xc0, !PT ;  /* 0x000000041c1c7c12 */ /* 0x000fc8000f8ec0ff */
[----:B------:R-:W-:Y:S02]  /*1b00*/  LOP3.LUT R26, R28, 0xfffc, RZ, 0xc0, !PT ;  /* 0x0000fffc1c1a7812 */ /* 0x000fe400078ec0ff */
[----:B------:R-:W-:Y:S02]  /*1b10*/  PRMT R29, R24, 0x9910, RZ ;  /* 0x00009910181d7816 */ /* 0x000fe400000000ff */
[----:B0-----:R-:W-:Y:S02]  /*1b20*/  SHF.R.U32.HI R23, RZ, 0x2, R26 ;  /* 0x00000002ff177819 */ /* 0x001fe4000001161a */
[----:B------:R-:W-:Y:S02]  /*1b30*/  LOP3.LUT R28, R28, 0x3, RZ, 0xc0, !PT ;  /* 0x000000031c1c7812 */ /* 0x000fe400078ec0ff */
[----:B------:R-:W-:Y:S01]  /*1b40*/  ISETP.GE.AND P0, PT, R29, RZ, PT ;  /* 0x000000ff1d00720c */ /* 0x000fe20003f06270 */
[----:B------:R-:W-:-:S03]  /*1b50*/  IMAD R23, R23, 0x600, R2 ;  /* 0x0000060017177824 */ /* 0x000fc600078e0202 */
[----:B------:R-:W-:Y:S01]  /*1b60*/  SEL R29, R10, 0xffff, P0 ;  /* 0x0000ffff0a1d7807 */ /* 0x000fe20000000000 */
        /* <DEDUP_REMOVED lines=13> */
[----:B------:R-:W-:Y:S02]  /*1c40*/  LOP3.LUT R29, R29, 0x3, RZ, 0xc0, !PT ;  /* 0x000000031d1d7812 */ /* 0x000fe400078ec0ff */
[----:B------:R-:W-:Y:S01]  /*1c50*/  ISETP.GE.AND P0, PT, R26, RZ, PT ;  /* 0x000000ff1a00720c */ /* 0x000fe20003f06270 */
[----:B0-----:R-:W-:-:S03]  /*1c60*/  IMAD R22, R25, 0x600, R2 ;  /* 0x0000060019167824 */ /* 0x001fc600078e0202 */
        /* <DEDUP_REMOVED lines=28> */
[C---:B------:R-:W-:Y:S02]  /*1e30*/  LOP3.LUT R24, R23.reuse, 0xfffc, RZ, 0xc0, !PT ;  /* 0x0000fffc17187812 */ /* 0x040fe400078ec0ff */
[----:B---3--:R-:W-:Y:S02]  /*1e40*/  PRMT R26, R18, 0x9910, RZ ;  /* 0x00009910121a7816 */ /* 0x008fe400000000ff */
[----:B0-----:R-:W-:Y:S02]  /*1e50*/  SHF.R.U32.HI R17, RZ, 0x2, R24 ;  /* 0x00000002ff117819 */ /* 0x001fe40000011618 */
[----:B------:R-:W-:Y:S02]  /*1e60*/  ISETP.GE.AND P0, PT, R26, RZ, PT ;  /* 0x000000ff1a00720c */ /* 0x000fe40003f06270 */
[----:B------:R-:W-:Y:S01]  /*1e70*/  LOP3.LUT R23, R23, 0x3, RZ, 0xc0, !PT ;  /* 0x0000000317177812 */ /* 0x000fe200078ec0ff */
[----:B------:R-:W-:Y:S01]  /*1e80*/  IMAD R22, R17, 0x600, R2 ;  /* 0x0000060011167824 */ /* 0x000fe200078e0202 */
[----:B------:R-:W-:-:S03]  /*1e90*/  SEL R17, R10, 0xffff, P0 ;  /* 0x0000ffff0a117807 */ /* 0x000fc60000000000 */
[----:B------:R-:W-:Y:S01]  /*1ea0*/  IMAD.IADD R22, R23, 0x1, R22 ;  /* 0x0000000117167824 */ /* 0x000fe200078e0216 */
[----:B------:R-:W-:Y:S02]  /*1eb0*/  LOP3.LUT R18, R17, R18, RZ, 0x3c, !PT ;  /* 0x0000001211127212 */ /* 0x000fe400078e3cff */
[----:B-1----:R-:W-:-:S05]  /*1ec0*/  IADD3 R16, R16, 0x1, RZ ;  /* 0x0000000110107810 */ /* 0x002fca0007ffe0ff */
        /* <DEDUP_REMOVED lines=11> */
[----:B------:R-:W-:-:S03]  /*1f80*/  IMAD R23, R23, 0x600, R2 ;  /* 0x0000060017177824 */ /* 0x000fc600078e0202 */
[----:B------:R-:W-:Y:S01]  /*1f90*/  ISETP.GE.AND P0, PT, R24, RZ, PT ;  /* 0x000000ff1800720c */ /* 0x000fe20003f06270 */
[----:B------:R-:W-:Y:S01]  /*1fa0*/  IMAD.IADD R18, R18, 0x1, R23 ;  /* 0x0000000112127824 */ /* 0x000fe200078e0217 */
[----:B0-----:R-:W-:Y:S02]  /*1fb0*/  IADD3 R17, R17, 0x1, RZ ;  /* 0x0000000111117810 */ /* 0x001fe40007ffe0ff */
[----:B------:R-:W-:-:S03]  /*1fc0*/  SEL R25, R10, 0xffff, P0 ;  /* 0x0000ffff0a197807 */ /* 0x000fc60000000000 */
        /* <DEDUP_REMOVED lines=11> */
[----:B----4-:R-:W-:Y:S01]  /*2080*/  PRMT R23, R19, 0x9910, RZ ;  /* 0x0000991013177816 */ /* 0x010fe200000000ff */
[----:B------:R-:W-:-:S03]  /*2090*/  IMAD R20, R17, 0x600, R2 ;  /* 0x0000060011147824 */ /* 0x000fc600078e0202 */
[----:B------:R-:W-:Y:S01]  /*20a0*/  ISETP.GE.AND P0, PT, R23, RZ, PT ;  /* 0x000000ff1700720c */ /* 0x000fe20003f06270 */
[----:B------:R-:W-:Y:S01]  /*20b0*/  IMAD.IADD R20, R25, 0x1, R20 ;  /* 0x0000000119147824 */ /* 0x000fe200078e0214 */
[----:B-1----:R-:W-:Y:S02]  /*20c0*/  IADD3 R17, R16, 0x1, RZ ;  /* 0x0000000110117810 */ /* 0x002fe40007ffe0ff */
        /* <DEDUP_REMOVED lines=12> */
[----:B------:R-:W-:Y:S02]  /*2190*/  ISETP.GE.AND P0, PT, R23, RZ, PT ;  /* 0x000000ff1700720c */ /* 0x000fe40003f06270 */
[----:B------:R-:W-:Y:S01]  /*21a0*/  LOP3.LUT R22, R22, 0x3, RZ, 0xc0, !PT ;  /* 0x0000000316167812 */ /* 0x000fe200078ec0ff */
[----:B------:R-:W-:Y:S01]  /*21b0*/  IMAD R19, R19, 0x600, R2 ;  /* 0x0000060013137824 */ /* 0x000fe200078e0202 */
[----:B------:R-:W-:-:S03]  /*21c0*/  SEL R10, R10, 0xffff, P0 ;  /* 0x0000ffff0a0a7807 */ /* 0x000fc60000000000 */
[----:B------:R-:W-:Y:S01]  /*21d0*/  IMAD.IADD R19, R22, 0x1, R19 ;  /* 0x0000000116137824 */ /* 0x000fe200078e0213 */
[----:B0-----:R-:W-:Y:S02]  /*21e0*/  IADD3 R17, R16, 0x1, RZ ;  /* 0x0000000110117810 */ /* 0x001fe40007ffe0ff */
        /* <DEDUP_REMOVED lines=16> */
[----:B------:R-:W-:-:S04]  /*22f0*/  IADD3 R9, R9, -0x1080, RZ ;  /* 0xffffef8009097810 */ /* 0x000fc80007ffe0ff */
[----:B------:R-:W-:Y:S02]  /*2300*/  ISETP.GT.AND P0, PT, R9, 0x107f, PT ;  /* 0x0000107f0900780c */ /* 0x000fe40003f04270 */
[----:B------:R-:W-:Y:S02]  /*2310*/  IADD3 R6, P1, R6, 0x2100, RZ ;  /* 0x0000210006067810 */ /* 0x000fe40007f3e0ff */
[----:B------:R-:W-:-:S03]  /*2320*/  IADD3 R0, R0, 0x1080, RZ ;  /* 0x0000108000007810 */ /* 0x000fc60007ffe0ff */
[----:B------:R-:W-:Y:S01]  /*2330*/  IMAD.X R11, RZ, RZ, R11, P1 ;  /* 0x000000ffff0b7224 */ /* 0x000fe200008e060b */
[----:B0-----:R-:W-:-:S05]  /*2340*/  IADD3 R17, R17, 0x1, RZ ;  /* 0x0000000111117810 */ /* 0x001fca0007ffe0ff */
[----:B------:R0:W-:Y:S01]  /*2350*/  STS.U8 [R16], R17 ;  /* 0x0000001110007388 */ /* 0x0001e20000000000 */
[----:B------:R-:W-:Y:S05]  /*2360*/  @P0 BRA `(.L_x_1436) ;  /* 0xfffff2e000000947 */ /* 0x000fea000383ffff */
.L_x_1435:
[----:B------:R-:W-:Y:S01]  /*2370*/  ISETP.GE.AND P0, PT, R4, R9, PT ;  /* 0x000000090400720c */ /* 0x000fe20003f06270 */
[----:B------:R-:W-:-:S12]  /*2380*/  BSSY B0, `(.L_x_1437) ;  /* 0x0000083000007945 */ /* 0x000fd80003800000 */
[----:B------:R-:W-:Y:S05]  /*2390*/  @P0 BRA `(.L_x_1438) ;  /* 0x0000081000000947 */ /* 0x000fea0003800000 */
[----:B-1----:R-:W-:Y:S01]  /*23a0*/  LOP3.LUT R6, RZ, R4, RZ, 0x33, !PT ;  /* 0x00000004ff067212 */ /* 0x002fe200078e33ff */
[----:B------:R-:W-:Y:S04]  /*23b0*/  BSSY B1, `(.L_x_1439) ;  /* 0x000002a000017945 */ /* 0x000fe80003800000 */
[----:B------:R-:W-:-:S04]  /*23c0*/  IMAD.IADD R6, R6, 0x1, R9 ;  /* 0x0000000106067824 */ /* 0x000fc800078e0209 */
[C---:B0-----:R-:W-:Y:S01]  /*23d0*/  IMAD.WIDE.U32 R10, R6.reuse, -0x55555555, RZ ;  /* 0xaaaaaaab060a7825 */ /* 0x041fe200078e00ff */
[----:B------:R-:W-:-:S03]  /*23e0*/  ISETP.GE.U32.AND P1, PT, R6, 0x480, PT ;  /* 0x000004800600780c */ /* 0x000fc60003f26070 */
[----:B------:R-:W-:Y:S01]  /*23f0*/  IMAD.MOV.U32 R6, RZ, RZ, R4 ;  /* 0x000000ffff067224 */ /* 0x000fe200078e0004 */
[----:B------:R-:W-:-:S04]  /*2400*/  LEA.HI R10, R11, 0x1, RZ, 0x18 ;  /* 0x000000010b0a7811 */ /* 0x000fc800078fc0ff */
[----:B------:R-:W-:-:S13]  /*2410*/  LOP3.LUT P0, R16, R10, 0x3, RZ, 0xc0, !PT ;  /* 0x000000030a107812 */ /* 0x000fda000780c0ff */
[----:B------:R-:W-:Y:S05]  /*2420*/  @!P0 BRA `(.L_x_1440) ;  /* 0x0000022000008947 */ /* 0x000fea0003800000 */
[----:B------:R-:W-:Y:S01]  /*2430*/  IMAD.IADD R10, R4, 0x1, R0 ;  /* 0x00000001040a7824 */ /* 0x000fe200078e0200 */
[----:B------:R-:W-:Y:S01]  /*2440*/  BMSK R22, RZ, c[0x0][0x198] ;  /* 0x00006600ff167a1b */ /* 0x000fe20000000000 */
[----:B------:R-:W-:Y:S02]  /*2450*/  IMAD.MOV.U32 R11, RZ, RZ, 0x2 ;  /* 0x00000002ff0b7424 */ /* 0x000fe400078e00ff */
[----:B------:R-:W-:Y:S02]  /*2460*/  IMAD.MOV.U32 R6, RZ, RZ, R4 ;  /* 0x000000ffff067224 */ /* 0x000fe400078e0004 */
[----:B------:R-:W-:-:S04]  /*2470*/  IMAD.WIDE R10, R10, R11, c[0x0][0x160] ;  /* 0x000058000a0a7625 */ /* 0x000fc800078e020b */
[----:B------:R-:W-:Y:S02]  /*2480*/  IMAD.MOV.U32 R19, RZ, RZ, R10 ;  /* 0x000000ffff137224 */ /* 0x000fe400078e000a */
[----:B------:R-:W-:Y:S02]  /*2490*/  IMAD.MOV.U32 R20, RZ, RZ, R11 ;  /* 0x000000ffff147224 */ /* 0x000fe400078e000b */
.L_x_1441:
[----:B0-----:R-:W-:Y:S02]  /*24a0*/  IMAD.MOV.U32 R10, RZ, RZ, R19 ;  /* 0x000000ffff0a7224 */ /* 0x001fe400078e0013 */
[----:B------:R-:W-:-:S05]  /*24b0*/  IMAD.MOV.U32 R11, RZ, RZ, R20 ;  /* 0x000000ffff0b7224 */ /* 0x000fca00078e0014 */
[----:B------:R-:W3:Y:S01]  /*24c0*/  LDG.E.U16 R10, [R10.64] ;  /* 0x000000060a0a7981 */ /* 0x000ee2000c1e1500 */
[----:B------:R-:W-:Y:S01]  /*24d0*/  IMAD.MOV.U32 R18, RZ, RZ, 0x8000 ;  /* 0x00008000ff127424 */ /* 0x000fe200078e00ff */
[----:B------:R-:W-:Y:S02]  /*24e0*/  IADD3 R16, R16, -0x1, RZ ;  /* 0xffffffff10107810 */ /* 0x000fe40007ffe0ff */
[----:B------:R-:W-:Y:S02]  /*24f0*/  IADD3 R19, P2, R19, 0x300, RZ ;  /* 0x0000030013137810 */ /* 0x000fe40007f5e0ff */
[----:B------:R-:W-:-:S03]  /*2500*/  IADD3 R6, R6, 0x180, RZ ;  /* 0x0000018006067810 */ /* 0x000fc60007ffe0ff */
[----:B------:R-:W-:Y:S01]  /*2510*/  IMAD.X R20, RZ, RZ, R20, P2 ;  /* 0x000000ffff147224 */ /* 0x000fe200010e0614 */
[----:B---3--:R-:W-:-:S04]  /*2520*/  PRMT R17, R10, 0x9910, RZ ;  /* 0x000099100a117816 */ /* 0x008fc800000000ff */
[----:B------:R-:W-:-:S04]  /*2530*/  ISETP.GE.AND P0, PT, R17, RZ, PT ;  /* 0x000000ff1100720c */ /* 0x000fc80003f06270 */
[----:B------:R-:W-:-:S04]  /*2540*/  SEL R17, R18, 0xffff, P0 ;  /* 0x0000ffff12117807 */ /* 0x000fc80000000000 */
[----:B------:R-:W-:-:S04]  /*2550*/  LOP3.LUT R17, R17, R10, RZ, 0x3c, !PT ;  /* 0x0000000a11117212 */ /* 0x000fc800078e3cff */
[----:B------:R-:W-:-:S04]  /*2560*/  PRMT R18, R17, 0x9910, RZ ;  /* 0x0000991011127816 */ /* 0x000fc800000000ff */
[----:B------:R-:W-:-:S04]  /*2570*/  ISETP.NE.AND P0, PT, R18, 0x7fff, PT ;  /* 0x00007fff1200780c */ /* 0x000fc80003f05270 */
[----:B------:R-:W-:Y:S02]  /*2580*/  SEL R17, R17, 0x8000, P0 ;  /* 0x0000800011117807 */ /* 0x000fe40000000000 */
[----:B------:R-:W-:Y:S02]  /*2590*/  ISETP.NE.AND P0, PT, R16, RZ, PT ;  /* 0x000000ff1000720c */ /* 0x000fe40003f05270 */
[----:B------:R-:W-:-:S04]  /*25a0*/  SHF.R.U32.HI R17, RZ, c[0x0][0x194], R17 ;  /* 0x00006500ff117a19 */ /* 0x000fc80000011611 */
[----:B------:R-:W-:-:S04]  /*25b0*/  LOP3.LUT R17, R22, R17, RZ, 0xc0, !PT ;  /* 0x0000001116117212 */ /* 0x000fc800078ec0ff */
[C---:B------:R-:W-:Y:S02]  /*25c0*/  LOP3.LUT R10, R17.reuse, 0xfffc, RZ, 0xc0, !PT ;  /* 0x0000fffc110a7812 */ /* 0x040fe400078ec0ff */
[----:B------:R-:W-:Y:S02]  /*25d0*/  LOP3.LUT R17, R17, 0x3, RZ, 0xc0, !PT ;  /* 0x0000000311117812 */ /* 0x000fe400078ec0ff */
[----:B------:R-:W-:-:S05]  /*25e0*/  SHF.R.U32.HI R11, RZ, 0x2, R10 ;  /* 0x00000002ff0b7819 */ /* 0x000fca000001160a */
[----:B------:R-:W-:-:S04]  /*25f0*/  IMAD R10, R11, 0x600, R2 ;  /* 0x000006000b0a7824 */ /* 0x000fc800078e0202 */
[----:B------:R-:W-:-:S05]  /*2600*/  IMAD.IADD R10, R17, 0x1, R10 ;  /* 0x00000001110a7824 */ /* 0x000fca00078e020a */
[----:B------:R-:W0:Y:S02]  /*2610*/  LDS.U8 R11, [R10] ;  /* 0x000000000a0b7984 */ /* 0x000e240000000000 */
[----:B0-----:R-:W-:-:S05]  /*2620*/  IADD3 R11, R11, 0x1, RZ ;  /* 0x000000010b0b7810 */ /* 0x001fca0007ffe0ff */
[----:B------:R0:W-:Y:S01]  /*2630*/  STS.U8 [R10], R11 ;  /* 0x0000000b0a007388 */ /* 0x0001e20000000000 */
[----:B------:R-:W-:Y:S05]  /*2640*/  @P0 BRA `(.L_x_1441) ;  /* 0xfffffe5000000947 */ /* 0x000fea000383ffff */
.L_x_1440:
[----:B------:R-:W-:Y:S05]  /*2650*/  BSYNC B1 ;  /* 0x0000000000017941 */ /* 0x000fea0003800000 */
.L_x_1439:
[----:B------:R-:W-:Y:S05]  /*2660*/  @!P1 BRA `(.L_x_1438) ;  /* 0x0000054000009947 */ /* 0x000fea0003800000 */
[----:B0-----:R-:W-:Y:S02]  /*2670*/  IMAD.IADD R10, R6, 0x1, R0 ;  /* 0x00000001060a7824 */ /* 0x001fe400078e0200 */
[----:B------:R-:W-:-:S04]  /*2680*/  IMAD.MOV.U32 R11, RZ, RZ, 0x2 ;  /* 0x00000002ff0b7424 */ /* 0x000fc800078e00ff */
[----:B------:R-:W-:-:S05]  /*2690*/  IMAD.WIDE R10, R10, R11, c[0x0][0x160] ;  /* 0x000058000a0a7625 */ /* 0x000fca00078e020b */
.L_x_1442:
[----:B0-----:R0:W3:Y:S04]  /*26a0*/  LDG.E.U16 R0, [R10.64] ;  /* 0x000000060a007981 */ /* 0x0010e8000c1e1500 */
[----:B------:R0:W4:Y:S04]  /*26b0*/  LDG.E.U16 R16, [R10.64+0x300] ;  /* 0x000300060a107981 */ /* 0x000128000c1e1500 */
[----:B------:R0:W5:Y:S04]  /*26c0*/  LDG.E.U16 R20, [R10.64+0x600] ;  /* 0x000600060a147981 */ /* 0x000168000c1e1500 */
[----:B--2---:R0:W2:Y:S01]  /*26d0*/  LDG.E.U16 R21, [R10.64+0x900] ;  /* 0x000900060a157981 */ /* 0x0040a2000c1e1500 */
[----:B------:R-:W-:Y:S01]  /*26e0*/  IMAD.MOV.U32 R23, RZ, RZ, 0x8000 ;  /* 0x00008000ff177424 */ /* 0x000fe200078e00ff */
[----:B------:R-:W-:Y:S01]  /*26f0*/  ULDC UR4, c[0x0][0x198] ;  /* 0x0000660000047ab9 */ /* 0x000fe20000000800 */
[----:B------:R-:W-:Y:S01]  /*2700*/  IADD3 R6, R6, 0x600, RZ ;  /* 0x0000060006067810 */ /* 0x000fe20007ffe0ff */
[----:B------:R-:W-:Y:S01]  /*2710*/  UBMSK UR4, URZ, UR4 ;  /* 0x000000043f04729b */ /* 0x000fe20008000000 */
[----:B0-----:R-:W-:-:S05]  /*2720*/  IADD3 R10, P1, R10, 0xc00, RZ ;  /* 0x00000c000a0a7810 */ /* 0x001fca0007f3e0ff */
[----:B------:R-:W-:Y:S01]  /*2730*/  IMAD.X R11, RZ, RZ, R11, P1 ;  /* 0x000000ffff0b7224 */ /* 0x000fe200008e060b */
[----:B---3--:R-:W-:-:S04]  /*2740*/  PRMT R17, R0, 0x9910, RZ ;  /* 0x0000991000117816 */ /* 0x008fc800000000ff */
[----:B------:R-:W-:Y:S02]  /*2750*/  ISETP.GE.AND P0, PT, R17, RZ, PT ;  /* 0x000000ff1100720c */ /* 0x000fe40003f06270 */
[----:B----4-:R-:W-:Y:S02]  /*2760*/  PRMT R18, R16, 0x9910, RZ ;  /* 0x0000991010127816 */ /* 0x010fe400000000ff */
[----:B------:R-:W-:Y:S02]  /*2770*/  SEL R17, R23, 0xffff, P0 ;  /* 0x0000ffff17117807 */ /* 0x000fe40000000000 */
[----:B-----5:R-:W-:Y:S02]  /*2780*/  PRMT R22, R20, 0x9910, RZ ;  /* 0x0000991014167816 */ /* 0x020fe400000000ff */
[----:B------:R-:W-:-:S04]  /*2790*/  LOP3.LUT R17, R17, R0, RZ, 0x3c, !PT ;  /* 0x0000000011117212 */ /* 0x000fc800078e3cff */
[----:B------:R-:W-:-:S04]  /*27a0*/  PRMT R0, R17, 0x9910, RZ ;  /* 0x0000991011007816 */ /* 0x000fc800000000ff */
[----:B------:R-:W-:-:S04]  /*27b0*/  ISETP.NE.AND P0, PT, R0, 0x7fff, PT ;  /* 0x00007fff0000780c */ /* 0x000fc80003f05270 */
[----:B------:R-:W-:Y:S02]  /*27c0*/  SEL R17, R17, 0x8000, P0 ;  /* 0x0000800011117807 */ /* 0x000fe40000000000 */
[----:B------:R-:W-:Y:S02]  /*27d0*/  ISETP.GE.AND P0, PT, R18, RZ, PT ;  /* 0x000000ff1200720c */ /* 0x000fe40003f06270 */
[----:B------:R-:W-:-:S04]  /*27e0*/  SHF.R.U32.HI R17, RZ, c[0x0][0x194], R17 ;  /* 0x00006500ff117a19 */ /* 0x000fc80000011611 */
[----:B------:R-:W-:-:S04]  /*27f0*/  LOP3.LUT R17, R17, UR4, RZ, 0xc0, !PT ;  /* 0x0000000411117c12 */ /* 0x000fc8000f8ec0ff */
[C---:B------:R-:W-:Y:S02]  /*2800*/  LOP3.LUT R0, R17.reuse, 0xfffc, RZ, 0xc0, !PT ;  /* 0x0000fffc11007812 */ /* 0x040fe400078ec0ff */
[----:B------:R-:W-:Y:S02]  /*2810*/  LOP3.LUT R17, R17, 0x3, RZ, 0xc0, !PT ;  /* 0x0000000311117812 */ /* 0x000fe400078ec0ff */
[----:B------:R-:W-:-:S05]  /*2820*/  SHF.R.U32.HI R19, RZ, 0x2, R0 ;  /* 0x00000002ff137819 */ /* 0x000fca0000011600 */
[----:B------:R-:W-:-:S04]  /*2830*/  IMAD R0, R19, 0x600, R2 ;  /* 0x0000060013007824 */ /* 0x000fc800078e0202 */
[----:B------:R-:W-:Y:S01]  /*2840*/  IMAD.IADD R0, R17, 0x1, R0 ;  /* 0x0000000111007824 */ /* 0x000fe200078e0200 */
[----:B------:R-:W-:-:S04]  /*2850*/  SEL R17, R23, 0xffff, P0 ;  /* 0x0000ffff17117807 */ /* 0x000fc80000000000 */
[----:B------:R-:W-:Y:S02]  /*2860*/  LOP3.LUT R17, R17, R16, RZ, 0x3c, !PT ;  /* 0x0000001011117212 */ /* 0x000fe400078e3cff */
[----:B------:R-:W0:Y:S02]  /*2870*/  LDS.U8 R16, [R0] ;  /* 0x0000000000107984 */ /* 0x000e240000000000 */
[----:B------:R-:W-:-:S04]  /*2880*/  PRMT R18, R17, 0x9910, RZ ;  /* 0x0000991011127816 */ /* 0x000fc800000000ff */
[----:B------:R-:W-:-:S04]  /*2890*/  ISETP.NE.AND P0, PT, R18, 0x7fff, PT ;  /* 0x00007fff1200780c */ /* 0x000fc80003f05270 */
[----:B------:R-:W-:Y:S02]  /*28a0*/  SEL R17, R17, 0x8000, P0 ;  /* 0x0000800011117807 */ /* 0x000fe40000000000 */
[----:B------:R-:W-:Y:S02]  /*28b0*/  ISETP.GE.AND P0, PT, R22, RZ, PT ;  /* 0x000000ff1600720c */ /* 0x000fe40003f06270 */
[----:B------:R-:W-:Y:S02]  /*28c0*/  SHF.R.U32.HI R17, RZ, c[0x0][0x194], R17 ;  /* 0x00006500ff117a19 */ /* 0x000fe40000011611 */
[----:B--2---:R-:W-:Y:S02]  /*28d0*/  PRMT R22, R21, 0x9910, RZ ;  /* 0x0000991015167816 */ /* 0x004fe400000000ff */
[----:B------:R-:W-:-:S04]  /*28e0*/  LOP3.LUT R17, R17, UR4, RZ, 0xc0, !PT ;  /* 0x0000000411117c12 */ /* 0x000fc8000f8ec0ff */
[----:B------:R-:W-:-:S04]  /*28f0*/  LOP3.LUT R18, R17, 0xfffc, RZ, 0xc0, !PT ;  /* 0x0000fffc11127812 */ /* 0x000fc800078ec0ff */
[----:B------:R-:W-:Y:S02]  /*2900*/  SHF.R.U32.HI R19, RZ, 0x2, R18 ;  /* 0x00000002ff137819 */ /* 0x000fe40000011612 */
[----:B------:R-:W-:-:S03]  /*2910*/  LOP3.LUT R18, R17, 0x3, RZ, 0xc0, !PT ;  /* 0x0000000311127812 */ /* 0x000fc600078ec0ff */
[----:B------:R-:W-:-:S04]  /*2920*/  IMAD R19, R19, 0x600, R2 ;  /* 0x0000060013137824 */ /* 0x000fc800078e0202 */
[----:B------:R-:W-:Y:S01]  /*2930*/  IMAD.IADD R18, R18, 0x1, R19 ;  /* 0x0000000112127824 */ /* 0x000fe200078e0213 */
[----:B------:R-:W-:Y:S02]  /*2940*/  SEL R19, R23, 0xffff, P0 ;  /* 0x0000ffff17137807 */ /* 0x000fe40000000000 */
[----:B0-----:R-:W-:Y:S02]  /*2950*/  IADD3 R17, R16, 0x1, RZ ;  /* 0x0000000110117810 */ /* 0x001fe40007ffe0ff */
[----:B------:R-:W-:-:S03]  /*2960*/  LOP3.LUT R19, R19, R20, RZ, 0x3c, !PT ;  /* 0x0000001413137212 */ /* 0x000fc600078e3cff */
[----:B------:R0:W-:Y:S01]  /*2970*/  STS.U8 [R0], R17 ;  /* 0x0000001100007388 */ /* 0x0001e20000000000 */
[----:B------:R-:W-:-:S03]  /*2980*/  PRMT R20, R19, 0x9910, RZ ;  /* 0x0000991013147816 */ /* 0x000fc600000000ff */
[----:B------:R-:W1:Y:S01]  /*2990*/  LDS.U8 R16, [R18] ;  /* 0x0000000012107984 */ /* 0x000e620000000000 */
[----:B------:R-:W-:-:S04]  /*29a0*/  ISETP.NE.AND P0, PT, R20, 0x7fff, PT ;  /* 0x00007fff1400780c */ /* 0x000fc80003f05270 */
[----:B------:R-:W-:Y:S01]  /*29b0*/  SEL R19, R19, 0x8000, P0 ;  /* 0x0000800013137807 */ /* 0x000fe20000000000 */
[----:B0-----:R-:W-:-:S03]  /*29c0*/  IMAD.MOV.U32 R0, RZ, RZ, R22 ;  /* 0x000000ffff007224 */ /* 0x001fc600078e0016 */
[----:B------:R-:W-:Y:S02]  /*29d0*/  SHF.R.U32.HI R19, RZ, c[0x0][0x194], R19 ;  /* 0x00006500ff137a19 */ /* 0x000fe40000011613 */
[----:B------:R-:W-:Y:S02]  /*29e0*/  ISETP.GE.AND P0, PT, R0, RZ, PT ;  /* 0x000000ff0000720c */ /* 0x000fe40003f06270 */
[----:B------:R-:W-:-:S04]  /*29f0*/  LOP3.LUT R19, R19, UR4, RZ, 0xc0, !PT ;  /* 0x0000000413137c12 */ /* 0x000fc8000f8ec0ff */
[C---:B------:R-:W-:Y:S02]  /*2a00*/  LOP3.LUT R20, R19.reuse, 0xfffc, RZ, 0xc0, !PT ;  /* 0x0000fffc13147812 */ /* 0x040fe400078ec0ff */
[----:B------:R-:W-:Y:S02]  /*2a10*/  LOP3.LUT R19, R19, 0x3, RZ, 0xc0, !PT ;  /* 0x0000000313137812 */ /* 0x000fe400078ec0ff */
[----:B------:R-:W-:Y:S02]  /*2a20*/  SHF.R.U32.HI R17, RZ, 0x2, R20 ;  /* 0x00000002ff117819 */ /* 0x000fe40000011614 */
[----:B------:R-:W-:-:S03]  /*2a30*/  SEL R20, R23, 0xffff, P0 ;  /* 0x0000ffff17147807 */ /* 0x000fc60000000000 */
[----:B------:R-:W-:Y:S01]  /*2a40*/  IMAD R0, R17, 0x600, R2 ;  /* 0x0000060011007824 */ /* 0x000fe200078e0202 */
[----:B------:R-:W-:-:S03]  /*2a50*/  LOP3.LUT R20, R20, R21, RZ, 0x3c, !PT ;  /* 0x0000001514147212 */ /* 0x000fc600078e3cff */
[----:B------:R-:W-:Y:S01]  /*2a60*/  IMAD.IADD R0, R19, 0x1, R0 ;  /* 0x0000000113007824 */ /* 0x000fe200078e0200 */
[----:B------:R-:W-:-:S04]  /*2a70*/  PRMT R19, R20, 0x9910, RZ ;  /* 0x0000991014137816 */ /* 0x000fc800000000ff */
[----:B------:R-:W-:-:S04]  /*2a80*/  ISETP.NE.AND P0, PT, R19, 0x7fff, PT ;  /* 0x00007fff1300780c */ /* 0x000fc80003f05270 */
[----:B------:R-:W-:Y:S02]  /*2a90*/  SEL R20, R20, 0x8000, P0 ;  /* 0x0000800014147807 */ /* 0x000fe40000000000 */
[----:B-1----:R-:W-:Y:S02]  /*2aa0*/  IADD3 R17, R16, 0x1, RZ ;  /* 0x0000000110117810 */ /* 0x002fe40007ffe0ff */
[----:B------:R-:W-:Y:S02]  /*2ab0*/  SHF.R.U32.HI R20, RZ, c[0x0][0x194], R20 ;  /* 0x00006500ff147a19 */ /* 0x000fe40000011614 */
[----:B------:R-:W-:Y:S01]  /*2ac0*/  ISETP.GE.AND P0, PT, R6, R9, PT ;  /* 0x000000090600720c */ /* 0x000fe20003f06270 */
[----:B------:R-:W-:Y:S01]  /*2ad0*/  STS.U8 [R18], R17 ;  /* 0x0000001112007388 */ /* 0x000fe20000000000 */
[----:B------:R-:W-:-:S03]  /*2ae0*/  LOP3.LUT R20, R20, UR4, RZ, 0xc0, !PT ;  /* 0x0000000414147c12 */ /* 0x000fc6000f8ec0ff */
[----:B------:R-:W0:Y:S01]  /*2af0*/  LDS.U8 R16, [R0] ;  /* 0x0000000000107984 */ /* 0x000e220000000000 */
[C---:B------:R-:W-:Y:S02]  /*2b00*/  LOP3.LUT R19, R20.reuse, 0xfffc, RZ, 0xc0, !PT ;  /* 0x0000fffc14137812 */ /* 0x040fe400078ec0ff */
[----:B------:R-:W-:Y:S02]  /*2b10*/  LOP3.LUT R20, R20, 0x3, RZ, 0xc0, !PT ;  /* 0x0000000314147812 */ /* 0x000fe400078ec0ff */
[----:B------:R-:W-:-:S05]  /*2b20*/  SHF.R.U32.HI R19, RZ, 0x2, R19 ;  /* 0x00000002ff137819 */ /* 0x000fca0000011613 */
[----:B------:R-:W-:-:S04]  /*2b30*/  IMAD R19, R19, 0x600, R2 ;  /* 0x0000060013137824 */ /* 0x000fc800078e0202 */
[----:B------:R-:W-:Y:S01]  /*2b40*/  IMAD.IADD R19, R20, 0x1, R19 ;  /* 0x0000000114137824 */ /* 0x000fe200078e0213 */
[----:B0-----:R-:W-:-:S05]  /*2b50*/  IADD3 R17, R16, 0x1, RZ ;  /* 0x0000000110117810 */ /* 0x001fca0007ffe0ff */
[----:B------:R-:W-:Y:S04]  /*2b60*/  STS.U8 [R0], R17 ;  /* 0x0000001100007388 */ /* 0x000fe80000000000 */
[----:B------:R-:W0:Y:S02]  /*2b70*/  LDS.U8 R16, [R19] ;  /* 0x0000000013107984 */ /* 0x000e240000000000 */
[----:B0-----:R-:W-:-:S05]  /*2b80*/  IADD3 R16, R16, 0x1, RZ ;  /* 0x0000000110107810 */ /* 0x001fca0007ffe0ff */
[----:B------:R0:W-:Y:S01]  /*2b90*/  STS.U8 [R19], R16 ;  /* 0x0000001013007388 */ /* 0x0001e20000000000 */
[----:B------:R-:W-:Y:S05]  /*2ba0*/  @!P0 BRA `(.L_x_1442) ;  /* 0xfffffaf000008947 */ /* 0x000fea000383ffff */
.L_x_1438:
[----:B------:R-:W-:Y:S05]  /*2bb0*/  BSYNC B0 ;  /* 0x0000000000007941 */ /* 0x000fea0003800000 */
.L_x_1437:
[----:B------:R-:W3:Y:S04]  /*2bc0*/  S2R R9, SR_LANEID ;  /* 0x0000000000097919 */ /* 0x000ee80000000000 */
[----:B------:R-:W-:Y:S01]  /*2bd0*/  BAR.SYNC.DEFER_BLOCKING 0x0 ;  /* 0x0000000000007b1d */ /* 0x000fe20000010000 */
[C---:B------:R-:W-:Y:S02]  /*2be0*/  ISETP.GT.U32.AND P0, PT, R4.reuse, 0xff, PT ;  /* 0x000000ff0400780c */ /* 0x040fe40003f04070 */
[----:B------:R-:W-:Y:S02]  /*2bf0*/  SHF.R.U32.HI R0, RZ, 0x5, R4 ;  /* 0x00000005ff007819 */ /* 0x000fe40000011604 */
[----:B------:R-:W-:Y:S01]  /*2c00*/  ISETP.GT.AND P1, PT, R4, 0x1f, PT ;  /* 0x0000001f0400780c */ /* 0x000fe20003f24270 */
[----:B------:R-:W-:Y:S08]  /*2c10*/  BSSY B0, `(.L_x_1443) ;  /* 0x0000058000007945 */ /* 0x000ff00003800000 */
[----:B-1-3--:R-:W-:Y:S01]  /*2c20*/  @!P0 IMAD R6, R9, 0x8, R0 ;  /* 0x0000000809068824 */ /* 0x00afe200078e0200 */
[----:B------:R-:W-:Y:S05]  /*2c30*/  @P0 BRA `(.L_x_1444) ;  /* 0x0000055000000947 */ /* 0x000fea0003800000 */
[----:B------:R-:W-:-:S05]  /*2c40*/  IMAD R29, R0, 0x180, R9 ;  /* 0x00000180001d7824 */ /* 0x000fca00078e0209 */
[----:B0-----:R-:W0:Y:S04]  /*2c50*/  LDS R18, [R29.X4] ;  /* 0x000000001d127984 */ /* 0x001e280000004800 */
[----:B------:R-:W1:Y:S04]  /*2c60*/  LDS R19, [R29.X4+0x80] ;  /* 0x000080001d137984 */ /* 0x000e680000004800 */
[----:B------:R-:W3:Y:S04]  /*2c70*/  LDS R20, [R29.X4+0x100] ;  /* 0x000100001d147984 */ /* 0x000ee80000004800 */
[----:B------:R-:W4:Y:S04]  /*2c80*/  LDS R21, [R29.X4+0x180] ;  /* 0x000180001d157984 */ /* 0x000f280000004800 */
[----:B------:R-:W5:Y:S04]  /*2c90*/  LDS R22, [R29.X4+0x200] ;  /* 0x000200001d167984 */ /* 0x000f680000004800 */
[----:B------:R-:W2:Y:S04]  /*2ca0*/  LDS R23, [R29.X4+0x280] ;  /* 0x000280001d177984 */ /* 0x000ea80000004800 */
[----:B------:R-:W2:Y:S04]  /*2cb0*/  LDS R24, [R29.X4+0x300] ;  /* 0x000300001d187984 */ /* 0x000ea80000004800 */
[----:B------:R-:W2:Y:S04]  /*2cc0*/  LDS R25, [R29.X4+0x380] ;  /* 0x000380001d197984 */ /* 0x000ea80000004800 */
[----:B------:R-:W2:Y:S04]  /*2cd0*/  LDS R26, [R29.X4+0x400] ;  /* 0x000400001d1a7984 */ /* 0x000ea80000004800 */
[----:B------:R-:W2:Y:S01]  /*2ce0*/  LDS R27, [R29.X4+0x480] ;  /* 0x000480001d1b7984 */ /* 0x000ea20000004800 */
[----:B0-----:R-:W-:-:S03]  /*2cf0*/  PRMT R9, R18, 0x7770, RZ ;  /* 0x0000777012097816 */ /* 0x001fc600000000ff */
[----:B------:R-:W-:Y:S01]  /*2d00*/  LDS R28, [R29.X4+0x580] ;  /* 0x000580001d1c7984 */ /* 0x000fe20000004800 */
[----:B------:R-:W-:Y:S02]  /*2d10*/  PRMT R10, R18, 0x7771, RZ ;  /* 0x00007771120a7816 */ /* 0x000fe400000000ff */
        /* <DEDUP_REMOVED lines=8> */
[----:B---3--:R-:W-:Y:S02]  /*2da0*/  PRMT R18, R20, 0x7770, RZ ;  /* 0x0000777014127816 */ /* 0x008fe400000000ff */
[----:B----4-:R-:W-:Y:S02]  /*2db0*/  PRMT R13, R21, 0x7770, RZ ;  /* 0x00007770150d7816 */ /* 0x010fe400000000ff */
[----:B------:R-:W-:-:S02]  /*2dc0*/  IADD3 R9, R11, R14, R9 ;  /* 0x0000000e0b097210 */ /* 0x000fc40007ffe009 */
[----:B------:R-:W-:Y:S02]  /*2dd0*/  IADD3 R10, R12, R15, R10 ;  /* 0x0000000f0c0a7210 */ /* 0x000fe40007ffe00a */
[----:B------:R-:W-:Y:S02]  /*2de0*/  IADD3 R18, R13, R17, R18 ;  /* 0x000000110d127210 */ /* 0x000fe40007ffe012 */
[C---:B------:R-:W-:Y:S02]  /*2df0*/  PRMT R14, R21.reuse, 0x7771, RZ ;  /* 0x00007771150e7816 */ /* 0x040fe400000000ff */
[C---:B------:R-:W-:Y:S02]  /*2e00*/  PRMT R15, R21.reuse, 0x7772, RZ ;  /* 0x00007772150f7816 */ /* 0x040fe400000000ff */
[----:B------:R-:W-:Y:S02]  /*2e10*/  PRMT R17, R21, 0x7773, RZ ;  /* 0x0000777315117816 */ /* 0x000fe400000000ff */
[----:B------:R-:W0:Y:S01]  /*2e20*/  LDS R21, [R29.X4+0x500] ;  /* 0x000500001d157984 */ /* 0x000e220000004800 */
[----:B------:R-:W-:-:S02]  /*2e30*/  PRMT R12, R20, 0x7772, RZ ;  /* 0x00007772140c7816 */ /* 0x000fc400000000ff */
[C---:B------:R-:W-:Y:S02]  /*2e40*/  PRMT R13, R20.reuse, 0x7773, RZ ;  /* 0x00007773140d7816 */ /* 0x040fe400000000ff */
[----:B------:R-:W-:Y:S02]  /*2e50*/  PRMT R11, R20, 0x7771, RZ ;  /* 0x00007771140b7816 */ /* 0x000fe400000000ff */
[----:B------:R-:W-:Y:S02]  /*2e60*/  IADD3 R9, R15, R9, R12 ;  /* 0x000000090f097210 */ /* 0x000fe40007ffe00c */
[----:B------:R-:W-:Y:S02]  /*2e70*/  IADD3 R10, R17, R10, R13 ;  /* 0x0000000a110a7210 */ /* 0x000fe40007ffe00d */
[----:B------:R-:W-:Y:S02]  /*2e80*/  IADD3 R11, R14, R16, R11 ;  /* 0x000000100e0b7210 */ /* 0x000fe40007ffe00b */
[----:B-----5:R-:W-:-:S02]  /*2e90*/  PRMT R12, R22, 0x7771, RZ ;  /* 0x00007771160c7816 */ /* 0x020fc400000000ff */
[C---:B--2---:R-:W-:Y:S02]  /*2ea0*/  PRMT R17, R23.reuse, 0x7771, RZ ;  /* 0x0000777117117816 */ /* 0x044fe400000000ff */
[C---:B------:R-:W-:Y:S02]  /*2eb0*/  PRMT R13, R22.reuse, 0x7770, RZ ;  /* 0x00007770160d7816 */ /* 0x040fe400000000ff */
[C---:B------:R-:W-:Y:S02]  /*2ec0*/  PRMT R14, R22.reuse, 0x7772, RZ ;  /* 0x00007772160e7816 */ /* 0x040fe400000000ff */
[----:B------:R-:W-:Y:S02]  /*2ed0*/  PRMT R15, R22, 0x7773, RZ ;  /* 0x00007773160f7816 */ /* 0x000fe400000000ff */
        /* <DEDUP_REMOVED lines=43> */
.L_x_1444:
[----:B------:R-:W-:Y:S05]  /*3190*/  BSYNC B0 ;  /* 0x0000000000007941 */ /* 0x000fea0003800000 */
.L_x_1443:
[----:B------:R-:W-:Y:S01]  /*31a0*/  BAR.SYNC.DEFER_BLOCKING 0x0 ;  /* 0x0000000000007b1d */ /* 0x000fe20000010000 */
[----:B------:R-:W-:-:S05]  /*31b0*/  IADD3 R9, -R4, 0x1f, RZ ;  /* 0x0000001f04097810 */ /* 0x000fca0007ffe1ff */
[----:B------:R-:W-:Y:S01]  /*31c0*/  BSSY B0, `(.L_x_1445) ;  /* 0x0000034000007945 */ /* 0x000fe20003800000 */
[----:B------:R1:W-:Y:S04]  /*31d0*/  @!P0 STS.128 [R6.X16], R12 ;  /* 0x0000000c06008388 */ /* 0x0003e8000000cc00 */
[----:B------:R-:W-:Y:S06]  /*31e0*/  BAR.SYNC.DEFER_BLOCKING 0x0 ;  /* 0x0000000000007b1d */ /* 0x000fec0000010000 */
[----:B------:R-:W-:Y:S05]  /*31f0*/  @P1 BRA `(.L_x_1446) ;  /* 0x0000030000001947 */ /* 0x000fea0003800000 */
[----:B-1----:R-:W-:Y:S04]  /*3200*/  LDS R6, [R4.X4] ;  /* 0x0000000004067984 */ /* 0x002fe80000004800 */
[----:B0-----:R-:W-:Y:S04]  /*3210*/  LDS R11, [R4.X4+0x80] ;  /* 0x00008000040b7984 */ /* 0x001fe80000004800 */
        /* <DEDUP_REMOVED lines=39> */
[----:B------:R-:W4:Y:S01]  /*3490*/  LDS R21, [R4.X4+0xf80] ;  /* 0x000f800004157984 */ /* 0x000f220000004800 */
[----:B-----5:R-:W-:-:S04]  /*34a0*/  IADD3 R6, R10, R11, R6 ;  /* 0x0000000b0a067210 */ /* 0x020fc80007ffe006 */
[----:B--2---:R-:W-:-:S04]  /*34b0*/  IADD3 R6, R12, R13, R6 ;  /* 0x0000000d0c067210 */ /* 0x004fc80007ffe006 */
[----:B0-----:R-:W-:-:S04]  /*34c0*/  IADD3 R6, R14, R15, R6 ;  /* 0x0000000f0e067210 */ /* 0x001fc80007ffe006 */
[----:B-1----:R-:W-:-:S04]  /*34d0*/  IADD3 R6, R16, R17, R6 ;  /* 0x0000001110067210 */ /* 0x002fc80007ffe006 */
[----:B---3--:R-:W-:-:S05]  /*34e0*/  IADD3 R6, R18, R19, R6 ;  /* 0x0000001312067210 */ /* 0x008fca0007ffe006 */
[----:B----4-:R-:W-:Y:S02]  /*34f0*/  IMAD.IADD R21, R6, 0x1, R21 ;  /* 0x0000000106157824 */ /* 0x010fe400078e0215 */
.L_x_1446:
[----:B------:R-:W-:Y:S05]  /*3500*/  BSYNC B0 ;  /* 0x0000000000007941 */ /* 0x000fea0003800000 */
.L_x_1445:
[----:B------:R-:W-:Y:S01]  /*3510*/  BAR.SYNC.DEFER_BLOCKING 0x0 ;  /* 0x0000000000007b1d */ /* 0x000fe20000010000 */
[C---:B------:R-:W-:Y:S01]  /*3520*/  ISETP.GT.U32.AND P0, PT, R4.reuse, 0x1f, PT ;  /* 0x0000001f0400780c */ /* 0x040fe20003f04070 */
[----:B0-----:R-:W-:-:S04]  /*3530*/  IMAD.WIDE.U32 R10, R4, -0x55555555, RZ ;  /* 0xaaaaaaab040a7825 */ /* 0x001fc800078e00ff */
[----:B------:R-:W-:Y:S01]  /*3540*/  BSSY B0, `(.L_x_1447) ;  /* 0x000004c000007945 */ /* 0x000fe20003800000 */
[----:B------:R-:W-:Y:S01]  /*3550*/  LEA.HI R10, R11, R4, RZ, 0x1d ;  /* 0x000000040b0a7211 */ /* 0x000fe200078fe8ff */
[----:B------:R-:W-:Y:S04]  /*3560*/  @!P1 STS [R4.X4], R21 ;  /* 0x0000001504009388 */ /* 0x000fe80000004800 */
[----:B------:R-:W-:Y:S06]  /*3570*/  BAR.SYNC.DEFER_BLOCKING 0x0 ;  /* 0x0000000000007b1d */ /* 0x000fec0000010000 */
[----:B------:R-:W0:Y:S04]  /*3580*/  @!P1 LDS R21, [R9.X4] ;  /* 0x0000000009159984 */ /* 0x000e280000004800 */
[----:B0-----:R0:W-:Y:S04]  /*3590*/  STS [R10.X4+0x110], R21 ;  /* 0x000110150a007388 */ /* 0x0011e80000004800 */
[----:B------:R-:W-:Y:S06]  /*35a0*/  BAR.SYNC.DEFER_BLOCKING 0x0 ;  /* 0x0000000000007b1d */ /* 0x000fec0000010000 */
[----:B------:R-:W-:Y:S05]  /*35b0*/  @P0 BRA `(.L_x_1448) ;  /* 0x0000044000000947 */ /* 0x000fea0003800000 */
[----:B01----:R-:W-:-:S05]  /*35c0*/  IMAD R6, R4, 0x34, RZ ;  /* 0x0000003404067824 */ /* 0x003fca00078e02ff */
[----:B------:R-:W-:Y:S04]  /*35d0*/  LDS R11, [R6+0x114] ;  /* 0x00011400060b7984 */ /* 0x000fe80000000800 */
[----:B------:R-:W-:Y:S04]  /*35e0*/  LDS R12, [R6+0x110] ;  /* 0x00011000060c7984 */ /* 0x000fe80000000800 */
[----:B------:R-:W0:Y:S04]  /*35f0*/  LDS R13, [R6+0x118] ;  /* 0x00011800060d7984 */ /* 0x000e280000000800 */
[----:B------:R-:W-:Y:S04]  /*3600*/  LDS R14, [R6+0x11c] ;  /* 0x00011c00060e7984 */ /* 0x000fe80000000800 */
[----:B------:R-:W1:Y:S04]  /*3610*/  LDS R15, [R6+0x120] ;  /* 0x00012000060f7984 */ /* 0x000e680000000800 */
[----:B------:R-:W-:Y:S04]  /*3620*/  LDS R16, [R6+0x124] ;  /* 0x0001240006107984 */ /* 0x000fe80000000800 */
[----:B------:R-:W3:Y:S04]  /*3630*/  LDS R17, [R6+0x128] ;  /* 0x0001280006117984 */ /* 0x000ee80000000800 */
[----:B------:R-:W-:Y:S04]  /*3640*/  LDS R18, [R6+0x12c] ;  /* 0x00012c0006127984 */ /* 0x000fe80000000800 */
[----:B------:R-:W4:Y:S04]  /*3650*/  LDS R19, [R6+0x130] ;  /* 0x0001300006137984 */ /* 0x000f280000000800 */
[----:B------:R-:W-:Y:S04]  /*3660*/  LDS R20, [R6+0x134] ;  /* 0x0001340006147984 */ /* 0x000fe80000000800 */
[----:B------:R-:W5:Y:S04]  /*3670*/  LDS R21, [R6+0x138] ;  /* 0x0001380006157984 */ /* 0x000f680000000800 */
[----:B------:R-:W2:Y:S01]  /*3680*/  LDS R22, [R6+0x13c] ;  /* 0x00013c0006167984 */ /* 0x000ea20000000800 */
[----:B0-----:R-:W-:-:S04]  /*3690*/  IADD3 R11, R13, R11, R12 ;  /* 0x0000000b0d0b7210 */ /* 0x001fc80007ffe00c */
[----:B-1----:R-:W-:-:S04]  /*36a0*/  IADD3 R11, R15, R11, R14 ;  /* 0x0000000b0f0b7210 */ /* 0x002fc80007ffe00e */
[----:B---3--:R-:W-:-:S04]  /*36b0*/  IADD3 R11, R17, R11, R16 ;  /* 0x0000000b110b7210 */ /* 0x008fc80007ffe010 */
[----:B----4-:R-:W-:-:S04]  /*36c0*/  IADD3 R11, R19, R11, R18 ;  /* 0x0000000b130b7210 */ /* 0x010fc80007ffe012 */
[----:B-----5:R-:W-:-:S05]  /*36d0*/  IADD3 R11, R21, R11, R20 ;  /* 0x0000000b150b7210 */ /* 0x020fca0007ffe014 */
[----:B--2---:R-:W-:Y:S01]  /*36e0*/  IMAD.IADD R11, R11, 0x1, R22 ;  /* 0x000000010b0b7824 */ /* 0x004fe200078e0216 */
[----:B------:R-:W-:Y:S05]  /*36f0*/  BRA.DIV ~URZ, `(.L_x_1449) ;  /* 0x000080f27f007947 */ /* 0x000fea000b800000 */
[----:B------:R0:W1:Y:S02]  /*3700*/  SHFL.UP P0, R22, R11, 0x1, RZ ;  /* 0x042000000b167989 */ /* 0x00006400000000ff */
.L_x_1469:
        /* <DEDUP_REMOVED lines=10> */
.L_x_1470:
[----:B------:R-:W3:Y:S01]  /*37b0*/  LDS R12, [R6+0x110] ;  /* 0x00011000060c7984 */ /* 0x000ee20000000800 */
[----:B--2---:R-:W-:-:S03]  /*37c0*/  IMAD.MOV.U32 R13, RZ, RZ, R22 ;  /* 0x000000ffff0d7224 */ /* 0x004fc600078e0016 */
[----:B------:R-:W2:Y:S01]  /*37d0*/  LDS R16, [R6+0x114] ;  /* 0x0001140006107984 */ /* 0x000ea20000000800 */
[----:B------:R-:W-:-:S03]  /*37e0*/  @P0 IMAD.IADD R13, R13, 0x1, R14 ;  /* 0x000000010d0d0824 */ /* 0x000fc600078e020e */
[----:B------:R-:W4:Y:S01]  /*37f0*/  LDS R18, [R6+0x118] ;  /* 0x0001180006127984 */ /* 0x000f220000000800 */
[----:B0-----:R-:W-:-:S03]  /*3800*/  IMAD.IADD R11, R13, 0x1, -R11 ;  /* 0x000000010d0b7824 */ /* 0x001fc600078e0a0b */
[----:B------:R-:W0:Y:S04]  /*3810*/  LDS R20, [R6+0x11c] ;  /* 0x00011c0006147984 */ /* 0x000e280000000800 */
[----:B------:R-:W5:Y:S04]  /*3820*/  LDS R24, [R6+0x120] ;  /* 0x0001200006187984 */ /* 0x000f680000000800 */
[----:B------:R-:W1:Y:S04]  /*3830*/  LDS R26, [R6+0x124] ;  /* 0x00012400061a7984 */ /* 0x000e680000000800 */
[----:B------:R-:W1:Y:S04]  /*3840*/  LDS R28, [R6+0x128] ;  /* 0x00012800061c7984 */ /* 0x000e680000000800 */
[----:B------:R-:W1:Y:S04]  /*3850*/  LDS R22, [R6+0x12c] ;  /* 0x00012c0006167984 */ /* 0x000e680000000800 */
[----:B-1----:R-:W1:Y:S04]  /*3860*/  LDS R14, [R6+0x130] ;  /* 0x00013000060e7984 */ /* 0x002e680000000800 */
[----:B------:R-:W1:Y:S04]  /*3870*/  LDS R30, [R6+0x134] ;  /* 0x00013400061e7984 */ /* 0x000e680000000800 */
[----:B------:R-:W1:Y:S01]  /*3880*/  LDS R32, [R6+0x138] ;  /* 0x0001380006207984 */ /* 0x000e620000000800 */
[----:B---3--:R-:W-:-:S03]  /*3890*/  IMAD.IADD R13, R11, 0x1, R12 ;  /* 0x000000010b0d7824 */ /* 0x008fc600078e020c */
[----:B------:R3:W-:Y:S01]  /*38a0*/  STS [R6+0x110], R11 ;  /* 0x0001100b06007388 */ /* 0x0007e20000000800 */
[----:B--2---:R-:W-:-:S03]  /*38b0*/  IMAD.IADD R15, R13, 0x1, R16 ;  /* 0x000000010d0f7824 */ /* 0x004fc600078e0210 */
[----:B------:R3:W-:Y:S01]  /*38c0*/  STS [R6+0x114], R13 ;  /* 0x0001140d06007388 */ /* 0x0007e20000000800 */
[----:B----4-:R-:W-:-:S03]  /*38d0*/  IMAD.IADD R17, R15, 0x1, R18 ;  /* 0x000000010f117824 */ /* 0x010fc600078e0212 */
[----:B------:R3:W-:Y:S01]  /*38e0*/  STS [R6+0x118], R15 ;  /* 0x0001180f06007388 */ /* 0x0007e20000000800 */
[----:B0-----:R-:W-:-:S03]  /*38f0*/  IMAD.IADD R19, R17, 0x1, R20 ;  /* 0x0000000111137824 */ /* 0x001fc600078e0214 */
[----:B------:R3:W-:Y:S01]  /*3900*/  STS [R6+0x11c], R17 ;  /* 0x00011c1106007388 */ /* 0x0007e20000000800 */
[----:B-----5:R-:W-:-:S03]  /*3910*/  IMAD.IADD R21, R19, 0x1, R24 ;  /* 0x0000000113157824 */ /* 0x020fc600078e0218 */
[----:B------:R3:W-:Y:S01]  /*3920*/  STS [R6+0x120], R19 ;  /* 0x0001201306007388 */ /* 0x0007e20000000800 */
[----:B------:R-:W-:-:S03]  /*3930*/  IMAD.IADD R23, R21, 0x1, R26 ;  /* 0x0000000115177824 */ /* 0x000fc600078e021a */
[----:B------:R3:W-:Y:S01]  /*3940*/  STS [R6+0x124], R21 ;  /* 0x0001241506007388 */ /* 0x0007e20000000800 */
[----:B------:R-:W-:-:S03]  /*3950*/  IMAD.IADD R25, R23, 0x1, R28 ;  /* 0x0000000117197824 */ /* 0x000fc600078e021c */
[----:B------:R3:W-:Y:S01]  /*3960*/  STS [R6+0x128], R23 ;  /* 0x0001281706007388 */ /* 0x0007e20000000800 */
[----:B------:R-:W-:-:S03]  /*3970*/  IMAD.IADD R27, R25, 0x1, R22 ;  /* 0x00000001191b7824 */ /* 0x000fc600078e0216 */
[----:B------:R3:W-:Y:S01]  /*3980*/  STS [R6+0x12c], R25 ;  /* 0x00012c1906007388 */ /* 0x0007e20000000800 */
[----:B-1----:R-:W-:-:S03]  /*3990*/  IMAD.IADD R29, R27, 0x1, R14 ;  /* 0x000000011b1d7824 */ /* 0x002fc600078e020e */
[----:B------:R3:W-:Y:S01]  /*39a0*/  STS [R6+0x130], R27 ;  /* 0x0001301b06007388 */ /* 0x0007e20000000800 */
[----:B------:R-:W-:-:S03]  /*39b0*/  IMAD.IADD R31, R29, 0x1, R30 ;  /* 0x000000011d1f7824 */ /* 0x000fc600078e021e */
[----:B------:R3:W-:Y:S01]  /*39c0*/  STS [R6+0x134], R29 ;  /* 0x0001341d06007388 */ /* 0x0007e20000000800 */
[----:B------:R-:W-:-:S03]  /*39d0*/  IMAD.IADD R33, R31, 0x1, R32 ;  /* 0x000000011f217824 */ /* 0x000fc600078e0220 */
[----:B------:R3:W-:Y:S04]  /*39e0*/  STS [R6+0x138], R31 ;  /* 0x0001381f06007388 */ /* 0x0007e80000000800 */
[----:B------:R3:W-:Y:S02]  /*39f0*/  STS [R6+0x13c], R33 ;  /* 0x00013c2106007388 */ /* 0x0007e40000000800 */
.L_x_1448:
[----:B0-----:R-:W-:Y:S05]  /*3a00*/  BSYNC B0 ;  /* 0x0000000000007941 */ /* 0x001fea0003800000 */
.L_x_1447:
[----:B------:R-:W-:Y:S01]  /*3a10*/  WARPSYNC 0xffffffff ;  /* 0xffffffff00007948 */ /* 0x000fe20003800000 */
[----:B------:R-:W-:Y:S06]  /*3a20*/  BAR.SYNC.DEFER_BLOCKING 0x0 ;  /* 0x0000000000007b1d */ /* 0x000fec0000010000 */
[----:B-1-3--:R-:W0:Y:S02]  /*3a30*/  LDS R6, [R10.X4+0x110] ;  /* 0x000110000a067984 */ /* 0x00ae240000004800 */
[----:B0-----:R-:W-:-:S05]  /*3a40*/  IMAD.IADD R6, R3, 0x1, R6 ;  /* 0x0000000103067824 */ /* 0x001fca00078e0206 */
[----:B------:R-:W-:Y:S04]  /*3a50*/  @!P1 STS [R4.X4+0x80], R6 ;  /* 0x0000800604009388 */ /* 0x000fe80000004800 */
[----:B------:R-:W-:Y:S06]  /*3a60*/  BAR.SYNC.DEFER_BLOCKING 0x0 ;  /* 0x0000000000007b1d */ /* 0x000fec0000010000 */
[----:B------:R-:W0:Y:S04]  /*3a70*/  @!P1 LDS R6, [R9.X4+0x80] ;  /* 0x0000800009069984 */ /* 0x000e280000004800 */
[----:B------:R-:W-:Y:S01]  /*3a80*/  BAR.SYNC.DEFER_BLOCKING 0x0 ;  /* 0x0000000000007b1d */ /* 0x000fe20000010000 */
[----:B0-----:R-:W-:-:S04]  /*3a90*/  ISETP.NE.AND P0, PT, R6, R7, PT ;  /* 0x000000070600720c */ /* 0x001fc80003f05270 */
[----:B------:R-:W-:-:S04]  /*3aa0*/  ISETP.EQ.OR P0, PT, R6, RZ, !P0 ;  /* 0x000000ff0600720c */ /* 0x000fc80004702670 */
[----:B------:R-:W-:-:S13]  /*3ab0*/  ISETP.GT.OR P0, PT, R4, 0x1f, P0 ;  /* 0x0000001f0400780c */ /* 0x000fda0000704670 */
[----:B------:R-:W-:Y:S06]  /*3ac0*/  BAR.RED.AND.DEFER_BLOCKING 0x0, P0 ;  /* 0x0000000000007b1d */ /* 0x000fec0000014400 */
[----:B------:R-:W0:Y:S02]  /*3ad0*/  B2R.RESULT RZ, P0 ;  /* 0x0000000000ff731c */ /* 0x000e240000004000 */
[----:B0-----:R-:W-:Y:S05]  /*3ae0*/  @!P0 BRA `(.L_x_1451) ;  /* 0x0000193000008947 */ /* 0x001fea0003800000 */
[----:B------:R-:W-:Y:S01]  /*3af0*/  ISETP.GE.AND P0, PT, R7, 0x1080, PT ;  /* 0x000010800700780c */ /* 0x000fe20003f06270 */
[----:B------:R-:W-:Y:S01]  /*3b00*/  IMAD.MOV.U32 R0, RZ, RZ, R3 ;  /* 0x000000ffff007224 */ /* 0x000fe200078e0003 */
[----:B------:R-:W-:Y:S01]  /*3b10*/  LOP3.LUT R2, R2, 0xffffffef, RZ, 0xc0, !PT ;  /* 0xffffffef02027812 */ /* 0x000fe200078ec0ff */
[----:B------:R-:W-:-:S10]  /*3b20*/  IMAD.MOV.U32 R9, RZ, RZ, R7 ;  /* 0x000000ffff097224 */ /* 0x000fd400078e0007 */
[----:B------:R-:W-:Y:S01]  /*3b30*/  @P0 LOP3.LUT R2, R2, 0x10, RZ, 0xfc, !PT ;  /* 0x0000001002020812 */ /* 0x000fe200078efcff */
[----:B------:R-:W-:Y:S05]  /*3b40*/  @!P0 BRA `(.L_x_1452) ;  /* 0x000007b000008947 */ /* 0x000fea0003800000 */
[----:B------:R-:W-:Y:S02]  /*3b50*/  IADD3 R6, -R3, -0x1080, R5 ;  /* 0xffffef8003067810 */ /* 0x000fe40007ffe105 */
[----:B------:R-:W-:Y:S02]  /*3b60*/  SHF.R.S32.HI R35, RZ, 0x1f, R4 ;  /* 0x0000001fff237819 */ /* 0x000fe40000011404 */
[C---:B------:R-:W-:Y:S01]  /*3b70*/  ISETP.GE.U32.AND P1, PT, R6.reuse, 0x1080, PT ;  /* 0x000010800600780c */ /* 0x040fe20003f26070 */
[----:B------:R-:W-:-:S05]  /*3b80*/  IMAD.WIDE.U32 R10, R6, 0x3e0f83e1, RZ ;  /* 0x3e0f83e1060a7825 */ /* 0x000fca00078e00ff */
[----:B------:R-:W-:-:S04]  /*3b90*/  SHF.R.U32.HI R0, RZ, 0xa, R11 ;  /* 0x0000000aff007819 */ /* 0x000fc8000001160b */
[----:B------:R-:W-:-:S04]  /*3ba0*/  LOP3.LUT R0, R0, 0x1, RZ, 0xc0, !PT ;  /* 0x0000000100007812 */ /* 0x000fc800078ec0ff */
[----:B------:R-:W-:Y:S01]  /*3bb0*/  ISETP.NE.U32.AND P0, PT, R0, 0x1, PT ;  /* 0x000000010000780c */ /* 0x000fe20003f05070 */
[----:B------:R-:W-:-:S03]  /*3bc0*/  IMAD.MOV.U32 R0, RZ, RZ, R3 ;  /* 0x000000ffff007224 */ /* 0x000fc600078e0003 */
[----:B------:R-:W-:-:S13]  /*3bd0*/  ISETP.NE.U32.AND.EX P0, PT, RZ, RZ, PT, P0 ;  /* 0x000000ffff00720c */ /* 0x000fda0003f05100 */
[----:B------:R-:W-:Y:S05]  /*3be0*/  @!P0 BRA `(.L_x_1453) ;  /* 0x0000027000008947 */ /* 0x000fea0003800000 */
[----:B------:R-:W-:Y:S02]  /*3bf0*/  IADD3 R16, P0, R3, R4, RZ ;  /* 0x0000000403107210 */ /* 0x000fe40007f1e0ff */
[----:B------:R-:W-:-:S03]  /*3c00*/  IADD3 R0, R4, 0x180, RZ ;  /* 0x0000018004007810 */ /* 0x000fc60007ffe0ff */
[----:B------:R-:W-:Y:S01]  /*3c10*/  IMAD.X R9, R8, 0x1, R35, P0 ;  /* 0x0000000108097824 */ /* 0x000fe200000e0623 */
[----:B------:R-:W-:Y:S01]  /*3c20*/  IADD3 R6, P0, R3, R0, RZ ;  /* 0x0000000003067210 */ /* 0x000fe20007f1e0ff */
[----:B------:R-:W-:-:S03]  /*3c30*/  IMAD.SHL.U32 R14, R16, 0x2, RZ ;  /* 0x00000002100e7824 */ /* 0x000fc600078e00ff */
[----:B------:R-:W-:Y:S02]  /*3c40*/  SHF.L.U64.HI R16, R16, 0x1, R9 ;  /* 0x0000000110107819 */ /* 0x000fe40000010209 */
[----:B------:R-:W-:Y:S02]  /*3c50*/  LEA.HI.X.SX32 R9, R0, R8, 0x1, P0 ;  /* 0x0000000800097211 */ /* 0x000fe400000f0eff */
[----:B------:R-:W-:Y:S02]  /*3c60*/  LEA R10, P2, R6, c[0x0][0x160], 0x1 ;  /* 0x00005800060a7a11 */ /* 0x000fe400078408ff */
[----:B------:R-:W-:Y:S02]  /*3c70*/  IADD3 R12, P0, R14, c[0x0][0x160], RZ ;  /* 0x000058000e0c7a10 */ /* 0x000fe40007f1e0ff */
[----:B------:R-:W-:Y:S02]  /*3c80*/  LEA.HI.X R11, R6, c[0x0][0x164], R9, 0x1, P2 ;  /* 0x00005900060b7a11 */ /* 0x000fe400010f0c09 */
[----:B------:R-:W-:-:S03]  /*3c90*/  IADD3.X R13, R16, c[0x0][0x164], RZ, P0, !PT ;  /* 0x00005900100d7a10 */ /* 0x000fc600007fe4ff */
[----:B------:R-:W3:Y:S04]  /*3ca0*/  LDG.E.U16 R15, [R10.64] ;  /* 0x000000060a0f7981 */ /* 0x000ee8000c1e1500 */
[----:B------:R-:W4:Y:S04]  /*3cb0*/  LDG.E.U16 R17, [R10.64+0x300] ;  /* 0x000300060a117981 */ /* 0x000f28000c1e1500 */
[----:B------:R-:W5:Y:S04]  /*3cc0*/  LDG.E.U16 R19, [R10.64+0x600] ;  /* 0x000600060a137981 */ /* 0x000f68000c1e1500 */
[----:B--2---:R-:W2:Y:S04]  /*3cd0*/  LDG.E.U16 R21, [R10.64+0x900] ;  /* 0x000900060a157981 */ /* 0x004ea8000c1e1500 */
[----:B------:R-:W2:Y:S04]  /*3ce0*/  LDG.E.U16 R23, [R10.64+0xc00] ;  /* 0x000c00060a177981 */ /* 0x000ea8000c1e1500 */
[----:B------:R-:W2:Y:S04]  /*3cf0*/  LDG.E.U16 R25, [R10.64+0xf00] ;  /* 0x000f00060a197981 */ /* 0x000ea8000c1e1500 */
[----:B------:R-:W2:Y:S04]  /*3d00*/  LDG.E.U16 R27, [R10.64+0x1200] ;  /* 0x001200060a1b7981 */ /* 0x000ea8000c1e1500 */
[----:B------:R-:W2:Y:S04]  /*3d10*/  LDG.E.U16 R29, [R10.64+0x1500] ;  /* 0x001500060a1d7981 */ /* 0x000ea8000c1e1500 */
[----:B------:R-:W2:Y:S04]  /*3d20*/  LDG.E.U16 R31, [R10.64+0x1800] ;  /* 0x001800060a1f7981 */ /* 0x000ea8000c1e1500 */
[----:B------:R-:W2:Y:S04]  /*3d30*/  LDG.E.U16 R33, [R10.64+0x1b00] ;  /* 0x001b00060a217981 */ /* 0x000ea8000c1e1500 */
[----:B------:R0:W2:Y:S01]  /*3d40*/  LDG.E.U16 R9, [R12.64] ;  /* 0x000000060c097981 */ /* 0x0000a2000c1e1500 */
[----:B------:R-:W-:Y:S03]  /*3d50*/  WARPSYNC 0xffffffff ;  /* 0xffffffff00007948 */ /* 0x000fe60003800000 */
[----:B------:R-:W-:Y:S01]  /*3d60*/  BAR.SYNC.DEFER_BLOCKING 0x0 ;  /* 0x0000000000007b1d */ /* 0x000fe20000010000 */
[----:B0-----:R-:W-:-:S04]  /*3d70*/  IADD3 R12, P0, R14, c[0x0][0x168], RZ ;  /* 0x00005a000e0c7a10 */ /* 0x001fc80007f1e0ff */
[----:B------:R-:W-:Y:S02]  /*3d80*/  IADD3.X R13, R16, c[0x0][0x16c], RZ, P0, !PT ;  /* 0x00005b00100d7a10 */ /* 0x000fe400007fe4ff */
[----:B------:R-:W-:-:S03]  /*3d90*/  IADD3 R0, R3, 0x1080, RZ ;  /* 0x0000108003007810 */ /* 0x000fc60007ffe0ff */
[----:B---3--:R-:W-:Y:S04]  /*3da0*/  STG.E.U16 [R12.64+0x300], R15 ;  /* 0x0003000f0c007986 */ /* 0x008fe8000c101506 */
[----:B----4-:R-:W-:Y:S04]  /*3db0*/  STG.E.U16 [R12.64+0x600], R17 ;  /* 0x000600110c007986 */ /* 0x010fe8000c101506 */
[----:B-----5:R-:W-:Y:S04]  /*3dc0*/  STG.E.U16 [R12.64+0x900], R19 ;  /* 0x000900130c007986 */ /* 0x020fe8000c101506 */
[----:B--2---:R-:W-:Y:S04]  /*3dd0*/  STG.E.U16 [R12.64+0xc00], R21 ;  /* 0x000c00150c007986 */ /* 0x004fe8000c101506 */
[----:B------:R-:W-:Y:S04]  /*3de0*/  STG.E.U16 [R12.64+0xf00], R23 ;  /* 0x000f00170c007986 */ /* 0x000fe8000c101506 */
[----:B------:R-:W-:Y:S04]  /*3df0*/  STG.E.U16 [R12.64+0x1200], R25 ;  /* 0x001200190c007986 */ /* 0x000fe8000c101506 */
[----:B------:R-:W-:Y:S04]  /*3e00*/  STG.E.U16 [R12.64+0x1500], R27 ;  /* 0x0015001b0c007986 */ /* 0x000fe8000c101506 */
[----:B------:R-:W-:Y:S04]  /*3e10*/  STG.E.U16 [R12.64+0x1800], R29 ;  /* 0x0018001d0c007986 */ /* 0x000fe8000c101506 */
[----:B------:R-:W-:Y:S04]  /*3e20*/  STG.E.U16 [R12.64+0x1b00], R31 ;  /* 0x001b001f0c007986 */ /* 0x000fe8000c101506 */
[----:B------:R-:W-:Y:S04]  /*3e30*/  STG.E.U16 [R12.64+0x1e00], R33 ;  /* 0x001e00210c007986 */ /* 0x000fe8000c101506 */
[----:B------:R0:W-:Y:S02]  /*3e40*/  STG.E.U16 [R12.64], R9 ;  /* 0x000000090c007986 */ /* 0x0001e4000c101506 */
[----:B0-----:R-:W-:-:S02]  /*3e50*/  IMAD.IADD R9, R5, 0x1, -R0 ;  /* 0x0000000105097824 */ /* 0x001fc400078e0a00 */
.L_x_1453:
[----:B------:R-:W-:Y:S05]  /*3e60*/  @!P1 BRA `(.L_x_1452) ;  /* 0x0000049000009947 */ /* 0x000fea0003800000 */
[C---:B------:R-:W-:Y:S01]  /*3e70*/  SHF.L.U64.HI R13, R4.reuse, 0x1, R35 ;  /* 0x00000001040d7819 */ /* 0x040fe20000010223 */
[----:B------:R-:W-:Y:S01]  /*3e80*/  IMAD.SHL.U32 R12, R4, 0x2, RZ ;  /* 0x00000002040c7824 */ /* 0x000fe200078e00ff */
[----:B------:R-:W-:Y:S01]  /*3e90*/  IADD3 R11, R0, 0x1080, RZ ;  /* 0x00001080000b7810 */ /* 0x000fe20007ffe0ff */
[----:B------:R-:W-:-:S02]  /*3ea0*/  IMAD.IADD R9, R5, 0x1, -R0 ;  /* 0x0000000105097824 */ /* 0x000fc400078e0a00 */
[----:B------:R-:W-:Y:S02]  /*3eb0*/  IMAD.MOV.U32 R47, RZ, RZ, c[0x0][0x168] ;  /* 0x00005a00ff2f7624 */ /* 0x000fe400078e00ff */
[----:B------:R-:W-:-:S04]  /*3ec0*/  IMAD.WIDE R10, R11, 0x2, R12 ;  /* 0x000000020b0a7825 */ /* 0x000fc800078e020c */
[----:B------:R-:W-:Y:S02]  /*3ed0*/  IMAD.MOV.U32 R49, RZ, RZ, c[0x0][0x16c] ;  /* 0x00005b00ff317624 */ /* 0x000fe400078e00ff */
[----:B------:R-:W-:Y:S02]  /*3ee0*/  IMAD.MOV.U32 R43, RZ, RZ, c[0x0][0x160] ;  /* 0x00005800ff2b7624 */ /* 0x000fe400078e00ff */
[----:B------:R-:W-:Y:S02]  /*3ef0*/  IMAD.MOV.U32 R45, RZ, RZ, c[0x0][0x164] ;  /* 0x00005900ff2d7624 */ /* 0x000fe400078e00ff */
[----:B------:R-:W-:-:S05]  /*3f00*/  IMAD.WIDE R12, R0, 0x2, R12 ;  /* 0x00000002000c7825 */ /* 0x000fca00078e020c */
.L_x_1454:
[----:B------:R-:W-:-:S05]  /*3f10*/  IADD3 R14, P0, R12, R43, RZ ;  /* 0x0000002b0c0e7210 */ /* 0x000fca0007f1e0ff */
[----:B------:R-:W-:-:S05]  /*3f20*/  IMAD.X R15, R13, 0x1, R45, P0 ;  /* 0x000000010d0f7824 */ /* 0x000fca00000e062d */
[----:B0-----:R-:W3:Y:S04]  /*3f30*/  LDG.E.U16 R21, [R14.64] ;  /* 0x000000060e157981 */ /* 0x001ee8000c1e1500 */
        /* <DEDUP_REMOVED lines=9> */
[----:B------:R-:W2:Y:S01]  /*3fd0*/  LDG.E.U16 R41, [R14.64+0x1e00] ;  /* 0x001e00060e297981 */ /* 0x000ea2000c1e1500 */
[----:B------:R-:W-:Y:S03]  /*3fe0*/  WARPSYNC 0xffffffff ;  /* 0xffffffff00007948 */ /* 0x000fe60003800000 */
[----:B------:R-:W-:Y:S01]  /*3ff0*/  BAR.SYNC.DEFER_BLOCKING 0x0 ;  /* 0x0000000000007b1d */ /* 0x000fe20000010000 */
[----:B------:R-:W-:-:S05]  /*4000*/  IADD3 R16, P0, R12, R47, RZ ;  /* 0x0000002f0c107210 */ /* 0x000fca0007f1e0ff */
[----:B------:R-:W-:Y:S01]  /*4010*/  IMAD.X R17, R13, 0x1, R49, P0 ;  /* 0x000000010d117824 */ /* 0x000fe200000e0631 */
[----:B------:R-:W-:-:S05]  /*4020*/  IADD3 R18, P0, R10, R43, RZ ;  /* 0x0000002b0a127210 */ /* 0x000fca0007f1e0ff */
[----:B------:R-:W-:Y:S01]  /*4030*/  IMAD.X R19, R11, 0x1, R45, P0 ;  /* 0x000000010b137824 */ /* 0x000fe200000e062d */
[----:B---3--:R0:W-:Y:S04]  /*4040*/  STG.E.U16 [R16.64], R21 ;  /* 0x0000001510007986 */ /* 0x0081e8000c101506 */
[----:B----4-:R1:W-:Y:S04]  /*4050*/  STG.E.U16 [R16.64+0x300], R23 ;  /* 0x0003001710007986 */ /* 0x0103e8000c101506 */
[----:B-----5:R3:W-:Y:S04]  /*4060*/  STG.E.U16 [R16.64+0x600], R25 ;  /* 0x0006001910007986 */ /* 0x0207e8000c101506 */
[----:B--2---:R2:W-:Y:S04]  /*4070*/  STG.E.U16 [R16.64+0x900], R27 ;  /* 0x0009001b10007986 */ /* 0x0045e8000c101506 */
[----:B------:R4:W-:Y:S04]  /*4080*/  STG.E.U16 [R16.64+0xc00], R29 ;  /* 0x000c001d10007986 */ /* 0x0009e8000c101506 */
[----:B------:R2:W-:Y:S04]  /*4090*/  STG.E.U16 [R16.64+0xf00], R31 ;  /* 0x000f001f10007986 */ /* 0x0005e8000c101506 */
[----:B------:R0:W-:Y:S04]  /*40a0*/  STG.E.U16 [R16.64+0x1200], R33 ;  /* 0x0012002110007986 */ /* 0x0001e8000c101506 */
[----:B------:R0:W-:Y:S04]  /*40b0*/  STG.E.U16 [R16.64+0x1500], R35 ;  /* 0x0015002310007986 */ /* 0x0001e8000c101506 */
[----:B------:R0:W-:Y:S04]  /*40c0*/  STG.E.U16 [R16.64+0x1800], R37 ;  /* 0x0018002510007986 */ /* 0x0001e8000c101506 */
[----:B------:R0:W-:Y:S04]  /*40d0*/  STG.E.U16 [R16.64+0x1b00], R39 ;  /* 0x001b002710007986 */ /* 0x0001e8000c101506 */
[----:B------:R1:W-:Y:S04]  /*40e0*/  STG.E.U16 [R16.64+0x1e00], R41 ;  /* 0x001e002910007986 */ /* 0x0003e8000c101506 */
[----:B------:R-:W5:Y:S04]  /*40f0*/  LDG.E.U16 R19, [R18.64] ;  /* 0x0000000612137981 */ /* 0x000f68000c1e1500 */
[----:B0-----:R-:W5:Y:S04]  /*4100*/  LDG.E.U16 R21, [R14.64+0x2400] ;  /* 0x002400060e157981 */ /* 0x001f68000c1e1500 */
[----:B-1----:R-:W5:Y:S04]  /*4110*/  LDG.E.U16 R23, [R14.64+0x2700] ;  /* 0x002700060e177981 */ /* 0x002f68000c1e1500 */
[----:B---3--:R-:W3:Y:S04]  /*4120*/  LDG.E.U16 R25, [R14.64+0x2a00] ;  /* 0x002a00060e197981 */ /* 0x008ee8000c1e1500 */
[----:B--2---:R-:W2:Y:S04]  /*4130*/  LDG.E.U16 R27, [R14.64+0x2d00] ;  /* 0x002d00060e1b7981 */ /* 0x004ea8000c1e1500 */
[----:B----4-:R-:W4:Y:S04]  /*4140*/  LDG.E.U16 R29, [R14.64+0x3000] ;  /* 0x003000060e1d7981 */ /* 0x010f28000c1e1500 */
[----:B------:R-:W4:Y:S04]  /*4150*/  LDG.E.U16 R31, [R14.64+0x3300] ;  /* 0x003300060e1f7981 */ /* 0x000f28000c1e1500 */
[----:B------:R-:W4:Y:S04]  /*4160*/  LDG.E.U16 R33, [R14.64+0x3600] ;  /* 0x003600060e217981 */ /* 0x000f28000c1e1500 */
[----:B------:R-:W4:Y:S04]  /*4170*/  LDG.E.U16 R35, [R14.64+0x3900] ;  /* 0x003900060e237981 */ /* 0x000f28000c1e1500 */
[----:B------:R-:W4:Y:S04]  /*4180*/  LDG.E.U16 R37, [R14.64+0x3c00] ;  /* 0x003c00060e257981 */ /* 0x000f28000c1e1500 */
[----:B------:R-:W4:Y:S04]  /*4190*/  LDG.E.U16 R39, [R14.64+0x3f00] ;  /* 0x003f00060e277981 */ /* 0x000f28000c1e1500 */
[----:B------:R-:W-:Y:S01]  /*41a0*/  BAR.SYNC.DEFER_BLOCKING 0x0 ;  /* 0x0000000000007b1d */ /* 0x000fe20000010000 */
[----:B------:R-:W-:-:S02]  /*41b0*/  IADD3 R16, P0, R10, R47, RZ ;  /* 0x0000002f0a107210 */ /* 0x000fc40007f1e0ff */
[----:B------:R-:W-:Y:S02]  /*41c0*/  IADD3 R9, R9, -0x2100, RZ ;  /* 0xffffdf0009097810 */ /* 0x000fe40007ffe0ff */
[----:B------:R-:W-:Y:S01]  /*41d0*/  IADD3 R43, P1, R43, 0x4200, RZ ;  /* 0x000042002b2b7810 */ /* 0x000fe20007f3e0ff */
[----:B------:R-:W-:Y:S01]  /*41e0*/  IMAD.X R17, R11, 0x1, R49, P0 ;  /* 0x000000010b117824 */ /* 0x000fe200000e0631 */
[----:B------:R-:W-:Y:S02]  /*41f0*/  ISETP.GT.AND P0, PT, R9, 0x107f, PT ;  /* 0x0000107f0900780c */ /* 0x000fe40003f04270 */
[----:B------:R-:W-:Y:S01]  /*4200*/  IADD3 R47, P2, R47, 0x4200, RZ ;  /* 0x000042002f2f7810 */ /* 0x000fe20007f5e0ff */
[----:B------:R-:W-:Y:S01]  /*4210*/  IMAD.X R45, RZ, RZ, R45, P1 ;  /* 0x000000ffff2d7224 */ /* 0x000fe200008e062d */
[----:B------:R-:W-:-:S03]  /*4220*/  IADD3 R0, R0, 0x2100, RZ ;  /* 0x0000210000007810 */ /* 0x000fc60007ffe0ff */
[----:B------:R-:W-:Y:S01]  /*4230*/  IMAD.X R49, RZ, RZ, R49, P2 ;  /* 0x000000ffff317224 */ /* 0x000fe200010e0631 */
[----:B-----5:R0:W-:Y:S04]  /*4240*/  STG.E.U16 [R16.64], R19 ;  /* 0x0000001310007986 */ /* 0x0201e8000c101506 */
[----:B------:R0:W-:Y:S04]  /*4250*/  STG.E.U16 [R16.64+0x300], R21 ;  /* 0x0003001510007986 */ /* 0x0001e8000c101506 */
[----:B------:R0:W-:Y:S04]  /*4260*/  STG.E.U16 [R16.64+0x600], R23 ;  /* 0x0006001710007986 */ /* 0x0001e8000c101506 */
[----:B---3--:R0:W-:Y:S04]  /*4270*/  STG.E.U16 [R16.64+0x900], R25 ;  /* 0x0009001910007986 */ /* 0x0081e8000c101506 */
[----:B--2---:R0:W-:Y:S04]  /*4280*/  STG.E.U16 [R16.64+0xc00], R27 ;  /* 0x000c001b10007986 */ /* 0x0041e8000c101506 */
[----:B----4-:R0:W-:Y:S04]  /*4290*/  STG.E.U16 [R16.64+0xf00], R29 ;  /* 0x000f001d10007986 */ /* 0x0101e8000c101506 */
[----:B------:R0:W-:Y:S04]  /*42a0*/  STG.E.U16 [R16.64+0x1200], R31 ;  /* 0x0012001f10007986 */ /* 0x0001e8000c101506 */
[----:B------:R0:W-:Y:S04]  /*42b0*/  STG.E.U16 [R16.64+0x1500], R33 ;  /* 0x0015002110007986 */ /* 0x0001e8000c101506 */
[----:B------:R0:W-:Y:S04]  /*42c0*/  STG.E.U16 [R16.64+0x1800], R35 ;  /* 0x0018002310007986 */ /* 0x0001e8000c101506 */
[----:B------:R0:W-:Y:S04]  /*42d0*/  STG.E.U16 [R16.64+0x1b00], R37 ;  /* 0x001b002510007986 */ /* 0x0001e8000c101506 */
[----:B------:R0:W-:Y:S01]  /*42e0*/  STG.E.U16 [R16.64+0x1e00], R39 ;  /* 0x001e002710007986 */ /* 0x0001e2000c101506 */
[----:B------:R-:W-:Y:S05]  /*42f0*/  @P0 BRA `(.L_x_1454) ;  /* 0xfffffc1000000947 */ /* 0x000fea000383ffff */
.L_x_1452:
[----:B------:R-:W-:-:S13]  /*4300*/  ISETP.GT.AND P0, PT, R5, R0, PT ;  /* 0x000000000500720c */ /* 0x000fda0003f04270 */
[----:B------:R-:W-:Y:S05]  /*4310*/  @!P0 BRA `(.L_x_1455) ;  /* 0x000004a000008947 */ /* 0x000fea0003800000 */
[----:B0-----:R-:W-:Y:S02]  /*4320*/  IADD3 R16, R4, 0x180, RZ ;  /* 0x0000018004107810 */ /* 0x001fe40007ffe0ff */
[----:B------:R-:W-:Y:S02]  /*4330*/  SHF.R.S32.HI R11, RZ, 0x1f, R0 ;  /* 0x0000001fff0b7819 */ /* 0x000fe40000011400 */
[----:B------:R-:W-:Y:S02]  /*4340*/  IADD3 R13, P1, R16, R0, RZ ;  /* 0x00000000100d7210 */ /* 0x000fe40007f3e0ff */
[----:B------:R-:W-:Y:S02]  /*4350*/  IADD3 R6, R4, 0x300, RZ ;  /* 0x0000030004067810 */ /* 0x000fe40007ffe0ff */
[C---:B------:R-:W-:Y:S02]  /*4360*/  ISETP.GE.AND P6, PT, R16.reuse, R9, PT ;  /* 0x000000091000720c */ /* 0x040fe40003fc6270 */
[----:B------:R-:W-:-:S02]  /*4370*/  LEA.HI.X.SX32 R16, R16, R11, 0x1, P1 ;  /* 0x0000000b10107211 */ /* 0x000fc400008f0eff */
[-C--:B------:R-:W-:Y:S02]  /*4380*/  ISETP.GE.AND P5, PT, R6, R9.reuse, PT ;  /* 0x000000090600720c */ /* 0x080fe40003fa6270 */
[C---:B------:R-:W-:Y:S02]  /*4390*/  LEA R12, P1, R13.reuse, c[0x0][0x160], 0x1 ;  /* 0x000058000d0c7a11 */ /* 0x040fe400078208ff */
[----:B------:R-:W-:Y:S02]  /*43a0*/  LOP3.LUT R2, R2, 0xfffffffb, RZ, 0xc0, !PT ;  /* 0xfffffffb02027812 */ /* 0x000fe400078ec0ff */
[----:B------:R-:W-:Y:S02]  /*43b0*/  LEA.HI.X R13, R13, c[0x0][0x164], R16, 0x1, P1 ;  /* 0x000059000d0d7a11 */ /* 0x000fe400008f0c10 */
[C---:B------:R-:W-:Y:S02]  /*43c0*/  ISETP.GE.AND P0, PT, R4.reuse, R9, PT ;  /* 0x000000090400720c */ /* 0x040fe40003f06270 */
[C---:B------:R-:W-:Y:S01]  /*43d0*/  IADD3 R6, R4.reuse, 0x480, RZ ;  /* 0x0000048004067810 */ /* 0x040fe20007ffe0ff */
[----:B------:R-:W3:Y:S01]  /*43e0*/  @!P6 LDG.E.U16 R19, [R12.64] ;  /* 0x000000060c13e981 */ /* 0x000ee2000c1e1500 */
[----:B------:R-:W-:-:S02]  /*43f0*/  IADD3 R15, P2, R4, R0, RZ ;  /* 0x00000000040f7210 */ /* 0x000fc40007f5e0ff */
[----:B------:R-:W-:Y:S01]  /*4400*/  @P5 LOP3.LUT R2, R2, 0x4, RZ, 0xfc, !PT ;  /* 0x0000000402025812 */ /* 0x000fe200078efcff */
[----:B------:R-:W4:Y:S01]  /*4410*/  @!P5 LDG.E.U16 R21, [R12.64+0x300] ;  /* 0x000300060c15d981 */ /* 0x000f22000c1e1500 */
[----:B------:R-:W-:Y:S02]  /*4420*/  ISETP.GE.AND P4, PT, R6, R9, PT ;  /* 0x000000090600720c */ /* 0x000fe40003f86270 */
[----:B------:R-:W-:Y:S02]  /*4430*/  LOP3.LUT R2, R2, 0xfffffffd, RZ, 0xc0, !PT ;  /* 0xfffffffd02027812 */ /* 0x000fe400078ec0ff */
[----:B------:R-:W-:Y:S02]  /*4440*/  IADD3 R0, R4, 0x600, RZ ;  /* 0x0000060004007810 */ /* 0x000fe40007ffe0ff */
[----:B------:R-:W-:Y:S02]  /*4450*/  LOP3.LUT R2, R2, 0xfffffff7, RZ, 0xc0, !PT ;  /* 0xfffffff702027812 */ /* 0x000fe400078ec0ff */
[----:B------:R-:W-:-:S02]  /*4460*/  LEA.HI.X.SX32 R18, R4, R11, 0x1, P2 ;  /* 0x0000000b04127211 */ /* 0x000fc400010f0eff */
[C---:B------:R-:W-:Y:S02]  /*4470*/  @!P0 LEA R10, P2, R15.reuse, c[0x0][0x160], 0x1 ;  /* 0x000058000f0a8a11 */ /* 0x040fe400078408ff */
[----:B------:R-:W-:Y:S01]  /*4480*/  ISETP.GE.AND P3, PT, R0, R9, PT ;  /* 0x000000090000720c */ /* 0x000fe20003f66270 */
[----:B------:R-:W5:Y:S01]  /*4490*/  @!P4 LDG.E.U16 R23, [R12.64+0x600] ;  /* 0x000600060c17c981 */ /* 0x000f62000c1e1500 */
[----:B------:R-:W-:Y:S02]  /*44a0*/  @P6 LOP3.LUT R2, R2, 0x8, RZ, 0xfc, !PT ;  /* 0x0000000802026812 */ /* 0x000fe400078efcff */
[C---:B------:R-:W-:Y:S02]  /*44b0*/  @!P0 LEA.HI.X R11, R15.reuse, c[0x0][0x164], R18, 0x1, P2 ;  /* 0x000059000f0b8a11 */ /* 0x040fe400010f0c12 */
[----:B------:R-:W-:Y:S02]  /*44c0*/  @P4 LOP3.LUT R2, R2, 0x2, RZ, 0xfc, !PT ;  /* 0x0000000202024812 */ /* 0x000fe400078efcff */
[----:B------:R-:W-:Y:S01]  /*44d0*/  LEA R14, P2, R15, c[0x0][0x168], 0x1 ;  /* 0x00005a000f0e7a11 */ /* 0x000fe200078408ff */
[----:B--2---:R0:W2:Y:S01]  /*44e0*/  @!P0 LDG.E.U16 R17, [R10.64] ;  /* 0x000000060a118981 */ /* 0x0040a2000c1e1500 */
[----:B------:R-:W-:-:S02]  /*44f0*/  IADD3 R6, R4, 0x780, RZ ;  /* 0x0000078004067810 */ /* 0x000fc40007ffe0ff */
[----:B------:R-:W-:Y:S01]  /*4500*/  LEA.HI.X R15, R15, c[0x0][0x16c], R18, 0x1, P2 ;  /* 0x00005b000f0f7a11 */ /* 0x000fe200010f0c12 */
[----:B------:R-:W5:Y:S01]  /*4510*/  @!P3 LDG.E.U16 R25, [R12.64+0x900] ;  /* 0x000900060c19b981 */ /* 0x000f62000c1e1500 */
[----:B------:R-:W-:Y:S02]  /*4520*/  ISETP.GE.AND P1, PT, R6, R9, PT ;  /* 0x000000090600720c */ /* 0x000fe40003f26270 */
[----:B------:R-:W-:Y:S02]  /*4530*/  LOP3.LUT R2, R2, 0xfffffffe, RZ, 0xc0, !PT ;  /* 0xfffffffe02027812 */ /* 0x000fe400078ec0ff */
[C---:B------:R-:W-:Y:S02]  /*4540*/  IADD3 R0, R4.reuse, 0x900, RZ ;  /* 0x0000090004007810 */ /* 0x040fe40007ffe0ff */
[C---:B------:R-:W-:Y:S02]  /*4550*/  IADD3 R6, R4.reuse, 0xa80, RZ ;  /* 0x00000a8004067810 */ /* 0x040fe40007ffe0ff */
[----:B------:R-:W-:-:S02]  /*4560*/  IADD3 R16, R4, 0xc00, RZ ;  /* 0x00000c0004107810 */ /* 0x000fc40007ffe0ff */
[C---:B------:R-:W-:Y:S02]  /*4570*/  IADD3 R18, R4.reuse, 0xd80, RZ ;  /* 0x00000d8004127810 */ /* 0x040fe40007ffe0ff */
[----:B------:R-:W-:Y:S01]  /*4580*/  IADD3 R20, R4, 0xf00, RZ ;  /* 0x00000f0004147810 */ /* 0x000fe20007ffe0ff */
[----:B------:R-:W5:Y:S01]  /*4590*/  @!P1 LDG.E.U16 R27, [R12.64+0xc00] ;  /* 0x000c00060c1b9981 */ /* 0x000f62000c1e1500 */
[----:B------:R-:W-:Y:S02]  /*45a0*/  @P3 LOP3.LUT R2, R2, 0x1, RZ, 0xfc, !PT ;  /* 0x0000000102023812 */ /* 0x000fe400078efcff */
[-C--:B------:R-:W-:Y:S02]  /*45b0*/  ISETP.GE.AND P2, PT, R0, R9.reuse, PT ;  /* 0x000000090000720c */ /* 0x080fe40003f46270 */
[-C--:B------:R-:W-:Y:S02]  /*45c0*/  ISETP.GE.AND P3, PT, R6, R9.reuse, PT ;  /* 0x000000090600720c */ /* 0x080fe40003f66270 */
[----:B------:R-:W-:-:S02]  /*45d0*/  ISETP.GE.AND P4, PT, R16, R9, PT ;  /* 0x000000091000720c */ /* 0x000fc40003f86270 */
[-C--:B------:R-:W-:Y:S02]  /*45e0*/  ISETP.GE.AND P5, PT, R18, R9.reuse, PT ;  /* 0x000000091200720c */ /* 0x080fe40003fa6270 */
[----:B------:R-:W-:-:S05]  /*45f0*/  ISETP.GE.AND P6, PT, R20, R9, PT ;  /* 0x000000091400720c */ /* 0x000fca0003fc6270 */
[----:B------:R-:W5:Y:S04]  /*4600*/  @!P2 LDG.E.U16 R29, [R12.64+0xf00] ;  /* 0x000f00060c1da981 */ /* 0x000f68000c1e1500 */
[----:B------:R-:W5:Y:S04]  /*4610*/  @!P3 LDG.E.U16 R31, [R12.64+0x1200] ;  /* 0x001200060c1fb981 */ /* 0x000f68000c1e1500 */
[----:B------:R-:W5:Y:S04]  /*4620*/  @!P4 LDG.E.U16 R33, [R12.64+0x1500] ;  /* 0x001500060c21c981 */ /* 0x000f68000c1e1500 */
[----:B------:R-:W5:Y:S04]  /*4630*/  @!P5 LDG.E.U16 R35, [R12.64+0x1800] ;  /* 0x001800060c23d981 */ /* 0x000f68000c1e1500 */
[----:B------:R-:W5:Y:S01]  /*4640*/  @!P6 LDG.E.U16 R9, [R12.64+0x1b00] ;  /* 0x001b00060c09e981 */ /* 0x000f62000c1e1500 */
[----:B------:R-:W-:Y:S01]  /*4650*/  WARPSYNC 0xffffffff ;  /* 0xffffffff00007948 */ /* 0x000fe20003800000 */
[----:B------:R-:W-:-:S02]  /*4660*/  P2R R22, PR, RZ, 0x2 ;  /* 0x00000002ff167803 */ /* 0x000fc40000000000 */
[----:B------:R-:W-:Y:S01]  /*4670*/  BAR.SYNC.DEFER_BLOCKING 0x0 ;  /* 0x0000000000007b1d */ /* 0x000fe20000010000 */
[----:B------:R-:W-:-:S04]  /*4680*/  LOP3.LUT P1, RZ, R2, 0x2, RZ, 0xc0, !PT ;  /* 0x0000000202ff7812 */ /* 0x000fc8000782c0ff */
[----:B0-----:R-:W-:Y:S02]  /*4690*/  P2R R11, PR, RZ, 0x2 ;  /* 0x00000002ff0b7803 */ /* 0x001fe40000000000 */
[----:B------:R-:W-:-:S04]  /*46a0*/  LOP3.LUT P1, RZ, R2, 0x4, RZ, 0xc0, !PT ;  /* 0x0000000402ff7812 */ /* 0x000fc8000782c0ff */
[----:B------:R-:W-:Y:S02]  /*46b0*/  P2R R10, PR, RZ, 0x2 ;  /* 0x00000002ff0a7803 */ /* 0x000fe40000000000 */
[----:B------:R-:W-:-:S13]  /*46c0*/  LOP3.LUT P1, RZ, R2, 0x8, RZ, 0xc0, !PT ;  /* 0x0000000802ff7812 */ /* 0x000fda000782c0ff */
[----:B---3--:R0:W-:Y:S01]  /*46d0*/  @!P1 STG.E.U16 [R14.64+0x300], R19 ;  /* 0x000300130e009986 */ /* 0x0081e2000c101506 */
[----:B------:R-:W-:-:S13]  /*46e0*/  ISETP.NE.AND P1, PT, R10, RZ, PT ;  /* 0x000000ff0a00720c */ /* 0x000fda0003f25270 */
[----:B----4-:R0:W-:Y:S01]  /*46f0*/  @!P1 STG.E.U16 [R14.64+0x600], R21 ;  /* 0x000600150e009986 */ /* 0x0101e2000c101506 */
[----:B------:R-:W-:-:S03]  /*4700*/  ISETP.NE.AND P1, PT, R11, RZ, PT ;  /* 0x000000ff0b00720c */ /* 0x000fc60003f25270 */
[----:B--2---:R0:W-:Y:S01]  /*4710*/  @!P0 STG.E.U16 [R14.64], R17 ;  /* 0x000000110e008986 */ /* 0x0041e2000c101506 */
[----:B------:R-:W-:-:S09]  /*4720*/  LOP3.LUT P0, RZ, R2, 0x1, RZ, 0xc0, !PT ;  /* 0x0000000102ff7812 */ /* 0x000fd2000780c0ff */
[----:B-----5:R0:W-:Y:S01]  /*4730*/  @!P1 STG.E.U16 [R14.64+0x900], R23 ;  /* 0x000900170e009986 */ /* 0x0201e2000c101506 */
[----:B------:R-:W-:-:S03]  /*4740*/  ISETP.NE.AND P1, PT, R22, RZ, PT ;  /* 0x000000ff1600720c */ /* 0x000fc60003f25270 */
[----:B------:R0:W-:Y:S10]  /*4750*/  @!P0 STG.E.U16 [R14.64+0xc00], R25 ;  /* 0x000c00190e008986 */ /* 0x0001f4000c101506 */
[----:B------:R0:W-:Y:S04]  /*4760*/  @!P1 STG.E.U16 [R14.64+0xf00], R27 ;  /* 0x000f001b0e009986 */ /* 0x0001e8000c101506 */
[----:B------:R0:W-:Y:S04]  /*4770*/  @!P2 STG.E.U16 [R14.64+0x1200], R29 ;  /* 0x0012001d0e00a986 */ /* 0x0001e8000c101506 */
[----:B------:R0:W-:Y:S04]  /*4780*/  @!P3 STG.E.U16 [R14.64+0x1500], R31 ;  /* 0x0015001f0e00b986 */ /* 0x0001e8000c101506 */
[----:B------:R0:W-:Y:S04]  /*4790*/  @!P4 STG.E.U16 [R14.64+0x1800], R33 ;  /* 0x001800210e00c986 */ /* 0x0001e8000c101506 */
[----:B------:R0:W-:Y:S04]  /*47a0*/  @!P5 STG.E.U16 [R14.64+0x1b00], R35 ;  /* 0x001b00230e00d986 */ /* 0x0001e8000c101506 */
[----:B------:R0:W-:Y:S02]  /*47b0*/  @!P6 STG.E.U16 [R14.64+0x1e00], R9 ;  /* 0x001e00090e00e986 */ /* 0x0001e4000c101506 */
.L_x_1455:
[----:B------:R-:W-:-:S13]  /*47c0*/  LOP3.LUT P0, RZ, R2, 0x10, RZ, 0xc0, !PT ;  /* 0x0000001002ff7812 */ /* 0x000fda000780c0ff */
[----:B------:R-:W-:Y:S05]  /*47d0*/  @!P0 BRA `(.L_x_1456) ;  /* 0x000007a000008947 */ /* 0x000fea0003800000 */
[----:B------:R-:W-:Y:S02]  /*47e0*/  IADD3 R2, -R3, -0x1080, R5 ;  /* 0xffffef8003027810 */ /* 0x000fe40007ffe105 */
[----:B0-----:R-:W-:Y:S02]  /*47f0*/  SHF.R.S32.HI R33, RZ, 0x1f, R4 ;  /* 0x0000001fff217819 */ /* 0x001fe40000011404 */
[C---:B------:R-:W-:Y:S01]  /*4800*/  ISETP.GE.U32.AND P1, PT, R2.reuse, 0x1080, PT ;  /* 0x000010800200780c */ /* 0x040fe20003f26070 */
[----:B------:R-:W-:-:S05]  /*4810*/  IMAD.WIDE.U32 R10, R2, 0x3e0f83e1, RZ ;  /* 0x3e0f83e1020a7825 */ /* 0x000fca00078e00ff */
[----:B------:R-:W-:-:S04]  /*4820*/  SHF.R.U32.HI R0, RZ, 0xa, R11 ;  /* 0x0000000aff007819 */ /* 0x000fc8000001160b */
[----:B------:R-:W-:-:S04]  /*4830*/  LOP3.LUT R0, R0, 0x1, RZ, 0xc0, !PT ;  /* 0x0000000100007812 */ /* 0x000fc800078ec0ff */
[----:B------:R-:W-:-:S04]  /*4840*/  ISETP.NE.U32.AND P0, PT, R0, 0x1, PT ;  /* 0x000000010000780c */ /* 0x000fc80003f05070 */
        /* <DEDUP_REMOVED lines=9> */
[----:B------:R-:W-:Y:S02]  /*48e0*/  IADD3 R8, P0, R0, c[0x0][0x170], RZ ;  /* 0x00005c0000087a10 */ /* 0x000fe40007f1e0ff */
[----:B------:R-:W-:Y:S02]  /*48f0*/  LEA R6, P2, R10, c[0x0][0x170], 0x2 ;  /* 0x00005c000a067a11 */ /* 0x000fe400078410ff */
[----:B------:R-:W-:Y:S02]  /*4900*/  IADD3.X R9, R2, c[0x0][0x174], RZ, P0, !PT ;  /* 0x00005d0002097a10 */ /* 0x000fe400007fe4ff */
[----:B------:R-:W-:-:S03]  /*4910*/  LEA.HI.X R7, R10, c[0x0][0x174], R7, 0x2, P2 ;  /* 0x00005d000a077a11 */ /* 0x000fc600010f1407 */
[----:B------:R0:W3:Y:S04]  /*4920*/  LDG.E R11, [R8.64] ;  /* 0x00000006080b7981 */ /* 0x0000e8000c1e1900 */
[----:B------:R1:W4:Y:S04]  /*4930*/  LDG.E R13, [R6.64] ;  /* 0x00000006060d7981 */ /* 0x000328000c1e1900 */
[----:B------:R1:W5:Y:S04]  /*4940*/  LDG.E R15, [R6.64+0x600] ;  /* 0x00060006060f7981 */ /* 0x000368000c1e1900 */
[----:B--2---:R1:W2:Y:S04]  /*4950*/  LDG.E R17, [R6.64+0xc00] ;  /* 0x000c000606117981 */ /* 0x0042a8000c1e1900 */
[----:B------:R1:W2:Y:S04]  /*4960*/  LDG.E R19, [R6.64+0x1200] ;  /* 0x0012000606137981 */ /* 0x0002a8000c1e1900 */
[----:B------:R1:W2:Y:S04]  /*4970*/  LDG.E R21, [R6.64+0x1800] ;  /* 0x0018000606157981 */ /* 0x0002a8000c1e1900 */
[----:B------:R1:W2:Y:S04]  /*4980*/  LDG.E R23, [R6.64+0x1e00] ;  /* 0x001e000606177981 */ /* 0x0002a8000c1e1900 */
[----:B------:R1:W2:Y:S04]  /*4990*/  LDG.E R25, [R6.64+0x2400] ;  /* 0x0024000606197981 */ /* 0x0002a8000c1e1900 */
[----:B------:R1:W2:Y:S04]  /*49a0*/  LDG.E R27, [R6.64+0x2a00] ;  /* 0x002a0006061b7981 */ /* 0x0002a8000c1e1900 */
[----:B------:R1:W2:Y:S04]  /*49b0*/  LDG.E R29, [R6.64+0x3000] ;  /* 0x00300006061d7981 */ /* 0x0002a8000c1e1900 */
[----:B------:R1:W2:Y:S01]  /*49c0*/  LDG.E R31, [R6.64+0x3600] ;  /* 0x00360006061f7981 */ /* 0x0002a2000c1e1900 */
[----:B------:R-:W-:Y:S03]  /*49d0*/  WARPSYNC 0xffffffff ;  /* 0xffffffff00007948 */ /* 0x000fe60003800000 */
[----:B------:R-:W-:Y:S01]  /*49e0*/  BAR.SYNC.DEFER_BLOCKING 0x0 ;  /* 0x0000000000007b1d */ /* 0x000fe20000010000 */
[----:B0-----:R-:W-:-:S02]  /*49f0*/  IADD3 R8, P0, R0, c[0x0][0x178], RZ ;  /* 0x00005e0000087a10 */ /* 0x001fc40007f1e0ff */
[----:B------:R-:W-:Y:S02]  /*4a00*/  IADD3 R3, R3, 0x1080, RZ ;  /* 0x0000108003037810 */ /* 0x000fe40007ffe0ff */
[----:B------:R-:W-:-:S03]  /*4a10*/  IADD3.X R9, R2, c[0x0][0x17c], RZ, P0, !PT ;  /* 0x00005f0002097a10 */ /* 0x000fc600007fe4ff */
[----:B-1----:R-:W-:Y:S02]  /*4a20*/  IMAD.IADD R7, R5, 0x1, -R3 ;  /* 0x0000000105077824 */ /* 0x002fe400078e0a03 */
[----:B---3--:R0:W-:Y:S04]  /*4a30*/  STG.E [R8.64], R11 ;  /* 0x0000000b08007986 */ /* 0x0081e8000c101906 */
[----:B----4-:R0:W-:Y:S04]  /*4a40*/  STG.E [R8.64+0x600], R13 ;  /* 0x0006000d08007986 */ /* 0x0101e8000c101906 */
[----:B-----5:R0:W-:Y:S04]  /*4a50*/  STG.E [R8.64+0xc00], R15 ;  /* 0x000c000f08007986 */ /* 0x0201e8000c101906 */
[----:B--2---:R0:W-:Y:S04]  /*4a60*/  STG.E [R8.64+0x1200], R17 ;  /* 0x0012001108007986 */ /* 0x0041e8000c101906 */
[----:B------:R0:W-:Y:S04]  /*4a70*/  STG.E [R8.64+0x1800], R19 ;  /* 0x0018001308007986 */ /* 0x0001e8000c101906 */
[----:B------:R0:W-:Y:S04]  /*4a80*/  STG.E [R8.64+0x1e00], R21 ;  /* 0x001e001508007986 */ /* 0x0001e8000c101906 */
[----:B------:R0:W-:Y:S04]  /*4a90*/  STG.E [R8.64+0x2400], R23 ;  /* 0x0024001708007986 */ /* 0x0001e8000c101906 */
[----:B------:R0:W-:Y:S04]  /*4aa0*/  STG.E [R8.64+0x2a00], R25 ;  /* 0x002a001908007986 */ /* 0x0001e8000c101906 */
[----:B------:R0:W-:Y:S04]  /*4ab0*/  STG.E [R8.64+0x3000], R27 ;  /* 0x0030001b08007986 */ /* 0x0001e8000c101906 */
[----:B------:R0:W-:Y:S04]  /*4ac0*/  STG.E [R8.64+0x3600], R29 ;  /* 0x0036001d08007986 */ /* 0x0001e8000c101906 */
[----:B------:R0:W-:Y:S02]  /*4ad0*/  STG.E [R8.64+0x3c00], R31 ;  /* 0x003c001f08007986 */ /* 0x0001e4000c101906 */
.L_x_1457:
[----:B------:R-:W-:Y:S05]  /*4ae0*/  @!P1 BRA `(.L_x_1456) ;  /* 0x0000049000009947 */ /* 0x000fea0003800000 */
[C---:B0-----:R-:W-:Y:S01]  /*4af0*/  SHF.L.U64.HI R9, R4.reuse, 0x2, R33 ;  /* 0x0000000204097819 */ /* 0x041fe20000010221 */
[----:B------:R-:W-:Y:S01]  /*4b00*/  IMAD.SHL.U32 R8, R4, 0x4, RZ ;  /* 0x0000000404087824 */ /* 0x000fe200078e00ff */
[----:B------:R-:W-:Y:S01]  /*4b10*/  IADD3 R15, R3, 0x1080, RZ ;  /* 0x00001080030f7810 */ /* 0x000fe20007ffe0ff */
[----:B------:R-:W-:-:S02]  /*4b20*/  IMAD.IADD R7, R5, 0x1, -R3 ;  /* 0x0000000105077824 */ /* 0x000fc400078e0a03 */
[----:B------:R-:W-:Y:S02]  /*4b30*/  IMAD.MOV.U32 R45, RZ, RZ, c[0x0][0x178] ;  /* 0x00005e00ff2d7624 */ /* 0x000fe400078e00ff */
[----:B------:R-:W-:Y:S02]  /*4b40*/  IMAD.MOV.U32 R47, RZ, RZ, c[0x0][0x17c] ;  /* 0x00005f00ff2f7624 */ /* 0x000fe400078e00ff */
[----:B------:R-:W-:Y:S02]  /*4b50*/  IMAD.MOV.U32 R41, RZ, RZ, c[0x0][0x170] ;  /* 0x00005c00ff297624 */ /* 0x000fe400078e00ff */
[----:B------:R-:W-:Y:S02]  /*4b60*/  IMAD.MOV.U32 R43, RZ, RZ, c[0x0][0x174] ;  /* 0x00005d00ff2b7624 */ /* 0x000fe400078e00ff */
[----:B------:R-:W-:-:S04]  /*4b70*/  IMAD.WIDE R14, R15, 0x4, R8 ;  /* 0x000000040f0e7825 */ /* 0x000fc800078e0208 */
[----:B------:R-:W-:-:S05]  /*4b80*/  IMAD.WIDE R16, R3, 0x4, R8 ;  /* 0x0000000403107825 */ /* 0x000fca00078e0208 */
.L_x_1458:
[----:B------:R-:W-:-:S05]  /*4b90*/  IADD3 R8, P0, R16, R41, RZ ;  /* 0x0000002910087210 */ /* 0x000fca0007f1e0ff */
[----:B------:R-:W-:-:S05]  /*4ba0*/  IMAD.X R9, R17, 0x1, R43, P0 ;  /* 0x0000000111097824 */ /* 0x000fca00000e062b */
[----:B0-----:R-:W3:Y:S04]  /*4bb0*/  LDG.E R19, [R8.64] ;  /* 0x0000000608137981 */ /* 0x001ee8000c1e1900 */
[----:B------:R-:W4:Y:S04]  /*4bc0*/  LDG.E R21, [R8.64+0x600] ;  /* 0x0006000608157981 */ /* 0x000f28000c1e1900 */
[----:B------:R-:W5:Y:S04]  /*4bd0*/  LDG.E R23, [R8.64+0xc00] ;  /* 0x000c000608177981 */ /* 0x000f68000c1e1900 */
[----:B--2---:R-:W2:Y:S04]  /*4be0*/  LDG.E R25, [R8.64+0x1200] ;  /* 0x0012000608197981 */ /* 0x004ea8000c1e1900 */
[----:B------:R-:W2:Y:S04]  /*4bf0*/  LDG.E R27, [R8.64+0x1800] ;  /* 0x00180006081b7981 */ /* 0x000ea8000c1e1900 */
[----:B------:R-:W2:Y:S04]  /*4c00*/  LDG.E R29, [R8.64+0x1e00] ;  /* 0x001e0006081d7981 */ /* 0x000ea8000c1e1900 */
[----:B------:R-:W2:Y:S04]  /*4c10*/  LDG.E R31, [R8.64+0x2400] ;  /* 0x00240006081f7981 */ /* 0x000ea8000c1e1900 */
[----:B------:R-:W2:Y:S04]  /*4c20*/  LDG.E R33, [R8.64+0x2a00] ;  /* 0x002a000608217981 */ /* 0x000ea8000c1e1900 */
[----:B------:R-:W2:Y:S04]  /*4c30*/  LDG.E R35, [R8.64+0x3000] ;  /* 0x0030000608237981 */ /* 0x000ea8000c1e1900 */
[----:B------:R-:W2:Y:S04]  /*4c40*/  LDG.E R37, [R8.64+0x3600] ;  /* 0x0036000608257981 */ /* 0x000ea8000c1e1900 */
[----:B------:R-:W2:Y:S01]  /*4c50*/  LDG.E R39, [R8.64+0x3c00] ;  /* 0x003c000608277981 */ /* 0x000ea2000c1e1900 */
[----:B------:R-:W-:Y:S03]  /*4c60*/  WARPSYNC 0xffffffff ;  /* 0xffffffff00007948 */ /* 0x000fe60003800000 */
[----:B------:R-:W-:Y:S01]  /*4c70*/  BAR.SYNC.DEFER_BLOCKING 0x0 ;  /* 0x0000000000007b1d */ /* 0x000fe20000010000 */
[----:B------:R-:W-:-:S05]  /*4c80*/  IADD3 R10, P0, R16, R45, RZ ;  /* 0x0000002d100a7210 */ /* 0x000fca0007f1e0ff */
[----:B------:R-:W-:Y:S01]  /*4c90*/  IMAD.X R11, R17, 0x1, R47, P0 ;  /* 0x00000001110b7824 */ /* 0x000fe200000e062f */
[----:B------:R-:W-:-:S05]  /*4ca0*/  IADD3 R12, P0, R14, R41, RZ ;  /* 0x000000290e0c7210 */ /* 0x000fca0007f1e0ff */
[----:B------:R-:W-:Y:S01]  /*4cb0*/  IMAD.X R13, R15, 0x1, R43, P0 ;  /* 0x000000010f0d7824 */ /* 0x000fe200000e062b */
        /* <DEDUP_REMOVED lines=10> */
[----:B------:R1:W-:Y:S04]  /*4d60*/  STG.E [R10.64+0x3c00], R39 ;  /* 0x003c00270a007986 */ /* 0x0003e8000c101906 */
[----:B------:R-:W5:Y:S04]  /*4d70*/  LDG.E R13, [R12.64] ;  /* 0x000000060c0d7981 */ /* 0x000f68000c1e1900 */
[----:B0-----:R-:W5:Y:S04]  /*4d80*/  LDG.E R19, [R8.64+0x4800] ;  /* 0x0048000608137981 */ /* 0x001f68000c1e1900 */
[----:B-1----:R-:W5:Y:S04]  /*4d90*/  LDG.E R21, [R8.64+0x4e00] ;  /* 0x004e000608157981 */ /* 0x002f68000c1e1900 */
[----:B---3--:R-:W3:Y:S04]  /*4da0*/  LDG.E R23, [R8.64+0x5400] ;  /* 0x0054000608177981 */ /* 0x008ee8000c1e1900 */
[----:B--2---:R-:W2:Y:S04]  /*4db0*/  LDG.E R25, [R8.64+0x5a00] ;  /* 0x005a000608197981 */ /* 0x004ea8000c1e1900 */
[----:B----4-:R-:W4:Y:S04]  /*4dc0*/  LDG.E R27, [R8.64+0x6000] ;  /* 0x00600006081b7981 */ /* 0x010f28000c1e1900 */
[----:B------:R-:W4:Y:S04]  /*4dd0*/  LDG.E R29, [R8.64+0x6600] ;  /* 0x00660006081d7981 */ /* 0x000f28000c1e1900 */
[----:B------:R-:W4:Y:S04]  /*4de0*/  LDG.E R31, [R8.64+0x6c00] ;  /* 0x006c0006081f7981 */ /* 0x000f28000c1e1900 */
[----:B------:R-:W4:Y:S04]  /*4df0*/  LDG.E R33, [R8.64+0x7200] ;  /* 0x0072000608217981 */ /* 0x000f28000c1e1900 */
[----:B------:R-:W4:Y:S04]  /*4e00*/  LDG.E R35, [R8.64+0x7800] ;  /* 0x0078000608237981 */ /* 0x000f28000c1e1900 */
[----:B------:R-:W4:Y:S04]  /*4e10*/  LDG.E R37, [R8.64+0x7e00] ;  /* 0x007e000608257981 */ /* 0x000f28000c1e1900 */
        /* <DEDUP_REMOVED lines=10> */
[----:B-----5:R0:W-:Y:S04]  /*4ec0*/  STG.E [R10.64], R13 ;  /* 0x0000000d0a007986 */ /* 0x0201e8000c101906 */
[----:B------:R0:W-:Y:S04]  /*4ed0*/  STG.E [R10.64+0x600], R19 ;  /* 0x000600130a007986 */ /* 0x0001e8000c101906 */
[----:B------:R0:W-:Y:S04]  /*4ee0*/  STG.E [R10.64+0xc00], R21 ;  /* 0x000c00150a007986 */ /* 0x0001e8000c101906 */
[----:B---3--:R0:W-:Y:S04]  /*4ef0*/  STG.E [R10.64+0x1200], R23 ;  /* 0x001200170a007986 */ /* 0x0081e8000c101906 */
[----:B--2---:R0:W-:Y:S04]  /*4f00*/  STG.E [R10.64+0x1800], R25 ;  /* 0x001800190a007986 */ /* 0x0041e8000c101906 */
[----:B----4-:R0:W-:Y:S04]  /*4f10*/  STG.E [R10.64+0x1e00], R27 ;  /* 0x001e001b0a007986 */ /* 0x0101e8000c101906 */
[----:B------:R0:W-:Y:S04]  /*4f20*/  STG.E [R10.64+0x2400], R29 ;  /* 0x0024001d0a007986 */ /* 0x0001e8000c101906 */
[----:B------:R0:W-:Y:S04]  /*4f30*/  STG.E [R10.64+0x2a00], R31 ;  /* 0x002a001f0a007986 */ /* 0x0001e8000c101906 */
[----:B------:R0:W-:Y:S04]  /*4f40*/  STG.E [R10.64+0x3000], R33 ;  /* 0x003000210a007986 */ /* 0x0001e8000c101906 */
[----:B------:R0:W-:Y:S04]  /*4f50*/  STG.E [R10.64+0x3600], R35 ;  /* 0x003600230a007986 */ /* 0x0001e8000c101906 */
[----:B------:R0:W-:Y:S01]  /*4f60*/  STG.E [R10.64+0x3c00], R37 ;  /* 0x003c00250a007986 */ /* 0x0001e2000c101906 */
[----:B------:R-:W-:Y:S05]  /*4f70*/  @P0 BRA `(.L_x_1458) ;  /* 0xfffffc1000000947 */ /* 0x000fea000383ffff */
.L_x_1456:
[----:B------:R-:W-:-:S13]  /*4f80*/  ISETP.GT.AND P0, PT, R5, R3, PT ;  /* 0x000000030500720c */ /* 0x000fda0003f04270 */
[----:B------:R-:W-:Y:S05]  /*4f90*/  @!P0 EXIT ;  /* 0x000000000000894d */ /* 0x000fea0003800000 */
[C---:B------:R-:W-:Y:S02]  /*4fa0*/  ISETP.GE.AND P0, PT, R4.reuse, R7, PT ;  /* 0x000000070400720c */ /* 0x040fe40003f06270 */
[C---:B------:R-:W-:Y:S02]  /*4fb0*/  IADD3 R0, R4.reuse, 0x300, RZ ;  /* 0x0000030004007810 */ /* 0x040fe40007ffe0ff */
[C---:B------:R-:W-:Y:S02]  /*4fc0*/  IADD3 R2, R4.reuse, 0x480, RZ ;  /* 0x0000048004027810 */ /* 0x040fe40007ffe0ff */
[----:B0-----:R-:W-:Y:S02]  /*4fd0*/  SHF.R.S32.HI R9, RZ, 0x1f, R3 ;  /* 0x0000001fff097819 */ /* 0x001fe40000011403 */
[C---:B------:R-:W-:Y:S02]  /*4fe0*/  IADD3 R6, P2, R4.reuse, R3, RZ ;  /* 0x0000000304067210 */ /* 0x040fe40007f5e0ff */
[----:B------:R-:W-:-:S02]  /*4ff0*/  IADD3 R8, R4, 0x180, RZ ;  /* 0x0000018004087810 */ /* 0x000fc40007ffe0ff */
[-C--:B------:R-:W-:Y:S02]  /*5000*/  ISETP.GE.AND P5, PT, R0, R7.reuse, PT ;  /* 0x000000070000720c */ /* 0x080fe40003fa6270 */
[----:B------:R-:W-:Y:S02]  /*5010*/  ISETP.GE.AND P4, PT, R2, R7, PT ;  /* 0x000000070200720c */ /* 0x000fe40003f86270 */
[----:B------:R-:W-:Y:S02]  /*5020*/  LEA.HI.X.SX32 R11, R4, R9, 0x1, P2 ;  /* 0x00000009040b7211 */ /* 0x000fe400010f0eff */
[----:B------:R-:W-:Y:S02]  /*5030*/  IADD3 R0, P1, R8, R3, RZ ;  /* 0x0000000308007210 */ /* 0x000fe40007f3e0ff */
[----:B------:R-:W-:Y:S02]  /*5040*/  @!P0 LEA R2, P2, R6, c[0x0][0x170], 0x2 ;  /* 0x00005c0006028a11 */ /* 0x000fe400078410ff */
[----:B------:R-:W-:-:S02]  /*5050*/  ISETP.GE.AND P6, PT, R8, R7, PT ;  /* 0x000000070800720c */ /* 0x000fc40003fc6270 */
[----:B------:R-:W-:Y:S02]  /*5060*/  LEA.HI.X.SX32 R9, R8, R9, 0x1, P1 ;  /* 0x0000000908097211 */ /* 0x000fe400008f0eff */
[----:B------:R-:W-:Y:S02]  /*5070*/  @!P0 LEA.HI.X R3, R6, c[0x0][0x174], R11, 0x2, P2 ;  /* 0x00005d0006038a11 */ /* 0x000fe400010f140b */
[----:B------:R-:W-:Y:S02]  /*5080*/  LEA R8, P2, R0, c[0x0][0x170], 0x2 ;  /* 0x00005c0000087a11 */ /* 0x000fe400078410ff */
[----:B------:R-:W-:Y:S01]  /*5090*/  IADD3 R10, R4, 0x600, RZ ;  /* 0x00000600040a7810 */ /* 0x000fe20007ffe0ff */
[----:B------:R0:W3:Y:S01]  /*50a0*/  @!P0 LDG.E R5, [R2.64] ;  /* 0x0000000602058981 */ /* 0x0000e2000c1e1900 */
[----:B------:R-:W-:Y:S02]  /*50b0*/  LEA.HI.X R9, R0, c[0x0][0x174], R9, 0x2, P2 ;  /* 0x00005d0000097a11 */ /* 0x000fe400010f1409 */
[----:B------:R-:W-:-:S02]  /*50c0*/  ISETP.GE.AND P3, PT, R10, R7, PT ;  /* 0x000000070a00720c */ /* 0x000fc40003f66270 */
[----:B------:R-:W-:Y:S01]  /*50d0*/  LEA R10, P1, R6, c[0x0][0x178], 0x2 ;  /* 0x00005e00060a7a11 */ /* 0x000fe200078210ff */
[----:B------:R-:W4:Y:S01]  /*50e0*/  @!P6 LDG.E R13, [R8.64] ;  /* 0x00000006080de981 */ /* 0x000f22000c1e1900 */
[----:B------:R-:W-:Y:S02]  /*50f0*/  IADD3 R12, R4, 0x780, RZ ;  /* 0x00000780040c7810 */ /* 0x000fe40007ffe0ff */
[----:B------:R-:W-:Y:S01]  /*5100*/  LEA.HI.X R11, R6, c[0x0][0x17c], R11, 0x2, P1 ;  /* 0x00005f00060b7a11 */ /* 0x000fe200008f140b */
[----:B--2---:R-:W2:Y:S01]  /*5110*/  @!P5 LDG.E R15, [R8.64+0x600] ;  /* 0x00060006080fd981 */ /* 0x004ea2000c1e1900 */
[----:B------:R-:W-:Y:S02]  /*5120*/  ISETP.GE.AND P1, PT, R12, R7, PT ;  /* 0x000000070c00720c */ /* 0x000fe40003f26270 */
[C---:B------:R-:W-:Y:S01]  /*5130*/  IADD3 R14, R4.reuse, 0x900, RZ ;  /* 0x00000900040e7810 */ /* 0x040fe20007ffe0ff */
[----:B------:R-:W2:Y:S01]  /*5140*/  @!P4 LDG.E R17, [R8.64+0xc00] ;  /* 0x000c00060811c981 */ /* 0x000ea2000c1e1900 */
[----:B------:R-:W-:-:S02]  /*5150*/  IADD3 R0, R4, 0xa80, RZ ;  /* 0x00000a8004007810 */ /* 0x000fc40007ffe0ff */
[C---:B------:R-:W-:Y:S01]  /*5160*/  IADD3 R6, R4.reuse, 0xc00, RZ ;  /* 0x00000c0004067810 */ /* 0x040fe20007ffe0ff */
[----:B------:R-:W2:Y:S01]  /*5170*/  @!P3 LDG.E R19, [R8.64+0x1200] ;  /* 0x001200060813b981 */ /* 0x000ea2000c1e1900 */
[C---:B------:R-:W-:Y:S02]  /*5180*/  IADD3 R12, R4.reuse, 0xf00, RZ ;  /* 0x00000f00040c7810 */ /* 0x040fe40007ffe0ff */
[----:B------:R-:W-:Y:S02]  /*5190*/  IADD3 R4, R4, 0xd80, RZ ;  /* 0x00000d8004047810 */ /* 0x000fe40007ffe0ff */
[----:B------:R-:W-:Y:S01]  /*51a0*/  P2R R18, PR, RZ, 0x20 ;  /* 0x00000020ff127803 */ /* 0x000fe20000000000 */
[----:B------:R-:W3:Y:S01]  /*51b0*/  @!P1 LDG.E R21, [R8.64+0x1800] ;  /* 0x0018000608159981 */ /* 0x000ee2000c1e1900 */
[----:B------:R-:W-:Y:S02]  /*51c0*/  P2R R20, PR, RZ, 0x10 ;  /* 0x00000010ff147803 */ /* 0x000fe40000000000 */
[----:B------:R-:W-:-:S02]  /*51d0*/  P2R R22, PR, RZ, 0x8 ;  /* 0x00000008ff167803 */ /* 0x000fc40000000000 */
[-C--:B------:R-:W-:Y:S02]  /*51e0*/  ISETP.GE.AND P2, PT, R14, R7.reuse, PT ;  /* 0x000000070e00720c */ /* 0x080fe40003f46270 */
[-C--:B------:R-:W-:Y:S02]  /*51f0*/  ISETP.GE.AND P3, PT, R0, R7.reuse, PT ;  /* 0x000000070000720c */ /* 0x080fe40003f66270 */
[-C--:B------:R-:W-:Y:S02]  /*5200*/  ISETP.GE.AND P4, PT, R6, R7.reuse, PT ;  /* 0x000000070600720c */ /* 0x080fe40003f86270 */
[----:B------:R-:W-:Y:S02]  /*5210*/  ISETP.GE.AND P5, PT, R4, R7, PT ;  /* 0x000000070400720c */ /* 0x000fe40003fa6270 */
[----:B------:R-:W-:-:S05]  /*5220*/  P2R R16, PR, RZ, 0x40 ;  /* 0x00000040ff107803 */ /* 0x000fca0000000000 */
[----:B------:R-:W3:Y:S04]  /*5230*/  @!P2 LDG.E R23, [R8.64+0x1e00] ;  /* 0x001e00060817a981 */ /* 0x000ee8000c1e1900 */
[----:B------:R-:W3:Y:S04]  /*5240*/  @!P3 LDG.E R25, [R8.64+0x2400] ;  /* 0x002400060819b981 */ /* 0x000ee8000c1e1900 */
[----:B------:R-:W3:Y:S04]  /*5250*/  @!P4 LDG.E R27, [R8.64+0x2a00] ;  /* 0x002a0006081bc981 */ /* 0x000ee8000c1e1900 */
[----:B------:R-:W3:Y:S01]  /*5260*/  @!P5 LDG.E R29, [R8.64+0x3000] ;  /* 0x00300006081dd981 */ /* 0x000ee2000c1e1900 */
[----:B------:R-:W-:Y:S01]  /*5270*/  ISETP.GE.AND P6, PT, R12, R7, PT ;  /* 0x000000070c00720c */ /* 0x000fe20003fc6270 */
[----:B------:R-:W-:Y:S01]  /*5280*/  WARPSYNC 0xffffffff ;  /* 0xffffffff00007948 */ /* 0x000fe20003800000 */
[----:B------:R-:W-:-:S02]  /*5290*/  P2R R14, PR, RZ, 0x2 ;  /* 0x00000002ff0e7803 */ /* 0x000fc40000000000 */
[----:B------:R-:W-:-:S09]  /*52a0*/  ISETP.NE.AND P1, PT, R20, RZ, PT ;  /* 0x000000ff1400720c */ /* 0x000fd20003f25270 */
[----:B------:R1:W5:Y:S04]  /*52b0*/  @!P6 LDG.E R7, [R8.64+0x3600] ;  /* 0x003600060807e981 */ /* 0x000368000c1e1900 */
[----:B------:R-:W-:Y:S01]  /*52c0*/  BAR.SYNC.DEFER_BLOCKING 0x0 ;  /* 0x0000000000007b1d */ /* 0x000fe20000010000 */
[----:B0-----:R-:W-:Y:S02]  /*52d0*/  P2R R3, PR, RZ, 0x2 ;  /* 0x00000002ff037803 */ /* 0x001fe40000000000 */
[----:B------:R-:W-:-:S04]  /*52e0*/  ISETP.NE.AND P1, PT, R18, RZ, PT ;  /* 0x000000ff1200720c */ /* 0x000fc80003f25270 */
[----:B------:R-:W-:Y:S02]  /*52f0*/  P2R R2, PR, RZ, 0x2 ;  /* 0x00000002ff027803 */ /* 0x000fe40000000000 */
[----:B------:R-:W-:-:S13]  /*5300*/  ISETP.NE.AND P1, PT, R16, RZ, PT ;  /* 0x000000ff1000720c */ /* 0x000fda0003f25270 */
[----:B----4-:R1:W-:Y:S01]  /*5310*/  @!P1 STG.E [R10.64+0x600], R13 ;  /* 0x0006000d0a009986 */ /* 0x0103e2000c101906 */
[----:B------:R-:W-:-:S13]  /*5320*/  ISETP.NE.AND P1, PT, R2, RZ, PT ;  /* 0x000000ff0200720c */ /* 0x000fda0003f25270 */
[----:B--2---:R1:W-:Y:S01]  /*5330*/  @!P1 STG.E [R10.64+0xc00], R15 ;  /* 0x000c000f0a009986 */ /* 0x0043e2000c101906 */
[----:B------:R-:W-:-:S03]  /*5340*/  ISETP.NE.AND P1, PT, R3, RZ, PT ;  /* 0x000000ff0300720c */ /* 0x000fc60003f25270 */
[----:B---3--:R1:W-:Y:S01]  /*5350*/  @!P0 STG.E [R10.64], R5 ;  /* 0x000000050a008986 */ /* 0x0083e2000c101906 */
[----:B------:R-:W-:-:S09]  /*5360*/  ISETP.NE.AND P0, PT, R22, RZ, PT ;  /* 0x000000ff1600720c */ /* 0x000fd20003f05270 */
        /* <DEDUP_REMOVED lines=11> */
.L_x_1451:
[----:B------:R-:W-:-:S13]  /*5420*/  ISETP.GE.AND P0, PT, R7, 0x1080, PT ;  /* 0x000010800700780c */ /* 0x000fda0003f06270 */
[----:B------:R-:W-:Y:S05]  /*5430*/  @!P0 BRA `(.L_x_1459) ;  /* 0x00002d7000008947 */ /* 0x000fea0003800000 */
[----:B------:R-:W0:Y:S01]  /*5440*/  S2R R70, SR_LANEID ;  /* 0x0000000000467919 */ /* 0x000e220000000000 */
[----:B------:R-:W-:Y:S01]  /*5450*/  SHF.R.S32.HI R69, RZ, 0x1f, R4 ;  /* 0x0000001fff457819 */ /* 0x000fe20000011404 */
[C---:B------:R-:W-:Y:S02]  /*5460*/  IMAD.SHL.U32 R7, R4.reuse, 0x2, RZ ;  /* 0x0000000204077824 */ /* 0x040fe400078e00ff */
[----:B------:R-:W-:Y:S02]  /*5470*/  IMAD R8, R4, 0x16, RZ ;  /* 0x0000001604087824 */ /* 0x000fe400078e02ff */
.L_x_1464:
[----:B------:R-:W-:-:S04]  /*5480*/  IADD3 R9, P0, R4, R3, RZ ;  /* 0x0000000304097210 */ /* 0x000fc80007f1e0ff */
[----:B------:R-:W-:Y:S02]  /*5490*/  LEA.HI.X.SX32 R12, R3, R69, 0x1, P0 ;  /* 0x00000045030c7211 */ /* 0x000fe400000f0eff */
[----:B------:R-:W-:-:S04]  /*54a0*/  LEA R10, P0, R9, c[0x0][0x160], 0x1 ;  /* 0x00005800090a7a11 */ /* 0x000fc800078008ff */
[----:B------:R-:W-:-:S05]  /*54b0*/  LEA.HI.X R11, R9, c[0x0][0x164], R12, 0x1, P0 ;  /* 0x00005900090b7a11 */ /* 0x000fca00000f0c0c */
        /* <DEDUP_REMOVED lines=11> */
[----:B------:R-:W-:Y:S01]  /*5570*/  WARPSYNC 0xffffffff ;  /* 0xffffffff00007948 */ /* 0x000fe20003800000 */
[----:B------:R-:W-:-:S02]  /*5580*/  ULDC UR4, c[0x0][0x198] ;  /* 0x0000660000047ab9 */ /* 0x000fc40000000800 */
[----:B------:R-:W-:Y:S01]  /*5590*/  UBMSK UR4, URZ, UR4 ;  /* 0x000000043f04729b */ /* 0x000fe20008000000 */
[----:B---3--:R-:W-:Y:S04]  /*55a0*/  STS.U16 [R7], R12 ;  /* 0x0000000c07007388 */ /* 0x008fe80000000400 */
[----:B----4-:R-:W-:Y:S04]  /*55b0*/  STS.U16 [R7+0x300], R14 ;  /* 0x0003000e07007388 */ /* 0x010fe80000000400 */
[----:B-----5:R-:W-:Y:S04]  /*55c0*/  STS.U16 [R7+0x600], R16 ;  /* 0x0006001007007388 */ /* 0x020fe80000000400 */
[----:B--2---:R-:W-:Y:S04]  /*55d0*/  STS.U16 [R7+0x900], R18 ;  /* 0x0009001207007388 */ /* 0x004fe80000000400 */
[----:B------:R1:W-:Y:S04]  /*55e0*/  STS.U16 [R7+0xc00], R20 ;  /* 0x000c001407007388 */ /* 0x0003e80000000400 */
[----:B------:R-:W-:Y:S04]  /*55f0*/  STS.U16 [R7+0xf00], R22 ;  /* 0x000f001607007388 */ /* 0x000fe80000000400 */
[----:B------:R-:W-:Y:S01]  /*5600*/  STS.U16 [R7+0x1200], R24 ;  /* 0x0012001807007388 */ /* 0x000fe20000000400 */
[----:B-1----:R-:W-:-:S03]  /*5610*/  IMAD.MOV.U32 R20, RZ, RZ, 0xffff ;  /* 0x0000ffffff147424 */ /* 0x002fc600078e00ff */
        /* <DEDUP_REMOVED lines=9> */
[----:B------:R-:W5:Y:S04]  /*56b0*/  LDS.U16 R29, [R8+0x8] ;  /* 0x00000800081d7984 */ /* 0x000f680000000400 */
[----:B------:R-:W0:Y:S04]  /*56c0*/  LDS.U16 R32, [R8+0xa] ;  /* 0x00000a0008207984 */ /* 0x000e280000000400 */
[----:B------:R-:W-:Y:S04]  /*56d0*/  LDS.U16 R35, [R8+0xc] ;  /* 0x00000c0008237984 */ /* 0x000fe80000000400 */
[----:B------:R-:W-:Y:S04]  /*56e0*/  LDS.U16 R38, [R8+0xe] ;  /* 0x00000e0008267984 */ /* 0x000fe80000000400 */
[----:B------:R-:W-:Y:S04]  /*56f0*/  LDS.U16 R41, [R8+0x10] ;  /* 0x0000100008297984 */ /* 0x000fe80000000400 */
[----:B------:R-:W-:Y:S01]  /*5700*/  LDS.U16 R44, [R8+0x12] ;  /* 0x00001200082c7984 */ /* 0x000fe20000000400 */
[----:B-1----:R-:W-:-:S03]  /*5710*/  PRMT R10, R9, 0x9910, RZ ;  /* 0x00009910090a7816 */ /* 0x002fc600000000ff */
[----:B------:R-:W-:Y:S04]  /*5720*/  LDS.U16 R47, [R8+0x14] ;  /* 0x00001400082f7984 */ /* 0x000fe80000000400 */
[----:B------:R-:W-:Y:S01]  /*5730*/  BAR.SYNC.DEFER_BLOCKING 0x0 ;  /* 0x0000000000007b1d */ /* 0x000fe20000010000 */
[----:B------:R-:W-:Y:S02]  /*5740*/  ISETP.GE.AND P0, PT, R10, RZ, PT ;  /* 0x000000ff0a00720c */ /* 0x000fe40003f06270 */
[----:B--2---:R-:W-:Y:S02]  /*5750*/  PRMT R11, R12, 0x9910, RZ ;  /* 0x000099100c0b7816 */ /* 0x004fe400000000ff */
[----:B------:R-:W-:Y:S02]  /*5760*/  SEL R10, R20, 0x8000, !P0 ;  /* 0x00008000140a7807 */ /* 0x000fe40004000000 */
[----:B---3--:R-:W-:-:S02]  /*5770*/  PRMT R17, R15, 0x9910, RZ ;  /* 0x000099100f117816 */ /* 0x008fc400000000ff */
[----:B------:R-:W-:Y:S02]  /*5780*/  LOP3.LUT R9, R10, R9, RZ, 0x3c, !PT ;  /* 0x000000090a097212 */ /* 0x000fe400078e3cff */
[----:B----4-:R-:W-:Y:S02]  /*5790*/  PRMT R21, R18, 0x9910, RZ ;  /* 0x0000991012157816 */ /* 0x010fe400000000ff */
[----:B------:R-:W-:Y:S02]  /*57a0*/  PRMT R10, R9, 0x9910, RZ ;  /* 0x00009910090a7816 */ /* 0x000fe400000000ff */
[----:B-----5:R-:W-:Y:S02]  /*57b0*/  PRMT R23, R29, 0x9910, RZ ;  /* 0x000099101d177816 */ /* 0x020fe400000000ff */
[----:B------:R-:W-:Y:S02]  /*57c0*/  ISETP.NE.AND P0, PT, R10, 0x7fff, PT ;  /* 0x00007fff0a00780c */ /* 0x000fe40003f05270 */
[----:B0-----:R-:W-:-:S02]  /*57d0*/  PRMT R24, R32, 0x9910, RZ ;  /* 0x0000991020187816 */ /* 0x001fc400000000ff */
[----:B------:R-:W-:Y:S02]  /*57e0*/  SEL R10, R9, 0x8000, P0 ;  /* 0x00008000090a7807 */ /* 0x000fe40000000000 */
[----:B------:R-:W-:Y:S01]  /*57f0*/  ISETP.GE.AND P0, PT, R11, RZ, PT ;  /* 0x000000ff0b00720c */ /* 0x000fe20003f06270 */
[----:B------:R-:W-:Y:S01]  /*5800*/  STS [R4.X4], RZ ;  /* 0x000000ff04007388 */ /* 0x000fe20000004800 */
[----:B------:R-:W-:-:S03]  /*5810*/  SHF.R.U32.HI R10, RZ, c[0x0][0x194], R10 ;  /* 0x00006500ff0a7a19 */ /* 0x000fc6000001160a */
[----:B------:R-:W-:Y:S01]  /*5820*/  STS [R4.X4+0x600], RZ ;  /* 0x000600ff04007388 */ /* 0x000fe20000004800 */
[----:B------:R-:W-:-:S03]  /*5830*/  LOP3.LUT R10, R10, UR4, RZ, 0xc0, !PT ;  /* 0x000000040a0a7c12 */ /* 0x000fc6000f8ec0ff */
[----:B------:R-:W-:Y:S01]  /*5840*/  STS [R4.X4+0xc00], RZ ;  /* 0x000c00ff04007388 */ /* 0x000fe20000004800 */
[C---:B------:R-:W-:Y:S02]  /*5850*/  LOP3.LUT R11, R10.reuse, 0xfff0, RZ, 0xc0, !PT ;  /* 0x0000fff00a0b7812 */ /* 0x040fe400078ec0ff */
[----:B------:R-:W-:Y:S01]  /*5860*/  LOP3.LUT R13, R10, 0xf, RZ, 0xc, !PT ;  /* 0x0000000f0a0d7812 */ /* 0x000fe200078e0cff */
[----:B------:R-:W-:Y:S01]  /*5870*/  STS [R4.X4+0x1200], RZ ;  /* 0x001200ff04007388 */ /* 0x000fe20000004800 */
[----:B------:R-:W-:-:S03]  /*5880*/  SHF.R.U32.HI R11, RZ, 0x4, R11 ;  /* 0x00000004ff0b7819 */ /* 0x000fc6000001160b */
[----:B------:R-:W-:Y:S01]  /*5890*/  IMAD R13, R13, 0x600, R2 ;  /* 0x000006000d0d7824 */ /* 0x000fe200078e0202 */
[----:B------:R-:W-:Y:S01]  /*58a0*/  IADD3 R10, -R11, 0x1, RZ ;  /* 0x000000010b0a7810 */ /* 0x000fe20007ffe1ff */
[----:B------:R-:W-:Y:S04]  /*58b0*/  STS [R4.X4+0x1800], RZ ;  /* 0x001800ff04007388 */ /* 0x000fe80000004800 */
[----:B------:R-:W-:Y:S01]  /*58c0*/  IMAD R10, R10, 0x2, R13 ;  /* 0x000000020a0a7824 */ /* 0x000fe200078e020d */
[----:B------:R-:W-:Y:S01]  /*58d0*/  STS [R4.X4+0x1e00], RZ ;  /* 0x001e00ff04007388 */ /* 0x000fe20000004800 */
[----:B------:R-:W-:-:S03]  /*58e0*/  SEL R13, R20, 0x8000, !P0 ;  /* 0x00008000140d7807 */ /* 0x000fc60004000000 */
[----:B------:R-:W-:Y:S01]  /*58f0*/  STS [R4.X4+0x2400], RZ ;  /* 0x002400ff04007388 */ /* 0x000fe20000004800 */
[----:B------:R-:W-:-:S03]  /*5900*/  LOP3.LUT R12, R13, R12, RZ, 0x3c, !PT ;  /* 0x0000000c0d0c7212 */ /* 0x000fc600078e3cff */
        /* <DEDUP_REMOVED lines=16> */
[----:B------:R-:W-:Y:S01]  /*5a10*/  STS [R4.X4+0x5400], RZ ;  /* 0x005400ff04007388 */ /* 0x000fe20000004800 */
[----:B------:R-:W-:Y:S01]  /*5a20*/  IMAD R16, R13, 0x600, R2 ;  /* 0x000006000d107824 */ /* 0x000fe200078e0202 */
[----:B------:R-:W-:Y:S02]  /*5a30*/  IADD3 R13, -R14, 0x1, RZ ;  /* 0x000000010e0d7810 */ /* 0x000fe40007ffe1ff */
[----:B------:R-:W-:Y:S03]  /*5a40*/  STS [R4.X4+0x5a00], RZ ;  /* 0x005a00ff04007388 */ /* 0x000fe60000004800 */
[----:B------:R-:W-:Y:S01]  /*5a50*/  IMAD R13, R13, 0x2, R16 ;  /* 0x000000020d0d7824 */ /* 0x000fe200078e0210 */
[----:B------:R-:W-:Y:S01]  /*5a60*/  STS [R4.X4+0x6000], RZ ;  /* 0x006000ff04007388 */ /* 0x000fe20000004800 */
[----:B------:R-:W-:-:S03]  /*5a70*/  SEL R16, R20, 0x8000, !P0 ;  /* 0x0000800014107807 */ /* 0x000fc60004000000 */
[----:B------:R-:W0:Y:S01]  /*5a80*/  LDS.U16 R11, [R10] ;  /* 0x000000000a0b7984 */ /* 0x000e220000000400 */
[----:B------:R-:W-:-:S04]  /*5a90*/  LOP3.LUT R15, R16, R15, RZ, 0x3c, !PT ;  /* 0x0000000f100f7212 */ /* 0x000fc800078e3cff */
[----:B------:R-:W-:-:S04]  /*5aa0*/  PRMT R16, R15, 0x9910, RZ ;  /* 0x000099100f107816 */ /* 0x000fc800000000ff */
[----:B------:R-:W-:-:S04]  /*5ab0*/  ISETP.NE.AND P0, PT, R16, 0x7fff, PT ;  /* 0x00007fff1000780c */ /* 0x000fc80003f05270 */
[----:B------:R-:W-:Y:S02]  /*5ac0*/  SEL R16, R15, 0x8000, P0 ;  /* 0x000080000f107807 */ /* 0x000fe40000000000 */
[----:B------:R-:W-:Y:S02]  /*5ad0*/  ISETP.GE.AND P0, PT, R21, RZ, PT ;  /* 0x000000ff1500720c */ /* 0x000fe40003f06270 */
[----:B------:R-:W-:-:S04]  /*5ae0*/  SHF.R.U32.HI R16, RZ, c[0x0][0x194], R16 ;  /* 0x00006500ff107a19 */ /* 0x000fc80000011610 */
[----:B------:R-:W-:-:S04]  /*5af0*/  LOP3.LUT R16, R16, UR4, RZ, 0xc0, !PT ;  /* 0x0000000410107c12 */ /* 0x000fc8000f8ec0ff */
[----:B------:R-:W-:-:S04]  /*5b00*/  LOP3.LUT R19, R16, 0xfff0, RZ, 0xc0, !PT ;  /* 0x0000fff010137812 */ /* 0x000fc800078ec0ff */
[----:B------:R-:W-:Y:S02]  /*5b10*/  SHF.R.U32.HI R19, RZ, 0x4, R19 ;  /* 0x00000004ff137819 */ /* 0x000fe40000011613 */
[----:B0-----:R-:W-:-:S05]  /*5b20*/  IADD3 R17, R11, 0x1, RZ ;  /* 0x000000010b117810 */ /* 0x001fca0007ffe0ff */
[----:B------:R0:W-:Y:S04]  /*5b30*/  STS.U16 [R10], R17 ;  /* 0x000000110a007388 */ /* 0x0001e80000000400 */
[----:B------:R-:W1:Y:S01]  /*5b40*/  LDS.U16 R14, [R13] ;  /* 0x000000000d0e7984 */ /* 0x000e620000000400 */
[----:B0-----:R-:W-:Y:S02]  /*5b50*/  LOP3.LUT R17, R16, 0xf, RZ, 0xc, !PT ;  /* 0x0000000f10117812 */ /* 0x001fe400078e0cff */
[----:B------:R-:W-:Y:S02]  /*5b60*/  IADD3 R16, -R19, 0x1, RZ ;  /* 0x0000000113107810 */ /* 0x000fe40007ffe1ff */
[----:B------:R-:W-:Y:S01]  /*5b70*/  SEL R19, R20, 0x8000, !P0 ;  /* 0x0000800014137807 */ /* 0x000fe20004000000 */
[----:B------:R-:W-:-:S03]  /*5b80*/  IMAD R17, R17, 0x600, R2 ;  /* 0x0000060011117824 */ /* 0x000fc600078e0202 */
[----:B------:R-:W-:Y:S01]  /*5b90*/  LOP3.LUT R18, R19, R18, RZ, 0x3c, !PT ;  /* 0x0000001213127212 */ /* 0x000fe200078e3cff */
[----:B------:R-:W-:-:S03]  /*5ba0*/  IMAD R16, R16, 0x2, R17 ;  /* 0x0000000210107824 */ /* 0x000fc600078e0211 */
[----:B------:R-:W-:-:S04]  /*5bb0*/  PRMT R19, R18, 0x9910, RZ ;  /* 0x0000991012137816 */ /* 0x000fc800000000ff */
[----:B------:R-:W-:-:S04]  /*5bc0*/  ISETP.NE.AND P0, PT, R19, 0x7fff, PT ;  /* 0x00007fff1300780c */ /* 0x000fc80003f05270 */
[----:B------:R-:W-:Y:S02]  /*5bd0*/  SEL R19, R18, 0x8000, P0 ;  /* 0x0000800012137807 */ /* 0x000fe40000000000 */
[----:B------:R-:W-:Y:S02]  /*5be0*/  ISETP.GE.AND P0, PT, R23, RZ, PT ;  /* 0x000000ff1700720c */ /* 0x000fe40003f06270 */
[----:B------:R-:W-:-:S04]  /*5bf0*/  SHF.R.U32.HI R19, RZ, c[0x0][0x194], R19 ;  /* 0x00006500ff137a19 */ /* 0x000fc80000011613 */
[----:B------:R-:W-:-:S04]  /*5c00*/  LOP3.LUT R19, R19, UR4, RZ, 0xc0, !PT ;  /* 0x0000000413137c12 */ /* 0x000fc8000f8ec0ff */
[C---:B------:R-:W-:Y:S02]  /*5c10*/  LOP3.LUT R21, R19.reuse, 0xfff0, RZ, 0xc0, !PT ;  /* 0x0000fff013157812 */ /* 0x040fe400078ec0ff */
[----:B-1----:R-:W-:Y:S02]  /*5c20*/  IADD3 R22, R14, 0x1, RZ ;  /* 0x000000010e167810 */ /* 0x002fe40007ffe0ff */
[----:B------:R-:W-:Y:S02]  /*5c30*/  LOP3.LUT R19, R19, 0xf, RZ, 0xc, !PT ;  /* 0x0000000f13137812 */ /* 0x000fe400078e0cff */
[----:B------:R-:W-:Y:S01]  /*5c40*/  SHF.R.U32.HI R21, RZ, 0x4, R21 ;  /* 0x00000004ff157819 */ /* 0x000fe20000011615 */
[----:B------:R0:W-:Y:S04]  /*5c50*/  STS.U16 [R13], R22 ;  /* 0x000000160d007388 */ /* 0x0001e80000000400 */
[----:B------:R-:W1:Y:S01]  /*5c60*/  LDS.U16 R17, [R16] ;  /* 0x0000000010117984 */ /* 0x000e620000000400 */
[----:B0-----:R-:W-:Y:S01]  /*5c70*/  IMAD R22, R19, 0x600, R2 ;  /* 0x0000060013167824 */ /* 0x001fe200078e0202 */
[----:B------:R-:W-:-:S05]  /*5c80*/  IADD3 R19, -R21, 0x1, RZ ;  /* 0x0000000115137810 */ /* 0x000fca0007ffe1ff */
[----:B------:R-:W-:Y:S01]  /*5c90*/  IMAD R19, R19, 0x2, R22 ;  /* 0x0000000213137824 */ /* 0x000fe200078e0216 */
[----:B------:R-:W-:-:S04]  /*5ca0*/  SEL R22, R20, 0x8000, !P0 ;  /* 0x0000800014167807 */ /* 0x000fc80004000000 */
[----:B------:R-:W-:-:S04]  /*5cb0*/  LOP3.LUT R29, R22, R29, RZ, 0x3c, !PT ;  /* 0x0000001d161d7212 */ /* 0x000fc800078e3cff */
[----:B------:R-:W-:-:S04]  /*5cc0*/  PRMT R22, R29, 0x9910, RZ ;  /* 0x000099101d167816 */ /* 0x000fc800000000ff */
[----:B------:R-:W-:-:S04]  /*5cd0*/  ISETP.NE.AND P0, PT, R22, 0x7fff, PT ;  /* 0x00007fff1600780c */ /* 0x000fc80003f05270 */
[----:B------:R-:W-:-:S04]  /*5ce0*/  SEL R22, R29, 0x8000, P0 ;  /* 0x000080001d167807 */ /* 0x000fc80000000000 */
[----:B------:R-:W-:-:S04]  /*5cf0*/  SHF.R.U32.HI R22, RZ, c[0x0][0x194], R22 ;  /* 0x00006500ff167a19 */ /* 0x000fc80000011616 */
[----:B------:R-:W-:Y:S02]  /*5d00*/  LOP3.LUT R22, R22, UR4, RZ, 0xc0, !PT ;  /* 0x0000000416167c12 */ /* 0x000fe4000f8ec0ff */
[----:B-1----:R-:W-:Y:S02]  /*5d10*/  IADD3 R21, R17, 0x1, RZ ;  /* 0x0000000111157810 */ /* 0x002fe40007ffe0ff */
[----:B------:R-:W-:-:S03]  /*5d20*/  LOP3.LUT R23, R22, 0xfff0, RZ, 0xc0, !PT ;  /* 0x0000fff016177812 */ /* 0x000fc600078ec0ff */
[----:B------:R0:W-:Y:S01]  /*5d30*/  STS.U16 [R16], R21 ;  /* 0x0000001510007388 */ /* 0x0001e20000000400 */
[----:B------:R-:W-:-:S03]  /*5d40*/  SHF.R.U32.HI R23, RZ, 0x4, R23 ;  /* 0x00000004ff177819 */ /* 0x000fc60000011617 */
[----:B------:R-:W1:Y:S01]  /*5d50*/  LDS.U16 R28, [R19] ;  /* 0x00000000131c7984 */ /* 0x000e620000000400 */
[----:B------:R-:W-:Y:S02]  /*5d60*/  IADD3 R23, -R23, 0x1, RZ ;  /* 0x0000000117177810 */ /* 0x000fe40007ffe1ff */
[----:B0-----:R-:W-:Y:S01]  /*5d70*/  LOP3.LUT R21, R22, 0xf, RZ, 0xc, !PT ;  /* 0x0000000f16157812 */ /* 0x001fe200078e0cff */
[----:B------:R-:W-:Y:S01]  /*5d80*/  IMAD.MOV.U32 R22, RZ, RZ, R24 ;  /* 0x000000ffff167224 */ /* 0x000fe200078e0018 */
[----:B------:R-:W-:-:S03]  /*5d90*/  PRMT R24, R35, 0x9910, RZ ;  /* 0x0000991023187816 */ /* 0x000fc600000000ff */
[----:B------:R-:W-:Y:S01]  /*5da0*/  IMAD R30, R21, 0x600, R2 ;  /* 0x00000600151e7824 */ /* 0x000fe200078e0202 */
[----:B------:R-:W-:-:S03]  /*5db0*/  ISETP.GE.AND P0, PT, R22, RZ, PT ;  /* 0x000000ff1600720c */ /* 0x000fc60003f06270 */
[----:B------:R-:W-:Y:S01]  /*5dc0*/  IMAD R30, R23, 0x2, R30 ;  /* 0x00000002171e7824 */ /* 0x000fe200078e021e */
[----:B------:R-:W-:-:S04]  /*5dd0*/  SEL R21, R20, 0x8000, !P0 ;  /* 0x0000800014157807 */ /* 0x000fc80004000000 */
[----:B------:R-:W-:-:S04]  /*5de0*/  LOP3.LUT R32, R21, R32, RZ, 0x3c, !PT ;  /* 0x0000002015207212 */ /* 0x000fc800078e3cff */
[----:B------:R-:W-:-:S04]  /*5df0*/  PRMT R21, R32, 0x9910, RZ ;  /* 0x0000991020157816 */ /* 0x000fc800000000ff */
[----:B------:R-:W-:-:S04]  /*5e00*/  ISETP.NE.AND P0, PT, R21, 0x7fff, PT ;  /* 0x00007fff1500780c */ /* 0x000fc80003f05270 */
[----:B------:R-:W-:Y:S02]  /*5e10*/  SEL R21, R32, 0x8000, P0 ;  /* 0x0000800020157807 */ /* 0x000fe40000000000 */
[----:B------:R-:W-:Y:S02]  /*5e20*/  ISETP.GE.AND P0, PT, R24, RZ, PT ;  /* 0x000000ff1800720c */ /* 0x000fe40003f06270 */
[----:B------:R-:W-:Y:S02]  /*5e30*/  SHF.R.U32.HI R21, RZ, c[0x0][0x194], R21 ;  /* 0x00006500ff157a19 */ /* 0x000fe40000011615 */
[----:B------:R-:W-:Y:S02]  /*5e40*/  PRMT R24, R38, 0x9910, RZ ;  /* 0x0000991026187816 */ /* 0x000fe400000000ff */
[----:B-1----:R-:W-:Y:S02]  /*5e50*/  IADD3 R22, R28, 0x1, RZ ;  /* 0x000000011c167810 */ /* 0x002fe40007ffe0ff */
[----:B------:R-:W-:-:S03]  /*5e60*/  LOP3.LUT R21, R21, UR4, RZ, 0xc0, !PT ;  /* 0x0000000415157c12 */ /* 0x000fc6000f8ec0ff */
[----:B------:R0:W-:Y:S01]  /*5e70*/  STS.U16 [R19], R22 ;  /* 0x0000001613007388 */ /* 0x0001e20000000400 */
[C---:B------:R-:W-:Y:S02]  /*5e80*/  LOP3.LUT R23, R21.reuse, 0xfff0, RZ, 0xc0, !PT ;  /* 0x0000fff015177812 */ /* 0x040fe400078ec0ff */
[----:B------:R-:W-:Y:S01]  /*5e90*/  LOP3.LUT R21, R21, 0xf, RZ, 0xc, !PT ;  /* 0x0000000f15157812 */ /* 0x000fe200078e0cff */
[----:B------:R-:W1:Y:S01]  /*5ea0*/  LDS.U16 R31, [R30] ;  /* 0x000000001e1f7984 */ /* 0x000e620000000400 */
[----:B------:R-:W-:-:S04]  /*5eb0*/  SHF.R.U32.HI R23, RZ, 0x4, R23 ;  /* 0x00000004ff177819 */ /* 0x000fc80000011617 */
[----:B------:R-:W-:Y:S01]  /*5ec0*/  IADD3 R23, -R23, 0x1, RZ ;  /* 0x0000000117177810 */ /* 0x000fe20007ffe1ff */
[----:B0-----:R-:W-:-:S04]  /*5ed0*/  IMAD R22, R21, 0x600, R2 ;  /* 0x0000060015167824 */ /* 0x001fc800078e0202 */
[----:B------:R-:W-:Y:S01]  /*5ee0*/  IMAD R33, R23, 0x2, R22 ;  /* 0x0000000217217824 */ /* 0x000fe200078e0216 */
[----:B------:R-:W-:-:S04]  /*5ef0*/  SEL R22, R20, 0x8000, !P0 ;  /* 0x0000800014167807 */ /* 0x000fc80004000000 */
[----:B------:R-:W-:-:S04]  /*5f00*/  LOP3.LUT R35, R22, R35, RZ, 0x3c, !PT ;  /* 0x0000002316237212 */ /* 0x000fc800078e3cff */
[----:B------:R-:W-:-:S04]  /*5f10*/  PRMT R22, R35, 0x9910, RZ ;  /* 0x0000991023167816 */ /* 0x000fc800000000ff */
[----:B------:R-:W-:-:S04]  /*5f20*/  ISETP.NE.AND P0, PT, R22, 0x7fff, PT ;  /* 0x00007fff1600780c */ /* 0x000fc80003f05270 */
[----:B------:R-:W-:-:S04]  /*5f30*/  SEL R22, R35, 0x8000, P0 ;  /* 0x0000800023167807 */ /* 0x000fc80000000000 */
[----:B------:R-:W-:-:S04]  /*5f40*/  SHF.R.U32.HI R22, RZ, c[0x0][0x194], R22 ;  /* 0x00006500ff167a19 */ /* 0x000fc80000011616 */
[----:B------:R-:W-:-:S04]  /*5f50*/  LOP3.LUT R22, R22, UR4, RZ, 0xc0, !PT ;  /* 0x0000000416167c12 */ /* 0x000fc8000f8ec0ff */
[----:B------:R-:W-:Y:S02]  /*5f60*/  LOP3.LUT R23, R22, 0xfff0, RZ, 0xc0, !PT ;  /* 0x0000fff016177812 */ /* 0x000fe400078ec0ff */
[----:B-1----:R-:W-:Y:S02]  /*5f70*/  IADD3 R21, R31, 0x1, RZ ;  /* 0x000000011f157810 */ /* 0x002fe40007ffe0ff */
[----:B------:R-:W-:-:S03]  /*5f80*/  SHF.R.U32.HI R23, RZ, 0x4, R23 ;  /* 0x00000004ff177819 */ /* 0x000fc60000011617 */
[----:B------:R0:W-:Y:S01]  /*5f90*/  STS.U16 [R30], R21 ;  /* 0x000000151e007388 */ /* 0x0001e20000000400 */
[----:B------:R-:W-:-:S03]  /*5fa0*/  IADD3 R23, -R23, 0x1, RZ ;  /* 0x0000000117177810 */ /* 0x000fc60007ffe1ff */
[----:B------:R-:W1:Y:S01]  /*5fb0*/  LDS.U16 R34, [R33] ;  /* 0x0000000021227984 */ /* 0x000e620000000400 */
        /* <DEDUP_REMOVED lines=50> */
[----:B------:R-:W-:Y:S02]  /*62e0*/  SEL R20, R20, 0x8000, !P0 ;  /* 0x0000800014147807 */ /* 0x000fe40004000000 */
[----:B-1----:R-:W-:Y:S02]  /*62f0*/  IADD3 R22, R40, 0x1, RZ ;  /* 0x0000000128167810 */ /* 0x002fe40007ffe0ff */
[----:B------:R-:W-:-:S02]  /*6300*/  LOP3.LUT R21, R21, UR4, RZ, 0xc0, !PT ;  /* 0x0000000415157c12 */ /* 0x000fc4000f8ec0ff */
[----:B------:R-:W-:Y:S01]  /*6310*/  LOP3.LUT R47, R20, R47, RZ, 0x3c, !PT ;  /* 0x0000002f142f7212 */ /* 0x000fe200078e3cff */
[----:B------:R0:W-:Y:S01]  /*6320*/  STS.U16 [R39], R22 ;  /* 0x0000001627007388 */ /* 0x0001e20000000400 */
[C---:B------:R-:W-:Y:S02]  /*6330*/  LOP3.LUT R23, R21.reuse, 0xfff0, RZ, 0xc0, !PT ;  /* 0x0000fff015177812 */ /* 0x040fe400078ec0ff */
[----:B------:R-:W-:Y:S01]  /*6340*/  LOP3.LUT R21, R21, 0xf, RZ, 0xc, !PT ;  /* 0x0000000f15157812 */ /* 0x000fe200078e0cff */
[----:B------:R-:W1:Y:S01]  /*6350*/  LDS.U16 R43, [R42] ;  /* 0x000000002a2b7984 */ /* 0x000e620000000400 */
[----:B------:R-:W-:Y:S02]  /*6360*/  SHF.R.U32.HI R23, RZ, 0x4, R23 ;  /* 0x00000004ff177819 */ /* 0x000fe40000011617 */
[----:B------:R-:W-:Y:S02]  /*6370*/  PRMT R20, R47, 0x9910, RZ ;  /* 0x000099102f147816 */ /* 0x000fe400000000ff */
[----:B------:R-:W-:Y:S01]  /*6380*/  IADD3 R23, -R23, 0x1, RZ ;  /* 0x0000000117177810 */ /* 0x000fe20007ffe1ff */
[----:B0-----:R-:W-:Y:S01]  /*6390*/  IMAD R22, R21, 0x600, R2 ;  /* 0x0000060015167824 */ /* 0x001fe200078e0202 */
[----:B------:R-:W-:-:S03]  /*63a0*/  ISETP.NE.AND P0, PT, R20, 0x7fff, PT ;  /* 0x00007fff1400780c */ /* 0x000fc60003f05270 */
[----:B------:R-:W-:Y:S01]  /*63b0*/  IMAD R45, R23, 0x2, R22 ;  /* 0x00000002172d7824 */ /* 0x000fe200078e0216 */
[----:B------:R-:W-:-:S04]  /*63c0*/  SEL R20, R47, 0x8000, P0 ;  /* 0x000080002f147807 */ /* 0x000fc80000000000 */
[----:B------:R-:W-:-:S04]  /*63d0*/  SHF.R.U32.HI R20, RZ, c[0x0][0x194], R20 ;  /* 0x00006500ff147a19 */ /* 0x000fc80000011614 */
[----:B------:R-:W-:-:S04]  /*63e0*/  LOP3.LUT R20, R20, UR4, RZ, 0xc0, !PT ;  /* 0x0000000414147c12 */ /* 0x000fc8000f8ec0ff */
[C---:B------:R-:W-:Y:S02]  /*63f0*/  LOP3.LUT R22, R20.reuse, 0xfff0, RZ, 0xc0, !PT ;  /* 0x0000fff014167812 */ /* 0x040fe400078ec0ff */
[----:B------:R-:W-:Y:S02]  /*6400*/  LOP3.LUT R23, R20, 0xf, RZ, 0xc, !PT ;  /* 0x0000000f14177812 */ /* 0x000fe400078e0cff */
[----:B------:R-:W-:-:S03]  /*6410*/  SHF.R.U32.HI R22, RZ, 0x4, R22 ;  /* 0x00000004ff167819 */ /* 0x000fc60000011616 */
[----:B------:R-:W-:Y:S01]  /*6420*/  IMAD R23, R23, 0x600, R2 ;  /* 0x0000060017177824 */ /* 0x000fe200078e0202 */
[----:B------:R-:W-:-:S05]  /*6430*/  IADD3 R22, -R22, 0x1, RZ ;  /* 0x0000000116167810 */ /* 0x000fca0007ffe1ff */
[----:B------:R-:W-:Y:S02]  /*6440*/  IMAD R48, R22, 0x2, R23 ;  /* 0x0000000216307824 */ /* 0x000fe400078e0217 */
[----:B------:R-:W-:Y:S01]  /*6450*/  IMAD R22, R4, 0x44, RZ ;  /* 0x0000004404167824 */ /* 0x000fe200078e02ff */
[----:B-1----:R-:W-:-:S05]  /*6460*/  IADD3 R21, R43, 0x1, RZ ;  /* 0x000000012b157810 */ /* 0x002fca0007ffe0ff */
        /* <DEDUP_REMOVED lines=12> */
[----:B------:R-:W-:Y:S04]  /*6530*/  LDS R54, [R22+0x30] ;  /* 0x0000300016367984 */ /* 0x000fe80000000800 */
[----:B------:R-:W1:Y:S04]  /*6540*/  LDS R55, [R22+0x38] ;  /* 0x0000380016377984 */ /* 0x000e680000000800 */
[----:B------:R-:W-:Y:S04]  /*6550*/  LDS R56, [R22+0x4] ;  /* 0x0000040016387984 */ /* 0x000fe80000000800 */
[----:B------:R-:W-:Y:S04]  /*6560*/  LDS R57, [R22] ;  /* 0x0000000016397984 */ /* 0x000fe80000000800 */
        /* <DEDUP_REMOVED lines=10> */
[----:B------:R-:W1:Y:S02]  /*6610*/  LDS R65, [R22+0x3c] ;  /* 0x00003c0016417984 */ /* 0x000e640000000800 */
[----:B------:R-:W-:Y:S01]  /*6620*/  IMAD.IADD R24, R24, 0x1, R25 ;  /* 0x0000000118187824 */ /* 0x000fe200078e0219 */
[----:B--2---:R-:W-:Y:S02]  /*6630*/  IADD3 R20, R58, R56, R57 ;  /* 0x000000383a147210 */ /* 0x004fe40007ffe039 */
[----:B---3--:R-:W-:Y:S02]  /*6640*/  IADD3 R21, R61, R59, R60 ;  /* 0x0000003b3d157210 */ /* 0x008fe40007ffe03c */
[----:B0-----:R-:W-:-:S04]  /*6650*/  IADD3 R23, R64, R62, R63 ;  /* 0x0000003e40177210 */ /* 0x001fc80007ffe03f */
[----:B------:R-:W-:Y:S02]  /*6660*/  IADD3 R20, R23, R21, R20 ;  /* 0x0000001517147210 */ /* 0x000fe40007ffe014 */
[----:B-1----:R-:W-:-:S05]  /*6670*/  IADD3 R67, R24, R26, R65 ;  /* 0x0000001a18437210 */ /* 0x002fca0007ffe041 */
[----:B------:R-:W-:Y:S01]  /*6680*/  IMAD.IADD R67, R20, 0x1, R67 ;  /* 0x0000000114437824 */ /* 0x000fe200078e0243 */
[----:B------:R-:W-:Y:S05]  /*6690*/  BRA.DIV ~URZ, `(.L_x_1460) ;  /* 0x000054027f007947 */ /* 0x000fea000b800000 */
[----:B------:R0:W1:Y:S02]  /*66a0*/  SHFL.UP P0, R22, R67, 0x1, RZ ;  /* 0x0420000043167989 */ /* 0x00006400000000ff */
.L_x_1471:
[----:B-1----:R-:W-:Y:S01]  /*66b0*/  @P0 IMAD.IADD R22, R67, 0x1, R22 ;  /* 0x0000000143160824 */ /* 0x002fe200078e0216 */
[----:B------:R-:W-:Y:S01]  /*66c0*/  ISETP.NE.AND P3, PT, R0, RZ, PT ;  /* 0x000000ff0000720c */ /* 0x000fe20003f65270 */
[----:B------:R-:W-:Y:S03]  /*66d0*/  BSSY B0, `(.L_x_1461) ;  /* 0x000003c000007945 */ /* 0x000fe60003800000 */
[----:B------:R-:W1:Y:S02]  /*66e0*/  SHFL.UP P0, R20, R22, 0x2, RZ ;  /* 0x0440000016147989 */ /* 0x000e6400000000ff */
[----:B-1----:R-:W-:-:S05]  /*66f0*/  @P0 IMAD.IADD R20, R22, 0x1, R20 ;  /* 0x0000000116140824 */ /* 0x002fca00078e0214 */
[----:B------:R-:W1:Y:S02]  /*6700*/  SHFL.UP P0, R21, R20, 0x4, RZ ;  /* 0x0480000014157989 */ /* 0x000e6400000000ff */
[----:B-1----:R-:W-:-:S05]  /*6710*/  @P0 IMAD.IADD R21, R20, 0x1, R21 ;  /* 0x0000000114150824 */ /* 0x002fca00078e0215 */
[----:B------:R-:W1:Y:S02]  /*6720*/  SHFL.UP P0, R73, R21, 0x8, RZ ;  /* 0x0500000015497989 */ /* 0x000e6400000000ff */
[----:B-1----:R-:W-:Y:S01]  /*6730*/  @P0 IMAD.IADD R73, R21, 0x1, R73 ;  /* 0x0000000115490824 */ /* 0x002fe200078e0249 */
[----:B------:R-:W-:-:S04]  /*6740*/  ISETP.NE.AND P0, PT, R70, 0x1f, PT ;  /* 0x0000001f4600780c */ /* 0x000fc80003f05270 */
[----:B------:R-:W1:Y:S09]  /*6750*/  SHFL.UP P2, R72, R73, 0x10, RZ ;  /* 0x0600000049487989 */ /* 0x000e7200000400ff */
[----:B------:R-:W-:-:S04]  /*6760*/  @!P0 SHF.R.U32.HI R22, RZ, 0x3, R4 ;  /* 0x00000003ff168819 */ /* 0x000fc80000011604 */
[----:B------:R-:W-:Y:S01]  /*6770*/  @!P0 LOP3.LUT R75, R22, 0x1ffffffc, RZ, 0xc0, !PT ;  /* 0x1ffffffc164b8812 */ /* 0x000fe200078ec0ff */
[----:B-1----:R-:W-:Y:S01]  /*6780*/  @P2 IMAD.IADD R72, R73, 0x1, R72 ;  /* 0x0000000149482824 */ /* 0x002fe200078e0248 */
[----:B------:R-:W-:-:S03]  /*6790*/  ISETP.NE.AND P2, PT, R0, 0x9, PT ;  /* 0x000000090000780c */ /* 0x000fc60003f45270 */
[----:B0-----:R-:W-:Y:S01]  /*67a0*/  IMAD.IADD R67, R72, 0x1, -R67 ;  /* 0x0000000148437824 */ /* 0x001fe200078e0a43 */
[----:B------:R-:W-:Y:S04]  /*67b0*/  @!P0 STS [R75+0x6600], R72 ;  /* 0x006600484b008388 */ /* 0x000fe80000000800 */
        /* <DEDUP_REMOVED lines=12> */
[----:B------:R-:W-:Y:S01]  /*6880*/  ISETP.NE.AND P0, PT, R0, 0x4, PT ;  /* 0x000000040000780c */ /* 0x000fe20003f05270 */
[----:B------:R-:W0:Y:S03]  /*6890*/  LDS.128 R24, [0x6620] ;  /* 0x00662000ff187984 */ /* 0x000e260000000c00 */
[C---:B------:R-:W-:Y:S01]  /*68a0*/  SEL R73, R74.reuse, R73, !P0 ;  /* 0x000000494a497207 */ /* 0x040fe20004000000 */
[----:B--2---:R-:W-:Y:S01]  /*68b0*/  IMAD.IADD R74, R74, 0x1, R71 ;  /* 0x000000014a4a7824 */ /* 0x004fe200078e0247 */
[----:B------:R-:W-:-:S03]  /*68c0*/  ISETP.NE.AND P0, PT, R0, 0x5, PT ;  /* 0x000000050000780c */ /* 0x000fc60003f05270 */
[C---:B---3--:R-:W-:Y:S01]  /*68d0*/  IMAD.IADD R21, R74.reuse, 0x1, R21 ;  /* 0x000000014a157824 */ /* 0x048fe200078e0215 */
        /* <DEDUP_REMOVED lines=11> */
[C---:B------:R-:W-:Y:S01]  /*6990*/  IMAD.IADD R25, R24.reuse, 0x1, R25 ;  /* 0x0000000118197824 */ /* 0x040fe200078e0219 */
[----:B------:R-:W-:Y:S02]  /*69a0*/  SEL R73, R24, R73, !P2 ;  /* 0x0000004918497207 */ /* 0x000fe40005000000 */
[----:B------:R-:W-:Y:S01]  /*69b0*/  ISETP.NE.AND P2, PT, R70, RZ, PT ;  /* 0x000000ff4600720c */ /* 0x000fe20003f45270 */
[C---:B------:R-:W-:Y:S01]  /*69c0*/  IMAD.IADD R26, R25.reuse, 0x1, R26 ;  /* 0x00000001191a7824 */ /* 0x040fe200078e021a */
        /* <DEDUP_REMOVED lines=12> */
.L_x_1462:
[----:B------:R-:W-:Y:S05]  /*6a90*/  BSYNC B0 ;  /* 0x0000000000007941 */ /* 0x000fea0003800000 */
.L_x_1461:
[----:B------:R-:W-:Y:S01]  /*6aa0*/  BAR.SYNC.DEFER_BLOCKING 0x0 ;  /* 0x0000000000007b1d */ /* 0x000fe20000010000 */
[----:B------:R-:W-:Y:S02]  /*6ab0*/  ISETP.NE.AND P0, PT, R4, RZ, PT ;  /* 0x000000ff0400720c */ /* 0x000fe40003f05270 */
[----:B------:R-:W-:-:S03]  /*6ac0*/  SEL R66, R66, 0x1080, P1 ;  /* 0x0000108042427807 */ /* 0x000fc60000800000 */
[----:B------:R-:W-:Y:S02]  /*6ad0*/  ULDC UR4, c[0x0][0x198] ;  /* 0x0000660000047ab9 */ /* 0x000fe40000000800 */
[----:B------:R-:W-:-:S06]  /*6ae0*/  UBMSK UR4, URZ, UR4 ;  /* 0x000000043f04729b */ /* 0x000fcc0008000000 */
[----:B------:R-:W1:Y:S02]  /*6af0*/  @P0 LDS R21, [0x663c] ;  /* 0x00663c00ff150984 */ /* 0x000e640000000800 */
[----:B-1----:R-:W-:Y:S01]  /*6b00*/  @P0 IMAD.IADD R20, R20, 0x1, R21 ;  /* 0x0000000114140824 */ /* 0x002fe200078e0215 */
[----:B------:R-:W-:-:S03]  /*6b10*/  ISETP.EQ.OR P0, PT, R4, RZ, P1 ;  /* 0x000000ff0400720c */ /* 0x000fc60000f02670 */
[----:B------:R-:W-:-:S04]  /*6b20*/  IMAD.IADD R57, R57, 0x1, R20 ;  /* 0x0000000139397824 */ /* 0x000fc800078e0214 */
[----:B------:R-:W-:Y:S02]  /*6b30*/  IMAD.IADD R21, R56, 0x1, R57 ;  /* 0x0000000138157824 */ /* 0x000fe400078e0239 */
[----:B------:R-:W-:Y:S02]  /*6b40*/  IMAD R56, R4, 0x44, RZ ;  /* 0x0000004404387824 */ /* 0x000fe400078e02ff */
[----:B------:R-:W-:-:S03]  /*6b50*/  IMAD.IADD R23, R58, 0x1, R21 ;  /* 0x000000013a177824 */ /* 0x000fc600078e0215 */
[----:B------:R-:W-:Y:S01]  /*6b60*/  STS [R56], R20 ;  /* 0x0000001438007388 */ /* 0x000fe20000000800 */
[----:B------:R-:W-:-:S03]  /*6b70*/  IMAD.IADD R60, R60, 0x1, R23 ;  /* 0x000000013c3c7824 */ /* 0x000fc600078e0217 */
[----:B------:R-:W-:Y:S01]  /*6b80*/  STS [R56+0x4], R57 ;  /* 0x0000043938007388 */ /* 0x000fe20000000800 */
[----:B------:R-:W-:Y:S01]  /*6b90*/  IMAD.IADD R22, R59, 0x1, R60 ;  /* 0x000000013b167824 */ /* 0x000fe200078e023c */
[----:B------:R-:W-:Y:S02]  /*6ba0*/  @!P1 IADD3 R59, -R4, 0x1f, RZ ;  /* 0x0000001f043b9810 */ /* 0x000fe40007ffe1ff */
[----:B------:R-:W-:Y:S01]  /*6bb0*/  STS [R56+0x8], R21 ;  /* 0x0000081538007388 */ /* 0x000fe20000000800 */
[----:B------:R-:W-:Y:S01]  /*6bc0*/  IMAD.IADD R24, R61, 0x1, R22 ;  /* 0x000000013d187824 */ /* 0x000fe200078e0216 */
[----:B------:R-:W-:Y:S02]  /*6bd0*/  @!P1 LOP3.LUT R26, R59, 0xf, RZ, 0xc0, !PT ;  /* 0x0000000f3b1a9812 */ /* 0x000fe400078ec0ff */
[----:B------:R-:W-:Y:S01]  /*6be0*/  @!P1 SHF.R.S32.HI R59, RZ, 0x4, R59 ;  /* 0x00000004ff3b9819 */ /* 0x000fe2000001143b */
        /* <DEDUP_REMOVED lines=8> */
[----:B0-----:R-:W-:Y:S01]  /*6c70*/  IMAD.IADD R27, R50, 0x1, R51 ;  /* 0x00000001321b7824 */ /* 0x001fe200078e0233 */
[----:B------:R-:W-:Y:S01]  /*6c80*/  STS [R56+0x1c], R63 ;  /* 0x00001c3f38007388 */ /* 0x000fe20000000800 */
[----:B------:R-:W-:-:S02]  /*6c90*/  @!P1 IMAD R50, R26, 0x300, R59 ;  /* 0x000003001a329824 */ /* 0x000fc400078e023b */
[----:B------:R-:W-:Y:S01]  /*6ca0*/  IMAD.IADD R59, R52, 0x1, R27 ;  /* 0x00000001343b7824 */ /* 0x000fe200078e021b */
[----:B------:R-:W-:Y:S01]  /*6cb0*/  STS [R56+0x20], R25 ;  /* 0x0000201938007388 */ /* 0x000fe20000000800 */
[----:B-1----:R-:W-:Y:S02]  /*6cc0*/  @!P1 IMAD.SHL.U32 R23, R50, 0x2, RZ ;  /* 0x0000000232179824 */ /* 0x002fe400078e00ff */
        /* <DEDUP_REMOVED lines=9> */
[----:B------:R-:W-:Y:S04]  /*6d60*/  STS [R56+0x38], R26 ;  /* 0x0000381a38007388 */ /* 0x000fe80000000800 */
[----:B------:R-:W-:Y:S04]  /*6d70*/  STS [R56+0x3c], R20 ;  /* 0x00003c1438007388 */ /* 0x000fe80000000800 */
[----:B------:R-:W-:Y:S04]  /*6d80*/  STS [R56+0x40], R65 ;  /* 0x0000404138007388 */ /* 0x000fe80000000800 */
[----:B------:R-:W-:Y:S06]  /*6d90*/  BAR.SYNC.DEFER_BLOCKING 0x0 ;  /* 0x0000000000007b1d */ /* 0x000fec0000010000 */
[----:B------:R-:W0:Y:S04]  /*6da0*/  @!P1 LDS.U16 R68, [R23] ;  /* 0x0000000017449984 */ /* 0x000e280000000400 */
[----:B------:R-:W1:Y:S04]  /*6db0*/  LDS.U16 R10, [R10] ;  /* 0x000000000a0a7984 */ /* 0x000e680000000400 */
[----:B------:R1:W2:Y:S04]  /*6dc0*/  LDS.U16 R21, [R13] ;  /* 0x000000000d157984 */ /* 0x0002a80000000400 */
[----:B------:R-:W3:Y:S04]  /*6dd0*/  LDS.U16 R22, [R16] ;  /* 0x0000000010167984 */ /* 0x000ee80000000400 */
[----:B------:R-:W4:Y:S04]  /*6de0*/  LDS.U16 R19, [R19] ;  /* 0x0000000013137984 */ /* 0x000f280000000400 */
[----:B------:R-:W5:Y:S04]  /*6df0*/  LDS.U16 R30, [R30] ;  /* 0x000000001e1e7984 */ /* 0x000f680000000400 */
[----:B------:R-:W5:Y:S04]  /*6e00*/  LDS.U16 R33, [R33] ;  /* 0x0000000021217984 */ /* 0x000f680000000400 */
[----:B------:R-:W5:Y:S04]  /*6e10*/  LDS.U16 R36, [R36] ;  /* 0x0000000024247984 */ /* 0x000f680000000400 */
[----:B------:R-:W5:Y:S04]  /*6e20*/  LDS.U16 R39, [R39] ;  /* 0x0000000027277984 */ /* 0x000f680000000400 */
[----:B------:R-:W5:Y:S04]  /*6e30*/  LDS.U16 R42, [R42] ;  /* 0x000000002a2a7984 */ /* 0x000f680000000400 */
[----:B------:R-:W5:Y:S01]  /*6e40*/  LDS.U16 R45, [R45] ;  /* 0x000000002d2d7984 */ /* 0x000f620000000400 */
[----:B0-----:R-:W-:-:S03]  /*6e50*/  @!P1 IMAD.IADD R23, R6, 0x1, -R68 ;  /* 0x0000000106179824 */ /* 0x001fc600078e0a44 */
[----:B------:R-:W0:Y:S01]  /*6e60*/  LDS.U16 R48, [R48] ;  /* 0x0000000030307984 */ /* 0x000e220000000400 */
[----:B-1----:R-:W-:-:S03]  /*6e70*/  IMAD.IADD R13, R11, 0x1, R10 ;  /* 0x000000010b0d7824 */ /* 0x002fc600078e020a */
[----:B------:R-:W-:Y:S01]  /*6e80*/  BAR.SYNC.DEFER_BLOCKING 0x0 ;  /* 0x0000000000007b1d */ /* 0x000fe20000010000 */
[----:B--2---:R-:W-:Y:S02]  /*6e90*/  IMAD.IADD R14, R14, 0x1, R21 ;  /* 0x000000010e0e7824 */ /* 0x004fe400078e0215 */
[----:B------:R-:W-:Y:S02]  /*6ea0*/  IMAD.SHL.U32 R10, R13, 0x2, RZ ;  /* 0x000000020d0a7824 */ /* 0x000fe400078e00ff */
[----:B---3--:R-:W-:Y:S02]  /*6eb0*/  IMAD.IADD R22, R17, 0x1, R22 ;  /* 0x0000000111167824 */ /* 0x008fe400078e0216 */
[----:B------:R-:W-:Y:S02]  /*6ec0*/  IMAD.SHL.U32 R11, R14, 0x2, RZ ;  /* 0x000000020e0b7824 */ /* 0x000fe400078e00ff */
[----:B----4-:R-:W-:Y:S02]  /*6ed0*/  IMAD.IADD R28, R28, 0x1, R19 ;  /* 0x000000011c1c7824 */ /* 0x010fe400078e0213 */
[----:B------:R-:W-:-:S02]  /*6ee0*/  IMAD.SHL.U32 R16, R22, 0x2, RZ ;  /* 0x0000000216107824 */ /* 0x000fc400078e00ff */
[----:B-----5:R-:W-:Y:S02]  /*6ef0*/  IMAD.IADD R31, R31, 0x1, R30 ;  /* 0x000000011f1f7824 */ /* 0x020fe400078e021e */
[----:B------:R-:W-:Y:S02]  /*6f00*/  IMAD.SHL.U32 R17, R28, 0x2, RZ ;  /* 0x000000021c117824 */ /* 0x000fe400078e00ff */
[----:B------:R-:W-:Y:S02]  /*6f10*/  IMAD.IADD R34, R34, 0x1, R33 ;  /* 0x0000000122227824 */ /* 0x000fe400078e0221 */
[----:B------:R-:W-:Y:S02]  /*6f20*/  IMAD.SHL.U32 R20, R31, 0x2, RZ ;  /* 0x000000021f147824 */ /* 0x000fe400078e00ff */
[----:B------:R-:W-:Y:S02]  /*6f30*/  IMAD.IADD R37, R37, 0x1, R36 ;  /* 0x0000000125257824 */ /* 0x000fe400078e0224 */
[----:B------:R-:W-:Y:S01]  /*6f40*/  IMAD.SHL.U32 R19, R34, 0x2, RZ ;  /* 0x0000000222137824 */ /* 0x000fe200078e00ff */
[----:B------:R-:W-:Y:S01]  /*6f50*/  @!P1 STS [R4.X4], R68 ;  /* 0x0000004404009388 */ /* 0x000fe20000004800 */
[----:B------:R-:W-:-:S03]  /*6f60*/  IMAD.IADD R40, R40, 0x1, R39 ;  /* 0x0000000128287824 */ /* 0x000fc600078e0227 */
[----:B------:R-:W-:Y:S01]  /*6f70*/  BAR.SYNC.DEFER_BLOCKING 0x0 ;  /* 0x0000000000007b1d */ /* 0x000fe20000010000 */
[----:B------:R-:W-:Y:S02]  /*6f80*/  IMAD.IADD R43, R43, 0x1, R42 ;  /* 0x000000012b2b7824 */ /* 0x000fe400078e022a */
[----:B------:R-:W-:Y:S02]  /*6f90*/  IMAD.IADD R46, R46, 0x1, R45 ;  /* 0x000000012e2e7824 */ /* 0x000fe400078e022d */
[----:B------:R-:W-:Y:S02]  /*6fa0*/  IMAD.SHL.U32 R24, R43, 0x2, RZ ;  /* 0x000000022b187824 */ /* 0x000fe400078e00ff */
[----:B0-----:R-:W-:Y:S02]  /*6fb0*/  IMAD.IADD R49, R49, 0x1, R48 ;  /* 0x0000000131317824 */ /* 0x001fe400078e0230 */
[----:B------:R-:W-:Y:S02]  /*6fc0*/  IMAD.SHL.U32 R21, R46, 0x2, RZ ;  /* 0x000000022e157824 */ /* 0x000fe400078e00ff */
[----:B------:R-:W-:Y:S01]  /*6fd0*/  IMAD.SHL.U32 R26, R49, 0x2, RZ ;  /* 0x00000002311a7824 */ /* 0x000fe200078e00ff */
[----:B------:R-:W-:Y:S04]  /*6fe0*/  @!P0 LDS R66, [R4.X4+-0x4] ;  /* 0xfffffc0004428984 */ /* 0x000fe80000004800 */
[----:B------:R-:W-:Y:S06]  /*6ff0*/  BAR.SYNC.DEFER_BLOCKING 0x0 ;  /* 0x0000000000007b1d */ /* 0x000fec0000010000 */
[----:B------:R-:W-:Y:S04]  /*7000*/  @!P1 STS [R4.X4+0x2100], R23 ;  /* 0x0021001704009388 */ /* 0x000fe80000004800 */
[----:B------:R-:W-:Y:S06]  /*7010*/  BAR.SYNC.DEFER_BLOCKING 0x0 ;  /* 0x0000000000007b1d */ /* 0x000fec0000010000 */
[----:B------:R0:W-:Y:S04]  /*7020*/  STS.U16 [R10], R9 ;  /* 0x000000090a007388 */ /* 0x0001e80000000400 */
[----:B------:R-:W-:Y:S04]  /*7030*/  STS.U16 [R11], R12 ;  /* 0x0000000c0b007388 */ /* 0x000fe80000000400 */
[----:B------:R-:W-:Y:S01]  /*7040*/  STS.U16 [R16], R15 ;  /* 0x0000000f10007388 */ /* 0x000fe20000000400 */
[----:B0-----:R-:W-:-:S02]  /*7050*/  IMAD.SHL.U32 R10, R37, 0x2, RZ ;  /* 0x00000002250a7824 */ /* 0x001fc400078e00ff */
[----:B------:R-:W-:Y:S01]  /*7060*/  IMAD.SHL.U32 R9, R40, 0x2, RZ ;  /* 0x0000000228097824 */ /* 0x000fe200078e00ff */
[----:B------:R-:W-:Y:S04]  /*7070*/  STS.U16 [R17], R18 ;  /* 0x0000001211007388 */ /* 0x000fe80000000400 */
[----:B------:R-:W-:Y:S04]  /*7080*/  STS.U16 [R20], R29 ;  /* 0x0000001d14007388 */ /* 0x000fe80000000400 */
[----:B------:R0:W-:Y:S04]  /*7090*/  STS.U16 [R19], R32 ;  /* 0x0000002013007388 */ /* 0x0001e80000000400 */
[----:B------:R-:W-:Y:S04]  /*70a0*/  STS.U16 [R10], R35 ;  /* 0x000000230a007388 */ /* 0x000fe80000000400 */
[----:B------:R-:W-:Y:S01]  /*70b0*/  STS.U16 [R9], R38 ;  /* 0x0000002609007388 */ /* 0x000fe20000000400 */
[----:B0-----:R-:W-:-:S03]  /*70c0*/  IADD3 R19, P2, R4, R3, RZ ;  /* 0x0000000304137210 */ /* 0x001fc60007f5e0ff */
[----:B------:R0:W-:Y:S01]  /*70d0*/  STS.U16 [R24], R41 ;  /* 0x0000002918007388 */ /* 0x0001e20000000400 */
[----:B------:R-:W-:-:S03]  /*70e0*/  LEA.HI.X.SX32 R42, R3, R69, 0x1, P2 ;  /* 0x00000045032a7211 */ /* 0x000fc600010f0eff */
[----:B------:R-:W-:Y:S04]  /*70f0*/  STS.U16 [R21], R44 ;  /* 0x0000002c15007388 */ /* 0x000fe80000000400 */
[----:B------:R1:W-:Y:S01]  /*7100*/  STS.U16 [R26], R47 ;  /* 0x0000002f1a007388 */ /* 0x0003e20000000400 */
[----:B0-----:R-:W-:-:S03]  /*7110*/  IMAD.MOV.U32 R24, RZ, RZ, 0x2 ;  /* 0x00000002ff187424 */ /* 0x001fc600078e00ff */
[----:B------:R-:W-:Y:S01]  /*7120*/  BAR.SYNC.DEFER_BLOCKING 0x0 ;  /* 0x0000000000007b1d */ /* 0x000fe20000010000 */
[----:B-1----:R-:W-:-:S05]  /*7130*/  IMAD.MOV.U32 R26, RZ, RZ, 0xffff ;  /* 0x0000ffffff1a7424 */ /* 0x002fca00078e00ff */
[----:B------:R-:W0:Y:S04]  /*7140*/  LDS.U16 R11, [R7] ;  /* 0x00000000070b7984 */ /* 0x000e280000000400 */
[----:B------:R-:W1:Y:S04]  /*7150*/  LDS.U16 R20, [R7+0x300] ;  /* 0x0003000007147984 */ /* 0x000e680000000400 */
[----:B------:R-:W-:Y:S04]  /*7160*/  LDS.U16 R21, [R7+0x600] ;  /* 0x0006000007157984 */ /* 0x000fe80000000400 */
[----:B------:R-:W2:Y:S04]  /*7170*/  LDS.U16 R18, [R7+0x900] ;  /* 0x0009000007127984 */ /* 0x000ea80000000400 */
[----:B------:R-:W-:Y:S04]  /*7180*/  LDS.U16 R33, [R7+0xc00] ;  /* 0x000c000007217984 */ /* 0x000fe80000000400 */
[----:B------:R-:W3:Y:S04]  /*7190*/  LDS.U16 R35, [R7+0xf00] ;  /* 0x000f000007237984 */ /* 0x000ee80000000400 */
[----:B------:R-:W4:Y:S04]  /*71a0*/  LDS.U16 R38, [R7+0x1200] ;  /* 0x0012000007267984 */ /* 0x000f280000000400 */
[----:B------:R-:W-:Y:S04]  /*71b0*/  LDS.U16 R32, [R7+0x1500] ;  /* 0x0015000007207984 */ /* 0x000fe80000000400 */
[----:B------:R-:W-:Y:S04]  /*71c0*/  LDS.U16 R36, [R7+0x1800] ;  /* 0x0018000007247984 */ /* 0x000fe80000000400 */
[----:B------:R-:W-:Y:S01]  /*71d0*/  LDS.U16 R30, [R7+0x1b00] ;  /* 0x001b0000071e7984 */ /* 0x000fe20000000400 */
[----:B0-----:R-:W-:-:S03]  /*71e0*/  PRMT R12, R11, 0x9910, RZ ;  /* 0x000099100b0c7816 */ /* 0x001fc600000000ff */
[----:B------:R-:W-:Y:S01]  /*71f0*/  LDS.U16 R25, [R7+0x1e00] ;  /* 0x001e000007197984 */ /* 0x000fe20000000400 */
[----:B------:R-:W-:-:S04]  /*7200*/  ISETP.NE.AND P0, PT, R12, 0x7fff, PT ;  /* 0x00007fff0c00780c */ /* 0x000fc80003f05270 */
[----:B------:R-:W-:Y:S02]  /*7210*/  SEL R10, R11, 0x8000, P0 ;  /* 0x000080000b0a7807 */ /* 0x000fe40000000000 */
[----:B------:R-:W-:Y:S02]  /*7220*/  ISETP.GE.AND P0, PT, R12, RZ, PT ;  /* 0x000000ff0c00720c */ /* 0x000fe40003f06270 */
[----:B------:R-:W-:Y:S02]  /*7230*/  SHF.R.U32.HI R10, RZ, c[0x0][0x194], R10 ;  /* 0x00006500ff0a7a19 */ /* 0x000fe4000001160a */
[----:B------:R-:W-:Y:S02]  /*7240*/  SEL R12, R26, 0x8000, P0 ;  /* 0x000080001a0c7807 */ /* 0x000fe40000000000 */
[----:B------:R-:W-:Y:S02]  /*7250*/  LOP3.LUT R10, R10, UR4, RZ, 0xc0, !PT ;  /* 0x000000040a0a7c12 */ /* 0x000fe4000f8ec0ff */
[----:B------:R-:W-:-:S02]  /*7260*/  LOP3.LUT R15, R12, R11, RZ, 0x3c, !PT ;  /* 0x0000000b0c0f7212 */ /* 0x000fc400078e3cff */
[----:B-1----:R-:W-:Y:S01]  /*7270*/  PRMT R12, R20, 0x9910, RZ ;  /* 0x00009910140c7816 */ /* 0x002fe200000000ff */
[----:B------:R-:W-:Y:S01]  /*7280*/  IMAD.SHL.U32 R10, R10, 0x4, RZ ;  /* 0x000000040a0a7824 */ /* 0x000fe200078e00ff */
[----:B--2---:R-:W-:Y:S02]  /*7290*/  PRMT R27, R18, 0x9910, RZ ;  /* 0x00009910121b7816 */ /* 0x004fe400000000ff */
[----:B------:R-:W-:Y:S02]  /*72a0*/  ISETP.GE.AND P2, PT, R12, RZ, PT ;  /* 0x000000ff0c00720c */ /* 0x000fe40003f46270 */
[----:B------:R-:W-:Y:S02]  /*72b0*/  LOP3.LUT R10, R10, 0x3fffc, RZ, 0xc0, !PT ;  /* 0x0003fffc0a0a7812 */ /* 0x000fe400078ec0ff */
[----:B------:R-:W-:Y:S02]  /*72c0*/  ISETP.NE.AND P4, PT, R12, 0x7fff, PT ;  /* 0x00007fff0c00780c */ /* 0x000fe40003f85270 */
[----:B------:R-:W-:Y:S01]  /*72d0*/  SEL R51, R26, 0x8000, P2 ;  /* 0x000080001a337807 */ /* 0x000fe20001000000 */
[----:B------:R0:W1:Y:S01]  /*72e0*/  LDS R9, [R10+0x2100] ;  /* 0x002100000a097984 */ /* 0x0000620000000800 */
[----:B---3--:R-:W-:-:S02]  /*72f0*/  PRMT R47, R35, 0x9910, RZ ;  /* 0x00009910232f7816 */ /* 0x008fc400000000ff */
[----:B------:R-:W-:Y:S02]  /*7300*/  LOP3.LUT R51, R51, R20, RZ, 0x3c, !PT ;  /* 0x0000001433337212 */ /* 0x000fe400078e3cff */
[----:B------:R-:W-:Y:S02]  /*7310*/  SEL R20, R20, 0x8000, P4 ;  /* 0x0000800014147807 */ /* 0x000fe40002000000 */
[----:B----4-:R-:W-:Y:S02]  /*7320*/  PRMT R45, R38, 0x9910, RZ ;  /* 0x00009910262d7816 */ /* 0x010fe400000000ff */
[C---:B0-----:R-:W-:Y:S02]  /*7330*/  LEA R10, P0, R19.reuse, c[0x0][0x170], 0x2 ;  /* 0x00005c00130a7a11 */ /* 0x041fe400078010ff */
[----:B------:R-:W-:Y:S02]  /*7340*/  SHF.R.U32.HI R20, RZ, c[0x0][0x194], R20 ;  /* 0x00006500ff147a19 */ /* 0x000fe40000011614 */
[----:B------:R-:W-:-:S02]  /*7350*/  LEA.HI.X R11, R19, c[0x0][0x174], R42, 0x2, P0 ;  /* 0x00005d00130b7a11 */ /* 0x000fc400000f142a */
[----:B------:R-:W-:Y:S02]  /*7360*/  PRMT R19, R21, 0x9910, RZ ;  /* 0x0000991015137816 */ /* 0x000fe400000000ff */
[----:B------:R-:W-:Y:S02]  /*7370*/  LOP3.LUT R20, R20, UR4, RZ, 0xc0, !PT ;  /* 0x0000000414147c12 */ /* 0x000fe4000f8ec0ff */
[C---:B------:R-:W-:Y:S02]  /*7380*/  ISETP.GE.AND P3, PT, R19.reuse, RZ, PT ;  /* 0x000000ff1300720c */ /* 0x040fe40003f66270 */
[----:B------:R-:W-:Y:S01]  /*7390*/  ISETP.NE.AND P5, PT, R19, 0x7fff, PT ;  /* 0x00007fff1300780c */ /* 0x000fe20003fa5270 */
[----:B------:R-:W-:Y:S01]  /*73a0*/  IMAD.SHL.U32 R20, R20, 0x4, RZ ;  /* 0x0000000414147824 */ /* 0x000fe200078e00ff */
[----:B------:R-:W-:Y:S02]  /*73b0*/  SEL R12, R26, 0x8000, P3 ;  /* 0x000080001a0c7807 */ /* 0x000fe40001800000 */
[----:B------:R-:W-:-:S02]  /*73c0*/  PRMT R19, R33, 0x9910, RZ ;  /* 0x0000991021137816 */ /* 0x000fc400000000ff */
[----:B------:R-:W-:Y:S02]  /*73d0*/  LOP3.LUT R53, R12, R21, RZ, 0x3c, !PT ;  /* 0x000000150c357212 */ /* 0x000fe400078e3cff */
[----:B------:R-:W-:Y:S02]  /*73e0*/  SEL R21, R21, 0x8000, P5 ;  /* 0x0000800015157807 */ /* 0x000fe40002800000 */
[----:B------:R-:W-:Y:S02]  /*73f0*/  ISETP.NE.AND P0, PT, R27, 0x7fff, PT ;  /* 0x00007fff1b00780c */ /* 0x000fe40003f05270 */
[----:B------:R-:W-:Y:S02]  /*7400*/  SHF.R.U32.HI R21, RZ, c[0x0][0x194], R21 ;  /* 0x00006500ff157a19 */ /* 0x000fe40000011615 */
[----:B------:R-:W-:Y:S02]  /*7410*/  ISETP.NE.AND P3, PT, R19, 0x7fff, PT ;  /* 0x00007fff1300780c */ /* 0x000fe40003f65270 */
[----:B------:R-:W-:-:S02]  /*7420*/  LOP3.LUT R21, R21, UR4, RZ, 0xc0, !PT ;  /* 0x0000000415157c12 */ /* 0x000fc4000f8ec0ff */
[----:B------:R-:W-:Y:S01]  /*7430*/  SEL R12, R18, 0x8000, P0 ;  /* 0x00008000120c7807 */ /* 0x000fe20000000000 */
[----:B-1----:R-:W-:Y:S01]  /*7440*/  IMAD.IADD R9, R9, 0x1, R4 ;  /* 0x0000000109097824 */ /* 0x002fe200078e0204 */
[----:B------:R-:W-:Y:S01]  /*7450*/  ISETP.NE.AND P4, PT, R47, 0x7fff, PT ;  /* 0x00007fff2f00780c */ /* 0x000fe20003f85270 */
[----:B------:R-:W-:Y:S01]  /*7460*/  IMAD.SHL.U32 R21, R21, 0x4, RZ ;  /* 0x0000000415157824 */ /* 0x000fe200078e00ff */
[----:B------:R-:W-:Y:S01]  /*7470*/  ISETP.NE.AND P5, PT, R45, 0x7fff, PT ;  /* 0x00007fff2d00780c */ /* 0x000fe20003fa5270 */
[----:B------:R-:W-:Y:S01]  /*7480*/  IMAD.WIDE.U32 R16, R9, R24, c[0x0][0x168] ;  /* 0x00005a0009107625 */ /* 0x000fe200078e0018 */
[----:B------:R-:W-:Y:S02]  /*7490*/  PRMT R42, R32, 0x9910, RZ ;  /* 0x00009910202a7816 */ /* 0x000fe400000000ff */
[----:B------:R-:W-:Y:S02]  /*74a0*/  PRMT R41, R36, 0x9910, RZ ;  /* 0x0000991024297816 */ /* 0x000fe400000000ff */
[----:B------:R0:W-:Y:S01]  /*74b0*/  STG.E.U16 [R16.64], R15 ;  /* 0x0000000f10007986 */ /* 0x0001e2000c101506 */
[----:B------:R-:W-:-:S02]  /*74c0*/  SHF.R.U32.HI R12, RZ, c[0x0][0x194], R12 ;  /* 0x00006500ff0c7a19 */ /* 0x000fc4000001160c */
[----:B------:R-:W-:Y:S02]  /*74d0*/  PRMT R44, R30, 0x9910, RZ ;  /* 0x000099101e2c7816 */ /* 0x000fe400000000ff */
[----:B------:R-:W-:Y:S02]  /*74e0*/  PRMT R39, R25, 0x9910, RZ ;  /* 0x0000991019277816 */ /* 0x000fe400000000ff */
[----:B------:R-:W-:Y:S02]  /*74f0*/  ISETP.NE.AND P0, PT, R42, 0x7fff, PT ;  /* 0x00007fff2a00780c */ /* 0x000fe40003f05270 */
[----:B------:R-:W-:Y:S02]  /*7500*/  LOP3.LUT R12, R12, UR4, RZ, 0xc0, !PT ;  /* 0x000000040c0c7c12 */ /* 0x000fe4000f8ec0ff */
[----:B------:R-:W-:Y:S02]  /*7510*/  SEL R48, R32, 0x8000, P0 ;  /* 0x0000800020307807 */ /* 0x000fe40000000000 */
[----:B0-----:R-:W-:Y:S01]  /*7520*/  SEL R16, R33, 0x8000, P3 ;  /* 0x0000800021107807 */ /* 0x001fe20001800000 */
[----:B------:R-:W-:Y:S01]  /*7530*/  IMAD.SHL.U32 R12, R12, 0x4, RZ ;  /* 0x000000040c0c7824 */ /* 0x000fe200078e00ff */
[----:B------:R-:W-:-:S02]  /*7540*/  LOP3.LUT R15, R20, 0x3fffc, RZ, 0xc0, !PT ;  /* 0x0003fffc140f7812 */ /* 0x000fc400078ec0ff */
[----:B------:R-:W-:Y:S02]  /*7550*/  SEL R20, R35, 0x8000, P4 ;  /* 0x0000800023147807 */ /* 0x000fe40002000000 */
[----:B------:R-:W-:Y:S02]  /*7560*/  LOP3.LUT R17, R21, 0x3fffc, RZ, 0xc0, !PT ;  /* 0x0003fffc15117812 */ /* 0x000fe400078ec0ff */
[----:B------:R-:W-:Y:S01]  /*7570*/  SHF.R.U32.HI R16, RZ, c[0x0][0x194], R16 ;  /* 0x00006500ff107a19 */ /* 0x000fe20000011610 */
[----:B------:R-:W0:Y:S01]  /*7580*/  LDS R15, [R15+0x2100] ;  /* 0x002100000f0f7984 */ /* 0x000e220000000800 */
[----:B------:R-:W-:Y:S02]  /*7590*/  SEL R21, R38, 0x8000, P5 ;  /* 0x0000800026157807 */ /* 0x000fe40002800000 */
[----:B------:R-:W-:Y:S01]  /*75a0*/  ISETP.NE.AND P3, PT, R41, 0x7fff, PT ;  /* 0x00007fff2900780c */ /* 0x000fe20003f65270 */
[----:B------:R-:W1:Y:S01]  /*75b0*/  LDS R17, [R17+0x2100] ;  /* 0x0021000011117984 */ /* 0x000e620000000800 */
[----:B------:R-:W-:-:S02]  /*75c0*/  ISETP.NE.AND P4, PT, R44, 0x7fff, PT ;  /* 0x00007fff2c00780c */ /* 0x000fc40003f85270 */
[----:B------:R-:W-:Y:S02]  /*75d0*/  SHF.R.U32.HI R20, RZ, c[0x0][0x194], R20 ;  /* 0x00006500ff147a19 */ /* 0x000fe40000011614 */
[----:B------:R-:W-:Y:S02]  /*75e0*/  LOP3.LUT R16, R16, UR4, RZ, 0xc0, !PT ;  /* 0x0000000410107c12 */ /* 0x000fe4000f8ec0ff */
[----:B------:R-:W-:Y:S02]  /*75f0*/  ISETP.NE.AND P5, PT, R39, 0x7fff, PT ;  /* 0x00007fff2700780c */ /* 0x000fe40003fa5270 */
[----:B------:R-:W-:Y:S01]  /*7600*/  SHF.R.U32.HI R21, RZ, c[0x0][0x194], R21 ;  /* 0x00006500ff157a19 */ /* 0x000fe20000011615 */
[----:B------:R-:W-:Y:S01]  /*7610*/  IMAD.SHL.U32 R16, R16, 0x4, RZ ;  /* 0x0000000410107824 */ /* 0x000fe200078e00ff */
[----:B------:R-:W-:Y:S02]  /*7620*/  SEL R50, R36, 0x8000, P3 ;  /* 0x0000800024327807 */ /* 0x000fe40001800000 */
[----:B------:R-:W-:-:S02]  /*7630*/  LOP3.LUT R20, R20, UR4, RZ, 0xc0, !PT ;  /* 0x0000000414147c12 */ /* 0x000fc4000f8ec0ff */
[----:B------:R-:W-:Y:S02]  /*7640*/  SEL R52, R30, 0x8000, P4 ;  /* 0x000080001e347807 */ /* 0x000fe40002000000 */
[----:B------:R-:W-:Y:S01]  /*7650*/  LOP3.LUT R21, R21, UR4, RZ, 0xc0, !PT ;  /* 0x0000000415157c12 */ /* 0x000fe2000f8ec0ff */
[----:B------:R-:W-:Y:S01]  /*7660*/  IMAD.SHL.U32 R20, R20, 0x4, RZ ;  /* 0x0000000414147824 */ /* 0x000fe200078e00ff */
[----:B------:R-:W-:Y:S02]  /*7670*/  SEL R54, R25, 0x8000, P5 ;  /* 0x0000800019367807 */ /* 0x000fe40002800000 */
[----:B------:R-:W-:Y:S01]  /*7680*/  SHF.R.U32.HI R48, RZ, c[0x0][0x194], R48 ;  /* 0x00006500ff307a19 */ /* 0x000fe20000011630 */
[----:B------:R-:W-:Y:S01]  /*7690*/  IMAD.SHL.U32 R21, R21, 0x4, RZ ;  /* 0x0000000415157824 */ /* 0x000fe200078e00ff */
[----:B------:R-:W-:Y:S02]  /*76a0*/  SHF.R.U32.HI R50, RZ, c[0x0][0x194], R50 ;  /* 0x00006500ff327a19 */ /* 0x000fe40000011632 */
[----:B------:R-:W-:-:S02]  /*76b0*/  SHF.R.U32.HI R52, RZ, c[0x0][0x194], R52 ;  /* 0x00006500ff347a19 */ /* 0x000fc40000011634 */
[----:B------:R-:W-:Y:S02]  /*76c0*/  LOP3.LUT R12, R12, 0x3fffc, RZ, 0xc0, !PT ;  /* 0x0003fffc0c0c7812 */ /* 0x000fe400078ec0ff */
[----:B------:R-:W-:Y:S02]  /*76d0*/  SHF.R.U32.HI R54, RZ, c[0x0][0x194], R54 ;  /* 0x00006500ff367a19 */ /* 0x000fe40000011636 */
[----:B------:R-:W-:Y:S02]  /*76e0*/  LOP3.LUT R48, R48, UR4, RZ, 0xc0, !PT ;  /* 0x0000000430307c12 */ /* 0x000fe4000f8ec0ff */
[----:B------:R-:W-:Y:S02]  /*76f0*/  LOP3.LUT R16, R16, 0x3fffc, RZ, 0xc0, !PT ;  /* 0x0003fffc10107812 */ /* 0x000fe400078ec0ff */
[----:B------:R-:W-:Y:S01]  /*7700*/  LOP3.LUT R50, R50, UR4, RZ, 0xc0, !PT ;  /* 0x0000000432327c12 */ /* 0x000fe2000f8ec0ff */
[----:B------:R-:W-:Y:S01]  /*7710*/  IMAD.SHL.U32 R48, R48, 0x4, RZ ;  /* 0x0000000430307824 */ /* 0x000fe200078e00ff */
[----:B------:R-:W-:Y:S01]  /*7720*/  LOP3.LUT R52, R52, UR4, RZ, 0xc0, !PT ;  /* 0x0000000434347c12 */ /* 0x000fe2000f8ec0ff */
[----:B------:R-:W2:Y:S01]  /*7730*/  LDS R29, [R16+0x2100] ;  /* 0x00210000101d7984 */ /* 0x000ea20000000800 */
[----:B------:R-:W-:Y:S01]  /*7740*/  ISETP.GE.AND P2, PT, R27, RZ, PT ;  /* 0x000000ff1b00720c */ /* 0x000fe20003f46270 */
[----:B------:R-:W-:Y:S01]  /*7750*/  IMAD.SHL.U32 R50, R50, 0x4, RZ ;  /* 0x0000000432327824 */ /* 0x000fe200078e00ff */
[----:B------:R-:W-:Y:S01]  /*7760*/  LOP3.LUT R54, R54, UR4, RZ, 0xc0, !PT ;  /* 0x0000000436367c12 */ /* 0x000fe2000f8ec0ff */
[----:B------:R0:W3:Y:S01]  /*7770*/  LDS R27, [R12+0x2100] ;  /* 0x002100000c1b7984 */ /* 0x0000e20000000800 */
[----:B------:R-:W-:Y:S01]  /*7780*/  LOP3.LUT R20, R20, 0x3fffc, RZ, 0xc0, !PT ;  /* 0x0003fffc14147812 */ /* 0x000fe200078ec0ff */
[----:B------:R-:W-:Y:S01]  /*7790*/  IMAD.SHL.U32 R52, R52, 0x4, RZ ;  /* 0x0000000434347824 */ /* 0x000fe200078e00ff */
[----:B------:R-:W-:Y:S01]  /*77a0*/  LOP3.LUT R21, R21, 0x3fffc, RZ, 0xc0, !PT ;  /* 0x0003fffc15157812 */ /* 0x000fe200078ec0ff */
[----:B------:R-:W-:Y:S01]  /*77b0*/  IMAD.SHL.U32 R54, R54, 0x4, RZ ;  /* 0x0000000436367824 */ /* 0x000fe200078e00ff */
[----:B------:R-:W-:Y:S01]  /*77c0*/  LOP3.LUT R48, R48, 0x3fffc, RZ, 0xc0, !PT ;  /* 0x0003fffc30307812 */ /* 0x000fe200078ec0ff */
[----:B------:R-:W4:Y:S01]  /*77d0*/  LDS R65, [R20+0x2100] ;  /* 0x0021000014417984 */ /* 0x000f220000000800 */
[----:B------:R-:W-:-:S02]  /*77e0*/  LOP3.LUT R50, R50, 0x3fffc, RZ, 0xc0, !PT ;  /* 0x0003fffc32327812 */ /* 0x000fc400078ec0ff */
[----:B------:R-:W-:Y:S01]  /*77f0*/  LOP3.LUT R52, R52, 0x3fffc, RZ, 0xc0, !PT ;  /* 0x0003fffc34347812 */ /* 0x000fe200078ec0ff */
[----:B------:R5:W4:Y:S01]  /*7800*/  LDS R63, [R21+0x2100] ;  /* 0x00210000153f7984 */ /* 0x000b220000000800 */
[----:B------:R-:W-:Y:S02]  /*7810*/  LOP3.LUT R54, R54, 0x3fffc, RZ, 0xc0, !PT ;  /* 0x0003fffc36367812 */ /* 0x000fe400078ec0ff */
[----:B------:R-:W-:Y:S01]  /*7820*/  ISETP.GE.AND P0, PT, R19, RZ, PT ;  /* 0x000000ff1300720c */ /* 0x000fe20003f06270 */
[----:B------:R5:W4:Y:S01]  /*7830*/  LDS R61, [R48+0x2100] ;  /* 0x00210000303d7984 */ /* 0x000b220000000800 */
[C---:B0-----:R-:W-:Y:S02]  /*7840*/  IADD3 R12, R4.reuse, 0x180, R15 ;  /* 0x00000180040c7810 */ /* 0x041fe40007ffe00f */
[----:B-1----:R-:W-:Y:S01]  /*7850*/  IADD3 R15, R4, 0x300, R17 ;  /* 0x00000300040f7810 */ /* 0x002fe20007ffe011 */
[----:B------:R-:W0:Y:S01]  /*7860*/  LDS R59, [R50+0x2100] ;  /* 0x00210000323b7984 */ /* 0x000e220000000800 */
[----:B------:R-:W-:Y:S01]  /*7870*/  SEL R19, R26, 0x8000, P2 ;  /* 0x000080001a137807 */ /* 0x000fe20001000000 */
[-C--:B-----5:R-:W-:Y:S01]  /*7880*/  IMAD.WIDE.U32 R20, R12, R24.reuse, c[0x0][0x168] ;  /* 0x00005a000c147625 */ /* 0x0a0fe200078e0018 */
[----:B------:R-:W-:Y:S01]  /*7890*/  ISETP.GE.AND P2, PT, R45, RZ, PT ;  /* 0x000000ff2d00720c */ /* 0x000fe20003f46270 */
[----:B------:R-:W1:Y:S01]  /*78a0*/  LDS R57, [R52+0x2100] ;  /* 0x0021000034397984 */ /* 0x000e620000000800 */
[----:B------:R-:W-:Y:S01]  /*78b0*/  SEL R48, R26, 0x8000, P0 ;  /* 0x000080001a307807 */ /* 0x000fe20000000000 */
[----:B------:R-:W-:Y:S01]  /*78c0*/  IMAD.WIDE.U32 R16, R15, R24, c[0x0][0x168] ;  /* 0x00005a000f107625 */ /* 0x000fe200078e0018 */
[----:B------:R-:W-:Y:S01]  /*78d0*/  ISETP.GE.AND P0, PT, R47, RZ, PT ;  /* 0x000000ff2f00720c */ /* 0x000fe20003f06270 */
[----:B------:R-:W5:Y:S01]  /*78e0*/  LDS R55, [R54+0x2100] ;  /* 0x0021000036377984 */ /* 0x000f620000000800 */
[----:B------:R-:W-:-:S02]  /*78f0*/  LOP3.LUT R71, R48, R33, RZ, 0x3c, !PT ;  /* 0x0000002130477212 */ /* 0x000fc400078e3cff */
[----:B------:R-:W-:Y:S01]  /*7900*/  SEL R48, R26, 0x8000, P0 ;  /* 0x000080001a307807 */ /* 0x000fe20000000000 */
[----:B------:R3:W-:Y:S01]  /*7910*/  STG.E.U16 [R20.64], R51 ;  /* 0x0000003314007986 */ /* 0x0007e2000c101506 */
[----:B------:R-:W-:Y:S02]  /*7920*/  LOP3.LUT R67, R19, R18, RZ, 0x3c, !PT ;  /* 0x0000001213437212 */ /* 0x000fe400078e3cff */
[----:B------:R-:W-:Y:S01]  /*7930*/  LOP3.LUT R45, R48, R35, RZ, 0x3c, !PT ;  /* 0x00000023302d7212 */ /* 0x000fe200078e3cff */
[----:B------:R4:W-:Y:S01]  /*7940*/  STG.E.U16 [R16.64], R53 ;  /* 0x0000003510007986 */ /* 0x0009e2000c101506 */
[----:B------:R-:W-:Y:S02]  /*7950*/  ISETP.GE.AND P0, PT, R42, RZ, PT ;  /* 0x000000ff2a00720c */ /* 0x000fe40003f06270 */
[----:B--2---:R-:W-:Y:S02]  /*7960*/  IADD3 R29, R4, 0x600, R29 ;  /* 0x00000600041d7810 */ /* 0x004fe40007ffe01d */
[----:B------:R-:W-:-:S02]  /*7970*/  ISETP.GE.AND P3, PT, R44, RZ, PT ;  /* 0x000000ff2c00720c */ /* 0x000fc40003f66270 */
[----:B---3--:R-:W-:Y:S01]  /*7980*/  IADD3 R27, R4, 0x480, R27 ;  /* 0x00000480041b7810 */ /* 0x008fe20007ffe01b */
[----:B------:R-:W-:-:S04]  /*7990*/  IMAD.WIDE.U32 R20, R29, R24, c[0x0][0x168] ;  /* 0x00005a001d147625 */ /* 0x000fc800078e0018 */
[----:B------:R-:W-:Y:S01]  /*79a0*/  IMAD.WIDE.U32 R18, R27, R24, c[0x0][0x168] ;  /* 0x00005a001b127625 */ /* 0x000fe200078e0018 */
[----:B----4-:R-:W-:Y:S02]  /*79b0*/  SEL R17, R26, 0x8000, P2 ;  /* 0x000080001a117807 */ /* 0x010fe40001000000 */
[C---:B------:R-:W-:Y:S02]  /*79c0*/  IADD3 R33, R4.reuse, 0x780, R65 ;  /* 0x0000078004217810 */ /* 0x040fe40007ffe041 */
[----:B------:R-:W-:Y:S01]  /*79d0*/  IADD3 R35, R4, 0x900, R63 ;  /* 0x0000090004237810 */ /* 0x000fe20007ffe03f */
[----:B------:R2:W-:Y:S01]  /*79e0*/  STG.E.U16 [R18.64], R67 ;  /* 0x0000004312007986 */ /* 0x0005e2000c101506 */
[----:B------:R-:W-:Y:S02]  /*79f0*/  ISETP.GE.AND P2, PT, R41, RZ, PT ;  /* 0x000000ff2900720c */ /* 0x000fe40003f46270 */
[----:B------:R-:W-:Y:S01]  /*7a00*/  LOP3.LUT R47, R17, R38, RZ, 0x3c, !PT ;  /* 0x00000026112f7212 */ /* 0x000fe200078e3cff */
[----:B------:R-:W-:Y:S01]  /*7a10*/  IMAD.WIDE.U32 R16, R33, R24, c[0x0][0x168] ;  /* 0x00005a0021107625 */ /* 0x000fe200078e0018 */
[----:B------:R-:W-:Y:S01]  /*7a20*/  SEL R41, R26, 0x8000, P0 ;  /* 0x000080001a297807 */ /* 0x000fe20000000000 */
[----:B------:R3:W-:Y:S01]  /*7a30*/  STG.E.U16 [R20.64], R71 ;  /* 0x0000004714007986 */ /* 0x0007e2000c101506 */
[----:B------:R-:W-:-:S02]  /*7a40*/  ISETP.GE.AND P0, PT, R39, RZ, PT ;  /* 0x000000ff2700720c */ /* 0x000fc40003f06270 */
[C---:B------:R-:W-:Y:S01]  /*7a50*/  IADD3 R61, R4.reuse, 0xa80, R61 ;  /* 0x00000a80043d7810 */ /* 0x040fe20007ffe03d */
[----:B------:R4:W-:Y:S01]  /*7a60*/  STG.E.U16 [R16.64], R45 ;  /* 0x0000002d10007986 */ /* 0x0009e2000c101506 */
[----:B0-----:R-:W-:Y:S01]  /*7a70*/  IADD3 R59, R4, 0xc00, R59 ;  /* 0x00000c00043b7810 */ /* 0x001fe20007ffe03b */
[----:B--2---:R-:W-:Y:S01]  /*7a80*/  IMAD.WIDE.U32 R18, R35, R24, c[0x0][0x168] ;  /* 0x00005a0023127625 */ /* 0x004fe200078e0018 */
[----:B------:R-:W-:Y:S02]  /*7a90*/  SEL R63, R26, 0x8000, P3 ;  /* 0x000080001a3f7807 */ /* 0x000fe40001800000 */
[----:B------:R-:W-:Y:S02]  /*7aa0*/  LOP3.LUT R51, R41, R32, RZ, 0x3c, !PT ;  /* 0x0000002029337212 */ /* 0x000fe400078e3cff */
[----:B-1----:R-:W-:Y:S01]  /*7ab0*/  IADD3 R39, R4, 0xd80, R57 ;  /* 0x00000d8004277810 */ /* 0x002fe20007ffe039 */
[----:B------:R0:W-:Y:S01]  /*7ac0*/  STG.E.U16 [R18.64], R47 ;  /* 0x0000002f12007986 */ /* 0x0001e2000c101506 */
[----:B---3--:R-:W-:-:S02]  /*7ad0*/  SEL R21, R26, 0x8000, P2 ;  /* 0x000080001a157807 */ /* 0x008fc40001000000 */
[----:B------:R-:W-:Y:S01]  /*7ae0*/  SEL R26, R26, 0x8000, P0 ;  /* 0x000080001a1a7807 */ /* 0x000fe20000000000 */
[----:B----4-:R-:W-:Y:S01]  /*7af0*/  IMAD.WIDE.U32 R16, R61, R24, c[0x0][0x168] ;  /* 0x00005a003d107625 */ /* 0x010fe200078e0018 */
[----:B-----5:R-:W-:Y:S02]  /*7b00*/  IADD3 R41, R4, 0xf00, R55 ;  /* 0x00000f0004297810 */ /* 0x020fe40007ffe037 */
[----:B------:R-:W-:Y:S01]  /*7b10*/  LOP3.LUT R53, R21, R36, RZ, 0x3c, !PT ;  /* 0x0000002415357212 */ /* 0x000fe200078e3cff */
[----:B------:R-:W-:Y:S01]  /*7b20*/  IMAD.WIDE.U32 R20, R39, R24, c[0x0][0x168] ;  /* 0x00005a0027147625 */ /* 0x000fe200078e0018 */
[----:B------:R-:W-:Y:S01]  /*7b30*/  LOP3.LUT R63, R63, R30, RZ, 0x3c, !PT ;  /* 0x0000001e3f3f7212 */ /* 0x000fe200078e3cff */
[----:B------:R1:W-:Y:S01]  /*7b40*/  STG.E.U16 [R16.64], R51 ;  /* 0x0000003310007986 */ /* 0x0003e2000c101506 */
[----:B------:R-:W-:Y:S01]  /*7b50*/  LOP3.LUT R45, R26, R25, RZ, 0x3c, !PT ;  /* 0x000000191a2d7212 */ /* 0x000fe200078e3cff */
[----:B0-----:R-:W-:-:S04]  /*7b60*/  IMAD.WIDE.U32 R18, R59, R24, c[0x0][0x168] ;  /* 0x00005a003b127625 */ /* 0x001fc800078e0018 */
[----:B------:R-:W-:Y:S01]  /*7b70*/  IMAD.WIDE.U32 R24, R41, R24, c[0x0][0x168] ;  /* 0x00005a0029187625 */ /* 0x000fe200078e0018 */
[----:B------:R0:W-:Y:S04]  /*7b80*/  STG.E.U16 [R18.64], R53 ;  /* 0x0000003512007986 */ /* 0x0001e8000c101506 */
[----:B------:R2:W-:Y:S04]  /*7b90*/  STG.E.U16 [R20.64], R63 ;  /* 0x0000003f14007986 */ /* 0x0005e8000c101506 */
[----:B------:R3:W-:Y:S04]  /*7ba0*/  STG.E.U16 [R24.64], R45 ;  /* 0x0000002d18007986 */ /* 0x0007e8000c101506 */
[----:B------:R-:W-:Y:S06]  /*7bb0*/  BAR.SYNC.DEFER_BLOCKING 0x0 ;  /* 0x0000000000007b1d */ /* 0x000fec0000010000 */
[----:B------:R-:W4:Y:S04]  /*7bc0*/  LDG.E R47, [R10.64] ;  /* 0x000000060a2f7981 */ /* 0x000f28000c1e1900 */
[----:B------:R-:W5:Y:S04]  /*7bd0*/  LDG.E R55, [R10.64+0x600] ;  /* 0x000600060a377981 */ /* 0x000f68000c1e1900 */
[----:B------:R-:W5:Y:S04]  /*7be0*/  LDG.E R57, [R10.64+0xc00] ;  /* 0x000c00060a397981 */ /* 0x000f68000c1e1900 */
[----:B------:R-:W5:Y:S04]  /*7bf0*/  LDG.E R65, [R10.64+0x1200] ;  /* 0x001200060a417981 */ /* 0x000f68000c1e1900 */
[----:B------:R-:W5:Y:S04]  /*7c00*/  LDG.E R67, [R10.64+0x1800] ;  /* 0x001800060a437981 */ /* 0x000f68000c1e1900 */
[----:B------:R-:W5:Y:S04]  /*7c10*/  LDG.E R73, [R10.64+0x1e00] ;  /* 0x001e00060a497981 */ /* 0x000f68000c1e1900 */
[----:B-1----:R-:W5:Y:S04]  /*7c20*/  LDG.E R51, [R10.64+0x2400] ;  /* 0x002400060a337981 */ /* 0x002f68000c1e1900 */
[----:B0-----:R-:W5:Y:S04]  /*7c30*/  LDG.E R19, [R10.64+0x2a00] ;  /* 0x002a00060a137981 */ /* 0x001f68000c1e1900 */
[----:B--2---:R-:W2:Y:S04]  /*7c40*/  LDG.E R21, [R10.64+0x3000] ;  /* 0x003000060a157981 */ /* 0x004ea8000c1e1900 */
[----:B---3--:R-:W3:Y:S04]  /*7c50*/  LDG.E R25, [R10.64+0x3600] ;  /* 0x003600060a197981 */ /* 0x008ee8000c1e1900 */
[----:B------:R-:W3:Y:S01]  /*7c60*/  LDG.E R45, [R10.64+0x3c00] ;  /* 0x003c00060a2d7981 */ /* 0x000ee2000c1e1900 */
[----:B------:R-:W-:Y:S01]  /*7c70*/  IMAD R18, R4, 0x2c, RZ ;  /* 0x0000002c04127824 */ /* 0x000fe200078e02ff */
[----:B------:R-:W-:Y:S01]  /*7c80*/  IADD3 R3, R3, 0x1080, RZ ;  /* 0x0000108003037810 */ /* 0x000fe20007ffe0ff */
[----:B------:R-:W-:Y:S01]  /*7c90*/  @!P1 IMAD.IADD R6, R66, 0x1, R23 ;  /* 0x0000000142069824 */ /* 0x000fe200078e0217 */
[----:B----4-:R-:W-:Y:S04]  /*7ca0*/  STS [R4.X4], R47 ;  /* 0x0000002f04007388 */ /* 0x010fe80000004800 */
[----:B-----5:R-:W-:Y:S04]  /*7cb0*/  STS [R4.X4+0x600], R55 ;  /* 0x0006003704007388 */ /* 0x020fe80000004800 */
        /* <DEDUP_REMOVED lines=9> */
[----:B------:R-:W-:Y:S06]  /*7d50*/  BAR.SYNC.DEFER_BLOCKING 0x0 ;  /* 0x0000000000007b1d */ /* 0x000fec0000010000 */
[----:B------:R-:W0:Y:S04]  /*7d60*/  LDS R71, [R18] ;  /* 0x0000000012477984 */ /* 0x000e280000000800 */
[----:B------:R-:W1:Y:S04]  /*7d70*/  LDS R17, [R18+0x4] ;  /* 0x0000040012117984 */ /* 0x000e680000000800 */
[----:B------:R-:W2:Y:S04]  /*7d80*/  LDS R67, [R18+0x8] ;  /* 0x0000080012437984 */ /* 0x000ea80000000800 */
[----:B------:R-:W3:Y:S04]  /*7d90*/  LDS R11, [R18+0xc] ;  /* 0x00000c00120b7984 */ /* 0x000ee80000000800 */
[----:B------:R-:W4:Y:S04]  /*7da0*/  LDS R65, [R18+0x10] ;  /* 0x0000100012417984 */ /* 0x000f280000000800 */
[----:B------:R-:W5:Y:S04]  /*7db0*/  LDS R64, [R18+0x14] ;  /* 0x0000140012407984 */ /* 0x000f680000000800 */
        /* <DEDUP_REMOVED lines=12> */
[----:B-----5:R0:W-:Y:S04]  /*7e80*/  STS [R34.X4], R64 ;  /* 0x0000004022007388 */ /* 0x0201e80000004800 */
[----:B------:R-:W-:Y:S04]  /*7e90*/  STS [R37.X4], R63 ;  /* 0x0000003f25007388 */ /* 0x000fe80000004800 */
[----:B------:R-:W-:Y:S01]  /*7ea0*/  STS [R40.X4], R62 ;  /* 0x0000003e28007388 */ /* 0x000fe20000004800 */
[----:B0-----:R-:W-:-:S03]  /*7eb0*/  IMAD.MOV.U32 R34, RZ, RZ, 0x4 ;  /* 0x00000004ff227424 */ /* 0x001fc600078e00ff */
[----:B------:R-:W-:Y:S01]  /*7ec0*/  STS [R43.X4], R16 ;  /* 0x000000102b007388 */ /* 0x000fe20000004800 */
[----:B------:R-:W-:-:S03]  /*7ed0*/  IMAD.WIDE.U32 R18, R9, R34, c[0x0][0x178] ;  /* 0x00005e0009127625 */ /* 0x000fc600078e0022 */
[----:B------:R-:W-:Y:S01]  /*7ee0*/  STS [R46.X4], R60 ;  /* 0x0000003c2e007388 */ /* 0x000fe20000004800 */
[----:B------:R-:W-:-:S03]  /*7ef0*/  IMAD.IADD R9, R5, 0x1, -R3 ;  /* 0x0000000105097824 */ /* 0x000fc600078e0a03 */
[----:B------:R-:W-:Y:S01]  /*7f00*/  STS [R49.X4], R10 ;  /* 0x0000000a31007388 */ /* 0x000fe20000004800 */
[----:B------:R-:W-:-:S03]  /*7f10*/  IMAD.WIDE.U32 R12, R12, R34, c[0x0][0x178] ;  /* 0x00005e000c0c7625 */ /* 0x000fc600078e0022 */
[----:B------:R-:W-:Y:S01]  /*7f20*/  BAR.SYNC.DEFER_BLOCKING 0x0 ;  /* 0x0000000000007b1d */ /* 0x000fe20000010000 */
[----:B------:R-:W-:Y:S01]  /*7f30*/  IMAD.WIDE.U32 R14, R15, R34, c[0x0][0x178] ;  /* 0x00005e000f0e7625 */ /* 0x000fe200078e0022 */
[----:B------:R-:W-:-:S03]  /*7f40*/  ISETP.GT.AND P0, PT, R9, 0x107f, PT ;  /* 0x0000107f0900780c */ /* 0x000fc60003f04270 */
[----:B------:R-:W-:-:S04]  /*7f50*/  IMAD.WIDE.U32 R20, R27, R34, c[0x0][0x178] ;  /* 0x00005e001b147625 */ /* 0x000fc800078e0022 */
[----:B------:R-:W-:-:S04]  /*7f60*/  IMAD.WIDE.U32 R24, R29, R34, c[0x0][0x178] ;  /* 0x00005e001d187625 */ /* 0x000fc800078e0022 */
[----:B------:R-:W-:-:S04]  /*7f70*/  IMAD.WIDE.U32 R26, R33, R34, c[0x0][0x178] ;  /* 0x00005e00211a7625 */ /* 0x000fc800078e0022 */
[----:B------:R-:W-:-:S04]  /*7f80*/  IMAD.WIDE.U32 R28, R61, R34, c[0x0][0x178] ;  /* 0x00005e003d1c7625 */ /* 0x000fc800078e0022 */
[-C--:B------:R-:W-:Y:S01]  /*7f90*/  IMAD.WIDE.U32 R30, R59, R34.reuse, c[0x0][0x178] ;  /* 0x00005e003b1e7625 */ /* 0x080fe200078e0022 */
[----:B------:R-:W0:Y:S03]  /*7fa0*/  LDS R45, [R4.X4] ;  /* 0x00000000042d7984 */ /* 0x000e260000004800 */
[-C--:B------:R-:W-:Y:S01]  /*7fb0*/  IMAD.WIDE.U32 R32, R39, R34.reuse, c[0x0][0x178] ;  /* 0x00005e0027207625 */ /* 0x080fe200078e0022 */
[----:B------:R-:W1:Y:S04]  /*7fc0*/  LDS R47, [R4.X4+0x600] ;  /* 0x00060000042f7984 */ /* 0x000e680000004800 */
        /* <DEDUP_REMOVED lines=8> */
[----:B------:R-:W5:Y:S04]  /*8050*/  LDS R75, [R4.X4+0x3c00] ;  /* 0x003c0000044b7984 */ /* 0x000f680000004800 */
[----:B0-----:R0:W-:Y:S04]  /*8060*/  STG.E [R18.64], R45 ;  /* 0x0000002d12007986 */ /* 0x0011e8000c101906 */
[----:B-1----:R1:W-:Y:S04]  /*8070*/  STG.E [R12.64], R47 ;  /* 0x0000002f0c007986 */ /* 0x0023e8000c101906 */
[----:B--2---:R1:W-:Y:S01]  /*8080*/  STG.E [R14.64], R51 ;  /* 0x000000330e007986 */ /* 0x0043e2000c101906 */
[----:B0-----:R-:W-:-:S03]  /*8090*/  IMAD.WIDE.U32 R18, R35, R34, c[0x0][0x178] ;  /* 0x00005e0023127625 */ /* 0x001fc600078e0022 */
[----:B---3--:R1:W-:Y:S01]  /*80a0*/  STG.E [R20.64], R53 ;  /* 0x0000003514007986 */ /* 0x0083e2000c101906 */
[----:B------:R-:W-:-:S03]  /*80b0*/  IMAD.WIDE.U32 R34, R41, R34, c[0x0][0x178] ;  /* 0x00005e0029227625 */ /* 0x000fc600078e0022 */
[----:B----4-:R1:W-:Y:S04]  /*80c0*/  STG.E [R24.64], R55 ;  /* 0x0000003718007986 */ /* 0x0103e8000c101906 */
[----:B-----5:R1:W-:Y:S04]  /*80d0*/  STG.E [R26.64], R37 ;  /* 0x000000251a007986 */ /* 0x0203e8000c101906 */
[----:B------:R1:W-:Y:S04]  /*80e0*/  STG.E [R18.64], R57 ;  /* 0x0000003912007986 */ /* 0x0003e8000c101906 */
[----:B------:R1:W-:Y:S04]  /*80f0*/  STG.E [R28.64], R43 ;  /* 0x0000002b1c007986 */ /* 0x0003e8000c101906 */
[----:B------:R1:W-:Y:S04]  /*8100*/  STG.E [R30.64], R73 ;  /* 0x000000491e007986 */ /* 0x0003e8000c101906 */
[----:B------:R1:W-:Y:S04]  /*8110*/  STG.E [R32.64], R49 ;  /* 0x0000003120007986 */ /* 0x0003e8000c101906 */
[----:B------:R1:W-:Y:S04]  /*8120*/  STG.E [R34.64], R75 ;  /* 0x0000004b22007986 */ /* 0x0003e8000c101906 */
[----:B------:R-:W-:Y:S06]  /*8130*/  BAR.SYNC.DEFER_BLOCKING 0x0 ;  /* 0x0000000000007b1d */ /* 0x000fec0000010000 */
[----:B-1----:R-:W-:Y:S01]  /*8140*/  @!P0 CALL.REL.NOINC `(.L_x_1463) ;  /* 0x0000001000008944 */ /* 0x002fe20003c00000 */
[----:B------:R-:W-:Y:S05]  /*8150*/  BRA `(.L_x_1464) ;  /* 0xffffd32000007947 */ /* 0x000fea000383ffff */
.L_x_1463:
[----:B------:R-:W-:Y:S02]  /*8160*/  IMAD.MOV.U32 R70, RZ, RZ, R17 ;  /* 0x000000ffff467224 */ /* 0x000fe400078e0011 */
[----:B------:R-:W-:-:S02]  /*8170*/  IMAD.MOV.U32 R66, RZ, RZ, R11 ;  /* 0x000000ffff427224 */ /* 0x000fc400078e000b */
[----:B------:R-:W-:Y:S02]  /*8180*/  IMAD.MOV.U32 R61, RZ, RZ, R16 ;  /* 0x000000ffff3d7224 */ /* 0x000fe400078e0010 */
[----:B------:R-:W-:Y:S02]  /*8190*/  IMAD.MOV.U32 R0, RZ, RZ, R10 ;  /* 0x000000ffff007224 */ /* 0x000fe400078e000a */
[----:B------:R-:W-:Y:S02]  /*81a0*/  IMAD.MOV.U32 R7, RZ, RZ, R9 ;  /* 0x000000ffff077224 */ /* 0x000fe400078e0009 */
.L_x_1459:
[----:B------:R-:W-:-:S13]  /*81b0*/  ISETP.GT.AND P0, PT, R5, R3, PT ;  /* 0x000000030500720c */ /* 0x000fda0003f04270 */
[----:B------:R-:W-:Y:S05]  /*81c0*/  @!P0 EXIT ;  /* 0x000000000000894d */ /* 0x000fea0003800000 */
[----:B------:R-:W-:Y:S05]  /*81d0*/  BRA.DIV ~URZ, `(.L_x_1465) ;  /* 0x000039427f007947 */ /* 0x000fea000b800000 */
[----:B------:R0:W1:Y:S02]  /*81e0*/  SHFL.IDX PT, R5, R7, RZ, 0x1f ;  /* 0x00001fff07057589 */ /* 0x00006400000e0000 */
.L_x_1472:
[CC--:B-1----:R-:W-:Y:S02]  /*81f0*/  ISETP.GE.AND P1, PT, R4.reuse, R5.reuse, PT ;  /* 0x000000050400720c */ /* 0x0c2fe40003f26270 */
[----:B------:R-:W-:Y:S02]  /*8200*/  SHF.R.S32.HI R42, RZ, 0x1f, R3 ;  /* 0x0000001fff2a7819 */ /* 0x000fe40000011403 */
[C---:B------:R-:W-:Y:S02]  /*8210*/  IADD3 R12, R4.reuse, 0x300, RZ ;  /* 0x00000300040c7810 */ /* 0x040fe40007ffe0ff */
[----:B------:R-:W-:Y:S02]  /*8220*/  IADD3 R14, R4, 0x480, RZ ;  /* 0x00000480040e7810 */ /* 0x000fe40007ffe0ff */
[-C--:B------:R-:W-:Y:S01]  /*8230*/  ISETP.GE.AND P6, PT, R12, R5.reuse, PT ;  /* 0x000000050c00720c */ /* 0x080fe20003fc6270 */
[----:B------:R-:W-:Y:S01]  /*8240*/  IMAD.MOV.U32 R12, RZ, RZ, 0xffff ;  /* 0x0000ffffff0c7424 */ /* 0x000fe200078e00ff */
[----:B------:R-:W-:-:S02]  /*8250*/  ISETP.GE.AND P5, PT, R14, R5, PT ;  /* 0x000000050e00720c */ /* 0x000fc40003fa6270 */
[C---:B------:R-:W-:Y:S02]  /*8260*/  IADD3 R14, R4.reuse, 0x180, RZ ;  /* 0x00000180040e7810 */ /* 0x040fe40007ffe0ff */
[----:B------:R-:W-:-:S04]  /*8270*/  @!P1 IADD3 R8, P0, R4, R3, RZ ;  /* 0x0000000304089210 */ /* 0x000fc80007f1e0ff */
[----:B------:R-:W-:Y:S02]  /*8280*/  @!P1 LEA.HI.X.SX32 R9, R4, R42, 0x1, P0 ;  /* 0x0000002a04099211 */ /* 0x000fe400000f0eff */
[----:B------:R-:W-:-:S04]  /*8290*/  @!P1 LEA R10, P0, R8, c[0x0][0x160], 0x1 ;  /* 0x00005800080a9a11 */ /* 0x000fc800078008ff */
[----:B------:R-:W-:Y:S02]  /*82a0*/  @!P1 LEA.HI.X R11, R8, c[0x0][0x164], R9, 0x1, P0 ;  /* 0x00005900080b9a11 */ /* 0x000fe400000f0c09 */
[----:B------:R-:W-:Y:S02]  /*82b0*/  IADD3 R8, R4, 0x600, RZ ;  /* 0x0000060004087810 */ /* 0x000fe40007ffe0ff */
[C---:B------:R-:W-:Y:S01]  /*82c0*/  IADD3 R9, P2, R14.reuse, R3, RZ ;  /* 0x000000030e097210 */ /* 0x040fe20007f5e0ff */
[----:B------:R1:W3:Y:S01]  /*82d0*/  @!P1 LDG.E.U16 R12, [R10.64] ;  /* 0x000000060a0c9981 */ /* 0x0002e2000c1e1500 */
[-C--:B------:R-:W-:Y:S02]  /*82e0*/  ISETP.GE.AND P1, PT, R14, R5.reuse, PT ;  /* 0x000000050e00720c */ /* 0x080fe40003f26270 */
[----:B------:R-:W-:Y:S02]  /*82f0*/  ISETP.GE.AND P0, PT, R8, R5, PT ;  /* 0x000000050800720c */ /* 0x000fe40003f06270 */
[----:B------:R-:W-:-:S02]  /*8300*/  LEA.HI.X.SX32 R14, R14, R42, 0x1, P2 ;  /* 0x0000002a0e0e7211 */ /* 0x000fc400010f0eff */
[----:B------:R-:W-:Y:S01]  /*8310*/  LEA R8, P2, R9, c[0x0][0x160], 0x1 ;  /* 0x0000580009087a11 */ /* 0x000fe200078408ff */
[----:B-1----:R-:W-:-:S03]  /*8320*/  IMAD.MOV.U32 R10, RZ, RZ, 0xffff ;  /* 0x0000ffffff0a7424 */ /* 0x002fc600078e00ff */
[----:B------:R-:W-:Y:S02]  /*8330*/  LEA.HI.X R9, R9, c[0x0][0x164], R14, 0x1, P2 ;  /* 0x0000590009097a11 */ /* 0x000fe400010f0c0e */
[C---:B------:R-:W-:Y:S02]  /*8340*/  IADD3 R16, R4.reuse, 0x780, RZ ;  /* 0x0000078004107810 */ /* 0x040fe40007ffe0ff */
[----:B------:R-:W-:Y:S01]  /*8350*/  IADD3 R14, R4, 0xc00, RZ ;  /* 0x00000c00040e7810 */ /* 0x000fe20007ffe0ff */
[----:B------:R-:W-:Y:S01]  /*8360*/  IMAD.MOV.U32 R13, RZ, RZ, 0xffff ;  /* 0x0000ffffff0d7424 */ /* 0x000fe200078e00ff */
[----:B------:R-:W4:Y:S01]  /*8370*/  @!P1 LDG.E.U16 R10, [R8.64] ;  /* 0x00000006080a9981 */ /* 0x000f22000c1e1500 */
[----:B------:R-:W-:Y:S01]  /*8380*/  IMAD.MOV.U32 R11, RZ, RZ, 0xffff ;  /* 0x0000ffffff0b7424 */ /* 0x000fe200078e00ff */
[-C--:B------:R-:W-:Y:S02]  /*8390*/  ISETP.GE.AND P4, PT, R16, R5.reuse, PT ;  /* 0x000000051000720c */ /* 0x080fe40003f86270 */
[----:B------:R-:W-:Y:S01]  /*83a0*/  ISETP.GE.AND P1, PT, R14, R5, PT ;  /* 0x000000050e00720c */ /* 0x000fe20003f26270 */
[----:B------:R-:W5:Y:S01]  /*83b0*/  @!P6 LDG.E.U16 R13, [R8.64+0x300] ;  /* 0x00030006080de981 */ /* 0x000f62000c1e1500 */
[----:B------:R-:W-:-:S02]  /*83c0*/  IADD3 R18, R4, 0x900, RZ ;  /* 0x0000090004127810 */ /* 0x000fc40007ffe0ff */
[C---:B------:R-:W-:Y:S01]  /*83d0*/  IADD3 R20, R4.reuse, 0xa80, RZ ;  /* 0x00000a8004147810 */ /* 0x040fe20007ffe0ff */
[----:B--2---:R-:W2:Y:S01]  /*83e0*/  @!P5 LDG.E.U16 R11, [R8.64+0x600] ;  /* 0x00060006080bd981 */ /* 0x004ea2000c1e1500 */
[C---:B------:R-:W-:Y:S02]  /*83f0*/  IADD3 R16, R4.reuse, 0xd80, RZ ;  /* 0x00000d8004107810 */ /* 0x040fe40007ffe0ff */
[----:B------:R-:W-:Y:S02]  /*8400*/  IADD3 R14, R4, 0xf00, RZ ;  /* 0x00000f00040e7810 */ /* 0x000fe40007ffe0ff */
[-C--:B------:R-:W-:Y:S02]  /*8410*/  ISETP.GE.AND P3, PT, R18, R5.reuse, PT ;  /* 0x000000051200720c */ /* 0x080fe40003f66270 */
[-C--:B------:R-:W-:Y:S02]  /*8420*/  ISETP.GE.AND P2, PT, R20, R5.reuse, PT ;  /* 0x000000051400720c */ /* 0x080fe40003f46270 */
[----:B------:R-:W-:-:S02]  /*8430*/  ISETP.GE.AND P6, PT, R16, R5, PT ;  /* 0x000000051000720c */ /* 0x000fc40003fc6270 */
[----:B------:R-:W-:Y:S01]  /*8440*/  ISETP.GE.AND P5, PT, R14, R5, PT ;  /* 0x000000050e00720c */ /* 0x000fe20003fa6270 */
[----:B------:R-:W-:Y:S02]  /*8450*/  IMAD.MOV.U32 R14, RZ, RZ, 0xffff ;  /* 0x0000ffffff0e7424 */ /* 0x000fe400078e00ff */
[----:B------:R-:W-:Y:S02]  /*8460*/  IMAD.MOV.U32 R5, RZ, RZ, 0xffff ;  /* 0x0000ffffff057424 */ /* 0x000fe400078e00ff */
[----:B------:R-:W-:Y:S02]  /*8470*/  IMAD.MOV.U32 R16, RZ, RZ, 0xffff ;  /* 0x0000ffffff107424 */ /* 0x000fe400078e00ff */
[----:B------:R-:W-:Y:S01]  /*8480*/  IMAD.MOV.U32 R15, RZ, RZ, 0xffff ;  /* 0x0000ffffff0f7424 */ /* 0x000fe200078e00ff */
[----:B------:R-:W2:Y:S01]  /*8490*/  @!P0 LDG.E.U16 R14, [R8.64+0x900] ;  /* 0x00090006080e8981 */ /* 0x000ea2000c1e1500 */
[----:B------:R-:W-:Y:S02]  /*84a0*/  IMAD.MOV.U32 R18, RZ, RZ, 0xffff ;  /* 0x0000ffffff127424 */ /* 0x000fe400078e00ff */
[----:B------:R-:W-:Y:S01]  /*84b0*/  IMAD.MOV.U32 R17, RZ, RZ, 0xffff ;  /* 0x0000ffffff117424 */ /* 0x000fe200078e00ff */
[----:B------:R-:W2:Y:S01]  /*84c0*/  @!P4 LDG.E.U16 R5, [R8.64+0xc00] ;  /* 0x000c00060805c981 */ /* 0x000ea2000c1e1500 */
[----:B------:R-:W-:-:S03]  /*84d0*/  IMAD.MOV.U32 R19, RZ, RZ, 0xffff ;  /* 0x0000ffffff137424 */ /* 0x000fc600078e00ff */
[----:B------:R-:W2:Y:S04]  /*84e0*/  @!P3 LDG.E.U16 R16, [R8.64+0xf00] ;  /* 0x000f00060810b981 */ /* 0x000ea8000c1e1500 */
[----:B------:R-:W2:Y:S04]  /*84f0*/  @!P2 LDG.E.U16 R15, [R8.64+0x1200] ;  /* 0x00120006080fa981 */ /* 0x000ea8000c1e1500 */
[----:B------:R-:W2:Y:S04]  /*8500*/  @!P1 LDG.E.U16 R18, [R8.64+0x1500] ;  /* 0x0015000608129981 */ /* 0x000ea8000c1e1500 */
[----:B------:R-:W2:Y:S04]  /*8510*/  @!P6 LDG.E.U16 R17, [R8.64+0x1800] ;  /* 0x001800060811e981 */ /* 0x000ea8000c1e1500 */
[----:B------:R-:W2:Y:S01]  /*8520*/  @!P5 LDG.E.U16 R19, [R8.64+0x1b00] ;  /* 0x001b00060813d981 */ /* 0x000ea2000c1e1500 */
[C---:B------:R-:W-:Y:S01]  /*8530*/  IMAD.SHL.U32 R20, R4.reuse, 0x2, RZ ;  /* 0x0000000204147824 */ /* 0x040fe200078e00ff */
[----:B------:R-:W-:Y:S01]  /*8540*/  WARPSYNC 0xffffffff ;  /* 0xffffffff00007948 */ /* 0x000fe20003800000 */
[----:B------:R-:W-:Y:S01]  /*8550*/  IMAD R21, R4, 0x16, RZ ;  /* 0x0000001604157824 */ /* 0x000fe200078e02ff */
[----:B------:R-:W-:-:S02]  /*8560*/  ULDC UR4, c[0x0][0x198] ;  /* 0x0000660000047ab9 */ /* 0x000fc40000000800 */
[----:B------:R-:W-:Y:S01]  /*8570*/  UBMSK UR4, URZ, UR4 ;  /* 0x000000043f04729b */ /* 0x000fe20008000000 */
[----:B---3--:R-:W-:Y:S04]  /*8580*/  STS.U16 [R20], R12 ;  /* 0x0000000c14007388 */ /* 0x008fe80000000400 */
[----:B----4-:R-:W-:Y:S04]  /*8590*/  STS.U16 [R20+0x300], R10 ;  /* 0x0003000a14007388 */ /* 0x010fe80000000400 */
[----:B-----5:R-:W-:Y:S04]  /*85a0*/  STS.U16 [R20+0x600], R13 ;  /* 0x0006000d14007388 */ /* 0x020fe80000000400 */
[----:B--2---:R-:W-:Y:S04]  /*85b0*/  STS.U16 [R20+0x900], R11 ;  /* 0x0009000b14007388 */ /* 0x004fe80000000400 */
[----:B------:R-:W-:Y:S04]  /*85c0*/  STS.U16 [R20+0xc00], R14 ;  /* 0x000c000e14007388 */ /* 0x000fe80000000400 */
[----:B------:R1:W-:Y:S04]  /*85d0*/  STS.U16 [R20+0xf00], R5 ;  /* 0x000f000514007388 */ /* 0x0003e80000000400 */
[----:B------:R-:W-:Y:S04]  /*85e0*/  STS.U16 [R20+0x1200], R16 ;  /* 0x0012001014007388 */ /* 0x000fe80000000400 */
[----:B------:R-:W-:Y:S04]  /*85f0*/  STS.U16 [R20+0x1500], R15 ;  /* 0x0015000f14007388 */ /* 0x000fe80000000400 */
[----:B------:R-:W-:Y:S04]  /*8600*/  STS.U16 [R20+0x1800], R18 ;  /* 0x0018001214007388 */ /* 0x000fe80000000400 */
[----:B------:R-:W-:Y:S04]  /*8610*/  STS.U16 [R20+0x1b00], R17 ;  /* 0x001b001114007388 */ /* 0x000fe80000000400 */
[----:B------:R-:W-:Y:S04]  /*8620*/  STS.U16 [R20+0x1e00], R19 ;  /* 0x001e001314007388 */ /* 0x000fe80000000400 */
[----:B------:R-:W-:Y:S06]  /*8630*/  BAR.SYNC.DEFER_BLOCKING 0x0 ;  /* 0x0000000000007b1d */ /* 0x000fec0000010000 */
[----:B------:R-:W2:Y:S04]  /*8640*/  LDS.U16 R41, [R21] ;  /* 0x0000000015297984 */ /* 0x000ea80000000400 */
[----:B------:R-:W3:Y:S01]  /*8650*/  LDS.U16 R38, [R21+0x2] ;  /* 0x0000020015267984 */ /* 0x000ee20000000400 */
[----:B-1----:R-:W-:-:S03]  /*8660*/  IMAD.MOV.U32 R5, RZ, RZ, 0xffff ;  /* 0x0000ffffff057424 */ /* 0x002fc600078e00ff */
[----:B------:R-:W1:Y:S04]  /*8670*/  LDS.U16 R35, [R21+0x4] ;  /* 0x0000040015237984 */ /* 0x000e680000000400 */
[----:B------:R-:W-:Y:S04]  /*8680*/  LDS.U16 R32, [R21+0x6] ;  /* 0x0000060015207984 */ /* 0x000fe80000000400 */
[----:B------:R-:W-:Y:S04]  /*8690*/  LDS.U16 R29, [R21+0x8] ;  /* 0x00000800151d7984 */ /* 0x000fe80000000400 */
[----:B------:R-:W-:Y:S04]  /*86a0*/  LDS.U16 R26, [R21+0xa] ;  /* 0x00000a00151a7984 */ /* 0x000fe80000000400 */
[----:B------:R-:W-:Y:S04]  /*86b0*/  LDS.U16 R19, [R21+0xc] ;  /* 0x00000c0015137984 */ /* 0x000fe80000000400 */
[----:B------:R-:W-:Y:S04]  /*86c0*/  LDS.U16 R16, [R21+0xe] ;  /* 0x00000e0015107984 */ /* 0x000fe80000000400 */
[----:B------:R-:W-:Y:S04]  /*86d0*/  LDS.U16 R13, [R21+0x10] ;  /* 0x00001000150d7984 */ /* 0x000fe80000000400 */
[----:B------:R-:W-:Y:S01]  /*86e0*/  LDS.U16 R10, [R21+0x12] ;  /* 0x00001200150a7984 */ /* 0x000fe20000000400 */
[----:B--2---:R-:W-:-:S03]  /*86f0*/  PRMT R8, R41, 0x9910, RZ ;  /* 0x0000991029087816 */ /* 0x004fc600000000ff */
[----:B------:R-:W-:Y:S04]  /*8700*/  LDS.U16 R20, [R21+0x14] ;  /* 0x0000140015147984 */ /* 0x000fe80000000400 */
[----:B------:R-:W-:Y:S01]  /*8710*/  BAR.SYNC.DEFER_BLOCKING 0x0 ;  /* 0x0000000000007b1d */ /* 0x000fe20000010000 */
[----:B------:R-:W-:-:S04]  /*8720*/  ISETP.GE.AND P0, PT, R8, RZ, PT ;  /* 0x000000ff0800720c */ /* 0x000fc80003f06270 */
[----:B------:R-:W-:-:S04]  /*8730*/  SEL R8, R5, 0x8000, !P0 ;  /* 0x0000800005087807 */ /* 0x000fc80004000000 */
[----:B------:R-:W-:-:S04]  /*8740*/  LOP3.LUT R41, R8, R41, RZ, 0x3c, !PT ;  /* 0x0000002908297212 */ /* 0x000fc800078e3cff */
[----:B------:R-:W-:-:S04]  /*8750*/  PRMT R8, R41, 0x9910, RZ ;  /* 0x0000991029087816 */ /* 0x000fc800000000ff */
[----:B------:R-:W-:-:S04]  /*8760*/  ISETP.NE.AND P0, PT, R8, 0x7fff, PT ;  /* 0x00007fff0800780c */ /* 0x000fc80003f05270 */
[----:B------:R-:W-:-:S04]  /*8770*/  SEL R8, R41, 0x8000, P0 ;  /* 0x0000800029087807 */ /* 0x000fc80000000000 */
[----:B------:R-:W-:Y:S02]  /*8780*/  SHF.R.U32.HI R8, RZ, c[0x0][0x194], R8 ;  /* 0x00006500ff087a19 */ /* 0x000fe40000011608 */
[----:B---3--:R-:W-:Y:S02]  /*8790*/  PRMT R9, R38, 0x9910, RZ ;  /* 0x0000991026097816 */ /* 0x008fe400000000ff */
[----:B------:R-:W-:Y:S02]  /*87a0*/  LOP3.LUT R8, R8, UR4, RZ, 0xc0, !PT ;  /* 0x0000000408087c12 */ /* 0x000fe4000f8ec0ff */
[----:B------:R-:W-:Y:S02]  /*87b0*/  ISETP.GE.AND P0, PT, R9, RZ, PT ;  /* 0x000000ff0900720c */ /* 0x000fe40003f06270 */
[C---:B------:R-:W-:Y:S02]  /*87c0*/  LOP3.LUT R9, R8.reuse, 0xfff0, RZ, 0xc0, !PT ;  /* 0x0000fff008097812 */ /* 0x040fe400078ec0ff */
[----:B------:R-:W-:-:S02]  /*87d0*/  LOP3.LUT R11, R8, 0xf, RZ, 0xc, !PT ;  /* 0x0000000f080b7812 */ /* 0x000fc400078e0cff */
[----:B------:R-:W-:-:S03]  /*87e0*/  SHF.R.U32.HI R9, RZ, 0x4, R9 ;  /* 0x00000004ff097819 */ /* 0x000fc60000011609 */
[----:B------:R-:W-:Y:S01]  /*87f0*/  IMAD R40, R11, 0x600, R2 ;  /* 0x000006000b287824 */ /* 0x000fe200078e0202 */
[----:B------:R-:W-:Y:S01]  /*8800*/  IADD3 R9, -R9, 0x1, RZ ;  /* 0x0000000109097810 */ /* 0x000fe20007ffe1ff */
[----:B------:R-:W-:Y:S04]  /*8810*/  STS [R4.X4], RZ ;  /* 0x000000ff04007388 */ /* 0x000fe80000004800 */
[----:B------:R-:W-:Y:S01]  /*8820*/  IMAD R40, R9, 0x2, R40 ;  /* 0x0000000209287824 */ /* 0x000fe200078e0228 */
[----:B------:R-:W-:Y:S01]  /*8830*/  STS [R4.X4+0x600], RZ ;  /* 0x000600ff04007388 */ /* 0x000fe20000004800 */
[----:B------:R-:W-:-:S03]  /*8840*/  SEL R9, R5, 0x8000, !P0 ;  /* 0x0000800005097807 */ /* 0x000fc60004000000 */
        /* <DEDUP_REMOVED lines=15> */
[----:B------:R-:W2:Y:S01]  /*8940*/  LDS.U16 R39, [R40] ;  /* 0x0000000028277984 */ /* 0x000ea20000000400 */
[----:B------:R-:W-:-:S04]  /*8950*/  LOP3.LUT R38, R9, R38, RZ, 0x3c, !PT ;  /* 0x0000002609267212 */ /* 0x000fc800078e3cff */
[----:B------:R-:W-:-:S04]  /*8960*/  PRMT R8, R38, 0x9910, RZ ;  /* 0x0000991026087816 */ /* 0x000fc800000000ff */
[----:B------:R-:W-:-:S04]  /*8970*/  ISETP.NE.AND P0, PT, R8, 0x7fff, PT ;  /* 0x00007fff0800780c */ /* 0x000fc80003f05270 */
[----:B------:R-:W-:-:S04]  /*8980*/  SEL R8, R38, 0x8000, P0 ;  /* 0x0000800026087807 */ /* 0x000fc80000000000 */
[----:B------:R-:W-:-:S04]  /*8990*/  SHF.R.U32.HI R8, RZ, c[0x0][0x194], R8 ;  /* 0x00006500ff087a19 */ /* 0x000fc80000011608 */
[----:B------:R-:W-:-:S04]  /*89a0*/  LOP3.LUT R8, R8, UR4, RZ, 0xc0, !PT ;  /* 0x0000000408087c12 */ /* 0x000fc8000f8ec0ff */
[C---:B------:R-:W-:Y:S02]  /*89b0*/  LOP3.LUT R9, R8.reuse, 0xfff0, RZ, 0xc0, !PT ;  /* 0x0000fff008097812 */ /* 0x040fe400078ec0ff */
[----:B------:R-:W-:Y:S02]  /*89c0*/  LOP3.LUT R11, R8, 0xf, RZ, 0xc, !PT ;  /* 0x0000000f080b7812 */ /* 0x000fe400078e0cff */
[----:B------:R-:W-:Y:S02]  /*89d0*/  SHF.R.U32.HI R9, RZ, 0x4, R9 ;  /* 0x00000004ff097819 */ /* 0x000fe40000011609 */
[----:B-1----:R-:W-:Y:S01]  /*89e0*/  PRMT R12, R35, 0x9910, RZ ;  /* 0x00009910230c7816 */ /* 0x002fe200000000ff */
[----:B------:R-:W-:Y:S01]  /*89f0*/  IMAD R8, R11, 0x600, R2 ;  /* 0x000006000b087824 */ /* 0x000fe200078e0202 */
[----:B------:R-:W-:Y:S02]  /*8a00*/  IADD3 R37, -R9, 0x1, RZ ;  /* 0x0000000109257810 */ /* 0x000fe40007ffe1ff */
[----:B------:R-:W-:-:S03]  /*8a10*/  ISETP.GE.AND P0, PT, R12, RZ, PT ;  /* 0x000000ff0c00720c */ /* 0x000fc60003f06270 */
[----:B------:R-:W-:Y:S01]  /*8a20*/  IMAD R37, R37, 0x2, R8 ;  /* 0x0000000225257824 */ /* 0x000fe200078e0208 */
[----:B--2---:R-:W-:Y:S02]  /*8a30*/  IADD3 R9, R39, 0x1, RZ ;  /* 0x0000000127097810 */ /* 0x004fe40007ffe0ff */
[----:B------:R-:W-:-:S03]  /*8a40*/  SEL R8, R5, 0x8000, !P0 ;  /* 0x0000800005087807 */ /* 0x000fc60004000000 */
[----:B------:R1:W-:Y:S04]  /*8a50*/  STS.U16 [R40], R9 ;  /* 0x0000000928007388 */ /* 0x0003e80000000400 */
[----:B------:R-:W2:Y:S01]  /*8a60*/  LDS.U16 R36, [R37] ;  /* 0x0000000025247984 */ /* 0x000ea20000000400 */
[----:B------:R-:W-:-:S04]  /*8a70*/  LOP3.LUT R35, R8, R35, RZ, 0x3c, !PT ;  /* 0x0000002308237212 */ /* 0x000fc800078e3cff */
[----:B------:R-:W-:-:S04]  /*8a80*/  PRMT R8, R35, 0x9910, RZ ;  /* 0x0000991023087816 */ /* 0x000fc800000000ff */
[----:B------:R-:W-:-:S04]  /*8a90*/  ISETP.NE.AND P0, PT, R8, 0x7fff, PT ;  /* 0x00007fff0800780c */ /* 0x000fc80003f05270 */
[----:B------:R-:W-:-:S04]  /*8aa0*/  SEL R8, R35, 0x8000, P0 ;  /* 0x0000800023087807 */ /* 0x000fc80000000000 */
[----:B------:R-:W-:-:S04]  /*8ab0*/  SHF.R.U32.HI R8, RZ, c[0x0][0x194], R8 ;  /* 0x00006500ff087a19 */ /* 0x000fc80000011608 */
[----:B------:R-:W-:Y:S02]  /*8ac0*/  LOP3.LUT R8, R8, UR4, RZ, 0xc0, !PT ;  /* 0x0000000408087c12 */ /* 0x000fe4000f8ec0ff */
[----:B------:R-:W-:Y:S02]  /*8ad0*/  PRMT R12, R32, 0x9910, RZ ;  /* 0x00009910200c7816 */ /* 0x000fe400000000ff */
[C---:B------:R-:W-:Y:S02]  /*8ae0*/  LOP3.LUT R11, R8.reuse, 0xfff0, RZ, 0xc0, !PT ;  /* 0x0000fff0080b7812 */ /* 0x040fe400078ec0ff */
[----:B-1----:R-:W-:Y:S02]  /*8af0*/  LOP3.LUT R9, R8, 0xf, RZ, 0xc, !PT ;  /* 0x0000000f08097812 */ /* 0x002fe400078e0cff */
[----:B------:R-:W-:Y:S01]  /*8b00*/  SHF.R.U32.HI R11, RZ, 0x4, R11 ;  /* 0x00000004ff0b7819 */ /* 0x000fe2000001160b */
[----:B------:R-:W-:Y:S02]  /*8b10*/  IMAD.MOV.U32 R8, RZ, RZ, R12 ;  /* 0x000000ffff087224 */ /* 0x000fe400078e000c */
[----:B------:R-:W-:Y:S01]  /*8b20*/  IMAD R34, R9, 0x600, R2 ;  /* 0x0000060009227824 */ /* 0x000fe200078e0202 */
[----:B------:R-:W-:-:S02]  /*8b30*/  IADD3 R11, -R11, 0x1, RZ ;  /* 0x000000010b0b7810 */ /* 0x000fc40007ffe1ff */
        /* <DEDUP_REMOVED lines=15> */
[----:B------:R-:W-:Y:S01]  /*8c30*/  PRMT R12, R29, 0x9910, RZ ;  /* 0x000099101d0c7816 */ /* 0x000fe200000000ff */
[----:B-1----:R-:W-:Y:S01]  /*8c40*/  IMAD R8, R9, 0x600, R2 ;  /* 0x0000060009087824 */ /* 0x002fe200078e0202 */
        /* <DEDUP_REMOVED lines=108> */
[----:B------:R-:W-:-:S03]  /*9310*/  SHF.R.U32.HI R21, RZ, 0x4, R21 ;  /* 0x00000004ff157819 */ /* 0x000fc60000011615 */
[----:B-1----:R-:W-:Y:S01]  /*9320*/  IMAD R8, R9, 0x600, R2 ;  /* 0x0000060009087824 */ /* 0x002fe200078e0202 */
[----:B------:R-:W-:Y:S02]  /*9330*/  IADD3 R9, -R21, 0x1, RZ ;  /* 0x0000000115097810 */ /* 0x000fe40007ffe1ff */
[----:B------:R-:W-:-:S03]  /*9340*/  PRMT R22, R20, 0x9910, RZ ;  /* 0x0000991014167816 */ /* 0x000fc600000000ff */
[----:B------:R-:W-:Y:S01]  /*9350*/  IMAD R9, R9, 0x2, R8 ;  /* 0x0000000209097824 */ /* 0x000fe200078e0208 */
[----:B--2---:R-:W-:Y:S02]  /*9360*/  IADD3 R21, R11, 0x1, RZ ;  /* 0x000000010b157810 */ /* 0x004fe40007ffe0ff */
[----:B------:R-:W-:-:S03]  /*9370*/  ISETP.GE.AND P0, PT, R22, RZ, PT ;  /* 0x000000ff1600720c */ /* 0x000fc60003f06270 */
[----:B------:R-:W-:Y:S01]  /*9380*/  STS.U16 [R12], R21 ;  /* 0x000000150c007388 */ /* 0x000fe20000000400 */
[----:B------:R-:W-:-:S03]  /*9390*/  SEL R5, R5, 0x8000, !P0 ;  /* 0x0000800005057807 */ /* 0x000fc60004000000 */
[----:B------:R-:W1:Y:S01]  /*93a0*/  LDS.U16 R8, [R9] ;  /* 0x0000000009087984 */ /* 0x000e620000000400 */
        /* <DEDUP_REMOVED lines=20> */
[----:B------:R-:W-:Y:S04]  /*94f0*/  LDS R45, [R73+0x24] ;  /* 0x00002400492d7984 */ /* 0x000fe80000000800 */
[----:B------:R-:W1:Y:S04]  /*9500*/  LDS R46, [R73+0x2c] ;  /* 0x00002c00492e7984 */ /* 0x000e680000000800 */
[----:B------:R-:W-:Y:S04]  /*9510*/  LDS R47, [R73+0x34] ;  /* 0x00003400492f7984 */ /* 0x000fe80000000800 */
[----:B------:R-:W-:Y:S04]  /*9520*/  LDS R48, [R73+0x30] ;  /* 0x0000300049307984 */ /* 0x000fe80000000800 */
[----:B------:R-:W2:Y:S04]  /*9530*/  LDS R49, [R73+0x38] ;  /* 0x0000380049317984 */ /* 0x000ea80000000800 */
[----:B------:R-:W-:Y:S04]  /*9540*/  LDS R50, [R73+0x4] ;  /* 0x0000040049327984 */ /* 0x000fe80000000800 */
[----:B------:R-:W-:Y:S04]  /*9550*/  LDS R51, [R73] ;  /* 0x0000000049337984 */ /* 0x000fe80000000800 */
[----:B------:R-:W3:Y:S04]  /*9560*/  LDS R52, [R73+0x8] ;  /* 0x0000080049347984 */ /* 0x000ee80000000800 */
[----:B------:R-:W-:Y:S04]  /*9570*/  LDS R53, [R73+0x10] ;  /* 0x0000100049357984 */ /* 0x000fe80000000800 */
[----:B------:R-:W-:Y:S04]  /*9580*/  LDS R54, [R73+0xc] ;  /* 0x00000c0049367984 */ /* 0x000fe80000000800 */
[----:B------:R-:W4:Y:S04]  /*9590*/  LDS R55, [R73+0x14] ;  /* 0x0000140049377984 */ /* 0x000f280000000800 */
[----:B------:R-:W-:Y:S04]  /*95a0*/  LDS R56, [R73+0x1c] ;  /* 0x00001c0049387984 */ /* 0x000fe80000000800 */
[----:B------:R-:W-:Y:S04]  /*95b0*/  LDS R57, [R73+0x18] ;  /* 0x0000180049397984 */ /* 0x000fe80000000800 */
[----:B------:R-:W5:Y:S04]  /*95c0*/  LDS R58, [R73+0x20] ;  /* 0x00002000493a7984 */ /* 0x000f680000000800 */
[----:B------:R-:W-:Y:S04]  /*95d0*/  LDS R72, [R73+0x40] ;  /* 0x0000400049487984 */ /* 0x000fe80000000800 */
[----:B------:R-:W0:Y:S01]  /*95e0*/  LDS R59, [R73+0x3c] ;  /* 0x00003c00493b7984 */ /* 0x000e220000000800 */
[----:B-1----:R-:W-:-:S02]  /*95f0*/  IADD3 R20, R46, R44, R45 ;  /* 0x0000002c2e147210 */ /* 0x002fc40007ffe02d */
[----:B--2---:R-:W-:-:S05]  /*9600*/  IADD3 R21, R49, R47, R48 ;  /* 0x0000002f31157210 */ /* 0x004fca0007ffe030 */
[----:B------:R-:W-:Y:S01]  /*9610*/  IMAD.IADD R23, R20, 0x1, R21 ;  /* 0x0000000114177824 */ /* 0x000fe200078e0215 */
[----:B---3--:R-:W-:Y:S02]  /*9620*/  IADD3 R20, R52, R50, R51 ;  /* 0x0000003234147210 */ /* 0x008fe40007ffe033 */
[----:B----4-:R-:W-:Y:S02]  /*9630*/  IADD3 R21, R55, R53, R54 ;  /* 0x0000003537157210 */ /* 0x010fe40007ffe036 */
[----:B-----5:R-:W-:-:S04]  /*9640*/  IADD3 R22, R58, R56, R57 ;  /* 0x000000383a167210 */ /* 0x020fc80007ffe039 */
[----:B------:R-:W-:Y:S02]  /*9650*/  IADD3 R20, R22, R21, R20 ;  /* 0x0000001516147210 */ /* 0x000fe40007ffe014 */
[----:B0-----:R-:W-:-:S05]  /*9660*/  IADD3 R23, R23, R72, R59 ;  /* 0x0000004817177210 */ /* 0x001fca0007ffe03b */
[----:B------:R-:W-:Y:S01]  /*9670*/  IMAD.IADD R69, R20, 0x1, R23 ;  /* 0x0000000114457824 */ /* 0x000fe200078e0217 */
[----:B------:R-:W-:Y:S05]  /*9680*/  BRA.DIV ~URZ, `(.L_x_1466) ;  /* 0x000024c27f007947 */ /* 0x000fea000b800000 */
[----:B------:R0:W1:Y:S02]  /*9690*/  SHFL.UP P0, R22, R69, 0x1, RZ ;  /* 0x0420000045167989 */ /* 0x00006400000000ff */
.L_x_1473:
[----:B-1----:R-:W-:Y:S01]  /*96a0*/  @P0 IMAD.IADD R22, R69, 0x1, R22 ;  /* 0x0000000145160824 */ /* 0x002fe200078e0216 */
[----:B------:R-:W1:Y:S01]  /*96b0*/  S2R R74, SR_LANEID ;  /* 0x00000000004a7919 */ /* 0x000e620000000000 */
[----:B------:R-:W-:Y:S03]  /*96c0*/  BSSY B0, `(.L_x_1467) ;  /* 0x0000040000007945 */ /* 0x000fe60003800000 */
[----:B------:R-:W2:Y:S04]  /*96d0*/  SHFL.UP P0, R20, R22, 0x2, RZ ;  /* 0x0440000016147989 */ /* 0x000ea800000000ff */
[----:B------:R-:W3:Y:S01]  /*96e0*/  S2R R72, SR_TID.X ;  /* 0x0000000000487919 */ /* 0x000ee20000002100 */
[----:B-1----:R-:W-:Y:S01]  /*96f0*/  ISETP.NE.AND P1, PT, R74, 0x1f, PT ;  /* 0x0000001f4a00780c */ /* 0x002fe20003f25270 */
[----:B--2---:R-:W-:Y:S01]  /*9700*/  @P0 IMAD.IADD R20, R22, 0x1, R20 ;  /* 0x0000000116140824 */ /* 0x004fe200078e0214 */
[----:B---3--:R-:W-:-:S04]  /*9710*/  SHF.R.U32.HI R73, RZ, 0x5, R72 ;  /* 0x00000005ff497819 */ /* 0x008fc80000011648 */
[----:B------:R-:W1:Y:S01]  /*9720*/  SHFL.UP P0, R21, R20, 0x4, RZ ;  /* 0x0480000014157989 */ /* 0x000e6200000000ff */
[----:B------:R-:W-:-:S06]  /*9730*/  ISETP.NE.AND P2, PT, R72, RZ, PT ;  /* 0x000000ff4800720c */ /* 0x000fcc0003f45270 */
[----:B------:R-:W-:Y:S01]  /*9740*/  @!P1 SHF.R.U32.HI R22, RZ, 0x3, R72 ;  /* 0x00000003ff169819 */ /* 0x000fe20000011648 */
[----:B-1----:R-:W-:-:S05]  /*9750*/  @P0 IMAD.IADD R21, R20, 0x1, R21 ;  /* 0x0000000114150824 */ /* 0x002fca00078e0215 */
[----:B------:R-:W1:Y:S02]  /*9760*/  SHFL.UP P0, R76, R21, 0x8, RZ ;  /* 0x05000000154c7989 */ /* 0x000e6400000000ff */
[----:B-1----:R-:W-:-:S05]  /*9770*/  @P0 IMAD.IADD R76, R21, 0x1, R76 ;  /* 0x00000001154c0824 */ /* 0x002fca00078e024c */
[----:B------:R-:W1:Y:S02]  /*9780*/  SHFL.UP P0, R75, R76, 0x10, RZ ;  /* 0x060000004c4b7989 */ /* 0x000e6400000000ff */
[----:B-1----:R-:W-:Y:S01]  /*9790*/  @P0 IMAD.IADD R75, R76, 0x1, R75 ;  /* 0x000000014c4b0824 */ /* 0x002fe200078e024b */
[----:B------:R-:W-:Y:S02]  /*97a0*/  @!P1 LOP3.LUT R76, R22, 0x1ffffffc, RZ, 0xc0, !PT ;  /* 0x1ffffffc164c9812 */ /* 0x000fe400078ec0ff */
[----:B------:R-:W-:Y:S01]  /*97b0*/  ISETP.NE.AND P0, PT, R73, 0x2, PT ;  /* 0x000000024900780c */ /* 0x000fe20003f05270 */
[----:B0-----:R-:W-:Y:S02]  /*97c0*/  IMAD.IADD R69, R75, 0x1, -R69 ;  /* 0x000000014b457824 */ /* 0x001fe400078e0a45 */
[----:B------:R-:W-:Y:S04]  /*97d0*/  @!P1 STS [R76+0x6600], R75 ;  /* 0x0066004b4c009388 */ /* 0x000fe80000000800 */
[----:B------:R-:W-:Y:S01]  /*97e0*/  BAR.SYNC.DEFER_BLOCKING 0x0 ;  /* 0x0000000000007b1d */ /* 0x000fe20000010000 */
[----:B------:R-:W-:-:S05]  /*97f0*/  ISETP.NE.AND P1, PT, R73, RZ, PT ;  /* 0x000000ff4900720c */ /* 0x000fca0003f25270 */
[----:B------:R-:W0:Y:S04]  /*9800*/  LDS.128 R20, [0x6600] ;  /* 0x00660000ff147984 */ /* 0x000e280000000c00 */
[----:B------:R-:W1:Y:S04]  /*9810*/  LDS R77, [0x6608] ;  /* 0x00660800ff4d7984 */ /* 0x000e680000000800 */
[----:B------:R-:W2:Y:S01]  /*9820*/  LDS R22, [0x6610] ;  /* 0x00661000ff167984 */ /* 0x000ea20000000800 */
[----:B0-----:R-:W-:-:S04]  /*9830*/  IMAD.IADD R21, R20, 0x1, R21 ;  /* 0x0000000114157824 */ /* 0x001fc800078e0215 */
[C---:B-1----:R-:W-:Y:S01]  /*9840*/  IMAD.IADD R77, R21.reuse, 0x1, R77 ;  /* 0x00000001154d7824 */ /* 0x042fe200078e024d */
[----:B------:R-:W-:Y:S02]  /*9850*/  SEL R20, R21, R20, !P0 ;  /* 0x0000001415147207 */ /* 0x000fe40004000000 */
[----:B------:R-:W-:Y:S01]  /*9860*/  ISETP.NE.AND P0, PT, R73, 0x3, PT ;  /* 0x000000034900780c */ /* 0x000fe20003f05270 */
[----:B------:R-:W-:-:S03]  /*9870*/  IMAD.IADD R23, R23, 0x1, R77 ;  /* 0x0000000117177824 */ /* 0x000fc600078e024d */
[----:B------:R-:W-:Y:S01]  /*9880*/  SEL R20, R77, R20, !P0 ;  /* 0x000000144d147207 */ /* 0x000fe20004000000 */
[----:B--2---:R-:W-:Y:S01]  /*9890*/  IMAD.IADD R76, R23, 0x1, R22 ;  /* 0x00000001174c7824 */ /* 0x004fe200078e0216 */
[----:B------:R-:W-:-:S04]  /*98a0*/  ISETP.NE.AND P0, PT, R73, 0x4, PT ;  /* 0x000000044900780c */ /* 0x000fc80003f05270 */
[----:B------:R-:W-:Y:S02]  /*98b0*/  SEL R75, R23, R20, !P0 ;  /* 0x00000014174b7207 */ /* 0x000fe40004000000 */
[----:B------:R-:W0:Y:S01]  /*98c0*/  LDS.128 R20, [0x6610] ;  /* 0x00661000ff147984 */ /* 0x000e220000000c00 */
        /* <DEDUP_REMOVED lines=9> */
[----:B------:R-:W0:Y:S01]  /*9960*/  LDS.128 R20, [0x6620] ;  /* 0x00662000ff147984 */ /* 0x000e220000000c00 */
        /* <DEDUP_REMOVED lines=12> */
[----:B------:R-:W-:-:S04]  /*9a30*/  ISETP.NE.AND P0, PT, R74, RZ, PT ;  /* 0x000000ff4a00720c */ /* 0x000fc80003f05270 */
[----:B------:R-:W-:-:S05]  /*9a40*/  SEL R20, R69, RZ, P0 ;  /* 0x000000ff45147207 */ /* 0x000fca0000000000 */
[----:B------:R-:W-:Y:S01]  /*9a50*/  IMAD.IADD R20, R75, 0x1, R20 ;  /* 0x000000014b147824 */ /* 0x000fe200078e0214 */
[----:B------:R-:W-:Y:S05]  /*9a60*/  @P1 BRA `(.L_x_1468) ;  /* 0x0000005000001947 */ /* 0x000fea0003800000 */
[----:B------:R-:W-:Y:S01]  /*9a70*/  ISETP.NE.AND P0, PT, R74, RZ, PT ;  /* 0x000000ff4a00720c */ /* 0x000fe20003f05270 */
[----:B------:R-:W-:Y:S02]  /*9a80*/  IMAD.U32 R23, R23, 0x10000, RZ ;  /* 0x0001000017177824 */ /* 0x000fe400078e00ff */
[----:B------:R-:W-:-:S10]  /*9a90*/  IMAD.MOV.U32 R20, RZ, RZ, R69 ;  /* 0x000000ffff147224 */ /* 0x000fd400078e0045 */
[----:B------:R0:W-:Y:S01]  /*9aa0*/  @!P0 STS [0x663c], R23 ;  /* 0x00663c17ff008388 */ /* 0x0001e20000000800 */
[----:B------:R-:W-:-:S03]  /*9ab0*/  @!P0 IMAD.MOV.U32 R20, RZ, RZ, R23 ;  /* 0x000000ffff148224 */ /* 0x000fc600078e0017 */
.L_x_1468:
[----:B------:R-:W-:Y:S05]  /*9ac0*/  BSYNC B0 ;  /* 0x0000000000007941 */ /* 0x000fea0003800000 */
.L_x_1467:
[----:B------:R-:W-:Y:S01]  /*9ad0*/  BAR.SYNC.DEFER_BLOCKING 0x0 ;  /* 0x0000000000007b1d */ /* 0x000fe20000010000 */
[C---:B------:R-:W-:Y:S02]  /*9ae0*/  ISETP.GT.AND P0, PT, R72.reuse, 0x1f, PT ;  /* 0x0000001f4800780c */ /* 0x040fe40003f04270 */
[CC--:B------:R-:W-:Y:S02]  /*9af0*/  ISETP.GE.AND P6, PT, R72.reuse, R7.reuse, PT ;  /* 0x000000074800720c */ /* 0x0c0fe40003fc6270 */
[C---:B------:R-:W-:Y:S01]  /*9b00*/  IADD3 R77, R72.reuse, 0x300, RZ ;  /* 0x00000300484d7810 */ /* 0x040fe20007ffe0ff */
[----:B------:R-:W-:Y:S01]  /*9b10*/  ULDC UR4, c[0x0][0x198] ;  /* 0x0000660000047ab9 */ /* 0x000fe20000000800 */
[----:B------:R-:W-:Y:S01]  /*9b20*/  IADD3 R76, R72, 0x480, RZ ;  /* 0x00000480484c7810 */ /* 0x000fe20007ffe0ff */
[----:B------:R-:W-:Y:S01]  /*9b30*/  UBMSK UR4, URZ, UR4 ;  /* 0x000000043f04729b */ /* 0x000fe20008000000 */
[----:B------:R-:W-:Y:S01]  /*9b40*/  ISETP.GE.AND P4, PT, R77, R7, PT ;  /* 0x000000074d00720c */ /* 0x000fe20003f86270 */
[----:B------:R-:W1:Y:S02]  /*9b50*/  @P2 LDS R21, [0x663c] ;  /* 0x00663c00ff152984 */ /* 0x000e640000000800 */
[----:B-1----:R-:W-:-:S04]  /*9b60*/  @P2 IMAD.IADD R20, R20, 0x1, R21 ;  /* 0x0000000114142824 */ /* 0x002fc800078e0215 */
[----:B------:R-:W-:-:S04]  /*9b70*/  IMAD.IADD R51, R51, 0x1, R20 ;  /* 0x0000000133337824 */ /* 0x000fc800078e0214 */
[----:B------:R-:W-:-:S04]  /*9b80*/  IMAD.IADD R21, R50, 0x1, R51 ;  /* 0x0000000132157824 */ /* 0x000fc800078e0233 */
[----:B0-----:R-:W-:Y:S01]  /*9b90*/  IMAD.IADD R23, R52, 0x1, R21 ;  /* 0x0000000134177824 */ /* 0x001fe200078e0215 */
[----:B------:R-:W-:-:S03]  /*9ba0*/  @!P0 IADD3 R52, -R72, 0x1f, RZ ;  /* 0x0000001f48348810 */ /* 0x000fc60007ffe1ff */
[----:B------:R-:W-:-:S04]  /*9bb0*/  IMAD.IADD R54, R54, 0x1, R23 ;  /* 0x0000000136367824 */ /* 0x000fc800078e0217 */
[----:B------:R-:W-:-:S04]  /*9bc0*/  IMAD.IADD R22, R53, 0x1, R54 ;  /* 0x0000000135167824 */ /* 0x000fc800078e0236 */
[----:B------:R-:W-:Y:S01]  /*9bd0*/  IMAD.IADD R50, R55, 0x1, R22 ;  /* 0x0000000137327824 */ /* 0x000fe200078e0216 */
[----:B------:R-:W-:Y:S02]  /*9be0*/  @!P0 LOP3.LUT R55, R52, 0xf, RZ, 0xc0, !PT ;  /* 0x0000000f34378812 */ /* 0x000fe400078ec0ff */
[----:B------:R-:W-:Y:S01]  /*9bf0*/  @!P0 SHF.R.S32.HI R52, RZ, 0x4, R52 ;  /* 0x00000004ff348819 */ /* 0x000fe20000011434 */
[----:B------:R-:W-:-:S04]  /*9c00*/  IMAD.IADD R57, R57, 0x1, R50 ;  /* 0x0000000139397824 */ /* 0x000fc800078e0232 */
[----:B------:R-:W-:Y:S02]  /*9c10*/  IMAD.IADD R53, R56, 0x1, R57 ;  /* 0x0000000138357824 */ /* 0x000fe400078e0239 */
[----:B------:R-:W-:Y:S02]  /*9c20*/  @!P0 IMAD R52, R55, 0x300, R52 ;  /* 0x0000030037348824 */ /* 0x000fe400078e0234 */
[----:B------:R-:W-:Y:S02]  /*9c30*/  IMAD.IADD R58, R58, 0x1, R53 ;  /* 0x000000013a3a7824 */ /* 0x000fe400078e0235 */
[----:B------:R-:W-:Y:S02]  /*9c40*/  IMAD R56, R72, 0x44, RZ ;  /* 0x0000004448387824 */ /* 0x000fe400078e02ff */
[----:B------:R-:W-:Y:S02]  /*9c50*/  IMAD.IADD R45, R45, 0x1, R58 ;  /* 0x000000012d2d7824 */ /* 0x000fe400078e023a */
[----:B------:R-:W-:Y:S01]  /*9c60*/  @!P0 IMAD.SHL.U32 R52, R52, 0x2, RZ ;  /* 0x0000000234348824 */ /* 0x000fe200078e00ff */
[----:B------:R0:W-:Y:S01]  /*9c70*/  STS [R56], R20 ;  /* 0x0000001438007388 */ /* 0x0001e20000000800 */
        /* <DEDUP_REMOVED lines=22> */
[----:B------:R-:W-:Y:S06]  /*9de0*/  BAR.SYNC.DEFER_BLOCKING 0x0 ;  /* 0x0000000000007b1d */ /* 0x000fec0000010000 */
[----:B------:R-:W-:Y:S04]  /*9df0*/  @!P0 LDS.U16 R68, [R52] ;  /* 0x0000000034448984 */ /* 0x000fe80000000400 */
[----:B------:R-:W0:Y:S04]  /*9e00*/  LDS.U16 R40, [R40] ;  /* 0x0000000028287984 */ /* 0x000e280000000400 */
[----:B------:R-:W1:Y:S04]  /*9e10*/  LDS.U16 R37, [R37] ;  /* 0x0000000025257984 */ /* 0x000e680000000400 */
[----:B------:R-:W2:Y:S04]  /*9e20*/  LDS.U16 R34, [R34] ;  /* 0x0000000022227984 */ /* 0x000ea80000000400 */
[----:B------:R-:W3:Y:S04]  /*9e30*/  LDS.U16 R31, [R31] ;  /* 0x000000001f1f7984 */ /* 0x000ee80000000400 */
[----:B------:R-:W4:Y:S04]  /*9e40*/  LDS.U16 R28, [R28] ;  /* 0x000000001c1c7984 */ /* 0x000f280000000400 */
[----:B------:R-:W5:Y:S04]  /*9e50*/  LDS.U16 R25, [R25] ;  /* 0x0000000019197984 */ /* 0x000f680000000400 */
[----:B------:R-:W5:Y:S04]  /*9e60*/  LDS.U16 R18, [R18] ;  /* 0x0000000012127984 */ /* 0x000f680000000400 */
[----:B------:R-:W5:Y:S04]  /*9e70*/  LDS.U16 R15, [R15] ;  /* 0x000000000f0f7984 */ /* 0x000f680000000400 */
[----:B------:R-:W5:Y:S04]  /*9e80*/  LDS.U16 R12, [R12] ;  /* 0x000000000c0c7984 */ /* 0x000f680000000400 */
[----:B------:R-:W5:Y:S04]  /*9e90*/  LDS.U16 R9, [R9] ;  /* 0x0000000009097984 */ /* 0x000f680000000400 */
[----:B------:R2:W5:Y:S01]  /*9ea0*/  LDS.U16 R20, [R2] ;  /* 0x0000000002147984 */ /* 0x0005620000000400 */
[----:B0-----:R-:W-:-:S03]  /*9eb0*/  IMAD.IADD R39, R39, 0x1, R40 ;  /* 0x0000000127277824 */ /* 0x001fc600078e0228 */
[----:B------:R-:W-:Y:S01]  /*9ec0*/  BAR.SYNC.DEFER_BLOCKING 0x0 ;  /* 0x0000000000007b1d */ /* 0x000fe20000010000 */
[----:B-1----:R-:W-:Y:S02]  /*9ed0*/  IMAD.IADD R36, R36, 0x1, R37 ;  /* 0x0000000124247824 */ /* 0x002fe400078e0225 */
[----:B--2---:R-:W-:Y:S01]  /*9ee0*/  IMAD.IADD R33, R33, 0x1, R34 ;  /* 0x0000000121217824 */ /* 0x004fe200078e0222 */
[----:B------:R-:W-:Y:S01]  /*9ef0*/  LOP3.LUT R2, R2, 0xfffffffb, RZ, 0xc0, !PT ;  /* 0xfffffffb02027812 */ /* 0x000fe200078ec0ff */
[----:B---3--:R-:W-:-:S03]  /*9f00*/  IMAD.IADD R30, R30, 0x1, R31 ;  /* 0x000000011e1e7824 */ /* 0x008fc600078e021f */
[----:B------:R-:W-:Y:S01]  /*9f10*/  @P6 LOP3.LUT R2, R2, 0x4, RZ, 0xfc, !PT ;  /* 0x0000000402026812 */ /* 0x000fe200078efcff */
[----:B------:R-:W-:Y:S02]  /*9f20*/  IMAD.SHL.U32 R31, R72, 0x2, RZ ;  /* 0x00000002481f7824 */ /* 0x000fe400078e00ff */
[----:B----4-:R-:W-:Y:S01]  /*9f30*/  IMAD.IADD R27, R27, 0x1, R28 ;  /* 0x000000011b1b7824 */ /* 0x010fe200078e021c */
[----:B------:R-:W-:Y:S01]  /*9f40*/  LOP3.LUT R2, R2, 0xfffffffd, RZ, 0xc0, !PT ;  /* 0xfffffffd02027812 */ /* 0x000fe200078ec0ff */
[----:B------:R-:W-:Y:S02]  /*9f50*/  IMAD.SHL.U32 R21, R30, 0x2, RZ ;  /* 0x000000021e157824 */ /* 0x000fe400078e00ff */
[----:B-----5:R-:W-:Y:S01]  /*9f60*/  IMAD.IADD R24, R24, 0x1, R25 ;  /* 0x0000000118187824 */ /* 0x020fe200078e0219 */
[----:B------:R-:W-:Y:S01]  /*9f70*/  IADD3 R25, R72, 0xd80, RZ ;  /* 0x00000d8048197810 */ /* 0x000fe20007ffe0ff */
[----:B------:R-:W-:Y:S02]  /*9f80*/  IMAD.IADD R17, R17, 0x1, R18 ;  /* 0x0000000111117824 */ /* 0x000fe400078e0212 */
[----:B------:R-:W-:Y:S01]  /*9f90*/  IMAD.SHL.U32 R18, R27, 0x2, RZ ;  /* 0x000000021b127824 */ /* 0x000fe200078e00ff */
[----:B------:R-:W-:Y:S01]  /*9fa0*/  @!P0 STS [R4.X4], R68 ;  /* 0x0000004404008388 */ /* 0x000fe20000004800 */
[----:B------:R-:W-:-:S02]  /*9fb0*/  IMAD.IADD R14, R14, 0x1, R15 ;  /* 0x000000010e0e7824 */ /* 0x000fc400078e020f */
[----:B------:R-:W-:Y:S02]  /*9fc0*/  IMAD.SHL.U32 R15, R36, 0x2, RZ ;  /* 0x00000002240f7824 */ /* 0x000fe400078e00ff */
[----:B------:R-:W-:Y:S02]  /*9fd0*/  IMAD.IADD R11, R11, 0x1, R12 ;  /* 0x000000010b0b7824 */ /* 0x000fe400078e020c */
[----:B------:R-:W-:Y:S02]  /*9fe0*/  IMAD.SHL.U32 R12, R33, 0x2, RZ ;  /* 0x00000002210c7824 */ /* 0x000fe400078e00ff */
[----:B------:R-:W-:Y:S02]  /*9ff0*/  IMAD.IADD R8, R8, 0x1, R9 ;  /* 0x0000000108087824 */ /* 0x000fe400078e0209 */
[----:B------:R-:W-:Y:S01]  /*a000*/  @!P0 IMAD.IADD R9, R6, 0x1, -R68 ;  /* 0x0000000106098824 */ /* 0x000fe200078e0a44 */
[----:B------:R-:W-:Y:S01]  /*a010*/  BAR.SYNC.DEFER_BLOCKING 0x0 ;  /* 0x0000000000007b1d */ /* 0x000fe20000010000 */
[----:B------:R-:W-:-:S02]  /*a020*/  IMAD.SHL.U32 R6, R39, 0x2, RZ ;  /* 0x0000000227067824 */ /* 0x000fc400078e00ff */
[----:B------:R-:W-:Y:S02]  /*a030*/  IMAD.IADD R43, R43, 0x1, R20 ;  /* 0x000000012b2b7824 */ /* 0x000fe400078e0214 */
[----:B------:R-:W-:Y:S02]  /*a040*/  IMAD.SHL.U32 R23, R24, 0x2, RZ ;  /* 0x0000000218177824 */ /* 0x000fe400078e00ff */
[----:B------:R-:W-:Y:S02]  /*a050*/  IMAD.SHL.U32 R20, R17, 0x2, RZ ;  /* 0x0000000211147824 */ /* 0x000fe400078e00ff */
[----:B------:R-:W-:Y:S01]  /*a060*/  IMAD.SHL.U32 R34, R43, 0x2, RZ ;  /* 0x000000022b227824 */ /* 0x000fe200078e00ff */
[----:B------:R-:W-:Y:S06]  /*a070*/  BAR.SYNC.DEFER_BLOCKING 0x0 ;  /* 0x0000000000007b1d */ /* 0x000fec0000010000 */
[----:B------:R0:W-:Y:S04]  /*a080*/  @!P0 STS [R4.X4+0x2100], R9 ;  /* 0x0021000904008388 */ /* 0x0001e80000004800 */
[----:B------:R-:W-:Y:S01]  /*a090*/  BAR.SYNC.DEFER_BLOCKING 0x0 ;  /* 0x0000000000007b1d */ /* 0x000fe20000010000 */
[----:B------:R-:W-:Y:S01]  /*a0a0*/  ISETP.GE.AND P0, PT, R76, R7, PT ;  /* 0x000000074c00720c */ /* 0x000fe20003f06270 */
[----:B0-----:R-:W-:-:S12]  /*a0b0*/  IMAD.SHL.U32 R9, R14, 0x2, RZ ;  /* 0x000000020e097824 */ /* 0x001fd800078e00ff */
[----:B------:R-:W-:Y:S01]  /*a0c0*/  @!P0 IMAD.MOV.U32 R37, RZ, RZ, 0xffff ;  /* 0x0000ffffff258424 */ /* 0x000fe200078e00ff */
[----:B------:R0:W-:Y:S04]  /*a0d0*/  STS.U16 [R6], R41 ;  /* 0x0000002906007388 */ /* 0x0001e80000000400 */
[----:B------:R1:W-:Y:S04]  /*a0e0*/  STS.U16 [R15], R38 ;  /* 0x000000260f007388 */ /* 0x0003e80000000400 */
[----:B------:R-:W-:Y:S01]  /*a0f0*/  STS.U16 [R12], R35 ;  /* 0x000000230c007388 */ /* 0x000fe20000000400 */
[----:B0-----:R-:W-:-:S03]  /*a100*/  IMAD.SHL.U32 R6, R11, 0x2, RZ ;  /* 0x000000020b067824 */ /* 0x001fc600078e00ff */
[----:B------:R-:W-:Y:S01]  /*a110*/  STS.U16 [R21], R32 ;  /* 0x0000002015007388 */ /* 0x000fe20000000400 */
[----:B------:R-:W-:Y:S01]  /*a120*/  @!P4 IMAD.MOV.U32 R41, RZ, RZ, 0xffff ;  /* 0x0000ffffff29c424 */ /* 0x000fe200078e00ff */
[----:B-1----:R-:W-:Y:S01]  /*a130*/  P2R R38, PR, RZ, 0x1 ;  /* 0x00000001ff267803 */ /* 0x002fe20000000000 */
[----:B------:R-:W-:Y:S01]  /*a140*/  IMAD.SHL.U32 R15, R8, 0x2, RZ ;  /* 0x00000002080f7824 */ /* 0x000fe200078e00ff */
[----:B------:R-:W-:Y:S04]  /*a150*/  STS.U16 [R18], R29 ;  /* 0x0000001d12007388 */ /* 0x000fe80000000400 */
[----:B------:R0:W-:Y:S04]  /*a160*/  STS.U16 [R23], R26 ;  /* 0x0000001a17007388 */ /* 0x0001e80000000400 */
[----:B------:R1:W-:Y:S04]  /*a170*/  STS.U16 [R20], R19 ;  /* 0x0000001314007388 */ /* 0x0003e80000000400 */
[----:B------:R2:W-:Y:S01]  /*a180*/  STS.U16 [R9], R16 ;  /* 0x0000001009007388 */ /* 0x0005e20000000400 */
[----:B0-----:R-:W-:-:S03]  /*a190*/  IADD3 R26, R72, 0xf00, RZ ;  /* 0x00000f00481a7810 */ /* 0x001fc60007ffe0ff */
[----:B------:R0:W-:Y:S01]  /*a1a0*/  STS.U16 [R6], R13 ;  /* 0x0000000d06007388 */ /* 0x0001e20000000400 */
[----:B-1----:R-:W-:-:S03]  /*a1b0*/  @!P6 IMAD.MOV.U32 R20, RZ, RZ, 0xffff ;  /* 0x0000ffffff14e424 */ /* 0x002fc600078e00ff */
[----:B------:R1:W-:Y:S01]  /*a1c0*/  STS.U16 [R15], R10 ;  /* 0x0000000a0f007388 */ /* 0x0003e20000000400 */
[----:B--2---:R-:W-:-:S03]  /*a1d0*/  IADD3 R9, R72, 0x180, RZ ;  /* 0x0000018048097810 */ /* 0x004fc60007ffe0ff */
[----:B------:R-:W-:Y:S01]  /*a1e0*/  STS.U16 [R34], R5 ;  /* 0x0000000522007388 */ /* 0x000fe20000000400 */
[----:B------:R-:W-:-:S03]  /*a1f0*/  IADD3 R16, R72, 0x780, RZ ;  /* 0x0000078048107810 */ /* 0x000fc60007ffe0ff */
[----:B------:R-:W-:Y:S01]  /*a200*/  BAR.SYNC.DEFER_BLOCKING 0x0 ;  /* 0x0000000000007b1d */ /* 0x000fe20000010000 */
[-C--:B------:R-:W-:Y:S02]  /*a210*/  ISETP.GE.AND P5, PT, R9, R7.reuse, PT ;  /* 0x000000070900720c */ /* 0x080fe40003fa6270 */
[C---:B0-----:R-:W-:Y:S02]  /*a220*/  IADD3 R6, R72.reuse, 0x600, RZ ;  /* 0x0000060048067810 */ /* 0x041fe40007ffe0ff */
[----:B-1----:R-:W-:Y:S01]  /*a230*/  IADD3 R15, R72, 0x900, RZ ;  /* 0x00000900480f7810 */ /* 0x002fe20007ffe0ff */
[----:B------:R-:W0:Y:S01]  /*a240*/  SHFL.IDX PT, R5, R7, RZ, 0x1f ;  /* 0x00001fff07057589 */ /* 0x000e2200000e0000 */
[----:B------:R-:W-:-:S04]  /*a250*/  ISETP.GE.AND P1, PT, R6, R7, PT ;  /* 0x000000070600720c */ /* 0x000fc80003f26270 */
[----:B------:R-:W-:-:S03]  /*a260*/  P2R R53, PR, RZ, 0x2 ;  /* 0x00000002ff357803 */ /* 0x000fc60000000000 */
[----:B------:R-:W-:Y:S01]  /*a270*/  @!P5 IMAD.MOV.U32 R58, RZ, RZ, 0xffff ;  /* 0x0000ffffff3ad424 */ /* 0x000fe200078e00ff */
[----:B------:R-:W-:-:S04]  /*a280*/  @P5 LOP3.LUT R2, R2, 0x2, RZ, 0xfc, !PT ;  /* 0x0000000202025812 */ /* 0x000fc800078efcff */
[----:B------:R-:W-:Y:S01]  /*a290*/  LOP3.LUT R2, R2, 0xfffffffe, RZ, 0xc0, !PT ;  /* 0xfffffffe02027812 */ /* 0x000fe200078ec0ff */
[----:B------:R-:W-:-:S03]  /*a2a0*/  @!P1 IMAD.MOV.U32 R54, RZ, RZ, 0xffff ;  /* 0x0000ffffff369424 */ /* 0x000fc600078e00ff */
[----:B------:R-:W-:Y:S01]  /*a2b0*/  @P4 LOP3.LUT R2, R2, 0x1, RZ, 0xfc, !PT ;  /* 0x0000000102024812 */ /* 0x000fe200078efcff */
[----:B------:R-:W1:Y:S03]  /*a2c0*/  LDS.U16 R21, [R31] ;  /* 0x000000001f157984 */ /* 0x000e660000000400 */
[----:B------:R-:W-:Y:S01]  /*a2d0*/  LOP3.LUT R2, R2, 0xffffffef, RZ, 0xc0, !PT ;  /* 0xffffffef02027812 */ /* 0x000fe200078ec0ff */
[----:B------:R-:W2:Y:S01]  /*a2e0*/  LDS.U16 R40, [R31+0x300] ;  /* 0x000300001f287984 */ /* 0x000ea20000000400 */
[----:B0-----:R-:W-:-:S03]  /*a2f0*/  ISETP.GE.AND P3, PT, R72, R5, PT ;  /* 0x000000054800720c */ /* 0x001fc60003f66270 */
[----:B------:R-:W0:Y:S04]  /*a300*/  LDS.U16 R23, [R31+0x600] ;  /* 0x000600001f177984 */ /* 0x000e280000000400 */
[----:B------:R-:W3:Y:S04]  /*a310*/  LDS.U16 R22, [R31+0x900] ;  /* 0x000900001f167984 */ /* 0x000ee80000000400 */
[----:B------:R-:W4:Y:S02]  /*a320*/  LDS.U16 R28, [R31+0xc00] ;  /* 0x000c00001f1c7984 */ /* 0x000f240000000400 */
[----:B------:R-:W-:-:S02]  /*a330*/  @P3 LOP3.LUT R2, R2, 0x10, RZ, 0xfc, !PT ;  /* 0x0000001002023812 */ /* 0x000fc400078efcff */
[----:B------:R-:W5:Y:S02]  /*a340*/  LDS.U16 R29, [R31+0xf00] ;  /* 0x000f00001f1d7984 */ /* 0x000f640000000400 */
[----:B------:R-:W-:Y:S02]  /*a350*/  LOP3.LUT R2, R2, 0xfffffff7, RZ, 0xc0, !PT ;  /* 0xfffffff702027812 */ /* 0x000fe400078ec0ff */
[----:B------:R-:W-:Y:S04]  /*a360*/  LDS.U16 R56, [R31+0x1200] ;  /* 0x001200001f387984 */ /* 0x000fe80000000400 */
[----:B------:R-:W5:Y:S04]  /*a370*/  LDS.U16 R35, [R31+0x1500] ;  /* 0x001500001f237984 */ /* 0x000f680000000400 */
[----:B------:R-:W5:Y:S04]  /*a380*/  LDS.U16 R49, [R31+0x1800] ;  /* 0x001800001f317984 */ /* 0x000f680000000400 */
[----:B------:R-:W5:Y:S01]  /*a390*/  LDS.U16 R51, [R31+0x1b00] ;  /* 0x001b00001f337984 */ /* 0x000f620000000400 */
[----:B-1----:R-:W-:-:S03]  /*a3a0*/  PRMT R75, R21, 0x9910, RZ ;  /* 0x00009910154b7816 */ /* 0x002fc600000000ff */
[----:B------:R-:W1:Y:S01]  /*a3b0*/  LDS.U16 R31, [R31+0x1e00] ;  /* 0x001e00001f1f7984 */ /* 0x000e620000000400 */
[----:B------:R-:W-:Y:S02]  /*a3c0*/  @!P6 ISETP.GE.AND P2, PT, R75, RZ, PT ;  /* 0x000000ff4b00e20c */ /* 0x000fe40003f46270 */
[----:B--2---:R-:W-:Y:S02]  /*a3d0*/  PRMT R74, R40, 0x9910, RZ ;  /* 0x00009910284a7816 */ /* 0x004fe400000000ff */
[----:B------:R-:W-:Y:S02]  /*a3e0*/  @!P6 SEL R20, R20, 0x8000, P2 ;  /* 0x000080001414e807 */ /* 0x000fe40001000000 */
[----:B------:R-:W-:Y:S02]  /*a3f0*/  @!P5 ISETP.GE.AND P2, PT, R74, RZ, PT ;  /* 0x000000ff4a00d20c */ /* 0x000fe40003f46270 */
[----:B0-----:R-:W-:Y:S02]  /*a400*/  PRMT R59, R23, 0x9910, RZ ;  /* 0x00009910173b7816 */ /* 0x001fe400000000ff */
[----:B------:R-:W-:-:S02]  /*a410*/  @!P5 SEL R58, R58, 0x8000, P2 ;  /* 0x000080003a3ad807 */ /* 0x000fc40001000000 */
[----:B------:R-:W-:Y:S02]  /*a420*/  @!P4 ISETP.GE.AND P2, PT, R59, RZ, PT ;  /* 0x000000ff3b00c20c */ /* 0x000fe40003f46270 */
[----:B---3--:R-:W-:Y:S02]  /*a430*/  PRMT R68, R22, 0x9910, RZ ;  /* 0x0000991016447816 */ /* 0x008fe400000000ff */
[----:B------:R-:W-:Y:S02]  /*a440*/  @!P4 SEL R41, R41, 0x8000, P2 ;  /* 0x000080002929c807 */ /* 0x000fe40001000000 */
[----:B------:R-:W-:Y:S02]  /*a450*/  @!P0 ISETP.GE.AND P2, PT, R68, RZ, PT ;  /* 0x000000ff4400820c */ /* 0x000fe40003f46270 */
[----:B----4-:R-:W-:Y:S02]  /*a460*/  PRMT R69, R28, 0x9910, RZ ;  /* 0x000099101c457816 */ /* 0x010fe400000000ff */
[----:B------:R-:W-:-:S02]  /*a470*/  @!P0 SEL R37, R37, 0x8000, P2 ;  /* 0x0000800025258807 */ /* 0x000fc40001000000 */
[----:B------:R-:W-:Y:S02]  /*a480*/  @!P1 ISETP.GE.AND P2, PT, R69, RZ, PT ;  /* 0x000000ff4500920c */ /* 0x000fe40003f46270 */
[----:B-----5:R-:W-:Y:S02]  /*a490*/  PRMT R73, R29, 0x9910, RZ ;  /* 0x000099101d497816 */ /* 0x020fe400000000ff */
[----:B------:R-:W-:Y:S02]  /*a4a0*/  @!P1 SEL R54, R54, 0x8000, P2 ;  /* 0x0000800036369807 */ /* 0x000fe40001000000 */
[C---:B------:R-:W-:Y:S02]  /*a4b0*/  @!P3 IADD3 R10, P2, R72.reuse, R3, RZ ;  /* 0x00000003480ab210 */ /* 0x040fe40007f5e0ff */
[----:B------:R-:W-:Y:S02]  /*a4c0*/  PRMT R44, R35, 0x9910, RZ ;  /* 0x00009910232c7816 */ /* 0x000fe400000000ff */
[----:B------:R-:W-:-:S02]  /*a4d0*/  @!P3 LEA.HI.X.SX32 R13, R72, R42, 0x1, P2 ;  /* 0x0000002a480db211 */ /* 0x000fc400010f0eff */
[C---:B------:R-:W-:Y:S02]  /*a4e0*/  @!P3 LEA R12, P2, R10.reuse, c[0x0][0x170], 0x2 ;  /* 0x00005c000a0cba11 */ /* 0x040fe400078410ff */
[----:B------:R-:W-:Y:S02]  /*a4f0*/  PRMT R45, R49, 0x9910, RZ ;  /* 0x00009910312d7816 */ /* 0x000fe400000000ff */
[----:B------:R-:W-:Y:S02]  /*a500*/  @!P3 LEA.HI.X R13, R10, c[0x0][0x174], R13, 0x2, P2 ;  /* 0x00005d000a0dba11 */ /* 0x000fe400010f140d */
[C---:B------:R-:W-:Y:S02]  /*a510*/  IADD3 R3, P2, R9.reuse, R3, RZ ;  /* 0x0000000309037210 */ /* 0x040fe40007f5e0ff */
[----:B------:R-:W-:Y:S02]  /*a520*/  IADD3 R10, R72, 0xa80, RZ ;  /* 0x00000a80480a7810 */ /* 0x000fe40007ffe0ff */
[----:B------:R-:W-:-:S02]  /*a530*/  LEA.HI.X.SX32 R42, R9, R42, 0x1, P2 ;  /* 0x0000002a092a7211 */ /* 0x000fc400010f0eff */
[C---:B------:R-:W-:Y:S02]  /*a540*/  LEA R18, P2, R3.reuse, c[0x0][0x170], 0x2 ;  /* 0x00005c0003127a11 */ /* 0x040fe400078410ff */
[-C--:B------:R-:W-:Y:S02]  /*a550*/  ISETP.GE.AND P1, PT, R26, R7.reuse, PT ;  /* 0x000000071a00720c */ /* 0x080fe40003f26270 */
[----:B------:R-:W-:Y:S02]  /*a560*/  LEA.HI.X R19, R3, c[0x0][0x174], R42, 0x2, P2 ;  /* 0x00005d0003137a11 */ /* 0x000fe400010f142a */
[----:B------:R-:W-:Y:S02]  /*a570*/  ISETP.GE.AND P2, PT, R16, R7, PT ;  /* 0x000000071000720c */ /* 0x000fe40003f46270 */
[----:B------:R-:W-:Y:S02]  /*a580*/  PRMT R42, R56, 0x9910, RZ ;  /* 0x00009910382a7816 */ /* 0x000fe400000000ff */
[----:B------:R-:W-:-:S02]  /*a590*/  IADD3 R3, R72, 0xc00, RZ ;  /* 0x00000c0048037810 */ /* 0x000fc40007ffe0ff */
[----:B------:R-:W-:Y:S02]  /*a5a0*/  PRMT R46, R51, 0x9910, RZ ;  /* 0x00009910332e7816 */ /* 0x000fe400000000ff */
[----:B-1----:R-:W-:Y:S01]  /*a5b0*/  PRMT R47, R31, 0x9910, RZ ;  /* 0x000099101f2f7816 */ /* 0x002fe200000000ff */
[----:B------:R-:W-:Y:S01]  /*a5c0*/  @!P1 IMAD.MOV.U32 R34, RZ, RZ, 0xffff ;  /* 0x0000ffffff229424 */ /* 0x000fe200078e00ff */
[----:B------:R-:W-:Y:S02]  /*a5d0*/  @P1 LOP3.LUT R2, R2, 0x8, RZ, 0xfc, !PT ;  /* 0x0000000802021812 */ /* 0x000fe400078efcff */
[----:B------:R-:W-:Y:S01]  /*a5e0*/  P2R R32, PR, RZ, 0x4 ;  /* 0x00000004ff207803 */ /* 0x000fe20000000000 */
[----:B------:R-:W-:Y:S01]  /*a5f0*/  @!P2 IMAD.MOV.U32 R55, RZ, RZ, 0xffff ;  /* 0x0000ffffff37a424 */ /* 0x000fe200078e00ff */
[----:B------:R-:W-:-:S04]  /*a600*/  @!P2 ISETP.GE.AND P3, PT, R73, RZ, PT ;  /* 0x000000ff4900a20c */ /* 0x000fc80003f66270 */
[----:B------:R-:W-:Y:S02]  /*a610*/  @!P2 SEL R55, R55, 0x8000, P3 ;  /* 0x000080003737a807 */ /* 0x000fe40001800000 */
[----:B------:R-:W-:Y:S02]  /*a620*/  ISETP.GE.AND P3, PT, R15, R7, PT ;  /* 0x000000070f00720c */ /* 0x000fe40003f66270 */
[----:B------:R-:W-:-:S11]  /*a630*/  LOP3.LUT P2, RZ, R2, 0x4, RZ, 0xc0, !PT ;  /* 0x0000000402ff7812 */ /* 0x000fd6000784c0ff */
[----:B------:R-:W-:Y:S01]  /*a640*/  @!P3 IMAD.MOV.U32 R57, RZ, RZ, 0xffff ;  /* 0x0000ffffff39b424 */ /* 0x000fe200078e00ff */
[----:B------:R-:W-:-:S04]  /*a650*/  @!P3 ISETP.GE.AND P4, PT, R42, RZ, PT ;  /* 0x000000ff2a00b20c */ /* 0x000fc80003f86270 */
[----:B------:R-:W-:Y:S02]  /*a660*/  @!P3 SEL R57, R57, 0x8000, P4 ;  /* 0x000080003939b807 */ /* 0x000fe40002000000 */
[----:B------:R-:W-:-:S13]  /*a670*/  ISETP.GE.AND P4, PT, R10, R7, PT ;  /* 0x000000070a00720c */ /* 0x000fda0003f86270 */
        /* <DEDUP_REMOVED lines=11> */
[----:B------:R-:W-:-:S04]  /*a730*/  @!P1 ISETP.GE.AND P0, PT, R47, RZ, PT ;  /* 0x000000ff2f00920c */ /* 0x000fc80003f06270 */
[----:B------:R-:W-:Y:S02]  /*a740*/  @!P1 SEL R34, R34, 0x8000, P0 ;  /* 0x0000800022229807 */ /* 0x000fe40000000000 */
[----:B------:R-:W-:Y:S02]  /*a750*/  ISETP.NE.AND P0, PT, R75, 0x7fff, PT ;  /* 0x00007fff4b00780c */ /* 0x000fe40003f05270 */
[----:B------:R-:W-:Y:S02]  /*a760*/  @!P2 LOP3.LUT R75, R20, R21, RZ, 0x3c, !PT ;  /* 0x00000015144ba212 */ /* 0x000fe400078e3cff */
[----:B------:R-:W-:Y:S01]  /*a770*/  SEL R7, R21, 0x8000, P0 ;  /* 0x0000800015077807 */ /* 0x000fe20000000000 */
[----:B------:R-:W-:Y:S01]  /*a780*/  @!P2 IMAD.MOV.U32 R21, RZ, RZ, 0x2 ;  /* 0x00000002ff15a424 */ /* 0x000fe200078e00ff */
[----:B------:R-:W-:Y:S02]  /*a790*/  ISETP.NE.AND P0, PT, R74, 0x7fff, PT ;  /* 0x00007fff4a00780c */ /* 0x000fe40003f05270 */
[----:B------:R-:W-:-:S02]  /*a7a0*/  SHF.R.U32.HI R7, RZ, c[0x0][0x194], R7 ;  /* 0x00006500ff077a19 */ /* 0x000fc40000011607 */
[----:B------:R-:W-:Y:S02]  /*a7b0*/  SEL R74, R40, 0x8000, P0 ;  /* 0x00008000284a7807 */ /* 0x000fe40000000000 */
[----:B------:R-:W-:Y:S02]  /*a7c0*/  LOP3.LUT R7, R7, UR4, RZ, 0xc0, !PT ;  /* 0x0000000407077c12 */ /* 0x000fe4000f8ec0ff */
[----:B------:R-:W-:Y:S02]  /*a7d0*/  SHF.R.U32.HI R74, RZ, c[0x0][0x194], R74 ;  /* 0x00006500ff4a7a19 */ /* 0x000fe4000001164a */
[----:B------:R-:W-:Y:S01]  /*a7e0*/  ISETP.NE.AND P0, PT, R59, 0x7fff, PT ;  /* 0x00007fff3b00780c */ /* 0x000fe20003f05270 */
[----:B------:R-:W-:Y:S01]  /*a7f0*/  IMAD.SHL.U32 R7, R7, 0x4, RZ ;  /* 0x0000000407077824 */ /* 0x000fe200078e00ff */
[----:B------:R-:W-:Y:S02]  /*a800*/  LOP3.LUT R74, R74, UR4, RZ, 0xc0, !PT ;  /* 0x000000044a4a7c12 */ /* 0x000fe4000f8ec0ff */
[----:B------:R-:W-:-:S02]  /*a810*/  SEL R59, R23, 0x8000, P0 ;  /* 0x00008000173b7807 */ /* 0x000fc40000000000 */
[----:B------:R-:W-:Y:S01]  /*a820*/  LOP3.LUT R7, R7, 0x3fffc, RZ, 0xc0, !PT ;  /* 0x0003fffc07077812 */ /* 0x000fe200078ec0ff */
[----:B------:R-:W-:Y:S01]  /*a830*/  IMAD.SHL.U32 R74, R74, 0x4, RZ ;  /* 0x000000044a4a7824 */ /* 0x000fe200078e00ff */
[----:B------:R-:W-:Y:S02]  /*a840*/  ISETP.NE.AND P0, PT, R68, 0x7fff, PT ;  /* 0x00007fff4400780c */ /* 0x000fe40003f05270 */
[----:B------:R-:W-:Y:S02]  /*a850*/  ISETP.NE.AND P1, PT, R73, 0x7fff, PT ;  /* 0x00007fff4900780c */ /* 0x000fe40003f25270 */
[----:B------:R-:W0:Y:S01]  /*a860*/  LDS R7, [R7+0x2100] ;  /* 0x0021000007077984 */ /* 0x000e220000000800 */
[----:B------:R-:W-:Y:S02]  /*a870*/  SEL R68, R22, 0x8000, P0 ;  /* 0x0000800016447807 */ /* 0x000fe40000000000 */
[----:B------:R-:W-:Y:S02]  /*a880*/  ISETP.NE.AND P0, PT, R69, 0x7fff, PT ;  /* 0x00007fff4500780c */ /* 0x000fe40003f05270 */
[----:B------:R-:W-:-:S02]  /*a890*/  SEL R73, R29, 0x8000, P1 ;  /* 0x000080001d497807 */ /* 0x000fc40000800000 */
[----:B------:R-:W-:Y:S02]  /*a8a0*/  SEL R69, R28, 0x8000, P0 ;  /* 0x000080001c457807 */ /* 0x000fe40000000000 */
[----:B------:R-:W-:Y:S02]  /*a8b0*/  LOP3.LUT P0, RZ, R2, 0x2, RZ, 0xc0, !PT ;  /* 0x0000000202ff7812 */ /* 0x000fe4000780c0ff */
[----:B------:R-:W-:Y:S02]  /*a8c0*/  ISETP.NE.AND P1, PT, R42, 0x7fff, PT ;  /* 0x00007fff2a00780c */ /* 0x000fe40003f25270 */
[----:B------:R-:W-:Y:S02]  /*a8d0*/  SHF.R.U32.HI R59, RZ, c[0x0][0x194], R59 ;  /* 0x00006500ff3b7a19 */ /* 0x000fe4000001163b */
[----:B------:R-:W-:Y:S02]  /*a8e0*/  SEL R42, R56, 0x8000, P1 ;  /* 0x00008000382a7807 */ /* 0x000fe40000800000 */
[----:B------:R-:W-:-:S02]  /*a8f0*/  LOP3.LUT R59, R59, UR4, RZ, 0xc0, !PT ;  /* 0x000000043b3b7c12 */ /* 0x000fc4000f8ec0ff */
[----:B------:R-:W-:Y:S02]  /*a900*/  ISETP.NE.AND P1, PT, R44, 0x7fff, PT ;  /* 0x00007fff2c00780c */ /* 0x000fe40003f25270 */
[----:B------:R-:W-:Y:S01]  /*a910*/  SHF.R.U32.HI R68, RZ, c[0x0][0x194], R68 ;  /* 0x00006500ff447a19 */ /* 0x000fe20000011644 */
[----:B------:R-:W-:Y:S01]  /*a920*/  IMAD.SHL.U32 R59, R59, 0x4, RZ ;  /* 0x000000043b3b7824 */ /* 0x000fe200078e00ff */
[----:B------:R-:W-:Y:S02]  /*a930*/  @!P0 LOP3.LUT R58, R58, R40, RZ, 0x3c, !PT ;  /* 0x000000283a3a8212 */ /* 0x000fe400078e3cff */
[----:B------:R-:W-:Y:S02]  /*a940*/  SEL R44, R35, 0x8000, P1 ;  /* 0x00008000232c7807 */ /* 0x000fe40000800000 */
[----:B------:R-:W-:Y:S02]  /*a950*/  ISETP.NE.AND P1, PT, R45, 0x7fff, PT ;  /* 0x00007fff2d00780c */ /* 0x000fe40003f25270 */
[----:B------:R-:W-:-:S02]  /*a960*/  SHF.R.U32.HI R69, RZ, c[0x0][0x194], R69 ;  /* 0x00006500ff457a19 */ /* 0x000fc40000011645 */
[----:B------:R-:W-:Y:S02]  /*a970*/  SEL R45, R49, 0x8000, P1 ;  /* 0x00008000312d7807 */ /* 0x000fe40000800000 */
[----:B------:R-:W-:Y:S02]  /*a980*/  ISETP.NE.AND P1, PT, R46, 0x7fff, PT ;  /* 0x00007fff2e00780c */ /* 0x000fe40003f25270 */
[----:B------:R-:W-:Y:S02]  /*a990*/  LOP3.LUT R68, R68, UR4, RZ, 0xc0, !PT ;  /* 0x0000000444447c12 */ /* 0x000fe4000f8ec0ff */
[----:B------:R-:W-:Y:S02]  /*a9a0*/  SEL R46, R51, 0x8000, P1 ;  /* 0x00008000332e7807 */ /* 0x000fe40000800000 */
[----:B------:R-:W-:Y:S01]  /*a9b0*/  ISETP.NE.AND P1, PT, R47, 0x7fff, PT ;  /* 0x00007fff2f00780c */ /* 0x000fe20003f25270 */
[----:B0-----:R-:W-:Y:S01]  /*a9c0*/  @!P2 IMAD.IADD R20, R7, 0x1, R72 ;  /* 0x000000010714a824 */ /* 0x001fe200078e0248 */
[----:B------:R-:W-:Y:S01]  /*a9d0*/  SHF.R.U32.HI R73, RZ, c[0x0][0x194], R73 ;  /* 0x00006500ff497a19 */ /* 0x000fe20000011649 */
[----:B------:R-:W-:Y:S01]  /*a9e0*/  IMAD.SHL.U32 R68, R68, 0x4, RZ ;  /* 0x0000000444447824 */ /* 0x000fe200078e00ff */
[----:B------:R-:W-:Y:S01]  /*a9f0*/  SEL R47, R31, 0x8000, P1 ;  /* 0x000080001f2f7807 */ /* 0x000fe20000800000 */
[----:B------:R-:W-:Y:S01]  /*aa00*/  @!P2 IMAD.WIDE.U32 R20, R20, R21, c[0x0][0x168] ;  /* 0x00005a001414a625 */ /* 0x000fe200078e0015 */
[----:B------:R-:W-:-:S02]  /*aa10*/  LOP3.LUT P1, RZ, R2, 0x1, RZ, 0xc0, !PT ;  /* 0x0000000102ff7812 */ /* 0x000fc4000782c0ff */
[----:B------:R-:W-:Y:S02]  /*aa20*/  LOP3.LUT R69, R69, UR4, RZ, 0xc0, !PT ;  /* 0x0000000445457c12 */ /* 0x000fe4000f8ec0ff */
[----:B------:R0:W-:Y:S01]  /*aa30*/  @!P2 STG.E.U16 [R20.64], R75 ;  /* 0x0000004b1400a986 */ /* 0x0001e2000c101506 */
[----:B------:R-:W-:Y:S02]  /*aa40*/  ISETP.NE.AND P2, PT, R32, RZ, PT ;  /* 0x000000ff2000720c */ /* 0x000fe40003f45270 */
[----:B------:R-:W-:Y:S01]  /*aa50*/  LOP3.LUT R32, R74, 0x3fffc, RZ, 0xc0, !PT ;  /* 0x0003fffc4a207812 */ /* 0x000fe200078ec0ff */
[----:B------:R-:W-:Y:S01]  /*aa60*/  @!P0 IMAD.MOV.U32 R74, RZ, RZ, 0x2 ;  /* 0x00000002ff4a8424 */ /* 0x000fe200078e00ff */
[----:B------:R-:W-:Y:S02]  /*aa70*/  SHF.R.U32.HI R42, RZ, c[0x0][0x194], R42 ;  /* 0x00006500ff2a7a19 */ /* 0x000fe4000001162a */
[----:B------:R-:W-:Y:S02]  /*aa80*/  LOP3.LUT R73, R73, UR4, RZ, 0xc0, !PT ;  /* 0x0000000449497c12 */ /* 0x000fe4000f8ec0ff */
[----:B------:R-:W1:Y:S01]  /*aa90*/  LDS R32, [R32+0x2100] ;  /* 0x0021000020207984 */ /* 0x000e620000000800 */
[----:B------:R-:W-:-:S02]  /*aaa0*/  LOP3.LUT R42, R42, UR4, RZ, 0xc0, !PT ;  /* 0x000000042a2a7c12 */ /* 0x000fc4000f8ec0ff */
[----:B------:R-:W-:Y:S01]  /*aab0*/  IMAD.SHL.U32 R73, R73, 0x4, RZ ;  /* 0x0000000449497824 */ /* 0x000fe200078e00ff */
[----:B------:R-:W-:Y:S02]  /*aac0*/  SHF.R.U32.HI R46, RZ, c[0x0][0x194], R46 ;  /* 0x00006500ff2e7a19 */ /* 0x000fe4000001162e */
[----:B------:R-:W-:Y:S02]  /*aad0*/  SHF.R.U32.HI R47, RZ, c[0x0][0x194], R47 ;  /* 0x00006500ff2f7a19 */ /* 0x000fe4000001162f */
[----:B------:R-:W-:Y:S02]  /*aae0*/  SHF.R.U32.HI R45, RZ, c[0x0][0x194], R45 ;  /* 0x00006500ff2d7a19 */ /* 0x000fe4000001162d */
[----:B------:R-:W-:Y:S02]  /*aaf0*/  LOP3.LUT R46, R46, UR4, RZ, 0xc0, !PT ;  /* 0x000000042e2e7c12 */ /* 0x000fe4000f8ec0ff */
[----:B------:R-:W-:Y:S02]  /*ab00*/  LOP3.LUT R47, R47, UR4, RZ, 0xc0, !PT ;  /* 0x000000042f2f7c12 */ /* 0x000fe4000f8ec0ff */
[----:B------:R-:W-:-:S02]  /*ab10*/  LOP3.LUT R45, R45, UR4, RZ, 0xc0, !PT ;  /* 0x000000042d2d7c12 */ /* 0x000fc4000f8ec0ff */
[----:B------:R-:W-:Y:S02]  /*ab20*/  @!P2 LOP3.LUT R55, R55, R29, RZ, 0x3c, !PT ;  /* 0x0000001d3737a212 */ /* 0x000fe400078e3cff */
[----:B0-----:R-:W-:Y:S01]  /*ab30*/  @!P3 LOP3.LUT R75, R57, R56, RZ, 0x3c, !PT ;  /* 0x00000038394bb212 */ /* 0x001fe200078e3cff */
[----:B------:R-:W-:Y:S01]  /*ab40*/  @!P4 IMAD.MOV.U32 R56, RZ, RZ, 0x2 ;  /* 0x00000002ff38c424 */ /* 0x000fe200078e00ff */
[----:B------:R-:W-:Y:S02]  /*ab50*/  @!P4 LOP3.LUT R57, R48, R35, RZ, 0x3c, !PT ;  /* 0x000000233039c212 */ /* 0x000fe400078e3cff */
[----:B------:R-:W-:Y:S02]  /*ab60*/  @!P5 LOP3.LUT R49, R50, R49, RZ, 0x3c, !PT ;  /* 0x000000313231d212 */ /* 0x000fe400078e3cff */
[----:B------:R-:W-:Y:S02]  /*ab70*/  @!P6 LOP3.LUT R51, R52, R51, RZ, 0x3c, !PT ;  /* 0x000000333433e212 */ /* 0x000fe400078e3cff */
[----:B-1----:R-:W-:-:S05]  /*ab80*/  @!P0 IADD3 R40, R72, 0x180, R32 ;  /* 0x0000018048288810 */ /* 0x002fca0007ffe020 */
[----:B------:R-:W-:Y:S01]  /*ab90*/  @!P0 IMAD.WIDE.U32 R20, R40, R74, c[0x0][0x168] ;  /* 0x00005a0028148625 */ /* 0x000fe200078e004a */
[----:B------:R-:W-:-:S03]  /*aba0*/  LOP3.LUT R40, R68, 0x3fffc, RZ, 0xc0, !PT ;  /* 0x0003fffc44287812 */ /* 0x000fc600078ec0ff */
[----:B------:R-:W-:Y:S01]  /*abb0*/  @!P2 IMAD.MOV.U32 R68, RZ, RZ, 0x2 ;  /* 0x00000002ff44a424 */ /* 0x000fe200078e00ff */
[----:B------:R0:W-:Y:S01]  /*abc0*/  @!P0 STG.E.U16 [R20.64], R58 ;  /* 0x0000003a14008986 */ /* 0x0001e2000c101506 */
[----:B------:R-:W-:Y:S01]  /*abd0*/  ISETP.NE.AND P0, PT, R38, RZ, PT ;  /* 0x000000ff2600720c */ /* 0x000fe20003f05270 */
[----:B------:R-:W-:Y:S01]  /*abe0*/  @!P3 IMAD.MOV.U32 R74, RZ, RZ, 0x2 ;  /* 0x00000002ff4ab424 */ /* 0x000fe200078e00ff */
[----:B------:R-:W-:Y:S01]  /*abf0*/  LOP3.LUT R38, R59, 0x3fffc, RZ, 0xc0, !PT ;  /* 0x0003fffc3b267812 */ /* 0x000fe200078ec0ff */
[----:B------:R-:W1:Y:S01]  /*ac00*/  LDS R40, [R40+0x2100] ;  /* 0x0021000028287984 */ /* 0x000e620000000800 */
[----:B------:R-:W-:Y:S01]  /*ac10*/  @!P1 LOP3.LUT R59, R41, R23, RZ, 0x3c, !PT ;  /* 0x00000017293b9212 */ /* 0x000fe200078e3cff */
[----:B------:R-:W-:-:S03]  /*ac20*/  IMAD.SHL.U32 R23, R45, 0x4, RZ ;  /* 0x000000042d177824 */ /* 0x000fc600078e00ff */
[----:B------:R-:W2:Y:S01]  /*ac30*/  LDS R38, [R38+0x2100] ;  /* 0x0021000026267984 */ /* 0x000ea20000000800 */
[----:B0-----:R-:W-:Y:S02]  /*ac40*/  IMAD.SHL.U32 R20, R69, 0x4, RZ ;  /* 0x0000000445147824 */ /* 0x001fe400078e00ff */
[----:B------:R-:W-:Y:S01]  /*ac50*/  IMAD.SHL.U32 R21, R42, 0x4, RZ ;  /* 0x000000042a157824 */ /* 0x000fe200078e00ff */
[----:B------:R-:W-:Y:S02]  /*ac60*/  LOP3.LUT R42, R73, 0x3fffc, RZ, 0xc0, !PT ;  /* 0x0003fffc492a7812 */ /* 0x000fe400078ec0ff */
[----:B------:R-:W-:Y:S01]  /*ac70*/  LOP3.LUT R41, R20, 0x3fffc, RZ, 0xc0, !PT ;  /* 0x0003fffc14297812 */ /* 0x000fe200078ec0ff */
[----:B------:R-:W-:Y:S01]  /*ac80*/  @!P1 IMAD.MOV.U32 R20, RZ, RZ, 0x2 ;  /* 0x00000002ff149424 */ /* 0x000fe200078e00ff */
[----:B------:R-:W-:Y:S02]  /*ac90*/  LOP3.LUT R21, R21, 0x3fffc, RZ, 0xc0, !PT ;  /* 0x0003fffc15157812 */ /* 0x000fe400078ec0ff */
[----:B------:R-:W-:Y:S01]  /*aca0*/  @!P0 LOP3.LUT R69, R37, R22, RZ, 0x3c, !PT ;  /* 0x0000001625458212 */ /* 0x000fe200078e3cff */
[----:B------:R-:W0:Y:S01]  /*acb0*/  LDS R42, [R42+0x2100] ;  /* 0x002100002a2a7984 */ /* 0x000e220000000800 */
[----:B------:R-:W-:Y:S01]  /*acc0*/  SHF.R.U32.HI R22, RZ, c[0x0][0x194], R44 ;  /* 0x00006500ff167a19 */ /* 0x000fe2000001162c */
[----:B------:R-:W-:Y:S01]  /*acd0*/  IMAD.SHL.U32 R37, R46, 0x4, RZ ;  /* 0x000000042e257824 */ /* 0x000fe200078e00ff */
[----:B------:R-:W-:Y:S01]  /*ace0*/  LOP3.LUT R46, R23, 0x3fffc, RZ, 0xc0, !PT ;  /* 0x0003fffc172e7812 */ /* 0x000fe200078ec0ff */
[----:B------:R-:W3:Y:S01]  /*acf0*/  LDS R41, [R41+0x2100] ;  /* 0x0021000029297984 */ /* 0x000ee20000000800 */
[----:B------:R-:W-:-:S03]  /*ad00*/  LOP3.LUT R22, R22, UR4, RZ, 0xc0, !PT ;  /* 0x0000000416167c12 */ /* 0x000fc6000f8ec0ff */
[----:B------:R4:W5:Y:S02]  /*ad10*/  LDS R44, [R21+0x2100] ;  /* 0x00210000152c7984 */ /* 0x0009640000000800 */
[----:B------:R-:W-:Y:S02]  /*ad20*/  IMAD.SHL.U32 R22, R22, 0x4, RZ ;  /* 0x0000000416167824 */ /* 0x000fe400078e00ff */
[----:B------:R-:W3:Y:S03]  /*ad30*/  LDS R46, [R46+0x2100] ;  /* 0x002100002e2e7984 */ /* 0x000ee60000000800 */
[----:B------:R-:W-:Y:S01]  /*ad40*/  LOP3.LUT R45, R22, 0x3fffc, RZ, 0xc0, !PT ;  /* 0x0003fffc162d7812 */ /* 0x000fe200078ec0ff */
[----:B----4-:R-:W-:Y:S01]  /*ad50*/  IMAD.SHL.U32 R21, R47, 0x4, RZ ;  /* 0x000000042f157824 */ /* 0x010fe200078e00ff */
[----:B------:R-:W-:Y:S01]  /*ad60*/  LOP3.LUT R47, R37, 0x3fffc, RZ, 0xc0, !PT ;  /* 0x0003fffc252f7812 */ /* 0x000fe200078ec0ff */
[----:B------:R-:W-:-:S03]  /*ad70*/  @!P0 IMAD.MOV.U32 R22, RZ, RZ, 0x2 ;  /* 0x00000002ff168424 */ /* 0x000fc600078e00ff */
[----:B------:R-:W-:Y:S01]  /*ad80*/  LOP3.LUT R37, R21, 0x3fffc, RZ, 0xc0, !PT ;  /* 0x0003fffc15257812 */ /* 0x000fe200078ec0ff */
[----:B------:R-:W4:Y:S01]  /*ad90*/  LDS R45, [R45+0x2100] ;  /* 0x002100002d2d7984 */ /* 0x000f220000000800 */
[----:B-1----:R-:W-:-:S03]  /*ada0*/  @!P0 IADD3 R23, R72, 0x480, R40 ;  /* 0x0000048048178810 */ /* 0x002fc60007ffe028 */
[----:B------:R-:W1:Y:S01]  /*adb0*/  LDS R47, [R47+0x2100] ;  /* 0x002100002f2f7984 */ /* 0x000e620000000800 */
[----:B--2---:R-:W-:Y:S01]  /*adc0*/  @!P1 IADD3 R21, R72, 0x300, R38 ;  /* 0x0000030048159810 */ /* 0x004fe20007ffe026 */
[----:B------:R-:W-:Y:S02]  /*add0*/  @!P0 IMAD.WIDE.U32 R22, R23, R22, c[0x0][0x168] ;  /* 0x00005a0017168625 */ /* 0x000fe400078e0016 */
[----:B------:R-:W2:Y:S02]  /*ade0*/  LDS R37, [R37+0x2100] ;  /* 0x0021000025257984 */ /* 0x000ea40000000800 */
[----:B------:R-:W-:-:S05]  /*adf0*/  @!P1 IMAD.WIDE.U32 R20, R21, R20, c[0x0][0x168] ;  /* 0x00005a0015149625 */ /* 0x000fca00078e0014 */
[----:B------:R5:W-:Y:S01]  /*ae00*/  @!P1 STG.E.U16 [R20.64], R59 ;  /* 0x0000003b14009986 */ /* 0x000be2000c101506 */
[----:B------:R-:W-:Y:S02]  /*ae10*/  ISETP.NE.AND P1, PT, R53, RZ, PT ;  /* 0x000000ff3500720c */ /* 0x000fe40003f25270 */
[----:B0-----:R-:W-:Y:S01]  /*ae20*/  @!P2 IADD3 R29, R72, 0x780, R42 ;  /* 0x00000780481da810 */ /* 0x001fe20007ffe02a */
[----:B------:R0:W-:Y:S01]  /*ae30*/  @!P0 STG.E.U16 [R22.64], R69 ;  /* 0x0000004516008986 */ /* 0x0001e2000c101506 */
[----:B------:R-:W-:Y:S02]  /*ae40*/  P2R R53, PR, RZ, 0x1 ;  /* 0x00000001ff357803 */ /* 0x000fe40000000000 */
[----:B------:R-:W-:Y:S01]  /*ae50*/  LOP3.LUT P0, RZ, R2, 0x10, RZ, 0xc0, !PT ;  /* 0x0000001002ff7812 */ /* 0x000fe2000780c0ff */
[----:B-----5:R-:W-:-:S06]  /*ae60*/  @!P5 IMAD.MOV.U32 R59, RZ, RZ, 0x2 ;  /* 0x00000002ff3bd424 */ /* 0x020fcc00078e00ff */
[----:B------:R-:W-:Y:S01]  /*ae70*/  @!P1 LOP3.LUT R73, R54, R28, RZ, 0x3c, !PT ;  /* 0x0000001c36499212 */ /* 0x000fe200078e3cff */
[----:B------:R-:W-:Y:S01]  /*ae80*/  @!P1 IMAD.MOV.U32 R58, RZ, RZ, 0x2 ;  /* 0x00000002ff3a9424 */ /* 0x000fe200078e00ff */
[C---:B---3--:R-:W-:Y:S01]  /*ae90*/  @!P1 IADD3 R28, R72.reuse, 0x600, R41 ;  /* 0x00000600481c9810 */ /* 0x048fe20007ffe029 */
[----:B0-----:R-:W-:Y:S01]  /*aea0*/  @!P2 IMAD.WIDE.U32 R22, R29, R68, c[0x0][0x168] ;  /* 0x00005a001d16a625 */ /* 0x001fe200078e0044 */
[C---:B------:R-:W-:Y:S02]  /*aeb0*/  @!P3 IADD3 R54, R72.reuse, 0x900, R44 ;  /* 0x000009004836b810 */ /* 0x040fe40007ffe02c */
[----:B------:R-:W-:Y:S01]  /*aec0*/  @!P5 IADD3 R48, R72, 0xc00, R46 ;  /* 0x00000c004830d810 */ /* 0x000fe20007ffe02e */
[----:B------:R-:W-:-:S04]  /*aed0*/  @!P1 IMAD.WIDE.U32 R20, R28, R58, c[0x0][0x168] ;  /* 0x00005a001c149625 */ /* 0x000fc800078e003a */
[----:B------:R-:W-:Y:S01]  /*aee0*/  @!P3 IMAD.WIDE.U32 R28, R54, R74, c[0x0][0x168] ;  /* 0x00005a00361cb625 */ /* 0x000fe200078e004a */
[----:B------:R0:W-:Y:S01]  /*aef0*/  @!P1 STG.E.U16 [R20.64], R73 ;  /* 0x0000004914009986 */ /* 0x0001e2000c101506 */
[----:B------:R-:W-:Y:S02]  /*af00*/  P2R R54, PR, RZ, 0x2 ;  /* 0x00000002ff367803 */ /* 0x000fe40000000000 */
[----:B------:R-:W-:Y:S01]  /*af10*/  LOP3.LUT P1, RZ, R2, 0x8, RZ, 0xc0, !PT ;  /* 0x0000000802ff7812 */ /* 0x000fe2000782c0ff */
[----:B------:R-:W-:Y:S01]  /*af20*/  @!P6 IMAD.MOV.U32 R69, RZ, RZ, 0x2 ;  /* 0x00000002ff45e424 */ /* 0x000fe200078e00ff */
[C---:B----4-:R-:W-:Y:S01]  /*af30*/  @!P4 IADD3 R35, R72.reuse, 0xa80, R45 ;  /* 0x00000a804823c810 */ /* 0x050fe20007ffe02d */
[----:B------:R3:W-:Y:S01]  /*af40*/  @!P2 STG.E.U16 [R22.64], R55 ;  /* 0x000000371600a986 */ /* 0x0007e2000c101506 */
[----:B-1----:R-:W-:-:S03]  /*af50*/  @!P6 IADD3 R50, R72, 0xd80, R47 ;  /* 0x00000d804832e810 */ /* 0x002fc60007ffe02f */
[----:B------:R1:W-:Y:S01]  /*af60*/  @!P3 STG.E.U16 [R28.64], R75 ;  /* 0x0000004b1c00b986 */ /* 0x0003e2000c101506 */
[----:B0-----:R-:W-:-:S05]  /*af70*/  @!P4 IMAD.WIDE.U32 R20, R35, R56, c[0x0][0x168] ;  /* 0x00005a002314c625 */ /* 0x001fca00078e0038 */
[----:B--2---:R-:W-:Y:S01]  /*af80*/  @!P1 IADD3 R52, R72, 0xf00, R37 ;  /* 0x00000f0048349810 */ /* 0x004fe20007ffe025 */
[----:B------:R-:W-:Y:S01]  /*af90*/  @!P1 IMAD.MOV.U32 R73, RZ, RZ, 0x2 ;  /* 0x00000002ff499424 */ /* 0x000fe200078e00ff */
[----:B------:R-:W-:Y:S01]  /*afa0*/  @!P1 LOP3.LUT R31, R34, R31, RZ, 0x3c, !PT ;  /* 0x0000001f221f9212 */ /* 0x000fe200078e3cff */
[----:B---3--:R-:W-:Y:S01]  /*afb0*/  @!P5 IMAD.WIDE.U32 R22, R48, R59, c[0x0][0x168] ;  /* 0x00005a003016d625 */ /* 0x008fe200078e003b */
[----:B------:R0:W-:Y:S01]  /*afc0*/  @!P4 STG.E.U16 [R20.64], R57 ;  /* 0x000000391400c986 */ /* 0x0001e2000c101506 */
[----:B------:R-:W-:Y:S02]  /*afd0*/  P2R R55, PR, RZ, 0x4 ;  /* 0x00000004ff377803 */ /* 0x000fe40000000000 */
[----:B-1----:R-:W-:Y:S01]  /*afe0*/  @!P6 IMAD.WIDE.U32 R28, R50, R69, c[0x0][0x168] ;  /* 0x00005a00321ce625 */ /* 0x002fe200078e0045 */
[----:B------:R-:W-:Y:S03]  /*aff0*/  @!P5 STG.E.U16 [R22.64], R49 ;  /* 0x000000311600d986 */ /* 0x000fe6000c101506 */
[----:B------:R-:W-:Y:S01]  /*b000*/  @!P1 IMAD.WIDE.U32 R34, R52, R73, c[0x0][0x168] ;  /* 0x00005a0034229625 */ /* 0x000fe200078e0049 */
[----:B------:R-:W-:Y:S04]  /*b010*/  @!P6 STG.E.U16 [R28.64], R51 ;  /* 0x000000331c00e986 */ /* 0x000fe8000c101506 */
[----:B------:R-:W-:Y:S04]  /*b020*/  @!P1 STG.E.U16 [R34.64], R31 ;  /* 0x0000001f22009986 */ /* 0x000fe8000c101506 */
[----:B------:R-:W-:Y:S06]  /*b030*/  BAR.SYNC.DEFER_BLOCKING 0x0 ;  /* 0x0000000000007b1d */ /* 0x000fec0000010000 */
[----:B------:R-:W2:Y:S01]  /*b040*/  @!P0 LDG.E R71, [R12.64] ;  /* 0x000000060c478981 */ /* 0x000ea2000c1e1900 */
[----:B------:R-:W-:-:S13]  /*b050*/  ISETP.GE.AND P0, PT, R9, R5, PT ;  /* 0x000000050900720c */ /* 0x000fda0003f06270 */
[----:B------:R-:W3:Y:S01]  /*b060*/  @!P0 LDG.E R70, [R18.64] ;  /* 0x0000000612468981 */ /* 0x000ee2000c1e1900 */
[----:B------:R-:W-:-:S13]  /*b070*/  ISETP.GE.AND P0, PT, R77, R5, PT ;  /* 0x000000054d00720c */ /* 0x000fda0003f06270 */
[----:B------:R-:W4:Y:S01]  /*b080*/  @!P0 LDG.E R67, [R18.64+0x600] ;  /* 0x0006000612438981 */ /* 0x000f22000c1e1900 */
[----:B------:R-:W-:-:S13]  /*b090*/  ISETP.GE.AND P0, PT, R76, R5, PT ;  /* 0x000000054c00720c */ /* 0x000fda0003f06270 */
[----:B------:R-:W5:Y:S01]  /*b0a0*/  @!P0 LDG.E R66, [R18.64+0xc00] ;  /* 0x000c000612428981 */ /* 0x000f62000c1e1900 */
        /* <DEDUP_REMOVED lines=14> */
[----:B0-----:R-:W-:Y:S01]  /*b190*/  IMAD R20, R72, 0x2c, RZ ;  /* 0x0000002c48147824 */ /* 0x001fe200078e02ff */
[C---:B------:R-:W-:Y:S02]  /*b1a0*/  LOP3.LUT P2, RZ, R2.reuse, 0x4, RZ, 0xc0, !PT ;  /* 0x0000000402ff7812 */ /* 0x040fe4000784c0ff */
[C---:B------:R-:W-:Y:S02]  /*b1b0*/  LOP3.LUT P1, RZ, R2.reuse, 0x2, RZ, 0xc0, !PT ;  /* 0x0000000202ff7812 */ /* 0x040fe4000782c0ff */
[----:B------:R-:W-:-:S09]  /*b1c0*/  LOP3.LUT P0, RZ, R2, 0x1, RZ, 0xc0, !PT ;  /* 0x0000000102ff7812 */ /* 0x000fd2000780c0ff */
[----:B------:R-:W-:Y:S01]  /*b1d0*/  @!P2 IMAD.IADD R7, R7, 0x1, R72 ;  /* 0x000000010707a824 */ /* 0x000fe200078e0248 */
        /* <DEDUP_REMOVED lines=25> */
[----:B0-----:R0:W-:Y:S04]  /*b370*/  STS [R39.X4], R6 ;  /* 0x0000000627007388 */ /* 0x0011e80000004800 */
[----:B-1----:R-:W-:Y:S04]  /*b380*/  STS [R36.X4], R3 ;  /* 0x0000000324007388 */ /* 0x002fe80000004800 */
[----:B--2---:R1:W-:Y:S01]  /*b390*/  STS [R33.X4], R10 ;  /* 0x0000000a21007388 */ /* 0x0043e20000004800 */
[----:B0-----:R-:W-:-:S03]  /*b3a0*/  @!P2 IMAD.MOV.U32 R6, RZ, RZ, 0x4 ;  /* 0x00000004ff06a424 */ /* 0x001fc600078e00ff */
[----:B---3--:R-:W-:Y:S01]  /*b3b0*/  STS [R30.X4], R5 ;  /* 0x000000051e007388 */ /* 0x008fe20000004800 */
[----:B------:R-:W-:-:S03]  /*b3c0*/  @!P2 IMAD.WIDE.U32 R6, R7, R6, c[0x0][0x178] ;  /* 0x00005e000706a625 */ /* 0x000fc600078e0006 */
[----:B----4-:R0:W-:Y:S01]  /*b3d0*/  STS [R27.X4], R12 ;  /* 0x0000000c1b007388 */ /* 0x0101e20000004800 */
[----:B-1----:R-:W-:-:S03]  /*b3e0*/  @!P1 IMAD.MOV.U32 R10, RZ, RZ, 0x4 ;  /* 0x00000004ff0a9424 */ /* 0x002fc600078e00ff */
[----:B-----5:R1:W-:Y:S04]  /*b3f0*/  STS [R24.X4], R9 ;  /* 0x0000000918007388 */ /* 0x0203e80000004800 */
[----:B------:R-:W-:Y:S01]  /*b400*/  STS [R17.X4], R16 ;  /* 0x0000001011007388 */ /* 0x000fe20000004800 */
[----:B0-----:R-:W-:-:S03]  /*b410*/  @!P6 IADD3 R12, R72, 0xd80, R47 ;  /* 0x00000d80480ce810 */ /* 0x001fc60007ffe02f */
[----:B------:R-:W-:Y:S01]  /*b420*/  STS [R14.X4], R13 ;  /* 0x0000000d0e007388 */ /* 0x000fe20000004800 */
[----:B-1----:R-:W-:-:S03]  /*b430*/  @!P1 IADD3 R9, R72, 0x180, R32 ;  /* 0x0000018048099810 */ /* 0x002fc60007ffe020 */
[----:B------:R0:W-:Y:S04]  /*b440*/  STS [R11.X4], R18 ;  /* 0x000000120b007388 */ /* 0x0001e80000004800 */
[----:B------:R1:W-:Y:S04]  /*b450*/  STS [R8.X4], R15 ;  /* 0x0000000f08007388 */ /* 0x0003e80000004800 */
[----:B------:R-:W-:Y:S01]  /*b460*/  STS [R43.X4], R0 ;  /* 0x000000002b007388 */ /* 0x000fe20000004800 */
[----:B0-----:R-:W-:-:S03]  /*b470*/  @!P0 IMAD.MOV.U32 R11, RZ, RZ, 0x4 ;  /* 0x00000004ff0b8424 */ /* 0x001fc600078e00ff */
[----:B------:R-:W-:Y:S01]  /*b480*/  BAR.SYNC.DEFER_BLOCKING 0x0 ;  /* 0x0000000000007b1d */ /* 0x000fe20000010000 */
[----:B-1----:R-:W-:Y:S01]  /*b490*/  @!P1 IMAD.WIDE.U32 R8, R9, R10, c[0x0][0x178] ;  /* 0x00005e0009089625 */ /* 0x002fe200078e000a */
[----:B------:R-:W-:-:S05]  /*b4a0*/  @!P0 IADD3 R10, R72, 0x300, R38 ;  /* 0x00000300480a8810 */ /* 0x000fca0007ffe026 */
[----:B------:R-:W-:Y:S01]  /*b4b0*/  @!P0 IMAD.WIDE.U32 R10, R10, R11, c[0x0][0x178] ;  /* 0x00005e000a0a8625 */ /* 0x000fe200078e000b */
[----:B------:R-:W0:Y:S04]  /*b4c0*/  @!P2 LDS R3, [R4.X4] ;  /* 0x000000000403a984 */ /* 0x000e280000004800 */
[----:B------:R-:W1:Y:S04]  /*b4d0*/  @!P1 LDS R5, [R4.X4+0x600] ;  /* 0x0006000004059984 */ /* 0x000e680000004800 */
[----:B------:R-:W2:Y:S04]  /*b4e0*/  @!P0 LDS R13, [R4.X4+0xc00] ;  /* 0x000c0000040d8984 */ /* 0x000ea80000004800 */
[----:B------:R-:W-:Y:S04]  /*b4f0*/  @!P3 LDS R19, [R4.X4+0x2400] ;  /* 0x002400000413b984 */ /* 0x000fe80000004800 */
[----:B------:R-:W-:Y:S04]  /*b500*/  @!P4 LDS R21, [R4.X4+0x2a00] ;  /* 0x002a00000415c984 */ /* 0x000fe80000004800 */
[----:B------:R-:W-:Y:S04]  /*b510*/  @!P5 LDS R23, [R4.X4+0x3000] ;  /* 0x003000000417d984 */ /* 0x000fe80000004800 */
[----:B------:R-:W-:Y:S04]  /*b520*/  @!P6 LDS R25, [R4.X4+0x3600] ;  /* 0x003600000419e984 */ /* 0x000fe80000004800 */
[----:B0-----:R-:W-:Y:S01]  /*b530*/  @!P2 STG.E [R6.64], R3 ;  /* 0x000000030600a986 */ /* 0x001fe2000c101906 */
[----:B------:R-:W-:-:S03]  /*b540*/  ISETP.NE.AND P2, PT, R55, RZ, PT ;  /* 0x000000ff3700720c */ /* 0x000fc60003f45270 */
[----:B-1----:R0:W-:Y:S01]  /*b550*/  @!P1 STG.E [R8.64], R5 ;  /* 0x0000000508009986 */ /* 0x0021e2000c101906 */
[----:B------:R-:W-:-:S03]  /*b560*/  ISETP.NE.AND P1, PT, R54, RZ, PT ;  /* 0x000000ff3600720c */ /* 0x000fc60003f25270 */
[----:B--2---:R1:W-:Y:S01]  /*b570*/  @!P0 STG.E [R10.64], R13 ;  /* 0x0000000d0a008986 */ /* 0x0043e2000c101906 */
[----:B------:R-:W-:-:S05]  /*b580*/  ISETP.NE.AND P0, PT, R53, RZ, PT ;  /* 0x000000ff3500720c */ /* 0x000fca0003f05270 */
[----:B------:R-:W-:Y:S01]  /*b590*/  @!P2 LDS R17, [R4.X4+0x1e00] ;  /* 0x001e00000411a984 */ /* 0x000fe20000004800 */
[C---:B------:R-:W-:Y:S01]  /*b5a0*/  @!P2 IADD3 R42, R72.reuse, 0x780, R42 ;  /* 0x00000780482aa810 */ /* 0x040fe20007ffe02a */
[----:B0-----:R-:W-:Y:S01]  /*b5b0*/  @!P3 IMAD.MOV.U32 R9, RZ, RZ, 0x4 ;  /* 0x00000004ff09b424 */ /* 0x001fe200078e00ff */
[C---:B------:R-:W-:Y:S01]  /*b5c0*/  @!P4 IADD3 R8, R72.reuse, 0xa80, R45 ;  /* 0x00000a804808c810 */ /* 0x040fe20007ffe02d */
[----:B------:R-:W-:Y:S01]  /*b5d0*/  @!P1 LDS R5, [R4.X4+0x1800] ;  /* 0x0018000004059984 */ /* 0x000fe20000004800 */
[----:B------:R-:W-:Y:S01]  /*b5e0*/  @!P1 IMAD.MOV.U32 R3, RZ, RZ, 0x4 ;  /* 0x00000004ff039424 */ /* 0x000fe200078e00ff */
[C---:B-1----:R-:W-:Y:S01]  /*b5f0*/  @!P5 IADD3 R10, R72.reuse, 0xc00, R46 ;  /* 0x00000c00480ad810 */ /* 0x042fe20007ffe02e */
[----:B------:R-:W-:Y:S01]  /*b600*/  @!P4 IMAD.MOV.U32 R11, RZ, RZ, 0x4 ;  /* 0x00000004ff0bc424 */ /* 0x000fe200078e00ff */
[----:B------:R-:W0:Y:S01]  /*b610*/  @!P0 LDS R15, [R4.X4+0x1200] ;  /* 0x00120000040f8984 */ /* 0x000e220000004800 */
[----:B------:R-:W-:Y:S01]  /*b620*/  @!P0 IADD3 R6, R72, 0x480, R40 ;  /* 0x0000048048068810 */ /* 0x000fe20007ffe028 */
[----:B------:R-:W-:-:S02]  /*b630*/  @!P0 IMAD.MOV.U32 R7, RZ, RZ, 0x4 ;  /* 0x00000004ff078424 */ /* 0x000fc400078e00ff */
[----:B------:R-:W-:Y:S02]  /*b640*/  @!P5 IMAD.MOV.U32 R13, RZ, RZ, 0x4 ;  /* 0x00000004ff0dd424 */ /* 0x000fe400078e00ff */
[----:B------:R-:W-:-:S05]  /*b650*/  @!P0 IMAD.WIDE.U32 R6, R6, R7, c[0x0][0x178] ;  /* 0x00005e0006068625 */ /* 0x000fca00078e0007 */
[----:B0-----:R0:W-:Y:S01]  /*b660*/  @!P0 STG.E [R6.64], R15 ;  /* 0x0000000f06008986 */ /* 0x0011e2000c101906 */
[----:B------:R-:W-:Y:S02]  /*b670*/  LOP3.LUT P0, RZ, R2, 0x8, RZ, 0xc0, !PT ;  /* 0x0000000802ff7812 */ /* 0x000fe4000780c0ff */
[----:B------:R-:W-:-:S05]  /*b680*/  @!P1 IADD3 R2, R72, 0x600, R41 ;  /* 0x0000060048029810 */ /* 0x000fca0007ffe029 */
[----:B------:R-:W-:-:S04]  /*b690*/  @!P1 IMAD.WIDE.U32 R2, R2, R3, c[0x0][0x178] ;  /* 0x00005e0002029625 */ /* 0x000fc800078e0003 */
[----:B0-----:R-:W-:Y:S01]  /*b6a0*/  @!P2 IMAD.MOV.U32 R7, RZ, RZ, 0x4 ;  /* 0x00000004ff07a424 */ /* 0x001fe200078e00ff */
[----:B------:R-:W-:Y:S01]  /*b6b0*/  @!P3 IADD3 R6, R72, 0x900, R44 ;  /* 0x000009004806b810 */ /* 0x000fe20007ffe02c */
[----:B------:R0:W-:Y:S01]  /*b6c0*/  @!P1 STG.E [R2.64], R5 ;  /* 0x0000000502009986 */ /* 0x0001e2000c101906 */
[----:B------:R-:W-:Y:S02]  /*b6d0*/  @!P6 IMAD.MOV.U32 R15, RZ, RZ, 0x4 ;  /* 0x00000004ff0fe424 */ /* 0x000fe400078e00ff */
[----:B0-----:R-:W-:-:S04]  /*b6e0*/  @!P2 IMAD.WIDE.U32 R2, R42, R7, c[0x0][0x178] ;  /* 0x00005e002a02a625 */ /* 0x001fc800078e0007 */
[----:B------:R-:W-:Y:S01]  /*b6f0*/  @!P3 IMAD.WIDE.U32 R6, R6, R9, c[0x0][0x178] ;  /* 0x00005e000606b625 */ /* 0x000fe200078e0009 */
[----:B------:R0:W-:Y:S03]  /*b700*/  @!P2 STG.E [R2.64], R17 ;  /* 0x000000110200a986 */ /* 0x0001e6000c101906 */
[----:B------:R-:W-:Y:S01]  /*b710*/  @!P4 IMAD.WIDE.U32 R8, R8, R11, c[0x0][0x178] ;  /* 0x00005e000808c625 */ /* 0x000fe200078e000b */
[----:B------:R0:W-:Y:S03]  /*b720*/  @!P3 STG.E [R6.64], R19 ;  /* 0x000000130600b986 */ /* 0x0001e6000c101906 */
[----:B------:R-:W-:Y:S01]  /*b730*/  @!P5 IMAD.WIDE.U32 R10, R10, R13, c[0x0][0x178] ;  /* 0x00005e000a0ad625 */ /* 0x000fe200078e000d */
[----:B------:R0:W-:Y:S03]  /*b740*/  @!P4 STG.E [R8.64], R21 ;  /* 0x000000150800c986 */ /* 0x0001e6000c101906 */
[----:B------:R-:W-:Y:S01]  /*b750*/  @!P6 IMAD.WIDE.U32 R12, R12, R15, c[0x0][0x178] ;  /* 0x00005e000c0ce625 */ /* 0x000fe200078e000f */
        /* <DEDUP_REMOVED lines=9> */
.L_x_1449:
[----:B------:R-:W-:Y:S01]  /*b7f0*/  IMAD.MOV.U32 R21, RZ, RZ, R11 ;  /* 0x000000ffff157224 */ /* 0x000fe200078e000b */
[----:B------:R-:W-:Y:S01]  /*b800*/  MOV R20, 0xb850 ;  /* 0x0000b85000147802 */ /* 0x000fe20000000f00 */
[----:B------:R-:W-:Y:S02]  /*b810*/  IMAD.MOV.U32 R22, RZ, RZ, 0x1 ;  /* 0x00000001ff167424 */ /* 0x000fe400078e00ff */
[----:B------:R-:W-:Y:S02]  /*b820*/  IMAD.MOV.U32 R72, RZ, RZ, RZ ;  /* 0x000000ffff487224 */ /* 0x000fe400078e00ff */
[----:B------:R-:W-:Y:S02]  /*b830*/  IMAD.MOV.U32 R23, RZ, RZ, -0x1 ;  /* 0xffffffffff177424 */ /* 0x000fe400078e00ff */
[----:B------:R-:W-:Y:S05]  /*b840*/  CALL.REL.NOINC `($__internal_80_$__cuda_sm70_shflsync_up_p) ;  /* 0x000003c000007944 */ /* 0x000fea0003c00000 */
[----:B------:R-:W-:Y:S01]  /*b850*/  ISETP.EQ.U32.AND P0, PT, R23, 0x1, PT ;  /* 0x000000011700780c */ /* 0x000fe20003f02070 */
[----:B------:R-:W-:Y:S08]  /*b860*/  BRA `(.L_x_1469) ;  /* 0xffff7ea000007947 */ /* 0x000ff0000383ffff */
.L_x_1450:
[----:B------:R-:W-:Y:S01]  /*b870*/  IMAD.MOV.U32 R21, RZ, RZ, R15 ;  /* 0x000000ffff157224 */ /* 0x000fe200078e000f */
[----:B------:R-:W-:Y:S01]  /*b880*/  MOV R20, 0xb8d0 ;  /* 0x0000b8d000147802 */ /* 0x000fe20000000f00 */
[----:B------:R-:W-:-:S02]  /*b890*/  IMAD.MOV.U32 R22, RZ, RZ, 0x2 ;  /* 0x00000002ff167424 */ /* 0x000fc400078e00ff */
[----:B------:R-:W-:Y:S02]  /*b8a0*/  IMAD.MOV.U32 R72, RZ, RZ, RZ ;  /* 0x000000ffff487224 */ /* 0x000fe400078e00ff */
[----:B------:R-:W-:Y:S02]  /*b8b0*/  IMAD.MOV.U32 R23, RZ, RZ, -0x1 ;  /* 0xffffffffff177424 */ /* 0x000fe400078e00ff */
[----:B0-----:R-:W-:Y:S05]  /*b8c0*/  CALL.REL.NOINC `($__internal_80_$__cuda_sm70_shflsync_up_p) ;  /* 0x0000034000007944 */ /* 0x001fea0003c00000 */
        /* <DEDUP_REMOVED lines=8> */
[----:B------:R-:W-:Y:S05]  /*b950*/  CALL.REL.NOINC `($__internal_80_$__cuda_sm70_shflsync_up_p) ;  /* 0x000002b000007944 */ /* 0x000fea0003c00000 */
        /* <DEDUP_REMOVED lines=18> */
[----:B------:R-:W-:Y:S01]  /*ba80*/  ISETP.EQ.U32.AND P0, PT, R23, 0x1, PT ;  /* 0x000000011700780c */ /* 0x000fe20003f02070 */
[----:B------:R-:W-:Y:S07]  /*ba90*/  BRA `(.L_x_1470) ;  /* 0xffff7d1000007947 */ /* 0x000fee000383ffff */
.L_x_1460:
[----:B------:R-:W-:Y:S01]  /*baa0*/  IMAD.MOV.U32 R21, RZ, RZ, R67 ;  /* 0x000000ffff157224 */ /* 0x000fe200078e0043 */
[----:B------:R-:W-:Y:S01]  /*bab0*/  MOV R20, 0xbb00 ;  /* 0x0000bb0000147802 */ /* 0x000fe20000000f00 */
[----:B------:R-:W-:Y:S02]  /*bac0*/  IMAD.MOV.U32 R22, RZ, RZ, 0x1 ;  /* 0x00000001ff167424 */ /* 0x000fe400078e00ff */
[----:B------:R-:W-:Y:S02]  /*bad0*/  IMAD.MOV.U32 R72, RZ, RZ, RZ ;  /* 0x000000ffff487224 */ /* 0x000fe400078e00ff */
[----:B------:R-:W-:Y:S02]  /*bae0*/  IMAD.MOV.U32 R23, RZ, RZ, -0x1 ;  /* 0xffffffffff177424 */ /* 0x000fe400078e00ff */
[----:B------:R-:W-:Y:S05]  /*baf0*/  CALL.REL.NOINC `($__internal_80_$__cuda_sm70_shflsync_up_p) ;  /* 0x0000011000007944 */ /* 0x000fea0003c00000 */
[----:B------:R-:W-:Y:S01]  /*bb00*/  ISETP.EQ.U32.AND P0, PT, R23, 0x1, PT ;  /* 0x000000011700780c */ /* 0x000fe20003f02070 */
[----:B------:R-:W-:-:S12]  /*bb10*/  BRA `(.L_x_1471) ;  /* 0xffffab9000007947 */ /* 0x000fd8000383ffff */
.L_x_1465:
[----:B------:R-:W-:Y:S02]  /*bb20*/  MOV R8, 0xbb40 ;  /* 0x0000bb4000087802 */ /* 0x000fe40000000f00 */
[----:B--2---:R-:W-:Y:S05]  /*bb30*/  CALL.REL.NOINC `($__internal_79_$__cuda_sm70_shflsync_idx_p) ;  /* 0x0000009000007944 */ /* 0x004fea0003c00000 */
[----:B01----:R-:W-:Y:S05]  /*bb40*/  BRA `(.L_x_1472) ;  /* 0xffffc6a000007947 */ /* 0x003fea000383ffff */
.L_x_1466:
[----:B------:R-:W-:Y:S01]  /*bb50*/  IMAD.MOV.U32 R21, RZ, RZ, R69 ;  /* 0x000000ffff157224 */ /* 0x000fe200078e0045 */
[----:B------:R-:W-:Y:S01]  /*bb60*/  MOV R20, 0xbbb0 ;  /* 0x0000bbb000147802 */ /* 0x000fe20000000f00 */
[----:B------:R-:W-:-:S02]  /*bb70*/  IMAD.MOV.U32 R22, RZ, RZ, 0x1 ;  /* 0x00000001ff167424 */ /* 0x000fc400078e00ff */
[----:B------:R-:W-:Y:S02]  /*bb80*/  IMAD.MOV.U32 R72, RZ, RZ, RZ ;  /* 0x000000ffff487224 */ /* 0x000fe400078e00ff */
[----:B------:R-:W-:Y:S02]  /*bb90*/  IMAD.MOV.U32 R23, RZ, RZ, -0x1 ;  /* 0xffffffffff177424 */ /* 0x000fe400078e00ff */
[----:B------:R-:W-:Y:S05]  /*bba0*/  CALL.REL.NOINC `($__internal_80_$__cuda_sm70_shflsync_up_p) ;  /* 0x0000006000007944 */ /* 0x000fea0003c00000 */
[----:B------:R-:W-:Y:S01]  /*bbb0*/  ISETP.EQ.U32.AND P0, PT, R23, 0x1, PT ;  /* 0x000000011700780c */ /* 0x000fe20003f02070 */
[----:B------:R-:W-:-:S12]  /*bbc0*/  BRA `(.L_x_1473) ;  /* 0xffffdad000007947 */ /* 0x000fd8000383ffff */
        .weak           $__internal_79_$__cuda_sm70_shflsync_idx_p
        .type           $__internal_79_$__cuda_sm70_shflsync_idx_p,@function
        .size           $__internal_79_$__cuda_sm70_shflsync_idx_p,($__internal_80_$__cuda_sm70_shflsync_up_p - $__internal_79_$__cuda_sm70_shflsync_idx_p)
$__internal_79_$__cuda_sm70_shflsync_idx_p:
[----:B------:R-:W-:Y:S01]  /*bbd0*/  IMAD.MOV.U32 R9, RZ, RZ, 0x0 ;  /* 0x00000000ff097424 */ /* 0x000fe200078e00ff */
[----:B------:R-:W-:Y:S01]  /*bbe0*/  WARPSYNC 0xffffffff ;  /* 0xffffffff00007948 */ /* 0x000fe20003800000 */
[----:B------:R0:W1:Y:S02]  /*bbf0*/  SHFL.IDX PT, R5, R7, RZ, 0x1f ;  /* 0x00001fff07057589 */ /* 0x00006400000e0000 */
[----:B------:R-:W-:Y:S05]  /*bc00*/  RET.REL.NODEC R8 `(_ZN3cub17CUB_300001_SM_8006detail10radix_sort30DeviceSegmentedRadixSortKernelINS1_5radix10policy_hubI6__halfiiE10Policy1000ELb1ELNS0_9SortOrderE1ES6_iPiSA_iNS1_21identity_decomposer_tEEEvPKT2_PSC_PKT3_PSG_T4_T5_iiiT7_) ;  /* 0xffff43f008007950 */ /* 0x000fea0003c3ffff */
        .weak           $__internal_80_$__cuda_sm70_shflsync_up_p
        .type           $__internal_80_$__cuda_sm70_shflsync_up_p,@function
        .size           $__internal_80_$__cuda_sm70_shflsync_up_p,(.L_x_1891 - $__internal_80_$__cuda_sm70_shflsync_up_p)
$__internal_80_$__cuda_sm70_shflsync_up_p:
[----:B------:R-:W-:Y:S04]  /*bc10*/  WARPSYNC R23 ;  /* 0x0000001700007348 */ /* 0x000fe80003800000 */
[----:B------:R0:W1:Y:S02]  /*bc20*/  SHFL.UP P0, R22, R21, R22, R72 ;  /* 0x0400001615167389 */ /* 0x0000640000000048 */
[----:B0-----:R-:W-:Y:S01]  /*bc30*/  IMAD.MOV.U32 R21, RZ, RZ, 0x0 ;  /* 0x00000000ff157424 */ /* 0x001fe200078e00ff */
[----:B-1----:R-:W-:-:S03]  /*bc40*/  SEL R23, RZ, 0x1, !P0 ;  /* 0x00000001ff177807 */ /* 0x002fc60004000000 */
[----:B------:R-:W-:Y:S05]  /*bc50*/  RET.REL.NODEC R20 `(_ZN3cub17CUB_300001_SM_8006detail10radix_sort30DeviceSegmentedRadixSortKernelINS1_5radix10policy_hubI6__halfiiE10Policy1000ELb1ELNS0_9SortOrderE1ES6_iPiSA_iNS1_21identity_decomposer_tEEEvPKT2_PSC_PKT3_PSG_T4_T5_iiiT7_) ;  /* 0xffff43a014007950 */ /* 0x000fea0003c3ffff */
.L_x_1474:
        /* <DEDUP_REMOVED lines=10> */
.L_x_1891:


//--------------------- .text._ZN3cub17CUB_300001_SM_8006detail10radix_sort30DeviceSegmentedRadixSortKernelINS1_5radix10policy_hubI6__halfiiE10Policy1000ELb0ELNS0_9SortOrderE1ES6_iPiSA_iNS1_21identity_decomposer_tEEEvPKT2_PSC_PKT3_PSG_T4_T5_iiiT7_ --------------------------
	.section	.text._ZN3cub17CUB_300001_SM_8006detail10radix_sort30DeviceSegmentedRadixSortKernelINS1_5radix10policy_hubI6__halfiiE10Policy1000ELb0ELNS0_9SortOrderE1ES6_iPiSA_iNS1_21identity_decomposer_tEEEvPKT2_PSC_PKT3_PSG_T4_T5_iiiT7_,"ax",@progbits
	.sectioninfo	@"SHI_REGISTERS=254"
	.align	128
        .global         _ZN3cub17CUB_300001_SM_8006detail10radix_sort30DeviceSegmentedRadixSortKernelINS1_5radix10policy_hubI6__halfiiE10Policy1000ELb0ELNS0_9SortOrderE1ES6_iPiSA_iNS1_21identity_decomposer_tEEEvPKT2_PSC_PKT3_PSG_T4_T5_iiiT7_
        .type           _ZN3cub17CUB_300001_SM_8006detail10radix_sort30DeviceSegmentedRadixSortKernelINS1_5radix10policy_hubI6__halfiiE10Policy1000ELb0ELNS0_9SortOrderE1ES6_iPiSA_iNS1_21identity_decomposer_tEEEvPKT2_PSC_PKT3_PSG_T4_T5_iiiT7_,@function
        .size           _ZN3cub17CUB_300001_SM_8006detail10radix_sort30DeviceSegmentedRadixSortKernelINS1_5radix10policy_hubI6__halfiiE10Policy1000ELb0ELNS0_9SortOrderE1ES6_iPiSA_iNS1_21identity_decomposer_tEEEvPKT2_PSC_PKT3_PSG_T4_T5_iiiT7_,(.L_x_1893 - _ZN3cub17CUB_300001_SM_8006detail10radix_sort30DeviceSegmentedRadixSortKernelINS1_5radix10policy_hubI6__halfiiE10Policy1000ELb0ELNS0_9SortOrderE1ES6_iPiSA_iNS1_21identity_decomposer_tEEEvPKT2_PSC_PKT3_PSG_T4_T5_iiiT7_)
        .other          _ZN3cub17CUB_300001_SM_8006detail10radix_sort30DeviceSegmentedRadixSortKernelINS1_5radix10policy_hubI6__halfiiE10Policy1000ELb0ELNS0_9SortOrderE1ES6_iPiSA_iNS1_21identity_decomposer_tEEEvPKT2_PSC_PKT3_PSG_T4_T5_iiiT7_,@"STO_CUDA_ENTRY STV_DEFAULT"
_ZN3cub17CUB_300001_SM_8006detail10radix_sort30DeviceSegmentedRadixSortKernelINS1_5radix10policy_hubI6__halfiiE10Policy1000ELb0ELNS0_9SortOrderE1ES6_iPiSA_iNS1_21identity_decomposer_tEEEvPKT2_PSC_PKT3_PSG_T4_T5_iiiT7_:
.text._ZN3cub17CUB_300001_SM_8006detail10radix_sort30DeviceSegmentedRadixSortKernelINS1_5radix10policy_hubI6__halfiiE10Policy1000ELb0ELNS0_9SortOrderE1ES6_iPiSA_iNS1_21identity_decomposer_tEEEvPKT2_PSC_PKT3_PSG_T4_T5_iiiT7_:
        /* <DEDUP_REMOVED lines=14> */
[----:B------:R-:W-:Y:S01]  /*00e0*/  CS2R R14, SRZ ;  /* 0x00000000000e7805 */ /* 0x000fe2000001ff00 */
[----:B------:R-:W-:Y:S01]  /*00f0*/  CS2R R12, SRZ ;  /* 0x00000000000c7805 */ /* 0x000fe2000001ff00 */
[----:B------:R-:W-:Y:S01]  /*0100*/  CS2R R10, SRZ ;  /* 0x00000000000a7805 */ /* 0x000fe2000001ff00 */
[----:B------:R-:W-:Y:S01]  /*0110*/  CS2R R8, SRZ ;  /* 0x0000000000087805 */ /* 0x000fe2000001ff00 */
[----:B------:R-:W-:Y:S02]  /*0120*/  IMAD.MOV.U32 R7, RZ, RZ, RZ ;  /* 0x000000ffff077224 */ /* 0x000fe400078e00ff */
[----:B------:R-:W-:Y:S02]  /*0130*/  IMAD.MOV.U32 R4, RZ, RZ, RZ ;  /* 0x000000ffff047224 */ /* 0x000fe400078e00ff */
[----:B------:R-:W-:-:S02]  /*0140*/  IMAD.MOV.U32 R21, RZ, RZ, R135 ;  /* 0x000000ffff157224 */ /* 0x000fc400078e0087 */
        /* <DEDUP_REMOVED lines=23> */
[----:B------:R-:W-:Y:S01]  /*02c0*/  CS2R R12, SRZ ;  /* 0x00000000000c7805 */ /* 0x000fe2000001ff00 */
[C---:B------:R-:W-:Y:S01]  /*02d0*/  IADD3 R4, R18.reuse, 0x6, RZ ;  /* 0x0000000612047810 */ /* 0x040fe20007ffe0ff */
[----:B------:R-:W-:Y:S01]  /*02e0*/  CS2R R10, SRZ ;  /* 0x00000000000a7805 */ /* 0x000fe2000001ff00 */
[----:B------:R-:W-:Y:S01]  /*02f0*/  IADD3 R7, R18, 0xc, RZ ;  /* 0x0000000c12077810 */ /* 0x000fe20007ffe0ff */
[----:B------:R-:W-:Y:S01]  /*0300*/  CS2R R8, SRZ ;  /* 0x0000000000087805 */ /* 0x000fe2000001ff00 */
[----:B------:R-:W-:Y:S01]  /*0310*/  ISETP.GT.U32.AND P0, PT, R4, 0xf, PT ;  /* 0x0000000f0400780c */ /* 0x000fe20003f04070 */
[----:B------:R-:W-:Y:S01]  /*0320*/  IMAD.MOV.U32 R4, RZ, RZ, RZ ;  /* 0x000000ffff047224 */ /* 0x000fe200078e00ff */
[----:B------:R-:W-:Y:S01]  /*0330*/  ISETP.GT.U32.AND P1, PT, R7, 0xf, PT ;  /* 0x0000000f0700780c */ /* 0x000fe20003f24070 */
[----:B------:R-:W-:-:S02]  /*0340*/  IMAD.MOV.U32 R7, RZ, RZ, RZ ;  /* 0x000000ffff077224 */ /* 0x000fc400078e00ff */
[----:B-1----:R-:W-:Y:S02]  /*0350*/  IMAD R18, R18, 0xc0, R5 ;  /* 0x000000c012127824 */ /* 0x002fe400078e0205 */
[----:B------:R-:W-:Y:S02]  /*0360*/  IMAD.MOV.U32 R5, RZ, RZ, R3 ;  /* 0x000000ffff057224 */ /* 0x000fe400078e0003 */
.L_x_1484:
[----:B------:R-:W-:Y:S02]  /*0370*/  IMAD.MOV.U32 R20, RZ, RZ, 0x2 ;  /* 0x00000002ff147424 */ /* 0x000fe400078e00ff */
[----:B------:R-:W-:Y:S02]  /*0380*/  IMAD.MOV.U32 R19, RZ, RZ, RZ ;  /* 0x000000ffff137224 */ /* 0x000fe400078e00ff */
[----:B01----:R-:W-:-:S06]  /*0390*/  IMAD.WIDE R20, R5, R20, c[0x0][0x160] ;  /* 0x0000580005147625 */ /* 0x003fcc00078e0214 */
.L_x_1477:
[----:B------:R-:W-:-:S05]  /*03a0*/  IMAD.WIDE R50, R0, 0x2, R20 ;  /* 0x0000000200327825 */ /* 0x000fca00078e0214 */
[----:B0-----:R-:W2:Y:S04]  /*03b0*/  LDG.E.U16 R23, [R50.64] ;  /* 0x0000000632177981 */ /* 0x001ea8000c1e1500 */
        /* <DEDUP_REMOVED lines=29> */
[----:B------:R1:W5:Y:S04]  /*0590*/  LDG.E.U16 R32, [R50.64+0x2a00] ;  /* 0x002a000632207981 */ /* 0x000368000c1e1500 */
[----:B------:R1:W5:Y:S04]  /*05a0*/  LDG.E.U16 R31, [R50.64+0x2b80] ;  /* 0x002b8006321f7981 */ /* 0x000368000c1e1500 */
[----:B------:R1:W5:Y:S04]  /*05b0*/  LDG.E.U16 R30, [R50.64+0x2d00] ;  /* 0x002d0006321e7981 */ /* 0x000368000c1e1500 */
[----:B------:R1:W5:Y:S04]  /*05c0*/  LDG.E.U16 R29, [R50.64+0x2e80] ;  /* 0x002e8006321d7981 */ /* 0x000368000c1e1500 */
[----:B------:R1:W5:Y:S04]  /*05d0*/  LDG.E.U16 R28, [R50.64+0x3000] ;  /* 0x00300006321c7981 */ /* 0x000368000c1e1500 */
[----:B------:R1:W5:Y:S04]  /*05e0*/  LDG.E.U16 R27, [R50.64+0x3180] ;  /* 0x00318006321b7981 */ /* 0x000368000c1e1500 */
[----:B------:R1:W5:Y:S04]  /*05f0*/  LDG.E.U16 R26, [R50.64+0x3300] ;  /* 0x00330006321a7981 */ /* 0x000368000c1e1500 */
[----:B------:R1:W5:Y:S01]  /*0600*/  LDG.E.U16 R44, [R50.64+0x3900] ;  /* 0x00390006322c7981 */ /* 0x000362000c1e1500 */
        /* <DEDUP_REMOVED lines=16> */
[----:B------:R1:W2:Y:S01]  /*0710*/  LDG.E.U16 R25, [R50.64+0x3480] ;  /* 0x0034800632197981 */ /* 0x0002a2000c1e1500 */
[----:B------:R-:W-:-:S03]  /*0720*/  IMAD.IADD R63, R24, 0x1, R23 ;  /* 0x00000001183f7824 */ /* 0x000fc600078e0217 */
[----:B------:R1:W3:Y:S04]  /*0730*/  LDG.E.U16 R24, [R50.64+0x3600] ;  /* 0x0036000632187981 */ /* 0x0002e8000c1e1500 */
        /* <DEDUP_REMOVED lines=10> */
[----:B-1----:R-:W-:-:S04]  /*07e0*/  LOP3.LUT R50, R64, 0xfffc, RZ, 0xc0, !PT ;  /* 0x0000fffc40327812 */ /* 0x002fc800078ec0ff */
[----:B------:R-:W-:Y:S02]  /*07f0*/  SHF.R.U32.HI R51, RZ, 0x2, R50 ;  /* 0x00000002ff337819 */ /* 0x000fe40000011632 */
[----:B------:R-:W-:Y:S02]  /*0800*/  LOP3.LUT R64, R64, 0x3, RZ, 0xc0, !PT ;  /* 0x0000000340407812 */ /* 0x000fe400078ec0ff */
[----:B----4-:R-:W-:Y:S01]  /*0810*/  PRMT R65, R52, 0x9910, RZ ;  /* 0x0000991034417816 */ /* 0x010fe200000000ff */
[----:B------:R-:W-:-:S03]  /*0820*/  IMAD R51, R51, 0x300, R2 ;  /* 0x0000030033337824 */ /* 0x000fc600078e0202 */
[----:B------:R-:W-:Y:S01]  /*0830*/  ISETP.GE.AND P2, PT, R65, RZ, PT ;  /* 0x000000ff4100720c */ /* 0x000fe20003f46270 */
[----:B------:R-:W-:-:S03]  /*0840*/  IMAD.IADD R51, R64, 0x1, R51 ;  /* 0x0000000140337824 */ /* 0x000fc600078e0233 */
[----:B------:R-:W-:Y:S02]  /*0850*/  SEL R65, R22, 0xffff, P2 ;  /* 0x0000ffff16417807 */ /* 0x000fe40001000000 */
[----:B0-----:R-:W-:-:S05]  /*0860*/  IADD3 R50, R49, 0x1, RZ ;  /* 0x0000000131327810 */ /* 0x001fca0007ffe0ff */
        /* <DEDUP_REMOVED lines=11> */
[----:B-----5:R-:W-:Y:S01]  /*0920*/  PRMT R64, R53, 0x9910, RZ ;  /* 0x0000991035407816 */ /* 0x020fe200000000ff */
        /* <DEDUP_REMOVED lines=33> */
[----:B------:R-:W-:Y:S01]  /*0b40*/  PRMT R63, R55, 0x9910, RZ ;  /* 0x00009910373f7816 */ /* 0x000fe200000000ff */
[----:B------:R-:W-:-:S03]  /*0b50*/  IMAD R52, R49, 0x300, R2 ;  /* 0x0000030031347824 */ /* 0x000fc600078e0202 */
[----:B------:R-:W-:Y:S01]  /*0b60*/  ISETP.GE.AND P2, PT, R63, RZ, PT ;  /* 0x000000ff3f00720c */ /* 0x000fe20003f46270 */
[----:B------:R-:W-:Y:S01]  /*0b70*/  IMAD.IADD R51, R51, 0x1, R52 ;  /* 0x0000000133337824 */ /* 0x000fe200078e0234 */
[----:B-1----:R-:W-:Y:S02]  /*0b80*/  IADD3 R50, R50, 0x1, RZ ;  /* 0x0000000132327810 */ /* 0x002fe40007ffe0ff */
        /* <DEDUP_REMOVED lines=216> */
[----:B0-----:R-:W-:Y:S02]  /*1910*/  LOP3.LUT R45, R46, 0x3, RZ, 0xc0, !PT ;  /* 0x000000032e2d7812 */ /* 0x001fe400078ec0ff */
        /* <DEDUP_REMOVED lines=286> */
[----:B--2---:R-:W-:Y:S02]  /*2b00*/  PRMT R32, R25, 0x9910, RZ ;  /* 0x0000991019207816 */ /* 0x004fe400000000ff */
        /* <DEDUP_REMOVED lines=16> */
[----:B---3--:R-:W-:Y:S02]  /*2c10*/  PRMT R31, R24, 0x9910, RZ ;  /* 0x00009910181f7816 */ /* 0x008fe400000000ff */
        /* <DEDUP_REMOVED lines=63> */
[----:B------:R-:W-:Y:S01]  /*3010*/  @!P2 CALL.REL.NOINC `(.L_x_1476) ;  /* 0x000000100000a944 */ /* 0x000fe20003c00000 */
[----:B------:R-:W-:Y:S05]  /*3020*/  BRA `(.L_x_1477) ;  /* 0xffffd37000007947 */ /* 0x000fea000383ffff */
.L_x_1476:
[----:B------:R-:W-:Y:S01]  /*3030*/  BAR.SYNC.DEFER_BLOCKING 0x0 ;  /* 0x0000000000007b1d */ /* 0x000fe20000010000 */
[----:B------:R-:W-:-:S05]  /*3040*/  ISETP.GT.U32.AND P2, PT, R0, 0x1ff, PT ;  /* 0x000001ff0000780c */ /* 0x000fca0003f44070 */
[----:B------:R-:W-:Y:S08]  /*3050*/  BSSY B0, `(.L_x_1478) ;  /* 0x000002c000007945 */ /* 0x000ff00003800000 */
[----:B------:R-:W-:Y:S05]  /*3060*/  @P2 BRA `(.L_x_1479) ;  /* 0x000002a000002947 */ /* 0x000fea0003800000 */
[----:B------:R-:W1:Y:S04]  /*3070*/  LDS R22, [R18.X4] ;  /* 0x0000000012167984 */ /* 0x000e680000004800 */
[----:B------:R-:W2:Y:S04]  /*3080*/  LDS R26, [R18.X4+0x80] ;  /* 0x00008000121a7984 */ /* 0x000ea80000004800 */
[----:B------:R-:W3:Y:S04]  /*3090*/  LDS R27, [R18.X4+0x100] ;  /* 0x00010000121b7984 */ /* 0x000ee80000004800 */
[----:B------:R-:W4:Y:S04]  /*30a0*/  LDS R28, [R18.X4+0x180] ;  /* 0x00018000121c7984 */ /* 0x000f280000004800 */
[----:B------:R-:W5:Y:S04]  /*30b0*/  LDS R29, [R18.X4+0x200] ;  /* 0x00020000121d7984 */ /* 0x000f680000004800 */
[----:B------:R-:W0:Y:S01]  /*30c0*/  LDS R30, [R18.X4+0x280] ;  /* 0x00028000121e7984 */ /* 0x000e220000004800 */
[----:B-1----:R-:W-:-:S02]  /*30d0*/  PRMT R19, R22, 0x7770, RZ ;  /* 0x0000777016137816 */ /* 0x002fc400000000ff */
[C---:B------:R-:W-:Y:S02]  /*30e0*/  PRMT R20, R22.reuse, 0x7771, RZ ;  /* 0x0000777116147816 */ /* 0x040fe400000000ff */
[----:B------:R-:W-:Y:S02]  /*30f0*/  PRMT R21, R22, 0x7772, RZ ;  /* 0x0000777216157816 */ /* 0x000fe400000000ff */
[C---:B0-2---:R-:W-:Y:S02]  /*3100*/  PRMT R23, R26.reuse, 0x7770, RZ ;  /* 0x000077701a177816 */ /* 0x045fe400000000ff */
        /* <DEDUP_REMOVED lines=32> */
.L_x_1479:
[----:B------:R-:W-:Y:S05]  /*3310*/  BSYNC B0 ;  /* 0x0000000000007941 */ /* 0x000fea0003800000 */
.L_x_1478:
[----:B------:R-:W-:Y:S01]  /*3320*/  BSSY B0, `(.L_x_1480) ;  /* 0x000002c000007945 */ /* 0x000fe20003800000 */
[----:B------:R-:W-:Y:S05]  /*3330*/  @P0 BRA `(.L_x_1481) ;  /* 0x000002a000000947 */ /* 0x000fea0003800000 */
[----:B------:R-:W1:Y:S04]  /*3340*/  LDS R22, [R18.X4+0x1200] ;  /* 0x0012000012167984 */ /* 0x000e680000004800 */
        /* <DEDUP_REMOVED lines=41> */
.L_x_1481:
[----:B------:R-:W-:Y:S05]  /*35e0*/  BSYNC B0 ;  /* 0x0000000000007941 */ /* 0x000fea0003800000 */
.L_x_1480:
        /* <DEDUP_REMOVED lines=44> */
.L_x_1483:
[----:B------:R-:W-:Y:S05]  /*38b0*/  BSYNC B0 ;  /* 0x0000000000007941 */ /* 0x000fea0003800000 */
.L_x_1482:
[----:B------:R-:W-:Y:S01]  /*38c0*/  BAR.SYNC.DEFER_BLOCKING 0x0 ;  /* 0x0000000000007b1d */ /* 0x000fe20000010000 */
[----:B------:R-:W-:-:S05]  /*38d0*/  IADD3 R5, R5, 0xaf80, RZ ;  /* 0x0000af8005057810 */ /* 0x000fca0007ffe0ff */
        /* <DEDUP_REMOVED lines=20> */
.L_x_1475:
[----:B------:R-:W-:Y:S01]  /*3a20*/  ISETP.GE.AND P0, PT, R21, 0x1d40, PT ;  /* 0x00001d401500780c */ /* 0x000fe20003f06270 */
[----:B------:R-:W-:-:S02]  /*3a30*/  IMAD.MOV.U32 R19, RZ, RZ, R17 ;  /* 0x000000ffff137224 */ /* 0x000fc400078e0011 */
[----:B------:R-:W-:Y:S02]  /*3a40*/  IMAD.MOV.U32 R18, RZ, RZ, R16 ;  /* 0x000000ffff127224 */ /* 0x000fe400078e0010 */
[----:B------:R-:W-:Y:S02]  /*3a50*/  IMAD.MOV.U32 R17, RZ, RZ, R15 ;  /* 0x000000ffff117224 */ /* 0x000fe400078e000f */
[----:B------:R-:W-:Y:S02]  /*3a60*/  IMAD.MOV.U32 R16, RZ, RZ, R14 ;  /* 0x000000ffff107224 */ /* 0x000fe400078e000e */
[----:B------:R-:W-:Y:S02]  /*3a70*/  IMAD.MOV.U32 R15, RZ, RZ, R13 ;  /* 0x000000ffff0f7224 */ /* 0x000fe400078e000d */
[----:B------:R-:W-:Y:S02]  /*3a80*/  IMAD.MOV.U32 R14, RZ, RZ, R12 ;  /* 0x000000ffff0e7224 */ /* 0x000fe400078e000c */
[----:B------:R-:W-:Y:S05]  /*3a90*/  @!P0 BRA `(.L_x_1485) ;  /* 0x00002cd000008947 */ /* 0x000fea0003800000 */
[----:B------:R-:W-:Y:S02]  /*3aa0*/  IMAD.MOV.U32 R12, RZ, RZ, 0x2 ;  /* 0x00000002ff0c7424 */ /* 0x000fe400078e00ff */
[----:B------:R-:W-:-:S02]  /*3ab0*/  IMAD.IADD R21, R6, 0x1, -R5 ;  /* 0x0000000106157824 */ /* 0x000fc400078e0a05 */
[----:B------:R-:W-:-:S06]  /*3ac0*/  IMAD.WIDE R12, R5, R12, c[0x0][0x160] ;  /* 0x00005800050c7625 */ /* 0x000fcc00078e020c */
.L_x_1486:
        /* <DEDUP_REMOVED lines=36> */
[----:B0-----:R4:W5:Y:S04]  /*3d10*/  LDG.E.U16 R26, [R48.64+0x3180] ;  /* 0x00318006301a7981 */ /* 0x001968000c1e1500 */
[----:B------:R4:W5:Y:S01]  /*3d20*/  LDG.E.U16 R43, [R48.64+0x3900] ;  /* 0x00390006302b7981 */ /* 0x000962000c1e1500 */
[----:B--2---:R-:W-:-:S04]  /*3d30*/  PRMT R20, R22, 0x9910, RZ ;  /* 0x0000991016147816 */ /* 0x004fc800000000ff */
[----:B------:R-:W-:Y:S01]  /*3d40*/  ISETP.GE.AND P0, PT, R20, RZ, PT ;  /* 0x000000ff1400720c */ /* 0x000fe20003f06270 */
[----:B------:R-:W-:-:S05]  /*3d50*/  IMAD.MOV.U32 R20, RZ, RZ, 0x8000 ;  /* 0x00008000ff147424 */ /* 0x000fca00078e00ff */
[----:B0-----:R-:W-:-:S04]  /*3d60*/  SEL R23, R20, 0xffff, P0 ;  /* 0x0000ffff14177807 */ /* 0x001fc80000000000 */
        /* <DEDUP_REMOVED lines=11> */
[----:B------:R-:W-:Y:S01]  /*3e20*/  ISETP.GE.AND P0, PT, R24, RZ, PT ;  /* 0x000000ff1800720c */ /* 0x000fe20003f06270 */
[----:B------:R4:W2:Y:S02]  /*3e30*/  LDG.E.U16 R25, [R48.64+0x3300] ;  /* 0x0033000630197981 */ /* 0x0008a4000c1e1500 */
[----:B------:R-:W-:Y:S02]  /*3e40*/  IMAD.IADD R62, R23, 0x1, R22 ;  /* 0x00000001173e7824 */ /* 0x000fe400078e0216 */
[----:B------:R4:W3:Y:S04]  /*3e50*/  LDG.E.U16 R24, [R48.64+0x3480] ;  /* 0x0034800630187981 */ /* 0x0008e8000c1e1500 */
        /* <DEDUP_REMOVED lines=52> */
[----:B----4-:R-:W-:Y:S02]  /*41a0*/  IADD3 R50, R50, 0x1, RZ ;  /* 0x0000000132327810 */ /* 0x010fe40007ffe0ff */
        /* <DEDUP_REMOVED lines=573> */
[----:B------:R-:W-:Y:S02]  /*6580*/  ISETP.GE.AND P0, PT, R28, RZ, PT ;  /* 0x000000ff1c00720c */ /* 0x000fe40003f06270 */
[----:B------:R-:W-:Y:S01]  /*6590*/  LOP3.LUT R27, R27, 0x3, RZ, 0xc0, !PT ;  /* 0x000000031b1b7812 */ /* 0x000fe200078ec0ff */
[----:B------:R-:W-:Y:S01]  /*65a0*/  IMAD R24, R23, 0x300, R2 ;  /* 0x0000030017187824 */ /* 0x000fe200078e0202 */
[----:B------:R-:W-:-:S03]  /*65b0*/  SEL R20, R20, 0xffff, P0 ;  /* 0x0000ffff14147807 */ /* 0x000fc60000000000 */
[----:B------:R-:W-:Y:S01]  /*65c0*/  IMAD.IADD R24, R27, 0x1, R24 ;  /* 0x000000011b187824 */ /* 0x000fe200078e0218 */
[----:B------:R-:W-:Y:S02]  /*65d0*/  LOP3.LUT R43, R20, R43, RZ, 0x3c, !PT ;  /* 0x0000002b142b7212 */ /* 0x000fe400078e3cff */
[----:B--2---:R-:W-:-:S05]  /*65e0*/  IADD3 R22, R22, 0x1, RZ ;  /* 0x0000000116167810 */ /* 0x004fca0007ffe0ff */
        /* <DEDUP_REMOVED lines=22> */
[----:B------:R-:W-:Y:S01]  /*6750*/  @!P0 CALL.REL.NOINC `(.L_x_1485) ;  /* 0x0000001000008944 */ /* 0x000fe20003c00000 */
[----:B------:R-:W-:Y:S05]  /*6760*/  BRA `(.L_x_1486) ;  /* 0xffffd36000007947 */ /* 0x000fea000383ffff */
.L_x_1485:
[----:B------:R-:W-:Y:S01]  /*6770*/  ISETP.GE.AND P0, PT, R0, R21, PT ;  /* 0x000000150000720c */ /* 0x000fe20003f06270 */
[----:B------:R-:W-:Y:S01]  /*6780*/  BSSY B0, `(.L_x_1487) ;  /* 0x0000087000007945 */ /* 0x000fe20003800000 */
[----:B------:R-:W-:Y:S02]  /*6790*/  IMAD.MOV.U32 R13, RZ, RZ, R11 ;  /* 0x000000ffff0d7224 */ /* 0x000fe400078e000b */
[----:B------:R-:W-:Y:S02]  /*67a0*/  IMAD.MOV.U32 R12, RZ, RZ, R10 ;  /* 0x000000ffff0c7224 */ /* 0x000fe400078e000a */
[----:B------:R-:W-:Y:S02]  /*67b0*/  IMAD.MOV.U32 R27, RZ, RZ, R9 ;  /* 0x000000ffff1b7224 */ /* 0x000fe400078e0009 */
[----:B0-----:R-:W-:Y:S02]  /*67c0*/  IMAD.MOV.U32 R26, RZ, RZ, R8 ;  /* 0x000000ffff1a7224 */ /* 0x001fe400078e0008 */
[----:B------:R-:W-:-:S02]  /*67d0*/  IMAD.MOV.U32 R25, RZ, RZ, R7 ;  /* 0x000000ffff197224 */ /* 0x000fc400078e0007 */
[----:B------:R-:W-:Y:S01]  /*67e0*/  IMAD.MOV.U32 R24, RZ, RZ, R4 ;  /* 0x000000ffff187224 */ /* 0x000fe200078e0004 */
[----:B------:R-:W-:Y:S05]  /*67f0*/  @P0 BRA `(.L_x_1488) ;  /* 0x000007f000000947 */ /* 0x000fea0003800000 */
[----:B------:R-:W-:Y:S01]  /*6800*/  LOP3.LUT R4, RZ, R0, RZ, 0x33, !PT ;  /* 0x00000000ff047212 */ /* 0x000fe200078e33ff */
[----:B------:R-:W-:Y:S01]  /*6810*/  BSSY B1, `(.L_x_1489) ;  /* 0x0000028000017945 */ /* 0x000fe20003800000 */
[----:B------:R-:W-:-:S03]  /*6820*/  IMAD.MOV.U32 R10, RZ, RZ, R0 ;  /* 0x000000ffff0a7224 */ /* 0x000fc600078e0000 */
[----:B------:R-:W-:-:S04]  /*6830*/  IMAD.IADD R7, R4, 0x1, R21 ;  /* 0x0000000104077824 */ /* 0x000fc800078e0215 */
[C---:B------:R-:W-:Y:S01]  /*6840*/  IMAD.WIDE.U32 R8, R7.reuse, -0x55555555, RZ ;  /* 0xaaaaaaab07087825 */ /* 0x040fe200078e00ff */
[----:B------:R-:W-:-:S04]  /*6850*/  ISETP.GE.U32.AND P1, PT, R7, 0x240, PT ;  /* 0x000002400700780c */ /* 0x000fc80003f26070 */
        /* <DEDUP_REMOVED lines=8> */
[----:B------:R-:W-:-:S04]  /*68e0*/  IMAD.MOV.U32 R22, RZ, RZ, R8 ;  /* 0x000000ffff167224 */ /* 0x000fc800078e0008 */
.L_x_1491:
[----:B0-----:R-:W-:-:S05]  /*68f0*/  IMAD.MOV.U32 R8, RZ, RZ, R22 ;  /* 0x000000ffff087224 */ /* 0x001fca00078e0016 */
[----:B------:R0:W2:Y:S01]  /*6900*/  LDG.E.U16 R7, [R8.64] ;  /* 0x0000000608077981 */ /* 0x0000a2000c1e1500 */
[----:B------:R-:W-:Y:S01]  /*6910*/  IMAD.MOV.U32 R20, RZ, RZ, 0x8000 ;  /* 0x00008000ff147424 */ /* 0x000fe200078e00ff */
[----:B------:R-:W-:Y:S02]  /*6920*/  IADD3 R4, R4, -0x1, RZ ;  /* 0xffffffff04047810 */ /* 0x000fe40007ffe0ff */
[----:B------:R-:W-:Y:S02]  /*6930*/  IADD3 R22, P2, R22, 0x180, RZ ;  /* 0x0000018016167810 */ /* 0x000fe40007f5e0ff */
[----:B------:R-:W-:-:S03]  /*6940*/  IADD3 R10, R10, 0xc0, RZ ;  /* 0x000000c00a0a7810 */ /* 0x000fc60007ffe0ff */
[----:B0-----:R-:W-:Y:S01]  /*6950*/  IMAD.X R9, RZ, RZ, R9, P2 ;  /* 0x000000ffff097224 */ /* 0x001fe200010e0609 */
[----:B--2---:R-:W-:-:S04]  /*6960*/  PRMT R11, R7, 0x9910, RZ ;  /* 0x00009910070b7816 */ /* 0x004fc800000000ff */
        /* <DEDUP_REMOVED lines=18> */
.L_x_1490:
[----:B------:R-:W-:Y:S05]  /*6a90*/  BSYNC B1 ;  /* 0x0000000000017941 */ /* 0x000fea0003800000 */
.L_x_1489:
[----:B------:R-:W-:Y:S05]  /*6aa0*/  @!P1 BRA `(.L_x_1488) ;  /* 0x0000054000009947 */ /* 0x000fea0003800000 */
[----:B------:R-:W-:Y:S02]  /*6ab0*/  IMAD.IADD R4, R10, 0x1, R5 ;  /* 0x000000010a047824 */ /* 0x000fe400078e0205 */
[----:B------:R-:W-:-:S04]  /*6ac0*/  IMAD.MOV.U32 R5, RZ, RZ, 0x2 ;  /* 0x00000002ff057424 */ /* 0x000fc800078e00ff */
[----:B------:R-:W-:-:S05]  /*6ad0*/  IMAD.WIDE R4, R4, R5, c[0x0][0x160] ;  /* 0x0000580004047625 */ /* 0x000fca00078e0205 */
.L_x_1492:
[----:B0-----:R0:W2:Y:S04]  /*6ae0*/  LDG.E.U16 R7, [R4.64] ;  /* 0x0000000604077981 */ /* 0x0010a8000c1e1500 */
[----:B------:R0:W3:Y:S04]  /*6af0*/  LDG.E.U16 R9, [R4.64+0x180] ;  /* 0x0001800604097981 */ /* 0x0000e8000c1e1500 */
[----:B------:R0:W4:Y:S04]  /*6b00*/  LDG.E.U16 R22, [R4.64+0x300] ;  /* 0x0003000604167981 */ /* 0x000128000c1e1500 */
[----:B------:R0:W5:Y:S01]  /*6b10*/  LDG.E.U16 R23, [R4.64+0x480] ;  /* 0x0004800604177981 */ /* 0x000162000c1e1500 */
[----:B------:R-:W-:Y:S01]  /*6b20*/  IMAD.MOV.U32 R29, RZ, RZ, 0x8000 ;  /* 0x00008000ff1d7424 */ /* 0x000fe200078e00ff */
[----:B------:R-:W-:Y:S01]  /*6b30*/  ULDC UR4, c[0x0][0x198] ;  /* 0x0000660000047ab9 */ /* 0x000fe20000000800 */
[----:B------:R-:W-:Y:S01]  /*6b40*/  IADD3 R10, R10, 0x300, RZ ;  /* 0x000003000a0a7810 */ /* 0x000fe20007ffe0ff */
[----:B------:R-:W-:Y:S01]  /*6b50*/  UBMSK UR4, URZ, UR4 ;  /* 0x000000043f04729b */ /* 0x000fe20008000000 */
[----:B0-----:R-:W-:-:S05]  /*6b60*/  IADD3 R4, P1, R4, 0x600, RZ ;  /* 0x0000060004047810 */ /* 0x001fca0007f3e0ff */
[----:B------:R-:W-:Y:S01]  /*6b70*/  IMAD.X R5, RZ, RZ, R5, P1 ;  /* 0x000000ffff057224 */ /* 0x000fe200008e0605 */
[----:B--2---:R-:W-:-:S04]  /*6b80*/  PRMT R8, R7, 0x9910, RZ ;  /* 0x0000991007087816 */ /* 0x004fc800000000ff */
[----:B------:R-:W-:Y:S02]  /*6b90*/  ISETP.GE.AND P0, PT, R8, RZ, PT ;  /* 0x000000ff0800720c */ /* 0x000fe40003f06270 */
[----:B---3--:R-:W-:Y:S02]  /*6ba0*/  PRMT R11, R9, 0x9910, RZ ;  /* 0x00009910090b7816 */ /* 0x008fe400000000ff */
[----:B------:R-:W-:Y:S02]  /*6bb0*/  SEL R8, R29, 0xffff, P0 ;  /* 0x0000ffff1d087807 */ /* 0x000fe40000000000 */
[----:B----4-:R-:W-:Y:S02]  /*6bc0*/  PRMT R28, R22, 0x9910, RZ ;  /* 0x00009910161c7816 */ /* 0x010fe400000000ff */
        /* <DEDUP_REMOVED lines=20> */
[----:B-----5:R-:W-:Y:S02]  /*6d10*/  PRMT R28, R23, 0x9910, RZ ;  /* 0x00009910171c7816 */ /* 0x020fe400000000ff */
[----:B------:R-:W-:-:S04]  /*6d20*/  LOP3.LUT R9, R9, UR4, RZ, 0xc0, !PT ;  /* 0x0000000409097c12 */ /* 0x000fc8000f8ec0ff */
[C---:B------:R-:W-:Y:S02]  /*6d30*/  LOP3.LUT R11, R9.reuse, 0xfffc, RZ, 0xc0, !PT ;  /* 0x0000fffc090b7812 */ /* 0x040fe400078ec0ff */
[----:B------:R-:W-:Y:S02]  /*6d40*/  LOP3.LUT R9, R9, 0x3, RZ, 0xc0, !PT ;  /* 0x0000000309097812 */ /* 0x000fe400078ec0ff */
[----:B------:R-:W-:-:S05]  /*6d50*/  SHF.R.U32.HI R11, RZ, 0x2, R11 ;  /* 0x00000002ff0b7819 */ /* 0x000fca000001160b */
[----:B------:R-:W-:Y:S01]  /*6d60*/  IMAD R20, R11, 0x300, R2 ;  /* 0x000003000b147824 */ /* 0x000fe200078e0202 */
[----:B------:R-:W-:-:S03]  /*6d70*/  SEL R11, R29, 0xffff, P0 ;  /* 0x0000ffff1d0b7807 */ /* 0x000fc60000000000 */
[----:B------:R-:W-:Y:S01]  /*6d80*/  IMAD.IADD R9, R9, 0x1, R20 ;  /* 0x0000000109097824 */ /* 0x000fe200078e0214 */
[----:B------:R-:W-:Y:S02]  /*6d90*/  LOP3.LUT R22, R11, R22, RZ, 0x3c, !PT ;  /* 0x000000160b167212 */ /* 0x000fe400078e3cff */
[----:B0-----:R-:W-:Y:S02]  /*6da0*/  IADD3 R8, R8, 0x1, RZ ;  /* 0x0000000108087810 */ /* 0x001fe40007ffe0ff */
[----:B------:R-:W-:-:S03]  /*6db0*/  PRMT R20, R22, 0x9910, RZ ;  /* 0x0000991016147816 */ /* 0x000fc600000000ff */
[----:B------:R0:W-:Y:S01]  /*6dc0*/  STS.U8 [R7], R8 ;  /* 0x0000000807007388 */ /* 0x0001e20000000000 */
[----:B------:R-:W-:-:S03]  /*6dd0*/  ISETP.NE.AND P0, PT, R20, 0x7fff, PT ;  /* 0x00007fff1400780c */ /* 0x000fc60003f05270 */
[----:B------:R-:W2:Y:S01]  /*6de0*/  LDS.U8 R11, [R9] ;  /* 0x00000000090b7984 */ /* 0x000ea20000000000 */
[----:B------:R-:W-:-:S04]  /*6df0*/  SEL R22, R22, 0x8000, P0 ;  /* 0x0000800016167807 */ /* 0x000fc80000000000 */
[----:B------:R-:W-:Y:S01]  /*6e00*/  SHF.R.U32.HI R22, RZ, c[0x0][0x194], R22 ;  /* 0x00006500ff167a19 */ /* 0x000fe20000011616 */
[----:B0-----:R-:W-:-:S03]  /*6e10*/  IMAD.MOV.U32 R8, RZ, RZ, R28 ;  /* 0x000000ffff087224 */ /* 0x001fc600078e001c */
[----:B------:R-:W-:Y:S02]  /*6e20*/  LOP3.LUT R22, R22, UR4, RZ, 0xc0, !PT ;  /* 0x0000000416167c12 */ /* 0x000fe4000f8ec0ff */
[----:B------:R-:W-:Y:S02]  /*6e30*/  ISETP.GE.AND P0, PT, R8, RZ, PT ;  /* 0x000000ff0800720c */ /* 0x000fe40003f06270 */
        /* <DEDUP_REMOVED lines=10> */
[----:B------:R-:W-:Y:S02]  /*6ee0*/  ISETP.GE.AND P0, PT, R10, R21, PT ;  /* 0x000000150a00720c */ /* 0x000fe40003f06270 */
[----:B------:R-:W-:Y:S02]  /*6ef0*/  SHF.R.U32.HI R20, RZ, c[0x0][0x194], R20 ;  /* 0x00006500ff147a19 */ /* 0x000fe40000011614 */
[----:B--2---:R-:W-:Y:S02]  /*6f00*/  IADD3 R8, R11, 0x1, RZ ;  /* 0x000000010b087810 */ /* 0x004fe40007ffe0ff */
[----:B------:R-:W-:-:S03]  /*6f10*/  LOP3.LUT R20, R20, UR4, RZ, 0xc0, !PT ;  /* 0x0000000414147c12 */ /* 0x000fc6000f8ec0ff */
[----:B------:R-:W-:Y:S01]  /*6f20*/  STS.U8 [R9], R8 ;  /* 0x0000000809007388 */ /* 0x000fe20000000000 */
[C---:B------:R-:W-:Y:S02]  /*6f30*/  LOP3.LUT R22, R20.reuse, 0xfffc, RZ, 0xc0, !PT ;  /* 0x0000fffc14167812 */ /* 0x040fe400078ec0ff */
[----:B------:R-:W-:Y:S01]  /*6f40*/  LOP3.LUT R20, R20, 0x3, RZ, 0xc0, !PT ;  /* 0x0000000314147812 */ /* 0x000fe200078ec0ff */
[----:B------:R-:W0:Y:S01]  /*6f50*/  LDS.U8 R11, [R7] ;  /* 0x00000000070b7984 */ /* 0x000e220000000000 */
        /* <DEDUP_REMOVED lines=9> */
.L_x_1488:
[----:B------:R-:W-:Y:S05]  /*6ff0*/  BSYNC B0 ;  /* 0x0000000000007941 */ /* 0x000fea0003800000 */
.L_x_1487:
[----:B------:R-:W2:Y:S04]  /*7000*/  S2R R4, SR_LANEID ;  /* 0x0000000000047919 */ /* 0x000ea80000000000 */
[----:B------:R-:W-:Y:S01]  /*7010*/  BAR.SYNC.DEFER_BLOCKING 0x0 ;  /* 0x0000000000007b1d */ /* 0x000fe20000010000 */
[C---:B------:R-:W-:Y:S02]  /*7020*/  ISETP.GT.U32.AND P0, PT, R0.reuse, 0x1ff, PT ;  /* 0x000001ff0000780c */ /* 0x040fe40003f04070 */
[----:B0-----:R-:W-:Y:S02]  /*7030*/  SHF.R.U32.HI R9, RZ, 0x5, R0 ;  /* 0x00000005ff097819 */ /* 0x001fe40000011600 */
[----:B------:R-:W-:Y:S01]  /*7040*/  ISETP.GT.AND P1, PT, R0, 0x3f, PT ;  /* 0x0000003f0000780c */ /* 0x000fe20003f24270 */
[----:B------:R-:W-:Y:S01]  /*7050*/  BSSY B0, `(.L_x_1493) ;  /* 0x0000032000007945 */ /* 0x000fe20003800000 */
[----:B------:R-:W-:-:S02]  /*7060*/  IADD3 R5, R9, 0x6, RZ ;  /* 0x0000000609057810 */ /* 0x000fc40007ffe0ff */
[----:B------:R-:W-:Y:S02]  /*7070*/  IADD3 R7, R9, 0xc, RZ ;  /* 0x0000000c09077810 */ /* 0x000fe40007ffe0ff */
[----:B------:R-:W-:Y:S02]  /*7080*/  ISETP.GT.U32.AND P2, PT, R5, 0xf, PT ;  /* 0x0000000f0500780c */ /* 0x000fe40003f44070 */
[----:B------:R-:W-:Y:S01]  /*7090*/  ISETP.GT.U32.AND P3, PT, R7, 0xf, PT ;  /* 0x0000000f0700780c */ /* 0x000fe20003f64070 */
[----:B--2---:R-:W-:Y:S02]  /*70a0*/  IMAD R31, R4, 0x10, R9 ;  /* 0x00000010041f7824 */ /* 0x004fe400078e0209 */
[----:B------:R-:W-:Y:S01]  /*70b0*/  IMAD R32, R9, 0xc0, R4 ;  /* 0x000000c009207824 */ /* 0x000fe200078e0204 */
[----:B------:R-:W-:Y:S05]  /*70c0*/  @P0 BRA `(.L_x_1494) ;  /* 0x000002a000000947 */ /* 0x000fea0003800000 */
[----:B------:R-:W0:Y:S04]  /*70d0*/  LDS R8, [R32.X4] ;  /* 0x0000000020087984 */ /* 0x000e280000004800 */
[----:B------:R-:W2:Y:S04]  /*70e0*/  LDS R21, [R32.X4+0x80] ;  /* 0x0000800020157984 */ /* 0x000ea80000004800 */
[----:B------:R-:W3:Y:S04]  /*70f0*/  LDS R22, [R32.X4+0x100] ;  /* 0x0001000020167984 */ /* 0x000ee80000004800 */
[----:B------:R-:W4:Y:S04]  /*7100*/  LDS R28, [R32.X4+0x180] ;  /* 0x00018000201c7984 */ /* 0x000f280000004800 */
[----:B------:R-:W5:Y:S04]  /*7110*/  LDS R29, [R32.X4+0x200] ;  /* 0x00020000201d7984 */ /* 0x000f680000004800 */
[----:B------:R-:W1:Y:S01]  /*7120*/  LDS R30, [R32.X4+0x280] ;  /* 0x00028000201e7984 */ /* 0x000e620000004800 */
[----:B0-----:R-:W-:-:S02]  /*7130*/  PRMT R5, R8, 0x7770, RZ ;  /* 0x0000777008057816 */ /* 0x001fc400000000ff */
        /* <DEDUP_REMOVED lines=27> */
[C---:B-1----:R-:W-:Y:S02]  /*72f0*/  PRMT R10, R30.reuse, 0x7770, RZ ;  /* 0x000077701e0a7816 */ /* 0x042fe400000000ff */
[C---:B------:R-:W-:Y:S02]  /*7300*/  PRMT R11, R30.reuse, 0x7771, RZ ;  /* 0x000077711e0b7816 */ /* 0x040fe400000000ff */
[----:B------:R-:W-:-:S02]  /*7310*/  PRMT R20, R30, 0x7772, RZ ;  /* 0x000077721e147816 */ /* 0x000fc400000000ff */
[----:B------:R-:W-:Y:S02]  /*7320*/  PRMT R21, R30, 0x7773, RZ ;  /* 0x000077731e157816 */ /* 0x000fe400000000ff */
[----:B------:R-:W-:Y:S02]  /*7330*/  IADD3 R24, R10, R5, R24 ;  /* 0x000000050a187210 */ /* 0x000fe40007ffe018 */
[----:B------:R-:W-:Y:S02]  /*7340*/  IADD3 R25, R11, R4, R25 ;  /* 0x000000040b197210 */ /* 0x000fe40007ffe019 */
[----:B------:R-:W-:Y:S02]  /*7350*/  IADD3 R26, R20, R7, R26 ;  /* 0x00000007141a7210 */ /* 0x000fe40007ffe01a */
[----:B------:R-:W-:Y:S02]  /*7360*/  IADD3 R27, R21, R8, R27 ;  /* 0x00000008151b7210 */ /* 0x000fe40007ffe01b */
.L_x_1494:
[----:B------:R-:W-:Y:S05]  /*7370*/  BSYNC B0 ;  /* 0x0000000000007941 */ /* 0x000fea0003800000 */
.L_x_1493:
[----:B------:R-:W-:Y:S01]  /*7380*/  BSSY B0, `(.L_x_1495) ;  /* 0x000002c000007945 */ /* 0x000fe20003800000 */
[----:B------:R-:W-:Y:S05]  /*7390*/  @P2 BRA `(.L_x_1496) ;  /* 0x000002a000002947 */ /* 0x000fea0003800000 */
[----:B------:R-:W0:Y:S04]  /*73a0*/  LDS R8, [R32.X4+0x1200] ;  /* 0x0012000020087984 */ /* 0x000e280000004800 */
        /* <DEDUP_REMOVED lines=41> */
.L_x_1496:
[----:B------:R-:W-:Y:S05]  /*7640*/  BSYNC B0 ;  /* 0x0000000000007941 */ /* 0x000fea0003800000 */
.L_x_1495:
        /* <DEDUP_REMOVED lines=44> */
.L_x_1498:
[----:B------:R-:W-:Y:S05]  /*7910*/  BSYNC B0 ;  /* 0x0000000000007941 */ /* 0x000fea0003800000 */
.L_x_1497:
[----:B------:R-:W-:Y:S01]  /*7920*/  BAR.SYNC.DEFER_BLOCKING 0x0 ;  /* 0x0000000000007b1d */ /* 0x000fe20000010000 */
[----:B------:R-:W-:-:S05]  /*7930*/  IADD3 R28, -R0, 0x3f, RZ ;  /* 0x0000003f001c7810 */ /* 0x000fca0007ffe1ff */
[----:B------:R-:W-:Y:S01]  /*7940*/  BSSY B0, `(.L_x_1499) ;  /* 0x0000036000007945 */ /* 0x000fe20003800000 */
[----:B------:R0:W-:Y:S04]  /*7950*/  @!P0 STS.128 [R31.X16], R24 ;  /* 0x000000181f008388 */ /* 0x0001e8000000cc00 */
[----:B------:R0:W-:Y:S04]  /*7960*/  @!P2 STS.128 [R31.X16+0x60], R12 ;  /* 0x0000600c1f00a388 */ /* 0x0001e8000000cc00 */
[----:B------:R0:W-:Y:S04]  /*7970*/  @!P3 STS.128 [R31.X16+0xc0], R16 ;  /* 0x0000c0101f00b388 */ /* 0x0001e8000000cc00 */
[----:B------:R-:W-:Y:S06]  /*7980*/  BAR.SYNC.DEFER_BLOCKING 0x0 ;  /* 0x0000000000007b1d */ /* 0x000fec0000010000 */
[----:B------:R-:W-:Y:S05]  /*7990*/  @P1 BRA `(.L_x_1500) ;  /* 0x0000030000001947 */ /* 0x000fea0003800000 */
[----:B------:R-:W-:Y:S04]  /*79a0*/  LDS R4, [R0.X4] ;  /* 0x0000000000047984 */ /* 0x000fe80000004800 */
[----:B------:R-:W-:Y:S04]  /*79b0*/  LDS R5, [R0.X4+0x100] ;  /* 0x0001000000057984 */ /* 0x000fe80000004800 */
[----:B------:R-:W2:Y:S04]  /*79c0*/  LDS R7, [R0.X4+0x200] ;  /* 0x0002000000077984 */ /* 0x000ea80000004800 */
[----:B------:R-:W-:Y:S04]  /*79d0*/  LDS R11, [R0.X4+0x300] ;  /* 0x00030000000b7984 */ /* 0x000fe80000004800 */
[----:B------:R-:W3:Y:S04]  /*79e0*/  LDS R8, [R0.X4+0x400] ;  /* 0x0004000000087984 */ /* 0x000ee80000004800 */
[----:B0-----:R-:W-:Y:S04]  /*79f0*/  LDS R13, [R0.X4+0x500] ;  /* 0x00050000000d7984 */ /* 0x001fe80000004800 */
[----:B------:R-:W0:Y:S04]  /*7a00*/  LDS R10, [R0.X4+0x600] ;  /* 0x00060000000a7984 */ /* 0x000e280000004800 */
[----:B------:R-:W-:Y:S04]  /*7a10*/  LDS R15, [R0.X4+0x700] ;  /* 0x00070000000f7984 */ /* 0x000fe80000004800 */
[----:B------:R-:W4:Y:S04]  /*7a20*/  LDS R12, [R0.X4+0x800] ;  /* 0x00080000000c7984 */ /* 0x000f280000004800 */
[----:B------:R-:W-:Y:S04]  /*7a30*/  LDS R17, [R0.X4+0x900] ;  /* 0x0009000000117984 */ /* 0x000fe80000004800 */
[----:B------:R-:W5:Y:S04]  /*7a40*/  LDS R14, [R0.X4+0xa00] ;  /* 0x000a0000000e7984 */ /* 0x000f680000004800 */
        /* <DEDUP_REMOVED lines=8> */
[----:B0-----:R-:W-:-:S03]  /*7ad0*/  IADD3 R4, R10, R13, R4 ;  /* 0x0000000d0a047210 */ /* 0x001fc60007ffe004 */
[----:B------:R-:W-:Y:S04]  /*7ae0*/  LDS R25, [R0.X4+0x1100] ;  /* 0x0011000000197984 */ /* 0x000fe80000004800 */
[----:B------:R-:W0:Y:S01]  /*7af0*/  LDS R22, [R0.X4+0x1200] ;  /* 0x0012000000167984 */ /* 0x000e220000004800 */
[----:B----4-:R-:W-:-:S03]  /*7b00*/  IADD3 R4, R12, R15, R4 ;  /* 0x0000000f0c047210 */ /* 0x010fc60007ffe004 */
[----:B------:R-:W-:Y:S04]  /*7b10*/  LDS R27, [R0.X4+0x1300] ;  /* 0x00130000001b7984 */ /* 0x000fe80000004800 */
[----:B------:R-:W4:Y:S01]  /*7b20*/  LDS R24, [R0.X4+0x1400] ;  /* 0x0014000000187984 */ /* 0x000f220000004800 */
[----:B-----5:R-:W-:-:S03]  /*7b30*/  IADD3 R4, R14, R17, R4 ;  /* 0x000000110e047210 */ /* 0x020fc60007ffe004 */
[----:B------:R-:W-:Y:S04]  /*7b40*/  LDS R5, [R0.X4+0x1500] ;  /* 0x0015000000057984 */ /* 0x000fe80000004800 */
[----:B------:R-:W5:Y:S01]  /*7b50*/  LDS R7, [R0.X4+0x1600] ;  /* 0x0016000000077984 */ /* 0x000f620000004800 */
        /* <DEDUP_REMOVED lines=13> */
[----:B------:R-:W4:Y:S01]  /*7c30*/  LDS R19, [R0.X4+0x1f00] ;  /* 0x001f000000137984 */ /* 0x000f220000004800 */
[----:B-----5:R-:W-:-:S04]  /*7c40*/  IADD3 R4, R7, R5, R4 ;  /* 0x0000000507047210 */ /* 0x020fc80007ffe004 */
[----:B-1----:R-:W-:-:S04]  /*7c50*/  IADD3 R4, R8, R11, R4 ;  /* 0x0000000b08047210 */ /* 0x002fc80007ffe004 */
[----:B--2---:R-:W-:-:S04]  /*7c60*/  IADD3 R4, R10, R13, R4 ;  /* 0x0000000d0a047210 */ /* 0x004fc80007ffe004 */
[----:B---3--:R-:W-:-:S04]  /*7c70*/  IADD3 R4, R12, R15, R4 ;  /* 0x0000000f0c047210 */ /* 0x008fc80007ffe004 */
[----:B0-----:R-:W-:-:S05]  /*7c80*/  IADD3 R4, R14, R17, R4 ;  /* 0x000000110e047210 */ /* 0x001fca0007ffe004 */
[----:B----4-:R-:W-:Y:S02]  /*7c90*/  IMAD.IADD R19, R4, 0x1, R19 ;  /* 0x0000000104137824 */ /* 0x010fe400078e0213 */
.L_x_1500:
[----:B------:R-:W-:Y:S05]  /*7ca0*/  BSYNC B0 ;  /* 0x0000000000007941 */ /* 0x000fea0003800000 */
.L_x_1499:
[----:B------:R-:W-:Y:S01]  /*7cb0*/  BAR.SYNC.DEFER_BLOCKING 0x0 ;  /* 0x0000000000007b1d */ /* 0x000fe20000010000 */
[C---:B------:R-:W-:Y:S01]  /*7cc0*/  ISETP.GT.U32.AND P0, PT, R0.reuse, 0x1f, PT ;  /* 0x0000001f0000780c */ /* 0x040fe20003f04070 */
[----:B------:R-:W-:-:S04]  /*7cd0*/  IMAD.WIDE.U32 R4, R0, -0x55555555, RZ ;  /* 0xaaaaaaab00047825 */ /* 0x000fc800078e00ff */
[----:B------:R-:W-:Y:S01]  /*7ce0*/  BSSY B0, `(.L_x_1501) ;  /* 0x0000031000007945 */ /* 0x000fe20003800000 */
[----:B------:R-:W-:Y:S01]  /*7cf0*/  LEA.HI R10, R5, R0, RZ, 0x1e ;  /* 0x00000000050a7211 */ /* 0x000fe200078ff0ff */
[----:B------:R-:W-:Y:S04]  /*7d00*/  @!P1 STS [R0.X4], R19 ;  /* 0x0000001300009388 */ /* 0x000fe80000004800 */
[----:B------:R-:W-:Y:S06]  /*7d10*/  BAR.SYNC.DEFER_BLOCKING 0x0 ;  /* 0x0000000000007b1d */ /* 0x000fec0000010000 */
[----:B0-----:R-:W0:Y:S04]  /*7d20*/  @!P1 LDS R19, [R28.X4] ;  /* 0x000000001c139984 */ /* 0x001e280000004800 */
[----:B0-----:R0:W-:Y:S04]  /*7d30*/  STS [R10.X4+0x210], R19 ;  /* 0x000210130a007388 */ /* 0x0011e80000004800 */
[----:B------:R-:W-:Y:S06]  /*7d40*/  BAR.SYNC.DEFER_BLOCKING 0x0 ;  /* 0x0000000000007b1d */ /* 0x000fec0000010000 */
[----:B------:R-:W-:Y:S05]  /*7d50*/  @P0 BRA `(.L_x_1502) ;  /* 0x0000029000000947 */ /* 0x000fea0003800000 */
[----:B0-----:R-:W-:-:S05]  /*7d60*/  IMAD R7, R0, 0x1c, RZ ;  /* 0x0000001c00077824 */ /* 0x001fca00078e02ff */
[----:B------:R-:W-:Y:S04]  /*7d70*/  LDS R4, [R7+0x214] ;  /* 0x0002140007047984 */ /* 0x000fe80000000800 */
[----:B------:R-:W-:Y:S04]  /*7d80*/  LDS R5, [R7+0x210] ;  /* 0x0002100007057984 */ /* 0x000fe80000000800 */
[----:B------:R-:W0:Y:S04]  /*7d90*/  LDS R8, [R7+0x218] ;  /* 0x0002180007087984 */ /* 0x000e280000000800 */
[----:B------:R-:W-:Y:S04]  /*7da0*/  LDS R11, [R7+0x21c] ;  /* 0x00021c00070b7984 */ /* 0x000fe80000000800 */
[----:B------:R-:W2:Y:S04]  /*7db0*/  LDS R12, [R7+0x220] ;  /* 0x00022000070c7984 */ /* 0x000ea80000000800 */
[----:B------:R-:W3:Y:S01]  /*7dc0*/  LDS R13, [R7+0x224] ;  /* 0x00022400070d7984 */ /* 0x000ee20000000800 */
[----:B0-----:R-:W-:-:S04]  /*7dd0*/  IADD3 R4, R8, R4, R5 ;  /* 0x0000000408047210 */ /* 0x001fc80007ffe005 */
[----:B--2---:R-:W-:-:S05]  /*7de0*/  IADD3 R4, R12, R4, R11 ;  /* 0x000000040c047210 */ /* 0x004fca0007ffe00b */
[----:B---3--:R-:W-:Y:S01]  /*7df0*/  IMAD.IADD R8, R4, 0x1, R13 ;  /* 0x0000000104087824 */ /* 0x008fe200078e020d */
[----:B------:R-:W-:Y:S05]  /*7e00*/  BRA.DIV ~URZ, `(.L_x_1503) ;  /* 0x000162327f007947 */ /* 0x000fea000b800000 */
[----:B------:R0:W2:Y:S02]  /*7e10*/  SHFL.UP P0, R13, R8, 0x1, RZ ;  /* 0x04200000080d7989 */ /* 0x0000a400000000ff */
.L_x_1521:
[----:B--2---:R-:W-:-:S04]  /*7e20*/  IMAD.MOV.U32 R11, RZ, RZ, R13 ;  /* 0x000000ffff0b7224 */ /* 0x004fc800078e000d */
[----:B------:R-:W-:Y:S01]  /*7e30*/  @P0 IMAD.IADD R11, R8, 0x1, R11 ;  /* 0x00000001080b0824 */ /* 0x000fe200078e020b */
[----:B------:R-:W-:Y:S05]  /*7e40*/  BRA.DIV ~URZ, `(.L_x_1504) ;  /* 0x000162727f007947 */ /* 0x000fea000b800000 */
[----:B------:R-:W2:Y:S02]  /*7e50*/  SHFL.UP P0, R4, R11, 0x2, RZ ;  /* 0x044000000b047989 */ /* 0x000ea400000000ff */
[----:B--2---:R-:W-:-:S05]  /*7e60*/  @P0 IMAD.IADD R4, R11, 0x1, R4 ;  /* 0x000000010b040824 */ /* 0x004fca00078e0204 */
[----:B------:R-:W2:Y:S02]  /*7e70*/  SHFL.UP P0, R5, R4, 0x4, RZ ;  /* 0x0480000004057989 */ /* 0x000ea400000000ff */
[----:B--2---:R-:W-:-:S05]  /*7e80*/  @P0 IMAD.IADD R5, R4, 0x1, R5 ;  /* 0x0000000104050824 */ /* 0x004fca00078e0205 */
[----:B------:R-:W2:Y:S02]  /*7e90*/  SHFL.UP P0, R12, R5, 0x8, RZ ;  /* 0x05000000050c7989 */ /* 0x000ea400000000ff */
[----:B--2---:R-:W-:-:S04]  /*7ea0*/  @P0 IMAD.IADD R12, R5, 0x1, R12 ;  /* 0x00000001050c0824 */ /* 0x004fc800078e020c */
[----:B------:R-:W-:Y:S01]  /*7eb0*/  IMAD.MOV.U32 R16, RZ, RZ, R12 ;  /* 0x000000ffff107224 */ /* 0x000fe200078e000c */
[----:B------:R2:W3:Y:S04]  /*7ec0*/  SHFL.UP P0, R13, R12, 0x10, RZ ;  /* 0x060000000c0d7989 */ /* 0x0004e800000000ff */
.L_x_1522:
[----:B------:R-:W4:Y:S01]  /*7ed0*/  LDS R5, [R7+0x210] ;  /* 0x0002100007057984 */ /* 0x000f220000000800 */
[----:B---3--:R-:W-:-:S03]  /*7ee0*/  @P0 IMAD.IADD R13, R13, 0x1, R16 ;  /* 0x000000010d0d0824 */ /* 0x008fc600078e0210 */
[----:B------:R-:W3:Y:S01]  /*7ef0*/  LDS R11, [R7+0x214] ;  /* 0x00021400070b7984 */ /* 0x000ee20000000800 */
[----:B0-----:R-:W-:-:S03]  /*7f00*/  IMAD.IADD R8, R13, 0x1, -R8 ;  /* 0x000000010d087824 */ /* 0x001fc600078e0a08 */
[----:B------:R-:W0:Y:S04]  /*7f10*/  LDS R15, [R7+0x218] ;  /* 0x00021800070f7984 */ /* 0x000e280000000800 */
[----:B------:R-:W5:Y:S04]  /*7f20*/  LDS R17, [R7+0x21c] ;  /* 0x00021c0007117984 */ /* 0x000f680000000800 */
[----:B------:R-:W1:Y:S04]  /*7f30*/  LDS R19, [R7+0x220] ;  /* 0x0002200007137984 */ /* 0x000e680000000800 */
[----:B------:R2:W-:Y:S01]  /*7f40*/  STS [R7+0x210], R8 ;  /* 0x0002100807007388 */ /* 0x0005e20000000800 */
[----:B----4-:R-:W-:-:S04]  /*7f50*/  IMAD.IADD R4, R8, 0x1, R5 ;  /* 0x0000000108047824 */ /* 0x010fc800078e0205 */
[----:B--23--:R-:W-:Y:S01]  /*7f60*/  IMAD.IADD R12, R4, 0x1, R11 ;  /* 0x00000001040c7824 */ /* 0x00cfe200078e020b */
[----:B------:R2:W-:Y:S03]  /*7f70*/  STS [R7+0x214], R4 ;  /* 0x0002140407007388 */ /* 0x0005e60000000800 */
[----:B0-----:R-:W-:Y:S01]  /*7f80*/  IMAD.IADD R14, R12, 0x1, R15 ;  /* 0x000000010c0e7824 */ /* 0x001fe200078e020f */
[----:B------:R2:W-:Y:S03]  /*7f90*/  STS [R7+0x218], R12 ;  /* 0x0002180c07007388 */ /* 0x0005e60000000800 */
[----:B-----5:R-:W-:Y:S01]  /*7fa0*/  IMAD.IADD R16, R14, 0x1, R17 ;  /* 0x000000010e107824 */ /* 0x020fe200078e0211 */
[----:B------:R2:W-:Y:S03]  /*7fb0*/  STS [R7+0x21c], R14 ;  /* 0x00021c0e07007388 */ /* 0x0005e60000000800 */
[----:B-1----:R-:W-:Y:S01]  /*7fc0*/  IMAD.IADD R18, R16, 0x1, R19 ;  /* 0x0000000110127824 */ /* 0x002fe200078e0213 */
[----:B------:R2:W-:Y:S04]  /*7fd0*/  STS [R7+0x220], R16 ;  /* 0x0002201007007388 */ /* 0x0005e80000000800 */
[----:B------:R2:W-:Y:S02]  /*7fe0*/  STS [R7+0x224], R18 ;  /* 0x0002241207007388 */ /* 0x0005e40000000800 */
.L_x_1502:
[----:B0-----:R-:W-:Y:S05]  /*7ff0*/  BSYNC B0 ;  /* 0x0000000000007941 */ /* 0x001fea0003800000 */
.L_x_1501:
[----:B------:R-:W-:Y:S01]  /*8000*/  WARPSYNC 0xffffffff ;  /* 0xffffffff00007948 */ /* 0x000fe20003800000 */
[----:B------:R-:W-:Y:S06]  /*8010*/  BAR.SYNC.DEFER_BLOCKING 0x0 ;  /* 0x0000000000007b1d */ /* 0x000fec0000010000 */
[----:B------:R-:W0:Y:S02]  /*8020*/  LDS R8, [R10.X4+0x210] ;  /* 0x000210000a087984 */ /* 0x000e240000004800 */
        /* <DEDUP_REMOVED lines=12> */
[----:B--2---:R-:W-:Y:S02]  /*80f0*/  IMAD.MOV.U32 R7, RZ, RZ, R3 ;  /* 0x000000ffff077224 */ /* 0x004fe400078e0003 */
[----:B------:R-:W-:Y:S01]  /*8100*/  IMAD.MOV.U32 R15, RZ, RZ, R135 ;  /* 0x000000ffff0f7224 */ /* 0x000fe200078e0087 */
[----:B------:R-:W-:-:S09]  /*8110*/  P2R R74, PR, RZ, 0x1 ;  /* 0x00000001ff4a7803 */ /* 0x000fd20000000000 */
[----:B------:R-:W-:Y:S05]  /*8120*/  @!P0 BRA `(.L_x_1506) ;  /* 0x0000062000008947 */ /* 0x000fea0003800000 */
[----:B------:R-:W-:-:S04]  /*8130*/  IMAD.WIDE R4, R3, 0x2, RZ ;  /* 0x0000000203047825 */ /* 0x000fc800078e02ff */
[----:B------:R-:W-:Y:S02]  /*8140*/  IMAD.MOV.U32 R9, RZ, RZ, 0x2 ;  /* 0x00000002ff097424 */ /* 0x000fe400078e00ff */
[----:B------:R-:W-:Y:S02]  /*8150*/  IMAD.MOV.U32 R95, RZ, RZ, R4 ;  /* 0x000000ffff5f7224 */ /* 0x000fe400078e0004 */
[----:B------:R-:W-:Y:S02]  /*8160*/  IMAD.MOV.U32 R97, RZ, RZ, R5 ;  /* 0x000000ffff617224 */ /* 0x000fe400078e0005 */
[----:B------:R-:W-:-:S04]  /*8170*/  IMAD.WIDE R4, R0, R9, c[0x0][0x160] ;  /* 0x0000580000047625 */ /* 0x000fc800078e0209 */
[----:B------:R-:W-:Y:S02]  /*8180*/  IMAD.MOV.U32 R15, RZ, RZ, R135 ;  /* 0x000000ffff0f7224 */ /* 0x000fe400078e0087 */
[----:B------:R-:W-:Y:S02]  /*8190*/  IMAD.MOV.U32 R7, RZ, RZ, R3 ;  /* 0x000000ffff077224 */ /* 0x000fe400078e0003 */
[----:B------:R-:W-:-:S04]  /*81a0*/  IMAD.WIDE R8, R0, R9, c[0x0][0x168] ;  /* 0x00005a0000087625 */ /* 0x000fc800078e0209 */
.L_x_1507:
[----:B------:R-:W-:-:S05]  /*81b0*/  IADD3 R10, P0, R4, R95, RZ ;  /* 0x0000005f040a7210 */ /* 0x000fca0007f1e0ff */
[----:B------:R-:W-:-:S05]  /*81c0*/  IMAD.X R11, R5, 0x1, R97, P0 ;  /* 0x00000001050b7824 */ /* 0x000fca00000e0661 */
[----:B0-----:R-:W2:Y:S04]  /*81d0*/  LDG.E.U16 R17, [R10.64] ;  /* 0x000000060a117981 */ /* 0x001ea8000c1e1500 */
[----:B------:R-:W3:Y:S04]  /*81e0*/  LDG.E.U16 R19, [R10.64+0x180] ;  /* 0x000180060a137981 */ /* 0x000ee8000c1e1500 */
[----:B------:R-:W4:Y:S04]  /*81f0*/  LDG.E.U16 R21, [R10.64+0x300] ;  /* 0x000300060a157981 */ /* 0x000f28000c1e1500 */
[----:B------:R-:W5:Y:S04]  /*8200*/  LDG.E.U16 R23, [R10.64+0x480] ;  /* 0x000480060a177981 */ /* 0x000f68000c1e1500 */
        /* <DEDUP_REMOVED lines=34> */
[----:B------:R-:W5:Y:S01]  /*8430*/  LDG.E.U16 R93, [R10.64+0x3900] ;  /* 0x003900060a5d7981 */ /* 0x000f62000c1e1500 */
[----:B------:R-:W-:Y:S03]  /*8440*/  WARPSYNC 0xffffffff ;  /* 0xffffffff00007948 */ /* 0x000fe60003800000 */
[----:B------:R-:W-:Y:S01]  /*8450*/  BAR.SYNC.DEFER_BLOCKING 0x0 ;  /* 0x0000000000007b1d */ /* 0x000fe20000010000 */
[----:B------:R-:W-:-:S02]  /*8460*/  IADD3 R12, P0, R8, R95, RZ ;  /* 0x0000005f080c7210 */ /* 0x000fc40007f1e0ff */
[----:B------:R-:W-:Y:S02]  /*8470*/  IADD3 R15, R15, -0x1d40, RZ ;  /* 0xffffe2c00f0f7810 */ /* 0x000fe40007ffe0ff */
[----:B------:R-:W-:Y:S01]  /*8480*/  IADD3 R95, P1, R95, 0x3a80, RZ ;  /* 0x00003a805f5f7810 */ /* 0x000fe20007f3e0ff */
[--C-:B------:R-:W-:Y:S01]  /*8490*/  IMAD.X R13, R9, 0x1, R97.reuse, P0 ;  /* 0x00000001090d7824 */ /* 0x100fe200000e0661 */
[----:B------:R-:W-:Y:S02]  /*84a0*/  ISETP.GT.AND P0, PT, R15, 0x1d3f, PT ;  /* 0x00001d3f0f00780c */ /* 0x000fe40003f04270 */
[----:B------:R-:W-:Y:S01]  /*84b0*/  IADD3 R7, R7, 0x1d40, RZ ;  /* 0x00001d4007077810 */ /* 0x000fe20007ffe0ff */
[----:B------:R-:W-:Y:S01]  /*84c0*/  IMAD.X R97, RZ, RZ, R97, P1 ;  /* 0x000000ffff617224 */ /* 0x000fe200008e0661 */
[----:B--2---:R0:W-:Y:S04]  /*84d0*/  STG.E.U16 [R12.64], R17 ;  /* 0x000000110c007986 */ /* 0x0041e8000c101506 */
[----:B---3--:R0:W-:Y:S04]  /*84e0*/  STG.E.U16 [R12.64+0x180], R19 ;  /* 0x000180130c007986 */ /* 0x0081e8000c101506 */
[----:B----4-:R0:W-:Y:S04]  /*84f0*/  STG.E.U16 [R12.64+0x300], R21 ;  /* 0x000300150c007986 */ /* 0x0101e8000c101506 */
[----:B-----5:R0:W-:Y:S04]  /*8500*/  STG.E.U16 [R12.64+0x480], R23 ;  /* 0x000480170c007986 */ /* 0x0201e8000c101506 */
        /* <DEDUP_REMOVED lines=36> */
.L_x_1506:
[----:B------:R-:W-:-:S13]  /*8750*/  ISETP.GT.AND P0, PT, R6, R7, PT ;  /* 0x000000070600720c */ /* 0x000fda0003f04270 */
[----:B------:R-:W-:Y:S05]  /*8760*/  @!P0 BRA `(.L_x_1508) ;  /* 0x0000125000008947 */ /* 0x000fea0003800000 */
[----:B------:R-:W-:Y:S02]  /*8770*/  IADD3 R2, R0, 0xc0, RZ ;  /* 0x000000c000027810 */ /* 0x000fe40007ffe0ff */
[----:B------:R-:W-:Y:S02]  /*8780*/  SHF.R.S32.HI R9, RZ, 0x1f, R7 ;  /* 0x0000001fff097819 */ /* 0x000fe40000011407 */
[C---:B------:R-:W-:Y:S02]  /*8790*/  IADD3 R11, P1, R2.reuse, R7, RZ ;  /* 0x00000007020b7210 */ /* 0x040fe40007f3e0ff */
[C---:B------:R-:W-:Y:S02]  /*87a0*/  ISETP.GE.AND P3, PT, R2.reuse, R15, PT ;  /* 0x0000000f0200720c */ /* 0x040fe40003f66270 */
[----:B------:R-:W-:Y:S02]  /*87b0*/  LEA.HI.X.SX32 R14, R2, R9, 0x1, P1 ;  /* 0x00000009020e7211 */ /* 0x000fe400008f0eff */
[----:B------:R-:W-:-:S02]  /*87c0*/  IADD3 R2, R0, 0x300, RZ ;  /* 0x0000030000027810 */ /* 0x000fc40007ffe0ff */
[C---:B------:R-:W-:Y:S02]  /*87d0*/  LEA R10, P1, R11.reuse, c[0x0][0x160], 0x1 ;  /* 0x000058000b0a7a11 */ /* 0x040fe400078208ff */
[-C--:B------:R-:W-:Y:S02]  /*87e0*/  ISETP.GE.AND P4, PT, R2, R15.reuse, PT ;  /* 0x0000000f0200720c */ /* 0x080fe40003f86270 */
[----:B------:R-:W-:Y:S02]  /*87f0*/  IADD3 R2, R0, 0x480, RZ ;  /* 0x0000048000027810 */ /* 0x000fe40007ffe0ff */
[----:B------:R-:W-:Y:S02]  /*8800*/  LEA.HI.X R11, R11, c[0x0][0x164], R14, 0x1, P1 ;  /* 0x000059000b0b7a11 */ /* 0x000fe400008f0c0e */
[-C--:B------:R-:W-:Y:S02]  /*8810*/  ISETP.GE.AND P1, PT, R2, R15.reuse, PT ;  /* 0x0000000f0200720c */ /* 0x080fe40003f26270 */
[----:B------:R-:W-:-:S02]  /*8820*/  ISETP.GE.AND P0, PT, R0, R15, PT ;  /* 0x0000000f0000720c */ /* 0x000fc40003f06270 */
[----:B0-----:R-:W-:Y:S02]  /*8830*/  IADD3 R12, R0, 0x3c0, RZ ;  /* 0x000003c0000c7810 */ /* 0x001fe40007ffe0ff */
[----:B------:R-:W-:Y:S01]  /*8840*/  P2R R76, PR, RZ, 0x8 ;  /* 0x00000008ff4c7803 */ /* 0x000fe20000000000 */
[----:B------:R0:W2:Y:S01]  /*8850*/  @!P4 LDG.E.U16 R21, [R10.64+0x480] ;  /* 0x000480060a15c981 */ /* 0x0000a2000c1e1500 */
[----:B------:R-:W-:Y:S02]  /*8860*/  ISETP.GE.AND P3, PT, R12, R15, PT ;  /* 0x0000000f0c00720c */ /* 0x000fe40003f66270 */
[C---:B------:R-:W-:Y:S02]  /*8870*/  IADD3 R12, R0.reuse, 0x540, RZ ;  /* 0x00000540000c7810 */ /* 0x040fe40007ffe0ff */
[----:B------:R-:W-:Y:S01]  /*8880*/  IADD3 R5, P2, R0, R7, RZ ;  /* 0x0000000700057210 */ /* 0x000fe20007f5e0ff */
[----:B------:R0:W3:Y:S01]  /*8890*/  @!P1 LDG.E.U16 R25, [R10.64+0x780] ;  /* 0x000780060a199981 */ /* 0x0000e2000c1e1500 */
[----:B------:R-:W-:-:S02]  /*88a0*/  P2R R2, PR, RZ, 0x2 ;  /* 0x00000002ff027803 */ /* 0x000fc40000000000 */
[----:B------:R-:W-:Y:S02]  /*88b0*/  ISETP.GE.AND P1, PT, R12, R15, PT ;  /* 0x0000000f0c00720c */ /* 0x000fe40003f26270 */
[C---:B------:R-:W-:Y:S02]  /*88c0*/  LEA.HI.X.SX32 R16, R0.reuse, R9, 0x1, P2 ;  /* 0x0000000900107211 */ /* 0x040fe400010f0eff */
[C---:B------:R-:W-:Y:S01]  /*88d0*/  @!P0 LEA R8, P2, R5.reuse, c[0x0][0x160], 0x1 ;  /* 0x0000580005088a11 */ /* 0x040fe200078408ff */
[----:B------:R0:W4:Y:S01]  /*88e0*/  @!P3 LDG.E.U16 R23, [R10.64+0x600] ;  /* 0x000600060a17b981 */ /* 0x000122000c1e1500 */
[C---:B------:R-:W-:Y:S02]  /*88f0*/  IADD3 R4, R0.reuse, 0x180, RZ ;  /* 0x0000018000047810 */ /* 0x040fe40007ffe0ff */
[----:B------:R-:W-:Y:S02]  /*8900*/  @!P0 LEA.HI.X R9, R5, c[0x0][0x164], R16, 0x1, P2 ;  /* 0x0000590005098a11 */ /* 0x000fe400010f0c10 */
[----:B------:R-:W-:-:S02]  /*8910*/  IADD3 R14, R0, 0x600, RZ ;  /* 0x00000600000e7810 */ /* 0x000fc40007ffe0ff */
[-C--:B------:R-:W-:Y:S01]  /*8920*/  ISETP.GE.AND P6, PT, R4, R15.reuse, PT ;  /* 0x0000000f0400720c */ /* 0x080fe20003fc6270 */
[----:B------:R5:W2:Y:S01]  /*8930*/  @!P0 LDG.E.U16 R7, [R8.64] ;  /* 0x0000000608078981 */ /* 0x000aa2000c1e1500 */
[C---:B------:R-:W-:Y:S02]  /*8940*/  IADD3 R4, R0.reuse, 0x240, RZ ;  /* 0x0000024000047810 */ /* 0x040fe40007ffe0ff */
[----:B------:R-:W-:Y:S01]  /*8950*/  IADD3 R18, R0, 0x780, RZ ;  /* 0x0000078000127810 */ /* 0x000fe20007ffe0ff */
[----:B------:R0:W2:Y:S01]  /*8960*/  @!P1 LDG.E.U16 R27, [R10.64+0x900] ;  /* 0x000900060a1b9981 */ /* 0x0000a2000c1e1500 */
[----:B------:R-:W-:Y:S02]  /*8970*/  ISETP.GE.AND P5, PT, R4, R15, PT ;  /* 0x0000000f0400720c */ /* 0x000fe40003fa6270 */
[----:B------:R-:W-:Y:S02]  /*8980*/  LEA R4, P2, R5, c[0x0][0x168], 0x1 ;  /* 0x00005a0005047a11 */ /* 0x000fe400078408ff */
[----:B------:R-:W-:-:S02]  /*8990*/  IADD3 R20, R0, 0x840, RZ ;  /* 0x0000084000147810 */ /* 0x000fc40007ffe0ff */
[----:B-----5:R-:W-:Y:S01]  /*89a0*/  P2R R9, PR, RZ, 0x2 ;  /* 0x00000002ff097803 */ /* 0x020fe20000000000 */
[----:B------:R0:W5:Y:S01]  /*89b0*/  @!P6 LDG.E.U16 R17, [R10.64+0x180] ;  /* 0x000180060a11e981 */ /* 0x000162000c1e1500 */
[----:B------:R-:W-:Y:S02]  /*89c0*/  ISETP.GE.AND P1, PT, R14, R15, PT ;  /* 0x0000000f0e00720c */ /* 0x000fe40003f26270 */
[----:B------:R-:W-:Y:S02]  /*89d0*/  LEA.HI.X R5, R5, c[0x0][0x16c], R16, 0x1, P2 ;  /* 0x00005b0005057a11 */ /* 0x000fe400010f0c10 */
[C---:B------:R-:W-:Y:S01]  /*89e0*/  IADD3 R16, R0.reuse, 0x6c0, RZ ;  /* 0x000006c000107810 */ /* 0x040fe20007ffe0ff */
[----:B------:R0:W2:Y:S01]  /*89f0*/  @!P5 LDG.E.U16 R19, [R10.64+0x300] ;  /* 0x000300060a13d981 */ /* 0x0000a2000c1e1500 */
[----:B------:R-:W-:Y:S02]  /*8a00*/  P2R R86, PR, RZ, 0x2 ;  /* 0x00000002ff567803 */ /* 0x000fe40000000000 */
[----:B------:R-:W-:-:S02]  /*8a10*/  IADD3 R22, R0, 0x900, RZ ;  /* 0x0000090000167810 */ /* 0x000fc40007ffe0ff */
[C---:B------:R-:W-:Y:S02]  /*8a20*/  IADD3 R24, R0.reuse, 0x9c0, RZ ;  /* 0x000009c000187810 */ /* 0x040fe40007ffe0ff */
[----:B------:R-:W-:Y:S01]  /*8a30*/  IADD3 R26, R0, 0xa80, RZ ;  /* 0x00000a80001a7810 */ /* 0x000fe20007ffe0ff */
[----:B------:R0:W2:Y:S01]  /*8a40*/  @!P1 LDG.E.U16 R29, [R10.64+0xa80] ;  /* 0x000a80060a1d9981 */ /* 0x0000a2000c1e1500 */
[----:B------:R-:W-:Y:S02]  /*8a50*/  ISETP.GE.AND P1, PT, R16, R15, PT ;  /* 0x0000000f1000720c */ /* 0x000fe40003f26270 */
[C---:B------:R-:W-:Y:S02]  /*8a60*/  IADD3 R28, R0.reuse, 0xb40, RZ ;  /* 0x00000b40001c7810 */ /* 0x040fe40007ffe0ff */
[----:B------:R-:W-:Y:S02]  /*8a70*/  P2R R12, PR, RZ, 0x2 ;  /* 0x00000002ff0c7803 */ /* 0x000fe40000000000 */
[----:B------:R-:W-:-:S02]  /*8a80*/  IADD3 R8, R0, 0xc00, RZ ;  /* 0x00000c0000087810 */ /* 0x000fc40007ffe0ff */
[----:B------:R-:W-:Y:S02]  /*8a90*/  ISETP.NE.AND P2, PT, R76, RZ, PT ;  /* 0x000000ff4c00720c */ /* 0x000fe40003f45270 */
[C---:B------:R-:W-:Y:S02]  /*8aa0*/  IADD3 R30, R0.reuse, 0xcc0, RZ ;  /* 0x00000cc0001e7810 */ /* 0x040fe40007ffe0ff */
[----:B------:R-:W-:Y:S01]  /*8ab0*/  IADD3 R32, R0, 0xd80, RZ ;  /* 0x00000d8000207810 */ /* 0x000fe20007ffe0ff */
[----:B------:R0:W2:Y:S01]  /*8ac0*/  @!P1 LDG.E.U16 R31, [R10.64+0xc00] ;  /* 0x000c00060a1f9981 */ /* 0x0000a2000c1e1500 */
[----:B------:R-:W-:Y:S02]  /*8ad0*/  ISETP.GE.AND P1, PT, R18, R15, PT ;  /* 0x0000000f1200720c */ /* 0x000fe40003f26270 */
[----:B------:R-:W-:Y:S02]  /*8ae0*/  IADD3 R34, R0, 0xe40, RZ ;  /* 0x00000e4000227810 */ /* 0x000fe40007ffe0ff */
[----:B------:R-:W-:-:S02]  /*8af0*/  P2R R88, PR, RZ, 0x2 ;  /* 0x00000002ff587803 */ /* 0x000fc40000000000 */
[C---:B------:R-:W-:Y:S01]  /*8b00*/  IADD3 R36, R0.reuse, 0xf00, RZ ;  /* 0x00000f0000247810 */ /* 0x040fe20007ffe0ff */
[----:B------:R-:W2:Y:S01]  /*8b10*/  @!P2 LDG.E.U16 R13, [R10.64] ;  /* 0x000000060a0da981 */ /* 0x000ea2000c1e1500 */
[C---:B------:R-:W-:Y:S02]  /*8b20*/  IADD3 R38, R0.reuse, 0xfc0, RZ ;  /* 0x00000fc000267810 */ /* 0x040fe40007ffe0ff */
[C---:B------:R-:W-:Y:S02]  /*8b30*/  IADD3 R40, R0.reuse, 0x1080, RZ ;  /* 0x0000108000287810 */ /* 0x040fe40007ffe0ff */
[----:B------:R-:W-:Y:S01]  /*8b40*/  IADD3 R42, R0, 0x1140, RZ ;  /* 0x00001140002a7810 */ /* 0x000fe20007ffe0ff */
[----:B------:R0:W2:Y:S01]  /*8b50*/  @!P1 LDG.E.U16 R33, [R10.64+0xd80] ;  /* 0x000d80060a219981 */ /* 0x0000a2000c1e1500 */
[----:B------:R-:W-:Y:S02]  /*8b60*/  ISETP.GE.AND P1, PT, R20, R15, PT ;  /* 0x0000000f1400720c */ /* 0x000fe40003f26270 */
[----:B------:R-:W-:-:S02]  /*8b70*/  IADD3 R44, R0, 0x1200, RZ ;  /* 0x00001200002c7810 */ /* 0x000fc40007ffe0ff */
        /* <DEDUP_REMOVED lines=23> */
[----:B------:R-:W-:Y:S02]  /*8cf0*/  IADD3 R70, R0, 0x1bc0, RZ ;  /* 0x00001bc000467810 */ /* 0x000fe40007ffe0ff */
[----:B------:R-:W-:Y:S02]  /*8d00*/  P2R R20, PR, RZ, 0x2 ;  /* 0x00000002ff147803 */ /* 0x000fe40000000000 */
[----:B------:R-:W-:-:S07]  /*8d10*/  P2R R80, PR, RZ, 0x20 ;  /* 0x00000020ff507803 */ /* 0x000fce0000000000 */
        /* <DEDUP_REMOVED lines=15> */
[----:B------:R0:W3:Y:S01]  /*8e10*/  @!P1 LDG.E.U16 R51, [R10.64+0x1b00] ;  /* 0x001b00060a339981 */ /* 0x0000e2000c1e1500 */
        /* <DEDUP_REMOVED lines=34> */
[----:B------:R-:W-:Y:S02]  /*9040*/  P2R R58, PR, RZ, 0x2 ;  /* 0x00000002ff3a7803 */ /* 0x000fe40000000000 */
[----:B------:R-:W-:-:S07]  /*9050*/  ISETP.GE.AND P6, PT, R72, R15, PT ;  /* 0x0000000f4800720c */ /* 0x000fce0003fc6270 */
[----:B------:R0:W3:Y:S01]  /*9060*/  @!P1 LDG.E.U16 R75, [R10.64+0x2d00] ;  /* 0x002d00060a4b9981 */ /* 0x0000e2000c1e1500 */
[-C--:B------:R-:W-:Y:S02]  /*9070*/  ISETP.GE.AND P1, PT, R60, R15.reuse, PT ;  /* 0x0000000f3c00720c */ /* 0x080fe40003f26270 */
[----:B------:R-:W-:Y:S02]  /*9080*/  P2R R82, PR, RZ, 0x10 ;  /* 0x00000010ff527803 */ /* 0x000fe40000000000 */
[----:B------:R-:W-:Y:S02]  /*9090*/  P2R R84, PR, RZ, 0x8 ;  /* 0x00000008ff547803 */ /* 0x000fe40000000000 */
[----:B------:R-:W-:Y:S02]  /*90a0*/  P2R R60, PR, RZ, 0x2 ;  /* 0x00000002ff3c7803 */ /* 0x000fe40000000000 */
[-C--:B------:R-:W-:Y:S02]  /*90b0*/  ISETP.GE.AND P2, PT, R64, R15.reuse, PT ;  /* 0x0000000f4000720c */ /* 0x080fe40003f46270 */
[----:B------:R-:W-:-:S02]  /*90c0*/  ISETP.GE.AND P3, PT, R66, R15, PT ;  /* 0x0000000f4200720c */ /* 0x000fc40003f66270 */
[-C--:B------:R-:W-:Y:S01]  /*90d0*/  ISETP.GE.AND P4, PT, R68, R15.reuse, PT ;  /* 0x0000000f4400720c */ /* 0x080fe20003f86270 */
[----:B------:R0:W3:Y:S01]  /*90e0*/  @!P1 LDG.E.U16 R77, [R10.64+0x2e80] ;  /* 0x002e80060a4d9981 */ /* 0x0000e2000c1e1500 */
[-C--:B------:R-:W-:Y:S02]  /*90f0*/  ISETP.GE.AND P1, PT, R62, R15.reuse, PT ;  /* 0x0000000f3e00720c */ /* 0x080fe40003f26270 */
[----:B------:R-:W-:Y:S02]  /*9100*/  ISETP.GE.AND P5, PT, R70, R15, PT ;  /* 0x0000000f4600720c */ /* 0x000fe40003fa6270 */
[----:B------:R0:W3:Y:S01]  /*9110*/  @!P6 LDG.E.U16 R15, [R10.64+0x3780] ;  /* 0x003780060a0fe981 */ /* 0x0000e2000c1e1500 */
[----:B------:R-:W-:Y:S02]  /*9120*/  P2R R46, PR, RZ, 0x40 ;  /* 0x00000040ff2e7803 */ /* 0x000fe40000000000 */
[----:B------:R-:W-:Y:S01]  /*9130*/  ISETP.NE.AND P6, PT, R42, RZ, PT ;  /* 0x000000ff2a00720c */ /* 0x000fe20003fc5270 */
[----:B------:R0:W3:Y:S03]  /*9140*/  @!P2 LDG.E.U16 R81, [R10.64+0x3180] ;  /* 0x003180060a51a981 */ /* 0x0000e6000c1e1500 */
[----:B------:R-:W-:Y:S01]  /*9150*/  P2R R44, PR, RZ, 0x40 ;  /* 0x00000040ff2c7803 */ /* 0x000fe20000000000 */
[----:B------:R0:W3:Y:S01]  /*9160*/  @!P3 LDG.E.U16 R83, [R10.64+0x3300] ;  /* 0x003300060a53b981 */ /* 0x0000e2000c1e1500 */
[----:B------:R-:W-:Y:S01]  /*9170*/  ISETP.NE.AND P6, PT, R40, RZ, PT ;  /* 0x000000ff2800720c */ /* 0x000fe20003fc5270 */
[----:B------:R-:W-:Y:S02]  /*9180*/  WARPSYNC 0xffffffff ;  /* 0xffffffff00007948 */ /* 0x000fe40003800000 */
[----:B------:R0:W3:Y:S01]  /*9190*/  @!P1 LDG.E.U16 R79, [R10.64+0x3000] ;  /* 0x003000060a4f9981 */ /* 0x0000e2000c1e1500 */
[----:B------:R-:W-:-:S02]  /*91a0*/  P2R R42, PR, RZ, 0x40 ;  /* 0x00000040ff2a7803 */ /* 0x000fc40000000000 */
[----:B------:R-:W-:Y:S01]  /*91b0*/  ISETP.NE.AND P6, PT, R38, RZ, PT ;  /* 0x000000ff2600720c */ /* 0x000fe20003fc5270 */
[----:B------:R0:W3:Y:S03]  /*91c0*/  @!P4 LDG.E.U16 R85, [R10.64+0x3480] ;  /* 0x003480060a55c981 */ /* 0x0000e6000c1e1500 */
[----:B------:R-:W-:Y:S01]  /*91d0*/  P2R R40, PR, RZ, 0x40 ;  /* 0x00000040ff287803 */ /* 0x000fe20000000000 */
[----:B------:R0:W3:Y:S04]  /*91e0*/  @!P5 LDG.E.U16 R87, [R10.64+0x3600] ;  /* 0x003600060a57d981 */ /* 0x0000e8000c1e1500 */
[----:B------:R-:W-:Y:S01]  /*91f0*/  BAR.SYNC.DEFER_BLOCKING 0x0 ;  /* 0x0000000000007b1d */ /* 0x000fe20000010000 */
        /* <DEDUP_REMOVED lines=20> */
[----:B------:R-:W-:Y:S02]  /*9340*/  ISETP.NE.AND P6, PT, R18, RZ, PT ;  /* 0x000000ff1200720c */ /* 0x000fe40003fc5270 */
[----:B------:R-:W-:Y:S02]  /*9350*/  P2R R56, PR, RZ, 0x2 ;  /* 0x00000002ff387803 */ /* 0x000fe40000000000 */
[----:B------:R-:W-:Y:S02]  /*9360*/  P2R R18, PR, RZ, 0x40 ;  /* 0x00000040ff127803 */ /* 0x000fe40000000000 */
[----:B------:R-:W-:Y:S02]  /*9370*/  ISETP.NE.AND P1, PT, R76, RZ, PT ;  /* 0x000000ff4c00720c */ /* 0x000fe40003f25270 */
[----:B------:R-:W-:-:S04]  /*9380*/  ISETP.NE.AND P6, PT, R16, RZ, PT ;  /* 0x000000ff1000720c */ /* 0x000fc80003fc5270 */
[----:B------:R-:W-:Y:S02]  /*9390*/  P2R R16, PR, RZ, 0x40 ;  /* 0x00000040ff107803 */ /* 0x000fe40000000000 */
[----:B------:R-:W-:-:S04]  /*93a0*/  ISETP.NE.AND P6, PT, R14, RZ, PT ;  /* 0x000000ff0e00720c */ /* 0x000fc80003fc5270 */
[----:B------:R-:W-:Y:S02]  /*93b0*/  P2R R14, PR, RZ, 0x40 ;  /* 0x00000040ff0e7803 */ /* 0x000fe40000000000 */
[----:B------:R-:W-:Y:S01]  /*93c0*/  ISETP.NE.AND P6, PT, R88, RZ, PT ;  /* 0x000000ff5800720c */ /* 0x000fe20003fc5270 */
[----:B--2---:R2:W-:Y:S03]  /*93d0*/  @!P1 STG.E.U16 [R4.64+0x180], R13 ;  /* 0x0001800d04009986 */ /* 0x0045e6000c101506 */
[----:B--2---:R-:W-:Y:S02]  /*93e0*/  P2R R13, PR, RZ, 0x40 ;  /* 0x00000040ff0d7803 */ /* 0x004fe40000000000 */
        /* <DEDUP_REMOVED lines=8> */
[----:B------:R-:W-:-:S04]  /*9470*/  ISETP.NE.AND P6, PT, R84, RZ, PT ;  /* 0x000000ff5400720c */ /* 0x000fc80003fc5270 */
[----:B------:R-:W-:Y:S02]  /*9480*/  P2R R8, PR, RZ, 0x40 ;  /* 0x00000040ff087803 */ /* 0x000fe40000000000 */
[----:B------:R-:W-:Y:S01]  /*9490*/  ISETP.NE.AND P6, PT, R82, RZ, PT ;  /* 0x000000ff5200720c */ /* 0x000fe20003fc5270 */
[----:B------:R0:W-:Y:S03]  /*94a0*/  @!P0 STG.E.U16 [R4.64], R7 ;  /* 0x0000000704008986 */ /* 0x0001e6000c101506 */
[----:B0-----:R-:W-:Y:S02]  /*94b0*/  P2R R7, PR, RZ, 0x40 ;  /* 0x00000040ff077803 */ /* 0x001fe40000000000 */
[----:B------:R-:W-:-:S04]  /*94c0*/  ISETP.NE.AND P6, PT, R80, RZ, PT ;  /* 0x000000ff5000720c */ /* 0x000fc80003fc5270 */
[----:B------:R-:W-:Y:S02]  /*94d0*/  P2R R2, PR, RZ, 0x40 ;  /* 0x00000040ff027803 */ /* 0x000fe40000000000 */
[----:B------:R-:W-:-:S13]  /*94e0*/  ISETP.NE.AND P6, PT, R78, RZ, PT ;  /* 0x000000ff4e00720c */ /* 0x000fda0003fc5270 */
[----:B-----5:R0:W-:Y:S01]  /*94f0*/  @!P6 STG.E.U16 [R4.64+0x300], R17 ;  /* 0x000300110400e986 */ /* 0x0201e2000c101506 */
[----:B------:R-:W-:-:S13]  /*9500*/  ISETP.NE.AND P6, PT, R2, RZ, PT ;  /* 0x000000ff0200720c */ /* 0x000fda0003fc5270 */
[----:B------:R0:W-:Y:S01]  /*9510*/  @!P6 STG.E.U16 [R4.64+0x480], R19 ;  /* 0x000480130400e986 */ /* 0x0001e2000c101506 */
[----:B------:R-:W-:-:S13]  /*9520*/  ISETP.NE.AND P6, PT, R7, RZ, PT ;  /* 0x000000ff0700720c */ /* 0x000fda0003fc5270 */
[----:B------:R0:W-:Y:S01]  /*9530*/  @!P6 STG.E.U16 [R4.64+0x600], R21 ;  /* 0x000600150400e986 */ /* 0x0001e2000c101506 */
[----:B------:R-:W-:-:S13]  /*9540*/  ISETP.NE.AND P6, PT, R8, RZ, PT ;  /* 0x000000ff0800720c */ /* 0x000fda0003fc5270 */
[----:B----4-:R0:W-:Y:S01]  /*9550*/  @!P6 STG.E.U16 [R4.64+0x780], R23 ;  /* 0x000780170400e986 */ /* 0x0101e2000c101506 */
[----:B------:R-:W-:-:S13]  /*9560*/  ISETP.NE.AND P6, PT, R9, RZ, PT ;  /* 0x000000ff0900720c */ /* 0x000fda0003fc5270 */
[----:B---3--:R0:W-:Y:S01]  /*9570*/  @!P6 STG.E.U16 [R4.64+0x900], R25 ;  /* 0x000900190400e986 */ /* 0x0081e2000c101506 */
        /* <DEDUP_REMOVED lines=37> */
[----:B------:R-:W-:Y:S02]  /*97d0*/  P2R R54, PR, RZ, 0x4 ;  /* 0x00000004ff367803 */ /* 0x000fe40000000000 */
[----:B------:R-:W-:Y:S02]  /*97e0*/  P2R R52, PR, RZ, 0x8 ;  /* 0x00000008ff347803 */ /* 0x000fe40000000000 */
[----:B------:R-:W-:Y:S02]  /*97f0*/  P2R R50, PR, RZ, 0x10 ;  /* 0x00000010ff327803 */ /* 0x000fe40000000000 */
[----:B------:R-:W-:Y:S02]  /*9800*/  P2R R48, PR, RZ, 0x20 ;  /* 0x00000020ff307803 */ /* 0x000fe40000000000 */
[----:B------:R-:W-:-:S02]  /*9810*/  ISETP.NE.AND P5, PT, R89, RZ, PT ;  /* 0x000000ff5900720c */ /* 0x000fc40003fa5270 */
[----:B------:R-:W-:Y:S01]  /*9820*/  ISETP.NE.AND P4, PT, R90, RZ, PT ;  /* 0x000000ff5a00720c */ /* 0x000fe20003f85270 */
[----:B------:R0:W-:Y:S01]  /*9830*/  @!P6 STG.E.U16 [R4.64+0x2580], R63 ;  /* 0x0025803f0400e986 */ /* 0x0001e2000c101506 */
[----:B------:R-:W-:Y:S02]  /*9840*/  ISETP.NE.AND P3, PT, R91, RZ, PT ;  /* 0x000000ff5b00720c */ /* 0x000fe40003f65270 */
[----:B------:R-:W-:Y:S02]  /*9850*/  ISETP.NE.AND P2, PT, R92, RZ, PT ;  /* 0x000000ff5c00720c */ /* 0x000fe40003f45270 */
[----:B------:R-:W-:Y:S02]  /*9860*/  ISETP.NE.AND P1, PT, R58, RZ, PT ;  /* 0x000000ff3a00720c */ /* 0x000fe40003f25270 */
[----:B------:R-:W-:Y:S02]  /*9870*/  ISETP.NE.AND P6, PT, R44, RZ, PT ;  /* 0x000000ff2c00720c */ /* 0x000fe40003fc5270 */
        /* <DEDUP_REMOVED lines=20> */
.L_x_1508:
[----:B------:R-:W-:-:S13]  /*99c0*/  ISETP.NE.AND P0, PT, R74, RZ, PT ;  /* 0x000000ff4a00720c */ /* 0x000fda0003f05270 */
[----:B------:R-:W-:Y:S05]  /*99d0*/  @!P0 BRA `(.L_x_1509) ;  /* 0x0000060000008947 */ /* 0x000fea0003800000 */
[----:B0-----:R-:W-:-:S04]  /*99e0*/  IMAD.WIDE R4, R3, 0x4, RZ ;  /* 0x0000000403047825 */ /* 0x001fc800078e02ff */
[----:B------:R-:W-:Y:S02]  /*99f0*/  IMAD.MOV.U32 R9, RZ, RZ, 0x4 ;  /* 0x00000004ff097424 */ /* 0x000fe400078e00ff */
[----:B------:R-:W-:Y:S02]  /*9a00*/  IMAD.MOV.U32 R91, RZ, RZ, R4 ;  /* 0x000000ffff5b7224 */ /* 0x000fe400078e0004 */
[----:B------:R-:W-:Y:S02]  /*9a10*/  IMAD.MOV.U32 R93, RZ, RZ, R5 ;  /* 0x000000ffff5d7224 */ /* 0x000fe400078e0005 */
[----:B------:R-:W-:-:S04]  /*9a20*/  IMAD.WIDE R4, R0, R9, c[0x0][0x170] ;  /* 0x00005c0000047625 */ /* 0x000fc800078e0209 */
[----:B------:R-:W-:-:S04]  /*9a30*/  IMAD.WIDE R8, R0, R9, c[0x0][0x178] ;  /* 0x00005e0000087625 */ /* 0x000fc800078e0209 */
.L_x_1510:
[----:B------:R-:W-:-:S05]  /*9a40*/  IADD3 R10, P0, R4, R91, RZ ;  /* 0x0000005b040a7210 */ /* 0x000fca0007f1e0ff */
[----:B------:R-:W-:-:S05]  /*9a50*/  IMAD.X R11, R5, 0x1, R93, P0 ;  /* 0x00000001050b7824 */ /* 0x000fca00000e065d */
[----:B0-----:R-:W2:Y:S04]  /*9a60*/  LDG.E R7, [R10.64] ;  /* 0x000000060a077981 */ /* 0x001ea8000c1e1900 */
[----:B------:R-:W3:Y:S04]  /*9a70*/  LDG.E R15, [R10.64+0x300] ;  /* 0x000300060a0f7981 */ /* 0x000ee8000c1e1900 */
        /* <DEDUP_REMOVED lines=46> */
[----:B--2---:R0:W-:Y:S04]  /*9d60*/  STG.E [R12.64], R7 ;  /* 0x000000070c007986 */ /* 0x0041e8000c101906 */
        /* <DEDUP_REMOVED lines=39> */
.L_x_1509:
[----:B------:R-:W-:-:S13]  /*9fe0*/  ISETP.GT.AND P0, PT, R6, R3, PT ;  /* 0x000000030600720c */ /* 0x000fda0003f04270 */
[----:B------:R-:W-:Y:S05]  /*9ff0*/  @!P0 EXIT ;  /* 0x000000000000894d */ /* 0x000fea0003800000 */
[C---:B------:R-:W-:Y:S02]  /*a000*/  IADD3 R2, R0.reuse, 0x180, RZ ;  /* 0x0000018000027810 */ /* 0x040fe40007ffe0ff */
[----:B------:R-:W-:Y:S02]  /*a010*/  IADD3 R8, R0, 0xc0, RZ ;  /* 0x000000c000087810 */ /* 0x000fe40007ffe0ff */
[----:B------:R-:W-:Y:S02]  /*a020*/  ISETP.GE.AND P1, PT, R2, R135, PT ;  /* 0x000000870200720c */ /* 0x000fe40003f26270 */
[----:B0-----:R-:W-:Y:S02]  /*a030*/  SHF.R.S32.HI R5, RZ, 0x1f, R3 ;  /* 0x0000001fff057819 */ /* 0x001fe40000011403 */
[----:B------:R-:W-:Y:S02]  /*a040*/  P2R R70, PR, RZ, 0x2 ;  /* 0x00000002ff467803 */ /* 0x000fe40000000000 */
[----:B------:R-:W-:-:S02]  /*a050*/  IADD3 R7, P1, R8, R3, RZ ;  /* 0x0000000308077210 */ /* 0x000fc40007f3e0ff */
[C---:B------:R-:W-:Y:S02]  /*a060*/  ISETP.GE.AND P3, PT, R8.reuse, R135, PT ;  /* 0x000000870800720c */ /* 0x040fe40003f66270 */
[----:B------:R-:W-:Y:S02]  /*a070*/  LEA.HI.X.SX32 R8, R8, R5, 0x1, P1 ;  /* 0x0000000508087211 */ /* 0x000fe400008f0eff */
[C---:B------:R-:W-:Y:S02]  /*a080*/  LEA R6, P1, R7.reuse, c[0x0][0x170], 0x2 ;  /* 0x00005c0007067a11 */ /* 0x040fe400078210ff */
[----:B------:R-:W-:Y:S02]  /*a090*/  P2R R68, PR, RZ, 0x8 ;  /* 0x00000008ff447803 */ /* 0x000fe40000000000 */
[----:B------:R-:W-:Y:S02]  /*a0a0*/  LEA.HI.X R7, R7, c[0x0][0x174], R8, 0x2, P1 ;  /* 0x00005d0007077a11 */ /* 0x000fe400008f1408 */
[----:B------:R-:W-:-:S02]  /*a0b0*/  ISETP.NE.AND P1, PT, R68, RZ, PT ;  /* 0x000000ff4400720c */ /* 0x000fc40003f25270 */
[C---:B------:R-:W-:Y:S02]  /*a0c0*/  ISETP.GE.AND P0, PT, R0.reuse, R135, PT ;  /* 0x000000870000720c */ /* 0x040fe40003f06270 */
[C---:B------:R-:W-:Y:S02]  /*a0d0*/  IADD3 R4, R0.reuse, 0x240, RZ ;  /* 0x0000024000047810 */ /* 0x040fe40007ffe0ff */
[C---:B------:R-:W-:Y:S02]  /*a0e0*/  IADD3 R10, P2, R0.reuse, R3, RZ ;  /* 0x00000003000a7210 */ /* 0x040fe40007f5e0ff */
[----:B------:R-:W-:Y:S02]  /*a0f0*/  IADD3 R8, R0, 0x540, RZ ;  /* 0x0000054000087810 */ /* 0x000fe40007ffe0ff */
[----:B------:R-:W-:Y:S02]  /*a100*/  ISETP.GE.AND P6, PT, R4, R135, PT ;  /* 0x000000870400720c */ /* 0x000fe40003fc6270 */
[C---:B------:R-:W-:Y:S01]  /*a110*/  LEA.HI.X.SX32 R3, R0.reuse, R5, 0x1, P2 ;  /* 0x0000000500037211 */ /* 0x040fe200010f0eff */
[----:B------:R-:W2:Y:S01]  /*a120*/  @!P1 LDG.E R11, [R6.64] ;  /* 0x00000006060b9981 */ /* 0x000ea2000c1e1900 */
[----:B------:R-:W-:-:S02]  /*a130*/  IADD3 R2, R0, 0x300, RZ ;  /* 0x0000030000027810 */ /* 0x000fc40007ffe0ff */
[----:B------:R-:W-:Y:S02]  /*a140*/  @!P0 LEA R4, P2, R10, c[0x0][0x170], 0x2 ;  /* 0x00005c000a048a11 */ /* 0x000fe400078410ff */
[-C--:B------:R-:W-:Y:S02]  /*a150*/  ISETP.GE.AND P1, PT, R8, R135.reuse, PT ;  /* 0x000000870800720c */ /* 0x080fe40003f26270 */
[----:B------:R-:W-:Y:S02]  /*a160*/  ISETP.GE.AND P5, PT, R2, R135, PT ;  /* 0x000000870200720c */ /* 0x000fe40003fa6270 */
[C-C-:B------:R-:W-:Y:S01]  /*a170*/  @!P0 LEA.HI.X R5, R10.reuse, c[0x0][0x174], R3.reuse, 0x2, P2 ;  /* 0x00005d000a058a11 */ /* 0x140fe200010f1403 */
[----:B------:R0:W3:Y:S01]  /*a180*/  @!P6 LDG.E R15, [R6.64+0x600] ;  /* 0x00060006060fe981 */ /* 0x0000e2000c1e1900 */
[C---:B------:R-:W-:Y:S02]  /*a190*/  LEA R2, P2, R10.reuse, c[0x0][0x178], 0x2 ;  /* 0x00005e000a027a11 */ /* 0x040fe400078410ff */
[----:B------:R-:W-:Y:S01]  /*a1a0*/  P2R R78, PR, RZ, 0x2 ;  /* 0x00000002ff4e7803 */ /* 0x000fe20000000000 */
[----:B------:R4:W2:Y:S01]  /*a1b0*/  @!P0 LDG.E R9, [R4.64] ;  /* 0x0000000604098981 */ /* 0x0008a2000c1e1900 */
[----:B------:R-:W-:-:S02]  /*a1c0*/  LEA.HI.X R3, R10, c[0x0][0x17c], R3, 0x2, P2 ;  /* 0x00005f000a037a11 */ /* 0x000fc400010f1403 */
[C---:B------:R-:W-:Y:S01]  /*a1d0*/  IADD3 R10, R0.reuse, 0x600, RZ ;  /* 0x00000600000a7810 */ /* 0x040fe20007ffe0ff */
[----:B------:R0:W2:Y:S01]  /*a1e0*/  @!P1 LDG.E R23, [R6.64+0x1200] ;  /* 0x0012000606179981 */ /* 0x0000a2000c1e1900 */
[----:B------:R-:W-:Y:S02]  /*a1f0*/  IADD3 R12, R0, 0x3c0, RZ ;  /* 0x000003c0000c7810 */ /* 0x000fe40007ffe0ff */
[-C--:B------:R-:W-:Y:S01]  /*a200*/  ISETP.GE.AND P1, PT, R10, R135.reuse, PT ;  /* 0x000000870a00720c */ /* 0x080fe20003f26270 */
[----:B------:R0:W2:Y:S01]  /*a210*/  @!P5 LDG.E R17, [R6.64+0x900] ;  /* 0x000900060611d981 */ /* 0x0000a2000c1e1900 */
[----:B------:R-:W-:Y:S02]  /*a220*/  ISETP.GE.AND P4, PT, R12, R135, PT ;  /* 0x000000870c00720c */ /* 0x000fe40003f86270 */
[----:B------:R-:W-:Y:S02]  /*a230*/  IADD3 R12, R0, 0x6c0, RZ ;  /* 0x000006c0000c7810 */ /* 0x000fe40007ffe0ff */
[----:B------:R-:W-:-:S02]  /*a240*/  P2R R8, PR, RZ, 0x2 ;  /* 0x00000002ff087803 */ /* 0x000fc40000000000 */
[C---:B------:R-:W-:Y:S02]  /*a250*/  IADD3 R14, R0.reuse, 0x480, RZ ;  /* 0x00000480000e7810 */ /* 0x040fe40007ffe0ff */
[----:B------:R-:W-:Y:S02]  /*a260*/  IADD3 R16, R0, 0x840, RZ ;  /* 0x0000084000107810 */ /* 0x000fe40007ffe0ff */
[-C--:B------:R-:W-:Y:S01]  /*a270*/  ISETP.GE.AND P3, PT, R14, R135.reuse, PT ;  /* 0x000000870e00720c */ /* 0x080fe20003f66270 */
[----:B------:R0:W2:Y:S01]  /*a280*/  @!P1 LDG.E R25, [R6.64+0x1500] ;  /* 0x0015000606199981 */ /* 0x0000a2000c1e1900 */
[----:B------:R-:W-:Y:S02]  /*a290*/  ISETP.GE.AND P1, PT, R12, R135, PT ;  /* 0x000000870c00720c */ /* 0x000fe40003f26270 */
[----:B------:R-:W-:Y:S01]  /*a2a0*/  IADD3 R14, R0, 0x780, RZ ;  /* 0x00000780000e7810 */ /* 0x000fe20007ffe0ff */
[----:B------:R0:W2:Y:S01]  /*a2b0*/  @!P4 LDG.E R19, [R6.64+0xc00] ;  /* 0x000c00060613c981 */ /* 0x0000a2000c1e1900 */
[----:B------:R-:W-:-:S02]  /*a2c0*/  P2R R80, PR, RZ, 0x2 ;  /* 0x00000002ff507803 */ /* 0x000fc40000000000 */
[C---:B------:R-:W-:Y:S02]  /*a2d0*/  IADD3 R18, R0.reuse, 0x900, RZ ;  /* 0x0000090000127810 */ /* 0x040fe40007ffe0ff */
[C---:B------:R-:W-:Y:S02]  /*a2e0*/  IADD3 R20, R0.reuse, 0x9c0, RZ ;  /* 0x000009c000147810 */ /* 0x040fe40007ffe0ff */
[C---:B------:R-:W-:Y:S01]  /*a2f0*/  IADD3 R22, R0.reuse, 0xa80, RZ ;  /* 0x00000a8000167810 */ /* 0x040fe20007ffe0ff */
[----:B------:R0:W2:Y:S01]  /*a300*/  @!P3 LDG.E R21, [R6.64+0xf00] ;  /* 0x000f00060615b981 */ /* 0x0000a2000c1e1900 */
[C---:B------:R-:W-:Y:S02]  /*a310*/  IADD3 R24, R0.reuse, 0xb40, RZ ;  /* 0x00000b4000187810 */ /* 0x040fe40007ffe0ff */
[----:B----4-:R-:W-:Y:S01]  /*a320*/  IADD3 R4, R0, 0xc00, RZ ;  /* 0x00000c0000047810 */ /* 0x010fe20007ffe0ff */
[----:B------:R0:W4:Y:S01]  /*a330*/  @!P1 LDG.E R27, [R6.64+0x1800] ;  /* 0x00180006061b9981 */ /* 0x000122000c1e1900 */
        /* <DEDUP_REMOVED lines=11> */
[----:B------:R0:W2:Y:S01]  /*a3f0*/  @!P2 LDG.E R13, [R6.64+0x300] ;  /* 0x00030006060da981 */ /* 0x0000a2000c1e1900 */
        /* <DEDUP_REMOVED lines=14> */
[----:B------:R-:W-:Y:S02]  /*a4e0*/  P2R R72, PR, RZ, 0x40 ;  /* 0x00000040ff487803 */ /* 0x000fe40000000000 */
        /* <DEDUP_REMOVED lines=10> */
[----:B------:R-:W-:Y:S02]  /*a590*/  IADD3 R64, R0, 0x1b00, RZ ;  /* 0x00001b0000407810 */ /* 0x000fe40007ffe0ff */
[----:B------:R-:W-:-:S03]  /*a5a0*/  P2R R74, PR, RZ, 0x20 ;  /* 0x00000020ff4a7803 */ /* 0x000fc60000000000 */
[----:B------:R0:W2:Y:S01]  /*a5b0*/  @!P1 LDG.E R37, [R6.64+0x2700] ;  /* 0x0027000606259981 */ /* 0x0000a2000c1e1900 */
[----:B------:R-:W-:-:S04]  /*a5c0*/  ISETP.GE.AND P1, PT, R24, R135, PT ;  /* 0x000000871800720c */ /* 0x000fc80003f26270 */
[----:B------:R-:W-:-:S09]  /*a5d0*/  P2R R18, PR, RZ, 0x2 ;  /* 0x00000002ff127803 */ /* 0x000fd20000000000 */
[----:B------:R0:W2:Y:S01]  /*a5e0*/  @!P1 LDG.E R39, [R6.64+0x2a00] ;  /* 0x002a000606279981 */ /* 0x0000a2000c1e1900 */
[----:B------:R-:W-:-:S04]  /*a5f0*/  ISETP.GE.AND P1, PT, R4, R135, PT ;  /* 0x000000870400720c */ /* 0x000fc80003f26270 */
[----:B------:R-:W-:-:S09]  /*a600*/  P2R R4, PR, RZ, 0x2 ;  /* 0x00000002ff047803 */ /* 0x000fd20000000000 */
[----:B------:R0:W3:Y:S01]  /*a610*/  @!P1 LDG.E R41, [R6.64+0x2d00] ;  /* 0x002d000606299981 */ /* 0x0000e2000c1e1900 */
        /* <DEDUP_REMOVED lines=34> */
[----:B------:R-:W-:Y:S02]  /*a840*/  P2R R86, PR, RZ, 0x2 ;  /* 0x00000002ff567803 */ /* 0x000fe40000000000 */
[----:B------:R-:W-:-:S07]  /*a850*/  ISETP.GE.AND P6, PT, R66, R135, PT ;  /* 0x000000874200720c */ /* 0x000fce0003fc6270 */
[----:B------:R0:W4:Y:S01]  /*a860*/  @!P1 LDG.E R65, [R6.64+0x5100] ;  /* 0x0051000606419981 */ /* 0x000122000c1e1900 */
[----:B------:R-:W-:Y:S02]  /*a870*/  ISETP.GE.AND P1, PT, R50, R135, PT ;  /* 0x000000873200720c */ /* 0x000fe40003f26270 */
[----:B------:R-:W-:Y:S02]  /*a880*/  P2R R42, PR, RZ, 0x40 ;  /* 0x00000040ff2a7803 */ /* 0x000fe40000000000 */
[----:B------:R-:W-:Y:S01]  /*a890*/  P2R R87, PR, RZ, 0x2 ;  /* 0x00000002ff577803 */ /* 0x000fe20000000000 */
[----:B------:R0:W5:Y:S01]  /*a8a0*/  @!P6 LDG.E R85, [R6.64+0x6f00] ;  /* 0x006f00060655e981 */ /* 0x000162000c1e1900 */
[----:B------:R-:W-:-:S07]  /*a8b0*/  ISETP.NE.AND P6, PT, R38, RZ, PT ;  /* 0x000000ff2600720c */ /* 0x000fce0003fc5270 */
[----:B------:R0:W4:Y:S01]  /*a8c0*/  @!P1 LDG.E R67, [R6.64+0x5400] ;  /* 0x0054000606439981 */ /* 0x000122000c1e1900 */
[----:B------:R-:W-:Y:S02]  /*a8d0*/  ISETP.GE.AND P1, PT, R52, R135, PT ;  /* 0x000000873400720c */ /* 0x000fe40003f26270 */
[----:B------:R-:W-:Y:S02]  /*a8e0*/  P2R R40, PR, RZ, 0x40 ;  /* 0x00000040ff287803 */ /* 0x000fe40000000000 */
[----:B------:R-:W-:Y:S02]  /*a8f0*/  ISETP.NE.AND P6, PT, R36, RZ, PT ;  /* 0x000000ff2400720c */ /* 0x000fe40003fc5270 */
[----:B------:R-:W-:Y:S02]  /*a900*/  P2R R88, PR, RZ, 0x2 ;  /* 0x00000002ff587803 */ /* 0x000fe40000000000 */
[----:B------:R-:W-:Y:S02]  /*a910*/  P2R R38, PR, RZ, 0x40 ;  /* 0x00000040ff267803 */ /* 0x000fe40000000000 */
[----:B------:R-:W-:-:S03]  /*a920*/  ISETP.NE.AND P6, PT, R34, RZ, PT ;  /* 0x000000ff2200720c */ /* 0x000fc60003fc5270 */
[----:B------:R0:W4:Y:S01]  /*a930*/  @!P1 LDG.E R69, [R6.64+0x5700] ;  /* 0x0057000606459981 */ /* 0x000122000c1e1900 */
[----:B------:R-:W-:Y:S02]  /*a940*/  ISETP.GE.AND P1, PT, R54, R135, PT ;  /* 0x000000873600720c */ /* 0x000fe40003f26270 */
[----:B------:R-:W-:Y:S02]  /*a950*/  P2R R36, PR, RZ, 0x40 ;  /* 0x00000040ff247803 */ /* 0x000fe40000000000 */
[----:B------:R-:W-:-:S04]  /*a960*/  ISETP.NE.AND P6, PT, R32, RZ, PT ;  /* 0x000000ff2000720c */ /* 0x000fc80003fc5270 */
[----:B------:R-:W-:Y:S02]  /*a970*/  P2R R34, PR, RZ, 0x40 ;  /* 0x00000040ff227803 */ /* 0x000fe40000000000 */
[----:B------:R-:W-:Y:S02]  /*a980*/  ISETP.NE.AND P6, PT, R30, RZ, PT ;  /* 0x000000ff1e00720c */ /* 0x000fe40003fc5270 */
[----:B------:R-:W-:Y:S01]  /*a990*/  P2R R54, PR, RZ, 0x2 ;  /* 0x00000002ff367803 */ /* 0x000fe20000000000 */
[----:B------:R0:W4:Y:S01]  /*a9a0*/  @!P1 LDG.E R71, [R6.64+0x5a00] ;  /* 0x005a000606479981 */ /* 0x000122000c1e1900 */
[----:B------:R-:W-:Y:S02]  /*a9b0*/  P2R R32, PR, RZ, 0x40 ;  /* 0x00000040ff207803 */ /* 0x000fe40000000000 */
[----:B------:R-:W-:Y:S02]  /*a9c0*/  ISETP.NE.AND P6, PT, R28, RZ, PT ;  /* 0x000000ff1c00720c */ /* 0x000fe40003fc5270 */
[----:B------:R-:W-:-:S02]  /*a9d0*/  ISETP.GE.AND P1, PT, R56, R135, PT ;  /* 0x000000873800720c */ /* 0x000fc40003f26270 */
[----:B------:R-:W-:Y:S02]  /*a9e0*/  P2R R30, PR, RZ, 0x40 ;  /* 0x00000040ff1e7803 */ /* 0x000fe40000000000 */
[----:B------:R-:W-:Y:S02]  /*a9f0*/  ISETP.NE.AND P6, PT, R26, RZ, PT ;  /* 0x000000ff1a00720c */ /* 0x000fe40003fc5270 */
[----:B-1----:R-:W-:Y:S02]  /*aa00*/  IADD3 R0, R0, 0x1bc0, RZ ;  /* 0x00001bc000007810 */ /* 0x002fe40007ffe0ff */
[----:B------:R-:W-:Y:S02]  /*aa10*/  P2R R28, PR, RZ, 0x40 ;  /* 0x00000040ff1c7803 */ /* 0x000fe40000000000 */
[----:B------:R-:W-:Y:S02]  /*aa20*/  ISETP.NE.AND P6, PT, R24, RZ, PT ;  /* 0x000000ff1800720c */ /* 0x000fe40003fc5270 */
[----:B------:R-:W-:Y:S01]  /*aa30*/  P2R R5, PR, RZ, 0x10 ;  /* 0x00000010ff057803 */ /* 0x000fe20000000000 */
[----:B------:R0:W4:Y:S01]  /*aa40*/  @!P1 LDG.E R73, [R6.64+0x5d00] ;  /* 0x005d000606499981 */ /* 0x000122000c1e1900 */
[----:B------:R-:W-:-:S02]  /*aa50*/  P2R R76, PR, RZ, 0x8 ;  /* 0x00000008ff4c7803 */ /* 0x000fc40000000000 */
[----:B------:R-:W-:Y:S02]  /*aa60*/  P2R R56, PR, RZ, 0x2 ;  /* 0x00000002ff387803 */ /* 0x000fe40000000000 */
[----:B------:R-:W-:Y:S02]  /*aa70*/  P2R R26, PR, RZ, 0x40 ;  /* 0x00000040ff1a7803 */ /* 0x000fe40000000000 */
[-C--:B------:R-:W-:Y:S02]  /*aa80*/  ISETP.GE.AND P1, PT, R58, R135.reuse, PT ;  /* 0x000000873a00720c */ /* 0x080fe40003f26270 */
[-C--:B------:R-:W-:Y:S02]  /*aa90*/  ISETP.GE.AND P2, PT, R60, R135.reuse, PT ;  /* 0x000000873c00720c */ /* 0x080fe40003f46270 */
[-C--:B------:R-:W-:Y:S02]  /*aaa0*/  ISETP.GE.AND P3, PT, R62, R135.reuse, PT ;  /* 0x000000873e00720c */ /* 0x080fe40003f66270 */
[----:B------:R-:W-:-:S02]  /*aab0*/  ISETP.GE.AND P4, PT, R64, R135, PT ;  /* 0x000000874000720c */ /* 0x000fc40003f86270 */
[----:B------:R-:W-:Y:S02]  /*aac0*/  ISETP.GE.AND P5, PT, R0, R135, PT ;  /* 0x000000870000720c */ /* 0x000fe40003fa6270 */
[----:B------:R-:W-:Y:S01]  /*aad0*/  ISETP.NE.AND P6, PT, R22, RZ, PT ;  /* 0x000000ff1600720c */ /* 0x000fe20003fc5270 */
[----:B------:R-:W-:Y:S02]  /*aae0*/  WARPSYNC 0xffffffff ;  /* 0xffffffff00007948 */ /* 0x000fe40003800000 */
[----:B------:R0:W4:Y:S01]  /*aaf0*/  @!P1 LDG.E R75, [R6.64+0x6000] ;  /* 0x00600006064b9981 */ /* 0x000122000c1e1900 */
[----:B------:R-:W-:Y:S02]  /*ab00*/  P2R R24, PR, RZ, 0x40 ;  /* 0x00000040ff187803 */ /* 0x000fe40000000000 */
[----:B------:R-:W-:Y:S01]  /*ab10*/  ISETP.NE.AND P6, PT, R20, RZ, PT ;  /* 0x000000ff1400720c */ /* 0x000fe20003fc5270 */
[----:B------:R0:W4:Y:S03]  /*ab20*/  @!P2 LDG.E R77, [R6.64+0x6300] ;  /* 0x00630006064da981 */ /* 0x000126000c1e1900 */
[----:B------:R-:W-:Y:S01]  /*ab30*/  P2R R22, PR, RZ, 0x40 ;  /* 0x00000040ff167803 */ /* 0x000fe20000000000 */
[----:B------:R0:W4:Y:S01]  /*ab40*/  @!P3 LDG.E R79, [R6.64+0x6600] ;  /* 0x00660006064fb981 */ /* 0x000122000c1e1900 */
[----:B------:R-:W-:-:S03]  /*ab50*/  ISETP.NE.AND P6, PT, R4, RZ, PT ;  /* 0x000000ff0400720c */ /* 0x000fc60003fc5270 */
[----:B------:R0:W4:Y:S01]  /*ab60*/  @!P4 LDG.E R81, [R6.64+0x6900] ;  /* 0x006900060651c981 */ /* 0x000122000c1e1900 */
[----:B------:R-:W-:-:S03]  /*ab70*/  P2R R20, PR, RZ, 0x40 ;  /* 0x00000040ff147803 */ /* 0x000fc60000000000 */
[----:B------:R0:W4:Y:S04]  /*ab80*/  @!P5 LDG.E R83, [R6.64+0x6c00] ;  /* 0x006c00060653d981 */ /* 0x000128000c1e1900 */
[----:B------:R-:W-:Y:S01]  /*ab90*/  BAR.SYNC.DEFER_BLOCKING 0x0 ;  /* 0x0000000000007b1d */ /* 0x000fe20000010000 */
        /* <DEDUP_REMOVED lines=11> */
[----:B--2---:R1:W-:Y:S03]  /*ac50*/  @!P1 STG.E [R2.64+0x300], R11 ;  /* 0x0003000b02009986 */ /* 0x0043e6000c101906 */
[----:B-1----:R-:W-:Y:S02]  /*ac60*/  P2R R11, PR, RZ, 0x40 ;  /* 0x00000040ff0b7803 */ /* 0x002fe40000000000 */
[----:B------:R-:W-:-:S04]  /*ac70*/  ISETP.NE.AND P6, PT, R10, RZ, PT ;  /* 0x000000ff0a00720c */ /* 0x000fc80003fc5270 */
[----:B------:R-:W-:Y:S02]  /*ac80*/  P2R R10, PR, RZ, 0x40 ;  /* 0x00000040ff0a7803 */ /* 0x000fe40000000000 */
[----:B------:R-:W-:Y:S01]  /*ac90*/  ISETP.NE.AND P6, PT, R80, RZ, PT ;  /* 0x000000ff5000720c */ /* 0x000fe20003fc5270 */
[----:B------:R1:W-:Y:S03]  /*aca0*/  @!P0 STG.E [R2.64], R9 ;  /* 0x0000000902008986 */ /* 0x0003e6000c101906 */
[----:B-1----:R-:W-:Y:S02]  /*acb0*/  P2R R9, PR, RZ, 0x40 ;  /* 0x00000040ff097803 */ /* 0x002fe40000000000 */
        /* <DEDUP_REMOVED lines=12> */
[----:B------:R-:W-:-:S13]  /*ad80*/  ISETP.NE.AND P6, PT, R70, RZ, PT ;  /* 0x000000ff4600720c */ /* 0x000fda0003fc5270 */
[----:B------:R0:W-:Y:S01]  /*ad90*/  @!P6 STG.E [R2.64+0x600], R13 ;  /* 0x0006000d0200e986 */ /* 0x0001e2000c101906 */
[----:B------:R-:W-:-:S13]  /*ada0*/  ISETP.NE.AND P6, PT, R0, RZ, PT ;  /* 0x000000ff0000720c */ /* 0x000fda0003fc5270 */
[----:B---3--:R0:W-:Y:S01]  /*adb0*/  @!P6 STG.E [R2.64+0x900], R15 ;  /* 0x0009000f0200e986 */ /* 0x0081e2000c101906 */
        /* <DEDUP_REMOVED lines=43> */
[----:B------:R-:W-:Y:S02]  /*b070*/  P2R R50, PR, RZ, 0x4 ;  /* 0x00000004ff327803 */ /* 0x000fe40000000000 */
[----:B------:R-:W-:Y:S02]  /*b080*/  P2R R48, PR, RZ, 0x8 ;  /* 0x00000008ff307803 */ /* 0x000fe40000000000 */
[----:B------:R-:W-:Y:S02]  /*b090*/  P2R R46, PR, RZ, 0x10 ;  /* 0x00000010ff2e7803 */ /* 0x000fe40000000000 */
[----:B------:R-:W-:Y:S02]  /*b0a0*/  P2R R44, PR, RZ, 0x20 ;  /* 0x00000020ff2c7803 */ /* 0x000fe40000000000 */
[----:B------:R-:W-:-:S02]  /*b0b0*/  ISETP.NE.AND P5, PT, R84, RZ, PT ;  /* 0x000000ff5400720c */ /* 0x000fc40003fa5270 */
[----:B------:R-:W-:Y:S01]  /*b0c0*/  ISETP.NE.AND P4, PT, R86, RZ, PT ;  /* 0x000000ff5600720c */ /* 0x000fe20003f85270 */
[----:B------:R0:W-:Y:S01]  /*b0d0*/  @!P6 STG.E [R2.64+0x4b00], R59 ;  /* 0x004b003b0200e986 */ /* 0x0001e2000c101906 */
[----:B------:R-:W-:Y:S02]  /*b0e0*/  ISETP.NE.AND P3, PT, R87, RZ, PT ;  /* 0x000000ff5700720c */ /* 0x000fe40003f65270 */
[----:B------:R-:W-:Y:S02]  /*b0f0*/  ISETP.NE.AND P2, PT, R88, RZ, PT ;  /* 0x000000ff5800720c */ /* 0x000fe40003f45270 */
[----:B------:R-:W-:Y:S02]  /*b100*/  ISETP.NE.AND P1, PT, R54, RZ, PT ;  /* 0x000000ff3600720c */ /* 0x000fe40003f25270 */
[----:B------:R-:W-:Y:S02]  /*b110*/  ISETP.NE.AND P6, PT, R40, RZ, PT ;  /* 0x000000ff2800720c */ /* 0x000fe40003fc5270 */
        /* <DEDUP_REMOVED lines=22> */
.L_x_1505:
[----:B------:R-:W-:-:S13]  /*b280*/  ISETP.GE.AND P0, PT, R135, 0x1d40, PT ;  /* 0x00001d408700780c */ /* 0x000fda0003f06270 */
[----:B------:R-:W-:Y:S05]  /*b290*/  @!P0 BRA `(.L_x_1511) ;  /* 0x0000849000008947 */ /* 0x000fea0003800000 */
[----:B------:R-:W0:Y:S01]  /*b2a0*/  S2R R138, SR_LANEID ;  /* 0x00000000008a7919 */ /* 0x000e220000000000 */
[C---:B------:R-:W-:Y:S02]  /*b2b0*/  IMAD.SHL.U32 R10, R0.reuse, 0x2, RZ ;  /* 0x00000002000a7824 */ /* 0x040fe400078e00ff */
[----:B------:R-:W-:Y:S02]  /*b2c0*/  IMAD R11, R0, 0x4e, RZ ;  /* 0x0000004e000b7824 */ /* 0x000fe400078e02ff */
.L_x_1516:
[----:B------:R-:W-:Y:S02]  /*b2d0*/  SHF.R.S32.HI R5, RZ, 0x1f, R3 ;  /* 0x0000001fff057819 */ /* 0x000fe40000011403 */
[----:B------:R-:W-:-:S04]  /*b2e0*/  IADD3 R31, P0, R0, R3, RZ ;  /* 0x00000003001f7210 */ /* 0x000fc80007f1e0ff */
[----:B------:R-:W-:Y:S02]  /*b2f0*/  LEA.HI.X.SX32 R48, R0, R5, 0x1, P0 ;  /* 0x0000000500307211 */ /* 0x000fe400000f0eff */
[----:B--2---:R-:W-:-:S04]  /*b300*/  LEA R4, P0, R31, c[0x0][0x160], 0x1 ;  /* 0x000058001f047a11 */ /* 0x004fc800078008ff */
[----:B------:R-:W-:-:S05]  /*b310*/  LEA.HI.X R5, R31, c[0x0][0x164], R48, 0x1, P0 ;  /* 0x000059001f057a11 */ /* 0x000fca00000f0c30 */
[----:B------:R2:W3:Y:S04]  /*b320*/  LDG.E.U16 R13, [R4.64] ;  /* 0x00000006040d7981 */ /* 0x0004e8000c1e1500 */
        /* <DEDUP_REMOVED lines=38> */
[----:B------:R-:W-:Y:S01]  /*b590*/  WARPSYNC 0xffffffff ;  /* 0xffffffff00007948 */ /* 0x000fe20003800000 */
[----:B------:R-:W-:Y:S01]  /*b5a0*/  ULDC UR4, c[0x0][0x198] ;  /* 0x0000660000047ab9 */ /* 0x000fe20000000800 */
[----:B------:R-:W-:Y:S01]  /*b5b0*/  IMAD R137, R0, 0x84, RZ ;  /* 0x0000008400897824 */ /* 0x000fe200078e02ff */
[----:B------:R-:W-:Y:S01]  /*b5c0*/  UBMSK UR4, URZ, UR4 ;  /* 0x000000043f04729b */ /* 0x000fe20008000000 */
[----:B--2---:R-:W-:Y:S01]  /*b5d0*/  IMAD.MOV.U32 R4, RZ, RZ, 0xffff ;  /* 0x0000ffffff047424 */ /* 0x004fe200078e00ff */
[----:B---3--:R-:W-:Y:S04]  /*b5e0*/  STS.U16 [R10], R13 ;  /* 0x0000000d0a007388 */ /* 0x008fe80000000400 */
[----:B----4-:R-:W-:Y:S04]  /*b5f0*/  STS.U16 [R10+0x180], R15 ;  /* 0x0001800f0a007388 */ /* 0x010fe80000000400 */
[----:B-----5:R-:W-:Y:S04]  /*b600*/  STS.U16 [R10+0x300], R17 ;  /* 0x000300110a007388 */ /* 0x020fe80000000400 */
        /* <DEDUP_REMOVED lines=37> */
[----:B------:R-:W2:Y:S04]  /*b860*/  LDS.U16 R30, [R11] ;  /* 0x000000000b1e7984 */ /* 0x000ea80000000400 */
[----:B------:R-:W-:Y:S04]  /*b870*/  LDS.U16 R50, [R11+0x2] ;  /* 0x000002000b327984 */ /* 0x000fe80000000400 */
[----:B------:R-:W3:Y:S04]  /*b880*/  LDS.U16 R51, [R11+0x4] ;  /* 0x000004000b337984 */ /* 0x000ee80000000400 */
[----:B------:R-:W4:Y:S04]  /*b890*/  LDS.U16 R52, [R11+0x6] ;  /* 0x000006000b347984 */ /* 0x000f280000000400 */
[----:B------:R-:W5:Y:S04]  /*b8a0*/  LDS.U16 R53, [R11+0x8] ;  /* 0x000008000b357984 */ /* 0x000f680000000400 */
[----:B------:R-:W1:Y:S04]  /*b8b0*/  LDS.U16 R54, [R11+0xa] ;  /* 0x00000a000b367984 */ /* 0x000e680000000400 */
[----:B------:R-:W0:Y:S04]  /*b8c0*/  LDS.U16 R55, [R11+0xc] ;  /* 0x00000c000b377984 */ /* 0x000e280000000400 */
[----:B------:R-:W0:Y:S04]  /*b8d0*/  LDS.U16 R56, [R11+0xe] ;  /* 0x00000e000b387984 */ /* 0x000e280000000400 */
[----:B------:R-:W0:Y:S04]  /*b8e0*/  LDS.U16 R57, [R11+0x10] ;  /* 0x000010000b397984 */ /* 0x000e280000000400 */
[----:B------:R-:W0:Y:S01]  /*b8f0*/  LDS.U16 R58, [R11+0x12] ;  /* 0x000012000b3a7984 */ /* 0x000e220000000400 */
[----:B--2---:R-:W-:-:S03]  /*b900*/  PRMT R5, R30, 0x9910, RZ ;  /* 0x000099101e057816 */ /* 0x004fc600000000ff */
[----:B------:R-:W2:Y:S01]  /*b910*/  LDS.U16 R59, [R11+0x14] ;  /* 0x000014000b3b7984 */ /* 0x000ea20000000400 */
[----:B------:R-:W-:-:S03]  /*b920*/  ISETP.GE.AND P0, PT, R5, RZ, PT ;  /* 0x000000ff0500720c */ /* 0x000fc60003f06270 */
[----:B------:R-:W0:Y:S01]  /*b930*/  LDS.U16 R60, [R11+0x16] ;  /* 0x000016000b3c7984 */ /* 0x000e220000000400 */
[----:B------:R-:W-:-:S03]  /*b940*/  SEL R5, R4, 0x8000, !P0 ;  /* 0x0000800004057807 */ /* 0x000fc60004000000 */
[----:B------:R-:W0:Y:S01]  /*b950*/  LDS.U16 R61, [R11+0x18] ;  /* 0x000018000b3d7984 */ /* 0x000e220000000400 */
[----:B---3--:R-:W-:Y:S02]  /*b960*/  PRMT R21, R51, 0x9910, RZ ;  /* 0x0000991033157816 */ /* 0x008fe400000000ff */
[----:B------:R-:W-:Y:S01]  /*b970*/  LOP3.LUT R30, R5, R30, RZ, 0x3c, !PT ;  /* 0x0000001e051e7212 */ /* 0x000fe200078e3cff */
[----:B------:R-:W-:Y:S01]  /*b980*/  LDS.U16 R66, [R11+0x1a] ;  /* 0x00001a000b427984 */ /* 0x000fe20000000400 */
[----:B------:R-:W-:Y:S02]  /*b990*/  PRMT R5, R50, 0x9910, RZ ;  /* 0x0000991032057816 */ /* 0x000fe400000000ff */
[----:B------:R-:W-:Y:S01]  /*b9a0*/  PRMT R13, R30, 0x9910, RZ ;  /* 0x000099101e0d7816 */ /* 0x000fe200000000ff */
[----:B------:R-:W3:Y:S01]  /*b9b0*/  LDS.U16 R72, [R11+0x1c] ;  /* 0x00001c000b487984 */ /* 0x000ee20000000400 */
[----:B------:R-:W-:Y:S02]  /*b9c0*/  ISETP.GE.AND P0, PT, R5, RZ, PT ;  /* 0x000000ff0500720c */ /* 0x000fe40003f06270 */
[----:B------:R-:W-:Y:S01]  /*b9d0*/  ISETP.NE.AND P2, PT, R13, 0x7fff, PT ;  /* 0x00007fff0d00780c */ /* 0x000fe20003f45270 */
[----:B------:R-:W0:Y:S01]  /*b9e0*/  LDS.U16 R75, [R11+0x1e] ;  /* 0x00001e000b4b7984 */ /* 0x000e220000000400 */
[----:B------:R-:W-:-:S02]  /*b9f0*/  SEL R19, R4, 0x8000, !P0 ;  /* 0x0000800004137807 */ /* 0x000fc40004000000 */
[----:B------:R-:W-:Y:S01]  /*ba00*/  SEL R5, R30, 0x8000, P2 ;  /* 0x000080001e057807 */ /* 0x000fe20001000000 */
[----:B------:R-:W0:Y:S01]  /*ba10*/  LDS.U16 R71, [R11+0x20] ;  /* 0x000020000b477984 */ /* 0x000e220000000400 */
[----:B------:R-:W-:Y:S02]  /*ba20*/  LOP3.LUT R50, R19, R50, RZ, 0x3c, !PT ;  /* 0x0000003213327212 */ /* 0x000fe400078e3cff */
[----:B------:R-:W-:Y:S01]  /*ba30*/  SHF.R.U32.HI R5, RZ, c[0x0][0x194], R5 ;  /* 0x00006500ff057a19 */ /* 0x000fe20000011605 */
[----:B------:R-:W2:Y:S01]  /*ba40*/  LDS.U16 R70, [R11+0x22] ;  /* 0x000022000b467984 */ /* 0x000ea20000000400 */
[----:B------:R-:W-:Y:S02]  /*ba50*/  PRMT R19, R50, 0x9910, RZ ;  /* 0x0000991032137816 */ /* 0x000fe400000000ff */
[----:B------:R-:W-:Y:S01]  /*ba60*/  LOP3.LUT R5, R5, UR4, RZ, 0xc0, !PT ;  /* 0x0000000405057c12 */ /* 0x000fe2000f8ec0ff */
[----:B------:R-:W2:Y:S01]  /*ba70*/  LDS.U16 R67, [R11+0x24] ;  /* 0x000024000b437984 */ /* 0x000ea20000000400 */
[----:B------:R-:W-:-:S02]  /*ba80*/  ISETP.NE.AND P0, PT, R19, 0x7fff, PT ;  /* 0x00007fff1300780c */ /* 0x000fc40003f05270 */
[C---:B------:R-:W-:Y:S01]  /*ba90*/  LOP3.LUT R13, R5.reuse, 0xffe0, RZ, 0xc0, !PT ;  /* 0x0000ffe0050d7812 */ /* 0x040fe200078ec0ff */
[----:B------:R-:W2:Y:S01]  /*baa0*/  LDS.U16 R65, [R11+0x26] ;  /* 0x000026000b417984 */ /* 0x000ea20000000400 */
[----:B------:R-:W-:Y:S02]  /*bab0*/  LOP3.LUT R17, R5, 0x1f, RZ, 0xc, !PT ;  /* 0x0000001f05117812 */ /* 0x000fe400078e0cff */
[----:B------:R-:W-:Y:S01]  /*bac0*/  SHF.R.U32.HI R5, RZ, 0x5, R13 ;  /* 0x00000005ff057819 */ /* 0x000fe2000001160d */
[----:B------:R-:W2:Y:S01]  /*bad0*/  LDS.U16 R63, [R11+0x28] ;  /* 0x000028000b3f7984 */ /* 0x000ea20000000400 */
[----:B------:R-:W-:Y:S01]  /*bae0*/  SEL R19, R50, 0x8000, P0 ;  /* 0x0000800032137807 */ /* 0x000fe20000000000 */
[----:B------:R-:W-:Y:S01]  /*baf0*/  IMAD R18, R17, 0x300, R2 ;  /* 0x0000030011127824 */ /* 0x000fe200078e0202 */
[----:B------:R-:W-:Y:S01]  /*bb00*/  IADD3 R17, -R5, 0x1, RZ ;  /* 0x0000000105117810 */ /* 0x000fe20007ffe1ff */
[----:B------:R-:W2:Y:S01]  /*bb10*/  LDS.U16 R49, [R11+0x2a] ;  /* 0x00002a000b317984 */ /* 0x000ea20000000400 */
[----:B------:R-:W-:-:S02]  /*bb20*/  SHF.R.U32.HI R19, RZ, c[0x0][0x194], R19 ;  /* 0x00006500ff137a19 */ /* 0x000fc40000011613 */
[----:B------:R-:W-:Y:S01]  /*bb30*/  ISETP.GE.AND P0, PT, R21, RZ, PT ;  /* 0x000000ff1500720c */ /* 0x000fe20003f06270 */
[----:B------:R-:W3:Y:S01]  /*bb40*/  LDS.U16 R47, [R11+0x2c] ;  /* 0x00002c000b2f7984 */ /* 0x000ee20000000400 */
[----:B------:R-:W-:Y:S01]  /*bb50*/  IMAD R17, R17, 0x2, R18 ;  /* 0x0000000211117824 */ /* 0x000fe200078e0212 */
[----:B------:R-:W-:Y:S02]  /*bb60*/  LOP3.LUT R19, R19, UR4, RZ, 0xc0, !PT ;  /* 0x0000000413137c12 */ /* 0x000fe4000f8ec0ff */
[----:B------:R-:W3:Y:S01]  /*bb70*/  LDS.U16 R45, [R11+0x2e] ;  /* 0x00002e000b2d7984 */ /* 0x000ee20000000400 */
[----:B----4-:R-:W-:Y:S02]  /*bb80*/  PRMT R23, R52, 0x9910, RZ ;  /* 0x0000991034177816 */ /* 0x010fe400000000ff */
[C---:B------:R-:W-:Y:S01]  /*bb90*/  LOP3.LUT R20, R19.reuse, 0xffe0, RZ, 0xc0, !PT ;  /* 0x0000ffe013147812 */ /* 0x040fe200078ec0ff */
[----:B------:R-:W4:Y:S01]  /*bba0*/  LDS.U16 R43, [R11+0x30] ;  /* 0x000030000b2b7984 */ /* 0x000f220000000400 */
[----:B------:R-:W-:-:S02]  /*bbb0*/  LOP3.LUT R19, R19, 0x1f, RZ, 0xc, !PT ;  /* 0x0000001f13137812 */ /* 0x000fc400078e0cff */
[----:B------:R-:W-:Y:S01]  /*bbc0*/  SHF.R.U32.HI R20, RZ, 0x5, R20 ;  /* 0x00000005ff147819 */ /* 0x000fe20000011614 */
[----:B------:R-:W3:Y:S01]  /*bbd0*/  LDS.U16 R41, [R11+0x32] ;  /* 0x000032000b297984 */ /* 0x000ee20000000400 */
[----:B-----5:R-:W-:Y:S01]  /*bbe0*/  PRMT R28, R53, 0x9910, RZ ;  /* 0x00009910351c7816 */ /* 0x020fe200000000ff */
[----:B------:R-:W-:Y:S01]  /*bbf0*/  IMAD R22, R19, 0x300, R2 ;  /* 0x0000030013167824 */ /* 0x000fe200078e0202 */
[----:B------:R-:W-:Y:S01]  /*bc00*/  IADD3 R19, -R20, 0x1, RZ ;  /* 0x0000000114137810 */ /* 0x000fe20007ffe1ff */
[----:B------:R-:W5:Y:S01]  /*bc10*/  LDS.U16 R39, [R11+0x34] ;  /* 0x000034000b277984 */ /* 0x000f620000000400 */
[----:B-1----:R-:W-:Y:S02]  /*bc20*/  PRMT R35, R54, 0x9910, RZ ;  /* 0x0000991036237816 */ /* 0x002fe400000000ff */
[----:B0-----:R-:W-:Y:S01]  /*bc30*/  PRMT R42, R55, 0x9910, RZ ;  /* 0x00009910372a7816 */ /* 0x001fe200000000ff */
[----:B------:R-:W-:Y:S01]  /*bc40*/  LDS.U16 R38, [R11+0x36] ;  /* 0x000036000b267984 */ /* 0x000fe20000000400 */
[----:B------:R-:W-:Y:S01]  /*bc50*/  IMAD R19, R19, 0x2, R22 ;  /* 0x0000000213137824 */ /* 0x000fe200078e0216 */
[----:B------:R-:W-:-:S02]  /*bc60*/  SEL R22, R4, 0x8000, !P0 ;  /* 0x0000800004167807 */ /* 0x000fc40004000000 */
[----:B------:R-:W0:Y:S01]  /*bc70*/  LDS.U16 R36, [R11+0x38] ;  /* 0x000038000b247984 */ /* 0x000e220000000400 */
[----:B------:R-:W-:Y:S02]  /*bc80*/  PRMT R44, R56, 0x9910, RZ ;  /* 0x00009910382c7816 */ /* 0x000fe400000000ff */
[----:B------:R-:W-:Y:S01]  /*bc90*/  LOP3.LUT R51, R22, R51, RZ, 0x3c, !PT ;  /* 0x0000003316337212 */ /* 0x000fe200078e3cff */
[----:B------:R-:W1:Y:S01]  /*bca0*/  LDS.U16 R34, [R11+0x3a] ;  /* 0x00003a000b227984 */ /* 0x000e620000000400 */
[----:B------:R-:W-:Y:S02]  /*bcb0*/  PRMT R62, R57, 0x9910, RZ ;  /* 0x00009910393e7816 */ /* 0x000fe400000000ff */
[----:B------:R-:W-:Y:S01]  /*bcc0*/  PRMT R21, R51, 0x9910, RZ ;  /* 0x0000991033157816 */ /* 0x000fe200000000ff */
[----:B------:R-:W0:Y:S01]  /*bcd0*/  LDS.U16 R32, [R11+0x3c] ;  /* 0x00003c000b207984 */ /* 0x000e220000000400 */
[----:B------:R-:W-:Y:S02]  /*bce0*/  PRMT R64, R58, 0x9910, RZ ;  /* 0x000099103a407816 */ /* 0x000fe400000000ff */
[----:B------:R-:W-:Y:S01]  /*bcf0*/  ISETP.NE.AND P0, PT, R21, 0x7fff, PT ;  /* 0x00007fff1500780c */ /* 0x000fe20003f05270 */
[----:B------:R-:W0:Y:S01]  /*bd00*/  LDS.U16 R29, [R11+0x3e] ;  /* 0x00003e000b1d7984 */ /* 0x000e220000000400 */
[----:B--2---:R-:W-:-:S02]  /*bd10*/  PRMT R74, R59, 0x9910, RZ ;  /* 0x000099103b4a7816 */ /* 0x004fc400000000ff */
[----:B------:R-:W-:Y:S01]  /*bd20*/  SEL R21, R51, 0x8000, P0 ;  /* 0x0000800033157807 */ /* 0x000fe20000000000 */
[----:B------:R-:W2:Y:S01]  /*bd30*/  LDS.U16 R27, [R11+0x40] ;  /* 0x000040000b1b7984 */ /* 0x000ea20000000400 */
[----:B------:R-:W-:Y:S02]  /*bd40*/  ISETP.GE.AND P0, PT, R23, RZ, PT ;  /* 0x000000ff1700720c */ /* 0x000fe40003f06270 */
[----:B------:R-:W-:Y:S01]  /*bd50*/  SHF.R.U32.HI R21, RZ, c[0x0][0x194], R21 ;  /* 0x00006500ff157a19 */ /* 0x000fe20000011615 */
[----:B------:R-:W0:Y:S01]  /*bd60*/  LDS.U16 R25, [R11+0x42] ;  /* 0x000042000b197984 */ /* 0x000e220000000400 */
[----:B------:R-:W-:Y:S02]  /*bd70*/  SEL R23, R4, 0x8000, !P0 ;  /* 0x0000800004177807 */ /* 0x000fe40004000000 */
[----:B------:R-:W-:Y:S01]  /*bd80*/  LOP3.LUT R21, R21, UR4, RZ, 0xc0, !PT ;  /* 0x0000000415157c12 */ /* 0x000fe2000f8ec0ff */
[----:B------:R-:W-:Y:S01]  /*bd90*/  LDS.U16 R16, [R11+0x44] ;  /* 0x000044000b107984 */ /* 0x000fe20000000400 */
[----:B------:R-:W-:-:S02]  /*bda0*/  LOP3.LUT R52, R23, R52, RZ, 0x3c, !PT ;  /* 0x0000003417347212 */ /* 0x000fc400078e3cff */
[C---:B------:R-:W-:Y:S01]  /*bdb0*/  LOP3.LUT R22, R21.reuse, 0xffe0, RZ, 0xc0, !PT ;  /* 0x0000ffe015167812 */ /* 0x040fe200078ec0ff */
[----:B------:R-:W0:Y:S01]  /*bdc0*/  LDS.U16 R15, [R11+0x46] ;  /* 0x000046000b0f7984 */ /* 0x000e220000000400 */
[----:B------:R-:W-:Y:S02]  /*bdd0*/  LOP3.LUT R21, R21, 0x1f, RZ, 0xc, !PT ;  /* 0x0000001f15157812 */ /* 0x000fe400078e0cff */
[----:B------:R-:W-:Y:S01]  /*bde0*/  SHF.R.U32.HI R22, RZ, 0x5, R22 ;  /* 0x00000005ff167819 */ /* 0x000fe20000011616 */
[----:B------:R-:W-:Y:S01]  /*bdf0*/  LDS.U16 R14, [R11+0x48] ;  /* 0x000048000b0e7984 */ /* 0x000fe20000000400 */
[----:B------:R-:W-:Y:S01]  /*be00*/  PRMT R23, R52, 0x9910, RZ ;  /* 0x0000991034177816 */ /* 0x000fe200000000ff */
[----:B------:R-:W-:Y:S01]  /*be10*/  IMAD R21, R21, 0x300, R2 ;  /* 0x0000030015157824 */ /* 0x000fe200078e0202 */
[----:B------:R-:W-:Y:S01]  /*be20*/  IADD3 R22, -R22, 0x1, RZ ;  /* 0x0000000116167810 */ /* 0x000fe20007ffe1ff */
[----:B------:R-:W-:Y:S01]  /*be30*/  LDS.U16 R13, [R11+0x4a] ;  /* 0x00004a000b0d7984 */ /* 0x000fe20000000400 */
[----:B------:R-:W-:-:S02]  /*be40*/  ISETP.NE.AND P0, PT, R23, 0x7fff, PT ;  /* 0x00007fff1700780c */ /* 0x000fc40003f05270 */
[----:B------:R-:W-:Y:S01]  /*be50*/  PRMT R76, R60, 0x9910, RZ ;  /* 0x000099103c4c7816 */ /* 0x000fe200000000ff */
[----:B------:R-:W-:Y:S01]  /*be60*/  LDS.U16 R5, [R11+0x4c] ;  /* 0x00004c000b057984 */ /* 0x000fe20000000400 */
[----:B------:R-:W-:Y:S01]  /*be70*/  IMAD R22, R22, 0x2, R21 ;  /* 0x0000000216167824 */ /* 0x000fe200078e0215 */
[----:B------:R-:W-:Y:S02]  /*be80*/  SEL R23, R52, 0x8000, P0 ;  /* 0x0000800034177807 */ /* 0x000fe40000000000 */
[----:B------:R-:W-:Y:S01]  /*be90*/  BAR.SYNC.DEFER_BLOCKING 0x0 ;  /* 0x0000000000007b1d */ /* 0x000fe20000010000 */
[----:B------:R-:W-:Y:S02]  /*bea0*/  ISETP.GE.AND P0, PT, R28, RZ, PT ;  /* 0x000000ff1c00720c */ /* 0x000fe40003f06270 */
[----:B------:R-:W-:Y:S02]  /*beb0*/  SHF.R.U32.HI R23, RZ, c[0x0][0x194], R23 ;  /* 0x00006500ff177a19 */ /* 0x000fe40000011617 */
[----:B------:R-:W-:-:S02]  /*bec0*/  PRMT R78, R61, 0x9910, RZ ;  /* 0x000099103d4e7816 */ /* 0x000fc400000000ff */
[----:B------:R-:W-:Y:S02]  /*bed0*/  LOP3.LUT R23, R23, UR4, RZ, 0xc0, !PT ;  /* 0x0000000417177c12 */ /* 0x000fe4000f8ec0ff */
[----:B---3--:R-:W-:Y:S02]  /*bee0*/  PRMT R82, R72, 0x9910, RZ ;  /* 0x0000991048527816 */ /* 0x008fe400000000ff */
[C---:B------:R-:W-:Y:S02]  /*bef0*/  LOP3.LUT R26, R23.reuse, 0xffe0, RZ, 0xc0, !PT ;  /* 0x0000ffe0171a7812 */ /* 0x040fe400078ec0ff */
[----:B------:R-:W-:Y:S02]  /*bf00*/  LOP3.LUT R23, R23, 0x1f, RZ, 0xc, !PT ;  /* 0x0000001f17177812 */ /* 0x000fe400078e0cff */
[----:B------:R-:W-:Y:S02]  /*bf10*/  SHF.R.U32.HI R26, RZ, 0x5, R26 ;  /* 0x00000005ff1a7819 */ /* 0x000fe4000001161a */
[----:B------:R-:W-:Y:S01]  /*bf20*/  PRMT R84, R75, 0x9910, RZ ;  /* 0x000099104b547816 */ /* 0x000fe200000000ff */
[----:B------:R-:W-:Y:S01]  /*bf30*/  IMAD R23, R23, 0x300, R2 ;  /* 0x0000030017177824 */ /* 0x000fe200078e0202 */
[----:B------:R-:W-:-:S02]  /*bf40*/  PRMT R86, R71, 0x9910, RZ ;  /* 0x0000991047567816 */ /* 0x000fc400000000ff */
[----:B------:R-:W-:Y:S02]  /*bf50*/  PRMT R88, R70, 0x9910, RZ ;  /* 0x0000991046587816 */ /* 0x000fe400000000ff */
[----:B------:R-:W-:Y:S01]  /*bf60*/  PRMT R90, R67, 0x9910, RZ ;  /* 0x00009910435a7816 */ /* 0x000fe200000000ff */
[----:B------:R-:W-:Y:S01]  /*bf70*/  STS [R0.X4], RZ ;  /* 0x000000ff00007388 */ /* 0x000fe20000004800 */
[----:B------:R-:W-:Y:S02]  /*bf80*/  PRMT R93, R65, 0x9910, RZ ;  /* 0x00009910415d7816 */ /* 0x000fe400000000ff */
[----:B------:R-:W-:Y:S01]  /*bf90*/  PRMT R94, R63, 0x9910, RZ ;  /* 0x000099103f5e7816 */ /* 0x000fe200000000ff */
[----:B------:R-:W-:Y:S01]  /*bfa0*/  STS [R0.X4+0x300], RZ ;  /* 0x000300ff00007388 */ /* 0x000fe20000004800 */
[----:B------:R-:W-:Y:S02]  /*bfb0*/  PRMT R95, R49, 0x9910, RZ ;  /* 0x00009910315f7816 */ /* 0x000fe400000000ff */
[----:B------:R-:W-:Y:S01]  /*bfc0*/  PRMT R97, R47, 0x9910, RZ ;  /* 0x000099102f617816 */ /* 0x000fe200000000ff */
[----:B------:R-:W-:Y:S01]  /*bfd0*/  STS [R0.X4+0x600], RZ ;  /* 0x000600ff00007388 */ /* 0x000fe20000004800 */
[----:B------:R-:W-:-:S02]  /*bfe0*/  PRMT R99, R45, 0x9910, RZ ;  /* 0x000099102d637816 */ /* 0x000fc400000000ff */
[----:B----4-:R-:W-:Y:S01]  /*bff0*/  PRMT R101, R43, 0x9910, RZ ;  /* 0x000099102b657816 */ /* 0x010fe200000000ff */
[----:B------:R-:W-:Y:S01]  /*c000*/  STS [R0.X4+0x900], RZ ;  /* 0x000900ff00007388 */ /* 0x000fe20000004800 */
[----:B------:R-:W-:Y:S02]  /*c010*/  PRMT R103, R41, 0x9910, RZ ;  /* 0x0000991029677816 */ /* 0x000fe400000000ff */
[----:B-----5:R-:W-:Y:S01]  /*c020*/  PRMT R105, R39, 0x9910, RZ ;  /* 0x0000991027697816 */ /* 0x020fe200000000ff */
[----:B------:R-:W-:Y:S01]  /*c030*/  STS [R0.X4+0xc00], RZ ;  /* 0x000c00ff00007388 */ /* 0x000fe20000004800 */
[----:B0-----:R-:W-:Y:S02]  /*c040*/  PRMT R109, R36, 0x9910, RZ ;  /* 0x00009910246d7816 */ /* 0x001fe400000000ff */
[----:B-1----:R-:W-:Y:S01]  /*c050*/  PRMT R113, R34, 0x9910, RZ ;  /* 0x0000991022717816 */ /* 0x002fe200000000ff */
[----:B------:R-:W-:Y:S01]  /*c060*/  STS [R0.X4+0xf00], RZ ;  /* 0x000f00ff00007388 */ /* 0x000fe20000004800 */
[----:B------:R-:W-:-:S02]  /*c070*/  PRMT R114, R32, 0x9910, RZ ;  /* 0x0000991020727816 */ /* 0x000fc400000000ff */
[----:B------:R-:W-:Y:S01]  /*c080*/  PRMT R116, R29, 0x9910, RZ ;  /* 0x000099101d747816 */ /* 0x000fe200000000ff */
[----:B------:R-:W-:Y:S01]  /*c090*/  STS [R0.X4+0x1200], RZ ;  /* 0x001200ff00007388 */ /* 0x000fe20000004800 */
[----:B--2---:R-:W-:Y:S02]  /*c0a0*/  PRMT R118, R27, 0x9910, RZ ;  /* 0x000099101b767816 */ /* 0x004fe400000000ff */
[----:B------:R-:W-:Y:S01]  /*c0b0*/  PRMT R120, R25, 0x9910, RZ ;  /* 0x0000991019787816 */ /* 0x000fe200000000ff */
[----:B------:R-:W-:Y:S01]  /*c0c0*/  STS [R0.X4+0x1500], RZ ;  /* 0x001500ff00007388 */ /* 0x000fe20000004800 */
[----:B------:R-:W-:-:S03]  /*c0d0*/  PRMT R124, R15, 0x9910, RZ ;  /* 0x000099100f7c7816 */ /* 0x000fc600000000ff */
        /* <DEDUP_REMOVED lines=27> */
[----:B------:R-:W-:Y:S04]  /*c290*/  STS.U16 [R17], R24 ;  /* 0x0000001811007388 */ /* 0x000fe80000000400 */
[----:B------:R-:W0:Y:S02]  /*c2a0*/  LDS.U16 R20, [R19] ;  /* 0x0000000013147984 */ /* 0x000e240000000400 */
[----:B0-----:R-:W-:-:S05]  /*c2b0*/  IADD3 R24, R20, 0x1, RZ ;  /* 0x0000000114187810 */ /* 0x001fca0007ffe0ff */
[----:B------:R0:W-:Y:S04]  /*c2c0*/  STS.U16 [R19], R24 ;  /* 0x0000001813007388 */ /* 0x0001e80000000400 */
[----:B------:R-:W1:Y:S01]  /*c2d0*/  LDS.U16 R21, [R22] ;  /* 0x0000000016157984 */ /* 0x000e620000000400 */
[----:B0-----:R-:W-:Y:S02]  /*c2e0*/  IADD3 R24, -R26, 0x1, RZ ;  /* 0x000000011a187810 */ /* 0x001fe40007ffe1ff */
[----:B------:R-:W-:-:S03]  /*c2f0*/  SEL R26, R4, 0x8000, !P0 ;  /* 0x00008000041a7807 */ /* 0x000fc60004000000 */
[----:B------:R-:W-:Y:S01]  /*c300*/  IMAD R24, R24, 0x2, R23 ;  /* 0x0000000218187824 */ /* 0x000fe200078e0217 */
        /* <DEDUP_REMOVED lines=13> */
[----:B------:R-:W-:-:S04]  /*c3e0*/  IMAD.MOV.U32 R26, RZ, RZ, R35 ;  /* 0x000000ffff1a7224 */ /* 0x000fc800078e0023 */
        /* <DEDUP_REMOVED lines=10> */
[----:B-1----:R-:W-:Y:S02]  /*c490*/  IADD3 R35, R23, 0x1, RZ ;  /* 0x0000000117237810 */ /* 0x002fe40007ffe0ff */
[----:B------:R-:W-:-:S03]  /*c4a0*/  LOP3.LUT R33, R33, UR4, RZ, 0xc0, !PT ;  /* 0x0000000421217c12 */ /* 0x000fc6000f8ec0ff */
[----:B------:R0:W-:Y:S01]  /*c4b0*/  STS.U16 [R24], R35 ;  /* 0x0000002318007388 */ /* 0x0001e20000000400 */
[C---:B------:R-:W-:Y:S02]  /*c4c0*/  LOP3.LUT R37, R33.reuse, 0xffe0, RZ, 0xc0, !PT ;  /* 0x0000ffe021257812 */ /* 0x040fe400078ec0ff */
[----:B------:R-:W-:Y:S01]  /*c4d0*/  LOP3.LUT R33, R33, 0x1f, RZ, 0xc, !PT ;  /* 0x0000001f21217812 */ /* 0x000fe200078e0cff */
[----:B------:R-:W1:Y:S01]  /*c4e0*/  LDS.U16 R26, [R28] ;  /* 0x000000001c1a7984 */ /* 0x000e620000000400 */
[----:B------:R-:W-:-:S03]  /*c4f0*/  SHF.R.U32.HI R37, RZ, 0x5, R37 ;  /* 0x00000005ff257819 */ /* 0x000fc60000011625 */
[----:B------:R-:W-:Y:S01]  /*c500*/  IMAD R40, R33, 0x300, R2 ;  /* 0x0000030021287824 */ /* 0x000fe200078e0202 */
[----:B0-----:R-:W-:-:S05]  /*c510*/  IADD3 R35, -R37, 0x1, RZ ;  /* 0x0000000125237810 */ /* 0x001fca0007ffe1ff */
        /* <DEDUP_REMOVED lines=9> */
[----:B------:R-:W-:Y:S02]  /*c5b0*/  LOP3.LUT R40, R40, UR4, RZ, 0xc0, !PT ;  /* 0x0000000428287c12 */ /* 0x000fe4000f8ec0ff */
[----:B------:R-:W-:-:S02]  /*c5c0*/  LOP3.LUT R56, R69, R56, RZ, 0x3c, !PT ;  /* 0x0000003845387212 */ /* 0x000fc400078e3cff */
[----:B-1----:R-:W-:Y:S02]  /*c5d0*/  IADD3 R37, R26, 0x1, RZ ;  /* 0x000000011a257810 */ /* 0x002fe40007ffe0ff */
[----:B------:R-:W-:Y:S02]  /*c5e0*/  LOP3.LUT R42, R40, 0xffe0, RZ, 0xc0, !PT ;  /* 0x0000ffe0282a7812 */ /* 0x000fe400078ec0ff */
[----:B------:R-:W-:Y:S01]  /*c5f0*/  PRMT R44, R56, 0x9910, RZ ;  /* 0x00009910382c7816 */ /* 0x000fe200000000ff */
[----:B------:R0:W-:Y:S01]  /*c600*/  STS.U16 [R28], R37 ;  /* 0x000000251c007388 */ /* 0x0001e20000000400 */
[----:B------:R-:W-:Y:S02]  /*c610*/  SHF.R.U32.HI R42, RZ, 0x5, R42 ;  /* 0x00000005ff2a7819 */ /* 0x000fe4000001162a */
[----:B------:R-:W-:Y:S01]  /*c620*/  ISETP.NE.AND P0, PT, R44, 0x7fff, PT ;  /* 0x00007fff2c00780c */ /* 0x000fe20003f05270 */
[----:B------:R-:W1:Y:S03]  /*c630*/  LDS.U16 R33, [R35] ;  /* 0x0000000023217984 */ /* 0x000e660000000400 */
[----:B------:R-:W-:-:S02]  /*c640*/  SEL R44, R56, 0x8000, P0 ;  /* 0x00008000382c7807 */ /* 0x000fc40000000000 */
[----:B0-----:R-:W-:Y:S02]  /*c650*/  LOP3.LUT R37, R40, 0x1f, RZ, 0xc, !PT ;  /* 0x0000001f28257812 */ /* 0x001fe400078e0cff */
[----:B------:R-:W-:Y:S02]  /*c660*/  IADD3 R40, -R42, 0x1, RZ ;  /* 0x000000012a287810 */ /* 0x000fe40007ffe1ff */
[----:B------:R-:W-:Y:S01]  /*c670*/  SHF.R.U32.HI R44, RZ, c[0x0][0x194], R44 ;  /* 0x00006500ff2c7a19 */ /* 0x000fe2000001162c */
[----:B------:R-:W-:-:S03]  /*c680*/  IMAD R37, R37, 0x300, R2 ;  /* 0x0000030025257824 */ /* 0x000fc600078e0202 */
[----:B------:R-:W-:Y:S01]  /*c690*/  LOP3.LUT R44, R44, UR4, RZ, 0xc0, !PT ;  /* 0x000000042c2c7c12 */ /* 0x000fe2000f8ec0ff */
[----:B------:R-:W-:-:S03]  /*c6a0*/  IMAD R40, R40, 0x2, R37 ;  /* 0x0000000228287824 */ /* 0x000fc600078e0225 */
[C---:B------:R-:W-:Y:S02]  /*c6b0*/  LOP3.LUT R46, R44.reuse, 0xffe0, RZ, 0xc0, !PT ;  /* 0x0000ffe02c2e7812 */ /* 0x040fe400078ec0ff */
[----:B------:R-:W-:Y:S02]  /*c6c0*/  LOP3.LUT R69, R44, 0x1f, RZ, 0xc, !PT ;  /* 0x0000001f2c457812 */ /* 0x000fe400078e0cff */
[----:B------:R-:W-:-:S03]  /*c6d0*/  SHF.R.U32.HI R46, RZ, 0x5, R46 ;  /* 0x00000005ff2e7819 */ /* 0x000fc6000001162e */
[----:B------:R-:W-:Y:S01]  /*c6e0*/  IMAD R73, R69, 0x300, R2 ;  /* 0x0000030045497824 */ /* 0x000fe200078e0202 */
[----:B------:R-:W-:-:S05]  /*c6f0*/  IADD3 R44, -R46, 0x1, RZ ;  /* 0x000000012e2c7810 */ /* 0x000fca0007ffe1ff */
[----:B------:R-:W-:Y:S01]  /*c700*/  IMAD R44, R44, 0x2, R73 ;  /* 0x000000022c2c7824 */ /* 0x000fe200078e0249 */
[----:B-1----:R-:W-:-:S05]  /*c710*/  IADD3 R42, R33, 0x1, RZ ;  /* 0x00000001212a7810 */ /* 0x002fca0007ffe0ff */
[----:B------:R0:W-:Y:S04]  /*c720*/  STS.U16 [R35], R42 ;  /* 0x0000002a23007388 */ /* 0x0001e80000000400 */
[----:B------:R-:W1:Y:S01]  /*c730*/  LDS.U16 R37, [R40] ;  /* 0x0000000028257984 */ /* 0x000e620000000400 */
[----:B0-----:R-:W-:-:S05]  /*c740*/  IMAD.MOV.U32 R42, RZ, RZ, R62 ;  /* 0x000000ffff2a7224 */ /* 0x001fca00078e003e */
        /* <DEDUP_REMOVED lines=23> */
[----:B------:R-:W-:-:S04]  /*c8c0*/  SEL R64, R58, 0x8000, P0 ;  /* 0x000080003a407807 */ /* 0x000fc80000000000 */
[----:B------:R-:W-:Y:S02]  /*c8d0*/  SHF.R.U32.HI R64, RZ, c[0x0][0x194], R64 ;  /* 0x00006500ff407a19 */ /* 0x000fe40000011640 */
[----:B-1----:R-:W-:Y:S02]  /*c8e0*/  IADD3 R73, R42, 0x1, RZ ;  /* 0x000000012a497810 */ /* 0x002fe40007ffe0ff */
[----:B------:R-:W-:-:S03]  /*c8f0*/  LOP3.LUT R64, R64, UR4, RZ, 0xc0, !PT ;  /* 0x0000000440407c12 */ /* 0x000fc6000f8ec0ff */
[----:B------:R0:W-:Y:S01]  /*c900*/  STS.U16 [R44], R73 ;  /* 0x000000492c007388 */ /* 0x0001e20000000400 */
[C---:B------:R-:W-:Y:S02]  /*c910*/  LOP3.LUT R68, R64.reuse, 0xffe0, RZ, 0xc0, !PT ;  /* 0x0000ffe040447812 */ /* 0x040fe400078ec0ff */
[----:B------:R-:W-:Y:S01]  /*c920*/  LOP3.LUT R69, R64, 0x1f, RZ, 0xc, !PT ;  /* 0x0000001f40457812 */ /* 0x000fe200078e0cff */
[----:B------:R-:W1:Y:S01]  /*c930*/  LDS.U16 R46, [R62] ;  /* 0x000000003e2e7984 */ /* 0x000e620000000400 */
[----:B------:R-:W-:Y:S01]  /*c940*/  SHF.R.U32.HI R68, RZ, 0x5, R68 ;  /* 0x00000005ff447819 */ /* 0x000fe20000011644 */
[----:B------:R-:W-:-:S03]  /*c950*/  IMAD.MOV.U32 R64, RZ, RZ, R74 ;  /* 0x000000ffff407224 */ /* 0x000fc600078e004a */
[----:B------:R-:W-:Y:S01]  /*c960*/  IADD3 R68, -R68, 0x1, RZ ;  /* 0x0000000144447810 */ /* 0x000fe20007ffe1ff */
[----:B0-----:R-:W-:Y:S01]  /*c970*/  IMAD R73, R69, 0x300, R2 ;  /* 0x0000030045497824 */ /* 0x001fe200078e0202 */
[----:B------:R-:W-:-:S03]  /*c980*/  ISETP.GE.AND P0, PT, R64, RZ, PT ;  /* 0x000000ff4000720c */ /* 0x000fc60003f06270 */
        /* <DEDUP_REMOVED lines=14> */
[----:B0-----:R-:W-:-:S02]  /*ca70*/  IMAD.MOV.U32 R69, RZ, RZ, R76 ;  /* 0x000000ffff457224 */ /* 0x001fc400078e004c */
[----:B------:R-:W-:Y:S01]  /*ca80*/  IMAD R76, R73, 0x300, R2 ;  /* 0x00000300494c7824 */ /* 0x000fe200078e0202 */
[----:B------:R-:W-:Y:S02]  /*ca90*/  IADD3 R73, -R74, 0x1, RZ ;  /* 0x000000014a497810 */ /* 0x000fe40007ffe1ff */
        /* <DEDUP_REMOVED lines=10> */
[C---:B------:R-:W-:Y:S02]  /*cb40*/  LOP3.LUT R76, R74.reuse, 0xffe0, RZ, 0xc0, !PT ;  /* 0x0000ffe04a4c7812 */ /* 0x040fe400078ec0ff */
[----:B------:R-:W-:Y:S01]  /*cb50*/  LOP3.LUT R77, R74, 0x1f, RZ, 0xc, !PT ;  /* 0x0000001f4a4d7812 */ /* 0x000fe200078e0cff */
[----:B------:R0:W-:Y:S01]  /*cb60*/  STS.U16 [R68], R79 ;  /* 0x0000004f44007388 */ /* 0x0001e20000000400 */
[----:B------:R-:W-:Y:S01]  /*cb70*/  SHF.R.U32.HI R76, RZ, 0x5, R76 ;  /* 0x00000005ff4c7819 */ /* 0x000fe2000001164c */
[----:B------:R-:W-:Y:S02]  /*cb80*/  IMAD.MOV.U32 R74, RZ, RZ, R78 ;  /* 0x000000ffff4a7224 */ /* 0x000fe400078e004e */
[----:B------:R-:W1:Y:S01]  /*cb90*/  LDS.U16 R69, [R73] ;  /* 0x0000000049457984 */ /* 0x000e620000000400 */
[----:B------:R-:W-:Y:S01]  /*cba0*/  IADD3 R76, -R76, 0x1, RZ ;  /* 0x000000014c4c7810 */ /* 0x000fe20007ffe1ff */
[----:B------:R-:W-:Y:S01]  /*cbb0*/  IMAD R77, R77, 0x300, R2 ;  /* 0x000003004d4d7824 */ /* 0x000fe200078e0202 */
[----:B------:R-:W-:-:S03]  /*cbc0*/  ISETP.GE.AND P0, PT, R74, RZ, PT ;  /* 0x000000ff4a00720c */ /* 0x000fc60003f06270 */
[----:B------:R-:W-:Y:S01]  /*cbd0*/  IMAD R76, R76, 0x2, R77 ;  /* 0x000000024c4c7824 */ /* 0x000fe200078e024d */
[----:B------:R-:W-:Y:S02]  /*cbe0*/  SEL R78, R4, 0x8000, !P0 ;  /* 0x00008000044e7807 */ /* 0x000fe40004000000 */
[----:B0-----:R-:W-:Y:S02]  /*cbf0*/  PRMT R79, R66, 0x9910, RZ ;  /* 0x00009910424f7816 */ /* 0x001fe400000000ff */
        /* <DEDUP_REMOVED lines=9> */
[C---:B------:R-:W-:Y:S02]  /*cc90*/  LOP3.LUT R78, R77.reuse, 0xffe0, RZ, 0xc0, !PT ;  /* 0x0000ffe04d4e7812 */ /* 0x040fe400078ec0ff */
[----:B------:R-:W-:Y:S02]  /*cca0*/  LOP3.LUT R77, R77, 0x1f, RZ, 0xc, !PT ;  /* 0x0000001f4d4d7812 */ /* 0x000fe400078e0cff */
[----:B------:R-:W-:Y:S02]  /*ccb0*/  SHF.R.U32.HI R78, RZ, 0x5, R78 ;  /* 0x00000005ff4e7819 */ /* 0x000fe4000001164e */
[----:B-1----:R-:W-:Y:S01]  /*ccc0*/  IADD3 R80, R69, 0x1, RZ ;  /* 0x0000000145507810 */ /* 0x002fe20007ffe0ff */
[----:B------:R-:W-:Y:S01]  /*ccd0*/  IMAD R77, R77, 0x300, R2 ;  /* 0x000003004d4d7824 */ /* 0x000fe200078e0202 */
[----:B------:R-:W-:-:S03]  /*cce0*/  IADD3 R78, -R78, 0x1, RZ ;  /* 0x000000014e4e7810 */ /* 0x000fc60007ffe1ff */
[----:B------:R0:W-:Y:S02]  /*ccf0*/  STS.U16 [R73], R80 ;  /* 0x0000005049007388 */ /* 0x0001e40000000400 */
[----:B------:R-:W-:Y:S01]  /*cd00*/  IMAD R79, R78, 0x2, R77 ;  /* 0x000000024e4f7824 */ /* 0x000fe200078e024d */
[----:B------:R-:W-:Y:S01]  /*cd10*/  PRMT R78, R66, 0x9910, RZ ;  /* 0x00009910424e7816 */ /* 0x000fe200000000ff */
[----:B------:R-:W1:Y:S03]  /*cd20*/  LDS.U16 R74, [R76] ;  /* 0x000000004c4a7984 */ /* 0x000e660000000400 */
[----:B------:R-:W-:-:S04]  /*cd30*/  ISETP.NE.AND P0, PT, R78, 0x7fff, PT ;  /* 0x00007fff4e00780c */ /* 0x000fc80003f05270 */
[----:B------:R-:W-:Y:S02]  /*cd40*/  SEL R78, R66, 0x8000, P0 ;  /* 0x00008000424e7807 */ /* 0x000fe40000000000 */
[----:B------:R-:W-:Y:S02]  /*cd50*/  ISETP.GE.AND P0, PT, R82, RZ, PT ;  /* 0x000000ff5200720c */ /* 0x000fe40003f06270 */
[----:B------:R-:W-:-:S04]  /*cd60*/  SHF.R.U32.HI R78, RZ, c[0x0][0x194], R78 ;  /* 0x00006500ff4e7a19 */ /* 0x000fc8000001164e */
[----:B------:R-:W-:-:S04]  /*cd70*/  LOP3.LUT R78, R78, UR4, RZ, 0xc0, !PT ;  /* 0x000000044e4e7c12 */ /* 0x000fc8000f8ec0ff */
[C---:B0-----:R-:W-:Y:S02]  /*cd80*/  LOP3.LUT R80, R78.reuse, 0xffe0, RZ, 0xc0, !PT ;  /* 0x0000ffe04e507812 */ /* 0x041fe400078ec0ff */
        /* <DEDUP_REMOVED lines=8> */
[----:B0-----:R-:W-:-:S04]  /*ce10*/  SEL R83, R4, 0x8000, !P0 ;  /* 0x0000800004537807 */ /* 0x001fc80004000000 */
[----:B------:R-:W-:-:S04]  /*ce20*/  LOP3.LUT R72, R83, R72, RZ, 0x3c, !PT ;  /* 0x0000004853487212 */ /* 0x000fc800078e3cff */
[----:B------:R-:W-:-:S04]  /*ce30*/  PRMT R82, R72, 0x9910, RZ ;  /* 0x0000991048527816 */ /* 0x000fc800000000ff */
[----:B------:R-:W-:-:S04]  /*ce40*/  ISETP.NE.AND P0, PT, R82, 0x7fff, PT ;  /* 0x00007fff5200780c */ /* 0x000fc80003f05270 */
[----:B------:R-:W-:-:S04]  /*ce50*/  SEL R82, R72, 0x8000, P0 ;  /* 0x0000800048527807 */ /* 0x000fc80000000000 */
[----:B------:R-:W-:-:S04]  /*ce60*/  SHF.R.U32.HI R82, RZ, c[0x0][0x194], R82 ;  /* 0x00006500ff527a19 */ /* 0x000fc80000011652 */
[----:B------:R-:W-:-:S04]  /*ce70*/  LOP3.LUT R82, R82, UR4, RZ, 0xc0, !PT ;  /* 0x0000000452527c12 */ /* 0x000fc8000f8ec0ff */
[C---:B------:R-:W-:Y:S02]  /*ce80*/  LOP3.LUT R83, R82.reuse, 0xffe0, RZ, 0xc0, !PT ;  /* 0x0000ffe052537812 */ /* 0x040fe400078ec0ff */
[----:B------:R-:W-:Y:S01]  /*ce90*/  LOP3.LUT R85, R82, 0x1f, RZ, 0xc, !PT ;  /* 0x0000001f52557812 */ /* 0x000fe200078e0cff */
[----:B------:R-:W-:Y:S01]  /*cea0*/  IMAD.MOV.U32 R82, RZ, RZ, R84 ;  /* 0x000000ffff527224 */ /* 0x000fe200078e0054 */
[----:B------:R-:W-:Y:S02]  /*ceb0*/  SHF.R.U32.HI R83, RZ, 0x5, R83 ;  /* 0x00000005ff537819 */ /* 0x000fe40000011653 */
[----:B-1----:R-:W-:Y:S02]  /*cec0*/  IADD3 R80, R77, 0x1, RZ ;  /* 0x000000014d507810 */ /* 0x002fe40007ffe0ff */
[----:B------:R-:W-:Y:S02]  /*ced0*/  IADD3 R83, -R83, 0x1, RZ ;  /* 0x0000000153537810 */ /* 0x000fe40007ffe1ff */
[----:B------:R-:W-:Y:S01]  /*cee0*/  ISETP.GE.AND P0, PT, R82, RZ, PT ;  /* 0x000000ff5200720c */ /* 0x000fe20003f06270 */
[----:B------:R0:W-:Y:S03]  /*cef0*/  STS.U16 [R79], R80 ;  /* 0x000000504f007388 */ /* 0x0001e60000000400 */
[----:B------:R-:W-:Y:S01]  /*cf00*/  SEL R82, R4, 0x8000, !P0 ;  /* 0x0000800004527807 */ /* 0x000fe20004000000 */
[----:B------:R-:W1:Y:S03]  /*cf10*/  LDS.U16 R78, [R81] ;  /* 0x00000000514e7984 */ /* 0x000e660000000400 */
[----:B------:R-:W-:Y:S01]  /*cf20*/  LOP3.LUT R75, R82, R75, RZ, 0x3c, !PT ;  /* 0x0000004b524b7212 */ /* 0x000fe200078e3cff */
[----:B0-----:R-:W-:-:S03]  /*cf30*/  IMAD R80, R85, 0x300, R2 ;  /* 0x0000030055507824 */ /* 0x001fc600078e0202 */
[----:B------:R-:W-:Y:S01]  /*cf40*/  PRMT R82, R75, 0x9910, RZ ;  /* 0x000099104b527816 */ /* 0x000fe200000000ff */
[----:B------:R-:W-:-:S03]  /*cf50*/  IMAD R83, R83, 0x2, R80 ;  /* 0x0000000253537824 */ /* 0x000fc600078e0250 */
        /* <DEDUP_REMOVED lines=8> */
[----:B------:R-:W-:Y:S02]  /*cfe0*/  IADD3 R85, -R85, 0x1, RZ ;  /* 0x0000000155557810 */ /* 0x000fe40007ffe1ff */
[----:B-1----:R-:W-:-:S03]  /*cff0*/  IADD3 R84, R78, 0x1, RZ ;  /* 0x000000014e547810 */ /* 0x002fc60007ffe0ff */
[----:B------:R-:W-:Y:S02]  /*d000*/  IMAD R85, R85, 0x2, R82 ;  /* 0x0000000255557824 */ /* 0x000fe400078e0252 */
        /* <DEDUP_REMOVED lines=15> */
[----:B------:R-:W-:-:S03]  /*d100*/  SHF.R.U32.HI R87, RZ, 0x5, R87 ;  /* 0x00000005ff577819 */ /* 0x000fc60000011657 */
[----:B------:R-:W1:Y:S01]  /*d110*/  LDS.U16 R82, [R85] ;  /* 0x0000000055527984 */ /* 0x000e620000000400 */
[----:B------:R-:W-:Y:S01]  /*d120*/  IADD3 R87, -R87, 0x1, RZ ;  /* 0x0000000157577810 */ /* 0x000fe20007ffe1ff */
[----:B------:R-:W-:Y:S02]  /*d130*/  IMAD R84, R89, 0x300, R2 ;  /* 0x0000030059547824 */ /* 0x000fe400078e0202 */
[----:B0-----:R-:W-:Y:S02]  /*d140*/  IMAD.MOV.U32 R86, RZ, RZ, R88 ;  /* 0x000000ffff567224 */ /* 0x001fe400078e0058 */
        /* <DEDUP_REMOVED lines=16> */
[----:B0-----:R-:W-:Y:S02]  /*d250*/  IMAD.MOV.U32 R86, RZ, RZ, R90 ;  /* 0x000000ffff567224 */ /* 0x001fe400078e005a */
[----:B------:R-:W-:-:S03]  /*d260*/  IMAD R90, R91, 0x300, R2 ;  /* 0x000003005b5a7824 */ /* 0x000fc600078e0202 */
[----:B------:R-:W-:Y:S01]  /*d270*/  ISETP.GE.AND P0, PT, R86, RZ, PT ;  /* 0x000000ff5600720c */ /* 0x000fe20003f06270 */
[----:B------:R-:W-:-:S03]  /*d280*/  IMAD R90, R89, 0x2, R90 ;  /* 0x00000002595a7824 */ /* 0x000fc600078e025a */
        /* <DEDUP_REMOVED lines=13> */
[----:B------:R-:W-:Y:S02]  /*d360*/  IMAD R88, R91, 0x300, R2 ;  /* 0x000003005b587824 */ /* 0x000fe400078e0202 */
[----:B0-----:R-:W-:Y:S01]  /*d370*/  IMAD.MOV.U32 R92, RZ, RZ, R93 ;  /* 0x000000ffff5c7224 */ /* 0x001fe200078e005d */
[----:B------:R-:W-:-:S04]  /*d380*/  IADD3 R93, -R89, 0x1, RZ ;  /* 0x00000001595d7810 */ /* 0x000fc80007ffe1ff */
        /* <DEDUP_REMOVED lines=125> */
[----:B0-----:R-:W-:Y:S01]  /*db60*/  IMAD.MOV.U32 R101, RZ, RZ, R105 ;  /* 0x000000ffff657224 */ /* 0x001fe200078e0069 */
        /* <DEDUP_REMOVED lines=17> */
[----:B------:R-:W-:Y:S01]  /*dc80*/  IMAD R106, R39, 0x300, R2 ;  /* 0x00000300276a7824 */ /* 0x000fe200078e0202 */
[----:B------:R-:W-:Y:S02]  /*dc90*/  IADD3 R39, -R103, 0x1, RZ ;  /* 0x0000000167277810 */ /* 0x000fe40007ffe1ff */
[----:B------:R-:W-:-:S03]  /*dca0*/  SEL R103, R4, 0x8000, !P0 ;  /* 0x0000800004677807 */ /* 0x000fc60004000000 */
[----:B------:R-:W-:Y:S01]  /*dcb0*/  IMAD R39, R39, 0x2, R106 ;  /* 0x0000000227277824 */ /* 0x000fe200078e026a */
[----:B------:R-:W-:-:S04]  /*dcc0*/  LOP3.LUT R103, R103, R38, RZ, 0x3c, !PT ;  /* 0x0000002667677212 */ /* 0x000fc800078e3cff */
[----:B------:R-:W-:-:S04]  /*dcd0*/  PRMT R38, R103, 0x9910, RZ ;  /* 0x0000991067267816 */ /* 0x000fc800000000ff */
[----:B------:R-:W-:-:S04]  /*dce0*/  ISETP.NE.AND P0, PT, R38, 0x7fff, PT ;  /* 0x00007fff2600780c */ /* 0x000fc80003f05270 */
[----:B------:R-:W-:Y:S02]  /*dcf0*/  SEL R38, R103, 0x8000, P0 ;  /* 0x0000800067267807 */ /* 0x000fe40000000000 */
[----:B------:R-:W-:Y:S02]  /*dd00*/  ISETP.GE.AND P0, PT, R109, RZ, PT ;  /* 0x000000ff6d00720c */ /* 0x000fe40003f06270 */
[----:B------:R-:W-:-:S04]  /*dd10*/  SHF.R.U32.HI R38, RZ, c[0x0][0x194], R38 ;  /* 0x00006500ff267a19 */ /* 0x000fc80000011626 */
[----:B------:R-:W-:-:S04]  /*dd20*/  LOP3.LUT R38, R38, UR4, RZ, 0xc0, !PT ;  /* 0x0000000426267c12 */ /* 0x000fc8000f8ec0ff */
[----:B0-----:R-:W-:-:S04]  /*dd30*/  LOP3.LUT R108, R38, 0xffe0, RZ, 0xc0, !PT ;  /* 0x0000ffe0266c7812 */ /* 0x001fc800078ec0ff */
[----:B------:R-:W-:Y:S02]  /*dd40*/  SHF.R.U32.HI R108, RZ, 0x5, R108 ;  /* 0x00000005ff6c7819 */ /* 0x000fe4000001166c */
[----:B-1----:R-:W-:-:S05]  /*dd50*/  IADD3 R105, R41, 0x1, RZ ;  /* 0x0000000129697810 */ /* 0x002fca0007ffe0ff */
[----:B------:R0:W-:Y:S04]  /*dd60*/  STS.U16 [R110], R105 ;  /* 0x000000696e007388 */ /* 0x0001e80000000400 */
[----:B------:R-:W1:Y:S01]  /*dd70*/  LDS.U16 R106, [R39] ;  /* 0x00000000276a7984 */ /* 0x000e620000000400 */
[----:B0-----:R-:W-:Y:S02]  /*dd80*/  LOP3.LUT R105, R38, 0x1f, RZ, 0xc, !PT ;  /* 0x0000001f26697812 */ /* 0x001fe400078e0cff */
[----:B------:R-:W-:-:S03]  /*dd90*/  IADD3 R38, -R108, 0x1, RZ ;  /* 0x000000016c267810 */ /* 0x000fc60007ffe1ff */
[----:B------:R-:W-:-:S04]  /*dda0*/  IMAD R105, R105, 0x300, R2 ;  /* 0x0000030069697824 */ /* 0x000fc800078e0202 */
        /* <DEDUP_REMOVED lines=15> */
[----:B------:R-:W-:Y:S01]  /*dea0*/  IADD3 R36, -R109, 0x1, RZ ;  /* 0x000000016d247810 */ /* 0x000fe20007ffe1ff */
[----:B0-----:R-:W-:-:S04]  /*deb0*/  IMAD.MOV.U32 R112, RZ, RZ, R113 ;  /* 0x000000ffff707224 */ /* 0x001fc800078e0071 */
[----:B------:R-:W-:Y:S01]  /*dec0*/  IMAD R36, R36, 0x2, R111 ;  /* 0x0000000224247824 */ /* 0x000fe200078e026f */
[----:B------:R-:W-:-:S04]  /*ded0*/  ISETP.GE.AND P0, PT, R112, RZ, PT ;  /* 0x000000ff7000720c */ /* 0x000fc80003f06270 */
        /* <DEDUP_REMOVED lines=9> */
[----:B-1----:R-:W-:-:S02]  /*df70*/  IADD3 R113, R108, 0x1, RZ ;  /* 0x000000016c717810 */ /* 0x002fc40007ffe0ff */
[----:B------:R-:W-:-:S03]  /*df80*/  LOP3.LUT R112, R34, 0xffe0, RZ, 0xc0, !PT ;  /* 0x0000ffe022707812 */ /* 0x000fc600078ec0ff */
[----:B------:R0:W-:Y:S01]  /*df90*/  STS.U16 [R38], R113 ;  /* 0x0000007126007388 */ /* 0x0001e20000000400 */
[----:B------:R-:W-:-:S03]  /*dfa0*/  SHF.R.U32.HI R112, RZ, 0x5, R112 ;  /* 0x00000005ff707819 */ /* 0x000fc60000011670 */
[----:B------:R-:W1:Y:S01]  /*dfb0*/  LDS.U16 R111, [R36] ;  /* 0x00000000246f7984 */ /* 0x000e620000000400 */
[----:B0-----:R-:W-:Y:S02]  /*dfc0*/  LOP3.LUT R113, R34, 0x1f, RZ, 0xc, !PT ;  /* 0x0000001f22717812 */ /* 0x001fe400078e0cff */
[----:B------:R-:W-:Y:S02]  /*dfd0*/  IADD3 R34, -R112, 0x1, RZ ;  /* 0x0000000170227810 */ /* 0x000fe40007ffe1ff */
[----:B------:R-:W-:Y:S01]  /*dfe0*/  LOP3.LUT R112, R115, R32, RZ, 0x3c, !PT ;  /* 0x0000002073707212 */ /* 0x000fe200078e3cff */
[----:B------:R-:W-:-:S03]  /*dff0*/  IMAD R113, R113, 0x300, R2 ;  /* 0x0000030071717824 */ /* 0x000fc600078e0202 */
[----:B------:R-:W-:Y:S01]  /*e000*/  PRMT R32, R112, 0x9910, RZ ;  /* 0x0000991070207816 */ /* 0x000fe200000000ff */
[----:B------:R-:W-:-:S03]  /*e010*/  IMAD R34, R34, 0x2, R113 ;  /* 0x0000000222227824 */ /* 0x000fc600078e0271 */
[----:B------:R-:W-:-:S04]  /*e020*/  ISETP.NE.AND P0, PT, R32, 0x7fff, PT ;  /* 0x00007fff2000780c */ /* 0x000fc80003f05270 */
[----:B------:R-:W-:Y:S02]  /*e030*/  SEL R32, R112, 0x8000, P0 ;  /* 0x0000800070207807 */ /* 0x000fe40000000000 */
[----:B------:R-:W-:Y:S02]  /*e040*/  ISETP.GE.AND P0, PT, R116, RZ, PT ;  /* 0x000000ff7400720c */ /* 0x000fe40003f06270 */
[----:B------:R-:W-:-:S04]  /*e050*/  SHF.R.U32.HI R32, RZ, c[0x0][0x194], R32 ;  /* 0x00006500ff207a19 */ /* 0x000fc80000011620 */
[----:B------:R-:W-:-:S04]  /*e060*/  LOP3.LUT R32, R32, UR4, RZ, 0xc0, !PT ;  /* 0x0000000420207c12 */ /* 0x000fc8000f8ec0ff */
[C---:B------:R-:W-:Y:S02]  /*e070*/  LOP3.LUT R114, R32.reuse, 0xffe0, RZ, 0xc0, !PT ;  /* 0x0000ffe020727812 */ /* 0x040fe400078ec0ff */
[----:B------:R-:W-:Y:S02]  /*e080*/  LOP3.LUT R115, R32, 0x1f, RZ, 0xc, !PT ;  /* 0x0000001f20737812 */ /* 0x000fe400078e0cff */
[----:B------:R-:W-:Y:S02]  /*e090*/  SHF.R.U32.HI R114, RZ, 0x5, R114 ;  /* 0x00000005ff727819 */ /* 0x000fe40000011672 */
[----:B-1----:R-:W-:Y:S01]  /*e0a0*/  IADD3 R117, R111, 0x1, RZ ;  /* 0x000000016f757810 */ /* 0x002fe20007ffe0ff */
[----:B------:R-:W-:Y:S01]  /*e0b0*/  IMAD R115, R115, 0x300, R2 ;  /* 0x0000030073737824 */ /* 0x000fe200078e0202 */
[----:B------:R-:W-:Y:S02]  /*e0c0*/  IADD3 R32, -R114, 0x1, RZ ;  /* 0x0000000172207810 */ /* 0x000fe40007ffe1ff */
[----:B------:R-:W-:Y:S01]  /*e0d0*/  SEL R114, R4, 0x8000, !P0 ;  /* 0x0000800004727807 */ /* 0x000fe20004000000 */
[----:B------:R-:W-:Y:S02]  /*e0e0*/  STS.U16 [R36], R117 ;  /* 0x0000007524007388 */ /* 0x000fe40000000400 */
[----:B------:R-:W-:Y:S01]  /*e0f0*/  IMAD R32, R32, 0x2, R115 ;  /* 0x0000000220207824 */ /* 0x000fe200078e0273 */
[----:B------:R-:W-:Y:S01]  /*e100*/  LOP3.LUT R114, R114, R29, RZ, 0x3c, !PT ;  /* 0x0000001d72727212 */ /* 0x000fe200078e3cff */
[----:B------:R-:W0:Y:S03]  /*e110*/  LDS.U16 R113, [R34] ;  /* 0x0000000022717984 */ /* 0x000e260000000400 */
        /* <DEDUP_REMOVED lines=8> */
[----:B0-----:R-:W-:-:S05]  /*e1a0*/  IADD3 R117, R113, 0x1, RZ ;  /* 0x0000000171757810 */ /* 0x001fca0007ffe0ff */
[----:B------:R0:W-:Y:S04]  /*e1b0*/  STS.U16 [R34], R117 ;  /* 0x0000007522007388 */ /* 0x0001e80000000400 */
[----:B------:R-:W1:Y:S01]  /*e1c0*/  LDS.U16 R115, [R32] ;  /* 0x0000000020737984 */ /* 0x000e620000000400 */
[----:B0-----:R-:W-:Y:S02]  /*e1d0*/  IMAD.MOV.U32 R117, RZ, RZ, R118 ;  /* 0x000000ffff757224 */ /* 0x001fe400078e0076 */
        /* <DEDUP_REMOVED lines=18> */
[----:B------:R-:W-:Y:S01]  /*e300*/  IADD3 R27, -R118, 0x1, RZ ;  /* 0x00000001761b7810 */ /* 0x000fe20007ffe1ff */
[----:B0-----:R-:W-:-:S04]  /*e310*/  IMAD.MOV.U32 R119, RZ, RZ, R120 ;  /* 0x000000ffff777224 */ /* 0x001fc800078e0078 */
[----:B------:R-:W-:Y:S01]  /*e320*/  IMAD R27, R27, 0x2, R122 ;  /* 0x000000021b1b7824 */ /* 0x000fe200078e027a */
[----:B------:R-:W-:Y:S02]  /*e330*/  PRMT R122, R16, 0x9910, RZ ;  /* 0x00009910107a7816 */ /* 0x000fe400000000ff */
        /* <DEDUP_REMOVED lines=11> */
[C---:B------:R-:W-:Y:S02]  /*e3f0*/  LOP3.LUT R121, R25.reuse, 0xffe0, RZ, 0xc0, !PT ;  /* 0x0000ffe019797812 */ /* 0x040fe400078ec0ff */
[----:B------:R-:W-:Y:S01]  /*e400*/  LOP3.LUT R25, R25, 0x1f, RZ, 0xc, !PT ;  /* 0x0000001f19197812 */ /* 0x000fe200078e0cff */
[----:B------:R0:W-:Y:S01]  /*e410*/  STS.U16 [R29], R120 ;  /* 0x000000781d007388 */ /* 0x0001e20000000400 */
[----:B------:R-:W-:-:S03]  /*e420*/  SHF.R.U32.HI R121, RZ, 0x5, R121 ;  /* 0x00000005ff797819 */ /* 0x000fc60000011679 */
[----:B------:R-:W1:Y:S01]  /*e430*/  LDS.U16 R119, [R27] ;  /* 0x000000001b777984 */ /* 0x000e620000000400 */
[----:B0-----:R-:W-:Y:S01]  /*e440*/  IMAD R120, R25, 0x300, R2 ;  /* 0x0000030019787824 */ /* 0x001fe200078e0202 */
[----:B------:R-:W-:-:S05]  /*e450*/  IADD3 R25, -R121, 0x1, RZ ;  /* 0x0000000179197810 */ /* 0x000fca0007ffe1ff */
[----:B------:R-:W-:Y:S01]  /*e460*/  IMAD R25, R25, 0x2, R120 ;  /* 0x0000000219197824 */ /* 0x000fe200078e0278 */
        /* <DEDUP_REMOVED lines=9> */
[----:B-1----:R-:W-:Y:S02]  /*e500*/  IADD3 R122, R119, 0x1, RZ ;  /* 0x00000001777a7810 */ /* 0x002fe40007ffe0ff */
[----:B------:R-:W-:Y:S01]  /*e510*/  SHF.R.U32.HI R123, RZ, 0x5, R123 ;  /* 0x00000005ff7b7819 */ /* 0x000fe2000001167b */
[----:B------:R-:W-:Y:S01]  /*e520*/  IMAD R130, R125, 0x300, R2 ;  /* 0x000003007d827824 */ /* 0x000fe200078e0202 */
[----:B------:R-:W-:Y:S01]  /*e530*/  ISETP.GE.AND P0, PT, R16, RZ, PT ;  /* 0x000000ff1000720c */ /* 0x000fe20003f06270 */
[----:B------:R0:W-:Y:S01]  /*e540*/  STS.U16 [R27], R122 ;  /* 0x0000007a1b007388 */ /* 0x0001e20000000400 */
[----:B------:R-:W-:-:S02]  /*e550*/  IADD3 R123, -R123, 0x1, RZ ;  /* 0x000000017b7b7810 */ /* 0x000fc40007ffe1ff */
[----:B------:R-:W-:Y:S01]  /*e560*/  PRMT R125, R14, 0x9910, RZ ;  /* 0x000099100e7d7816 */ /* 0x000fe200000000ff */
[----:B------:R-:W1:Y:S02]  /*e570*/  LDS.U16 R121, [R25] ;  /* 0x0000000019797984 */ /* 0x000e640000000400 */
[----:B------:R-:W-:Y:S01]  /*e580*/  IMAD R130, R123, 0x2, R130 ;  /* 0x000000027b827824 */ /* 0x000fe200078e0282 */
        /* <DEDUP_REMOVED lines=10> */
[----:B-1----:R-:W-:Y:S01]  /*e630*/  IADD3 R16, R121, 0x1, RZ ;  /* 0x0000000179107810 */ /* 0x002fe20007ffe0ff */
[----:B------:R-:W-:Y:S01]  /*e640*/  IMAD R15, R15, 0x300, R2 ;  /* 0x000003000f0f7824 */ /* 0x000fe200078e0202 */
[----:B------:R-:W-:-:S03]  /*e650*/  IADD3 R124, -R124, 0x1, RZ ;  /* 0x000000017c7c7810 */ /* 0x000fc60007ffe1ff */
[----:B------:R0:W-:Y:S02]  /*e660*/  STS.U16 [R25], R16 ;  /* 0x0000001019007388 */ /* 0x0001e40000000400 */
[----:B------:R-:W-:Y:S02]  /*e670*/  IMAD R132, R124, 0x2, R15 ;  /* 0x000000027c847824 */ /* 0x000fe400078e020f */
[----:B------:R-:W1:Y:S01]  /*e680*/  LDS.U16 R123, [R130] ;  /* 0x00000000827b7984 */ /* 0x000e620000000400 */
[----:B0-----:R-:W-:-:S05]  /*e690*/  IMAD.MOV.U32 R16, RZ, RZ, R125 ;  /* 0x000000ffff107224 */ /* 0x001fca00078e007d */
[----:B------:R-:W-:Y:S02]  /*e6a0*/  ISETP.GE.AND P0, PT, R16, RZ, PT ;  /* 0x000000ff1000720c */ /* 0x000fe40003f06270 */
[----:B------:R-:W-:Y:S02]  /*e6b0*/  PRMT R16, R13, 0x9910, RZ ;  /* 0x000099100d107816 */ /* 0x000fe400000000ff */
        /* <DEDUP_REMOVED lines=47> */
[----:B------:R-:W-:Y:S01]  /*e9b0*/  STS.U16 [R134], R13 ;  /* 0x0000000d86007388 */ /* 0x000fe20000000400 */
[----:B------:R-:W-:-:S03]  /*e9c0*/  SHF.R.U32.HI R5, RZ, 0x5, R5 ;  /* 0x00000005ff057819 */ /* 0x000fc60000011605 */
[----:B------:R-:W0:Y:S01]  /*e9d0*/  LDS.U16 R129, [R135] ;  /* 0x0000000087817984 */ /* 0x000e220000000400 */
[----:B------:R-:W-:Y:S01]  /*e9e0*/  IADD3 R5, -R5, 0x1, RZ ;  /* 0x0000000105057810 */ /* 0x000fe20007ffe1ff */
[----:B------:R-:W-:-:S04]  /*e9f0*/  IMAD R136, R15, 0x300, R2 ;  /* 0x000003000f887824 */ /* 0x000fc800078e0202 */
        /* <DEDUP_REMOVED lines=52> */
[----:B------:R-:W-:Y:S01]  /*ed40*/  IADD3 R5, R133, R14, R5 ;  /* 0x0000000e85057210 */ /* 0x000fe20007ffe005 */
[----:B------:R-:W-:Y:S01]  /*ed50*/  IMAD.MOV.U32 R133, RZ, RZ, R12 ;  /* 0x000000ffff857224 */ /* 0x000fe200078e000c */
[----:B-1----:R-:W-:Y:S02]  /*ed60*/  IADD3 R173, R173, R139, R140 ;  /* 0x0000008badad7210 */ /* 0x002fe40007ffe08c */
[----:B--2---:R-:W-:-:S04]  /*ed70*/  IADD3 R4, R141, R142, R172 ;  /* 0x0000008e8d047210 */ /* 0x004fc80007ffe0ac */
[----:B------:R-:W-:Y:S01]  /*ed80*/  IADD3 R16, R5, R173, R4 ;  /* 0x000000ad05107210 */ /* 0x000fe20007ffe004 */
[----:B------:R-:W-:Y:S05]  /*ed90*/  BRA.DIV ~URZ, `(.L_x_1512) ;  /* 0x0000f5227f007947 */ /* 0x000fea000b800000 */
[----:B------:R0:W1:Y:S02]  /*eda0*/  SHFL.UP P0, R13, R16, 0x1, RZ ;  /* 0x04200000100d7989 */ /* 0x00006400000000ff */
.L_x_1523:
        /* <DEDUP_REMOVED lines=14> */
[----:B------:R-:W-:-:S03]  /*ee90*/  ISETP.NE.AND P2, PT, R138, RZ, PT ;  /* 0x000000ff8a00720c */ /* 0x000fc60003f45270 */
[----:B0-----:R-:W-:Y:S01]  /*eea0*/  IMAD.IADD R16, R171, 0x1, -R16 ;  /* 0x00000001ab107824 */ /* 0x001fe200078e0a10 */
[----:B------:R-:W-:Y:S04]  /*eeb0*/  @!P0 STS [R174+0x6300], R171 ;  /* 0x006300abae008388 */ /* 0x000fe80000000800 */
[----:B------:R-:W-:Y:S01]  /*eec0*/  BAR.SYNC.DEFER_BLOCKING 0x0 ;  /* 0x0000000000007b1d */ /* 0x000fe20000010000 */
[----:B------:R-:W-:Y:S02]  /*eed0*/  ISETP.NE.AND P0, PT, R9, 0x2, PT ;  /* 0x000000020900780c */ /* 0x000fe40003f05270 */
[----:B------:R-:W-:-:S03]  /*eee0*/  SEL R5, R16, RZ, P2 ;  /* 0x000000ff10057207 */ /* 0x000fc60001000000 */
        /* <DEDUP_REMOVED lines=8> */
[----:B------:R-:W-:Y:S02]  /*ef70*/  SEL R12, R4, R12, !P0 ;  /* 0x0000000c040c7207 */ /* 0x000fe40004000000 */
[----:B------:R-:W-:-:S04]  /*ef80*/  ISETP.NE.AND P0, PT, R9, 0x4, PT ;  /* 0x000000040900780c */ /* 0x000fc80003f05270 */
[C---:B------:R-:W-:Y:S01]  /*ef90*/  SEL R12, R15.reuse, R12, !P0 ;  /* 0x0000000c0f0c7207 */ /* 0x040fe20004000000 */
[----:B--2---:R-:W-:Y:S01]  /*efa0*/  IMAD.IADD R15, R15, 0x1, R176 ;  /* 0x000000010f0f7824 */ /* 0x004fe200078e02b0 */
[----:B------:R-:W-:-:S04]  /*efb0*/  ISETP.NE.AND P0, PT, R9, 0x5, PT ;  /* 0x000000050900780c */ /* 0x000fc80003f05270 */
[----:B------:R-:W-:-:S05]  /*efc0*/  SEL R12, R15, R12, !P0 ;  /* 0x0000000c0f0c7207 */ /* 0x000fca0004000000 */
[----:B------:R-:W-:Y:S01]  /*efd0*/  IMAD.IADD R5, R12, 0x1, R5 ;  /* 0x000000010c057824 */ /* 0x000fe200078e0205 */
[----:B------:R-:W-:Y:S05]  /*efe0*/  @P3 BRA `(.L_x_1514) ;  /* 0x0000007000003947 */ /* 0x000fea0003800000 */
[----:B------:R-:W0:Y:S01]  /*eff0*/  LDS R4, [0x6314] ;  /* 0x00631400ff047984 */ /* 0x000e220000000800 */
[----:B------:R-:W-:Y:S01]  /*f000*/  ISETP.NE.AND P0, PT, R138, RZ, PT ;  /* 0x000000ff8a00720c */ /* 0x000fe20003f05270 */
[----:B------:R-:W-:Y:S02]  /*f010*/  IMAD.MOV.U32 R5, RZ, RZ, R16 ;  /* 0x000000ffff057224 */ /* 0x000fe400078e0010 */
[----:B0-----:R-:W-:-:S04]  /*f020*/  IMAD.IADD R4, R15, 0x1, R4 ;  /* 0x000000010f047824 */ /* 0x001fc800078e0204 */
[----:B------:R-:W-:-:S06]  /*f030*/  IMAD.U32 R4, R4, 0x10000, RZ ;  /* 0x0001000004047824 */ /* 0x000fcc00078e00ff */
[----:B------:R-:W-:Y:S01]  /*f040*/  @!P0 IMAD.MOV.U32 R5, RZ, RZ, R4 ;  /* 0x000000ffff058224 */ /* 0x000fe200078e0004 */
[----:B------:R0:W-:Y:S04]  /*f050*/  @!P0 STS [0x6320], R4 ;  /* 0x00632004ff008388 */ /* 0x0001e80000000800 */
.L_x_1514:
[----:B------:R-:W-:Y:S05]  /*f060*/  BSYNC B0 ;  /* 0x0000000000007941 */ /* 0x000fea0003800000 */
.L_x_1513:
[----:B------:R-:W-:Y:S01]  /*f070*/  BAR.SYNC.DEFER_BLOCKING 0x0 ;  /* 0x0000000000007b1d */ /* 0x000fe20000010000 */
[C---:B------:R-:W-:Y:S02]  /*f080*/  ISETP.NE.AND P0, PT, R0.reuse, RZ, PT ;  /* 0x000000ff0000720c */ /* 0x040fe40003f05270 */
[----:B------:R-:W-:-:S03]  /*f090*/  @!P1 IADD3 R180, -R0, 0x3f, RZ ;  /* 0x0000003f00b49810 */ /* 0x000fc60007ffe1ff */
[----:B------:R-:W-:Y:S01]  /*f0a0*/  ULDC UR4, c[0x0][0x198] ;  /* 0x0000660000047ab9 */ /* 0x000fe20000000800 */
[----:B------:R-:W-:Y:S01]  /*f0b0*/  @!P1 LOP3.LUT R13, R180, 0x1f, RZ, 0xc0, !PT ;  /* 0x0000001fb40d9812 */ /* 0x000fe200078ec0ff */
[----:B------:R-:W-:Y:S01]  /*f0c0*/  UBMSK UR4, URZ, UR4 ;  /* 0x000000043f04729b */ /* 0x000fe20008000000 */
[----:B------:R-:W-:-:S05]  /*f0d0*/  @!P1 SHF.R.S32.HI R180, RZ, 0x5, R180 ;  /* 0x00000005ffb49819 */ /* 0x000fca00000114b4 */
[----:B------:R-:W-:Y:S01]  /*f0e0*/  @!P1 IMAD R13, R13, 0x180, R180 ;  /* 0x000001800d0d9824 */ /* 0x000fe200078e02b4 */
[----:B0-----:R-:W0:Y:S02]  /*f0f0*/  @P0 LDS R4, [0x6320] ;  /* 0x00632000ff040984 */ /* 0x001e240000000800 */
[----:B0-----:R-:W-:Y:S01]  /*f100*/  @P0 IMAD.IADD R5, R5, 0x1, R4 ;  /* 0x0000000105050824 */ /* 0x001fe200078e0204 */
        /* <DEDUP_REMOVED lines=16> */
[----:B------:R-:W-:Y:S01]  /*f210*/  STS [R137+0x1c], R150 ;  /* 0x00001c9689007388 */ /* 0x000fe20000000800 */
[----:B0-----:R-:W-:-:S02]  /*f220*/  @!P1 IMAD.SHL.U32 R146, R13, 0x2, RZ ;  /* 0x000000020d929824 */ /* 0x001fc400078e00ff */
        /* <DEDUP_REMOVED lines=50> */
[----:B------:R-:W-:Y:S04]  /*f550*/  @!P1 LDS.U16 R7, [R146] ;  /* 0x0000000092079984 */ /* 0x000fe80000000400 */
[----:B------:R-:W-:Y:S04]  /*f560*/  LDS.U16 R12, [R35] ;  /* 0x00000000230c7984 */ /* 0x000fe80000000400 */
[----:B------:R-:W0:Y:S04]  /*f570*/  LDS.U16 R16, [R40] ;  /* 0x0000000028107984 */ /* 0x000e280000000400 */
[----:B------:R-:W1:Y:S04]  /*f580*/  LDS.U16 R141, [R44] ;  /* 0x000000002c8d7984 */ /* 0x000e680000000400 */
[----:B------:R-:W-:Y:S04]  /*f590*/  LDS.U16 R137, [R62] ;  /* 0x000000003e897984 */ /* 0x000fe80000000400 */
[----:B------:R-:W-:Y:S04]  /*f5a0*/  LDS.U16 R143, [R68] ;  /* 0x00000000448f7984 */ /* 0x000fe80000000400 */
[----:B------:R-:W-:Y:S04]  /*f5b0*/  LDS.U16 R140, [R73] ;  /* 0x00000000498c7984 */ /* 0x000fe80000000400 */
[----:B------:R-:W-:Y:S04]  /*f5c0*/  LDS.U16 R145, [R76] ;  /* 0x000000004c917984 */ /* 0x000fe80000000400 */
[----:B------:R-:W-:Y:S04]  /*f5d0*/  LDS.U16 R142, [R79] ;  /* 0x000000004f8e7984 */ /* 0x000fe80000000400 */
[----:B------:R-:W-:Y:S04]  /*f5e0*/  LDS.U16 R35, [R90] ;  /* 0x000000005a237984 */ /* 0x000fe80000000400 */
[----:B------:R-:W-:Y:S04]  /*f5f0*/  LDS.U16 R147, [R98] ;  /* 0x0000000062937984 */ /* 0x000fe80000000400 */
[----:B------:R-:W2:Y:S04]  /*f600*/  LDS.U16 R17, [R17] ;  /* 0x0000000011117984 */ /* 0x000ea80000000400 */
[----:B------:R1:W3:Y:S01]  /*f610*/  LDS.U16 R13, [R19] ;  /* 0x00000000130d7984 */ /* 0x0002e20000000400 */
[----:B0-----:R-:W-:-:S03]  /*f620*/  IMAD.IADD R16, R37, 0x1, R16 ;  /* 0x0000000125107824 */ /* 0x001fc600078e0210 */
[----:B------:R-:W0:Y:S04]  /*f630*/  LDS.U16 R22, [R22] ;  /* 0x0000000016167984 */ /* 0x000e280000000400 */
[----:B------:R-:W4:Y:S01]  /*f640*/  LDS.U16 R24, [R24] ;  /* 0x0000000018187984 */ /* 0x000f220000000400 */
[----:B-1----:R-:W-:-:S03]  /*f650*/  IMAD.IADD R19, R42, 0x1, R141 ;  /* 0x000000012a137824 */ /* 0x002fc600078e028d */
[----:B------:R-:W1:Y:S04]  /*f660*/  LDS.U16 R139, [R28] ;  /* 0x000000001c8b7984 */ /* 0x000e680000000400 */
[----:B------:R-:W-:Y:S04]  /*f670*/  LDS.U16 R81, [R81] ;  /* 0x0000000051517984 */ /* 0x000fe80000000400 */
[----:B------:R-:W5:Y:S04]  /*f680*/  LDS.U16 R83, [R83] ;  /* 0x0000000053537984 */ /* 0x000f680000000400 */
[----:B------:R-:W-:Y:S04]  /*f690*/  LDS.U16 R85, [R85] ;  /* 0x0000000055557984 */ /* 0x000fe80000000400 */
[----:B------:R-:W5:Y:S04]  /*f6a0*/  LDS.U16 R87, [R87] ;  /* 0x0000000057577984 */ /* 0x000f680000000400 */
[----:B------:R-:W5:Y:S04]  /*f6b0*/  LDS.U16 R93, [R93] ;  /* 0x000000005d5d7984 */ /* 0x000f680000000400 */
[----:B------:R-:W5:Y:S01]  /*f6c0*/  LDS.U16 R96, [R96] ;  /* 0x0000000060607984 */ /* 0x000f620000000400 */
[----:B--2---:R-:W-:-:S02]  /*f6d0*/  IMAD.IADD R4, R18, 0x1, R17 ;  /* 0x0000000112047824 */ /* 0x004fc400078e0211 */
[----:B------:R-:W-:Y:S01]  /*f6e0*/  IMAD.IADD R17, R33, 0x1, R12 ;  /* 0x0000000121117824 */ /* 0x000fe200078e020c */
[----:B------:R-:W-:Y:S01]  /*f6f0*/  LDS.U16 R100, [R100] ;  /* 0x0000000064647984 */ /* 0x000fe20000000400 */
[----:B------:R-:W-:Y:S01]  /*f700*/  SEL R12, R133, 0x1d40, P1 ;  /* 0x00001d40850c7807 */ /* 0x000fe20000800000 */
[----:B---3--:R-:W-:Y:S02]  /*f710*/  IMAD.IADD R13, R20, 0x1, R13 ;  /* 0x00000001140d7824 */ /* 0x008fe400078e020d */
[----:B------:R-:W2:Y:S01]  /*f720*/  LDS.U16 R102, [R102] ;  /* 0x0000000066667984 */ /* 0x000ea20000000400 */
[----:B0-----:R-:W-:Y:S02]  /*f730*/  IMAD.IADD R5, R21, 0x1, R22 ;  /* 0x0000000115057824 */ /* 0x001fe400078e0216 */
[----:B------:R-:W-:Y:S01]  /*f740*/  IMAD.IADD R20, R69, 0x1, R140 ;  /* 0x0000000145147824 */ /* 0x000fe200078e028c */
[----:B------:R-:W-:Y:S01]  /*f750*/  LDS.U16 R104, [R104] ;  /* 0x0000000068687984 */ /* 0x000fe20000000400 */
[----:B----4-:R-:W-:-:S02]  /*f760*/  IMAD.IADD R15, R23, 0x1, R24 ;  /* 0x00000001170f7824 */ /* 0x010fc400078e0218 */
[----:B------:R-:W-:Y:S01]  /*f770*/  IMAD.SHL.U32 R69, R4, 0x2, RZ ;  /* 0x0000000204457824 */ /* 0x000fe200078e00ff */
[----:B------:R-:W0:Y:S01]  /*f780*/  LDS.U16 R40, [R107] ;  /* 0x000000006b287984 */ /* 0x000e220000000400 */
[----:B-1----:R-:W-:Y:S02]  /*f790*/  IMAD.IADD R14, R26, 0x1, R139 ;  /* 0x000000011a0e7824 */ /* 0x002fe400078e028b */
[----:B------:R-:W-:Y:S01]  /*f7a0*/  IMAD.IADD R22, R77, 0x1, R142 ;  /* 0x000000014d167824 */ /* 0x000fe200078e028e */
[----:B------:R-:W1:Y:S01]  /*f7b0*/  LDS.U16 R110, [R110] ;  /* 0x000000006e6e7984 */ /* 0x000e620000000400 */
[----:B------:R-:W-:Y:S02]  /*f7c0*/  IMAD.IADD R21, R64, 0x1, R143 ;  /* 0x0000000140157824 */ /* 0x000fe400078e028f */
[----:B------:R-:W-:Y:S01]  /*f7d0*/  IMAD.SHL.U32 R77, R15, 0x2, RZ ;  /* 0x000000020f4d7824 */ /* 0x000fe200078e00ff */
[----:B------:R-:W3:Y:S01]  /*f7e0*/  LDS.U16 R73, [R39] ;  /* 0x0000000027497984 */ /* 0x000ee20000000400 */
[----:B------:R-:W-:-:S02]  /*f7f0*/  IMAD.IADD R18, R46, 0x1, R137 ;  /* 0x000000012e127824 */ /* 0x000fc400078e0289 */
[----:B------:R-:W-:Y:S01]  /*f800*/  IMAD.SHL.U32 R64, R14, 0x2, RZ ;  /* 0x000000020e407824 */ /* 0x000fe200078e00ff */
[----:B------:R-:W4:Y:S01]  /*f810*/  LDS.U16 R79, [R38] ;  /* 0x00000000264f7984 */ /* 0x000f220000000400 */
[----:B------:R-:W-:Y:S02]  /*f820*/  IMAD.IADD R23, R74, 0x1, R145 ;  /* 0x000000014a177824 */ /* 0x000fe400078e0291 */
[----:B------:R-:W-:Y:S01]  /*f830*/  IMAD.SHL.U32 R74, R18, 0x2, RZ ;  /* 0x00000002124a7824 */ /* 0x000fe200078e00ff */
[----:B------:R-:W-:Y:S01]  /*f840*/  LDS.U16 R44, [R36] ;  /* 0x00000000242c7984 */ /* 0x000fe20000000400 */
[----:B-----5:R-:W-:Y:S02]  /*f850*/  IMAD.IADD R24, R80, 0x1, R83 ;  /* 0x0000000150187824 */ /* 0x020fe400078e0253 */
[----:B------:R-:W-:Y:S01]  /*f860*/  IMAD.IADD R26, R84, 0x1, R87 ;  /* 0x00000001541a7824 */ /* 0x000fe200078e0257 */
[----:B------:R-:W5:Y:S01]  /*f870*/  LDS.U16 R62, [R34] ;  /* 0x00000000223e7984 */ /* 0x000f620000000400 */
[----:B------:R-:W-:-:S03]  /*f880*/  IMAD.IADD R28, R88, 0x1, R93 ;  /* 0x00000001581c7824 */ /* 0x000fc600078e025d */
[----:B------:R2:W5:Y:S01]  /*f890*/  LDS.U16 R68, [R32] ;  /* 0x0000000020447984 */ /* 0x0005620000000400 */
[----:B------:R-:W-:-:S03]  /*f8a0*/  IMAD.IADD R33, R91, 0x1, R96 ;  /* 0x000000015b217824 */ /* 0x000fc600078e0260 */
[----:B------:R0:W5:Y:S04]  /*f8b0*/  LDS.U16 R76, [R29] ;  /* 0x000000001d4c7984 */ /* 0x0001680000000400 */
[----:B------:R-:W5:Y:S01]  /*f8c0*/  LDS.U16 R90, [R27] ;  /* 0x000000001b5a7984 */ /* 0x000f620000000400 */
[----:B--2---:R-:W-:Y:S02]  /*f8d0*/  IMAD.IADD R32, R94, 0x1, R147 ;  /* 0x000000015e207824 */ /* 0x004fe400078e0293 */
[----:B------:R-:W-:Y:S01]  /*f8e0*/  IMAD.IADD R34, R47, 0x1, R102 ;  /* 0x000000012f227824 */ /* 0x000fe200078e0266 */
[----:B------:R2:W5:Y:S01]  /*f8f0*/  LDS.U16 R98, [R25] ;  /* 0x0000000019627984 */ /* 0x0005620000000400 */
[----:B0-----:R-:W-:Y:S02]  /*f900*/  IMAD.IADD R29, R86, 0x1, R35 ;  /* 0x00000001561d7824 */ /* 0x001fe400078e0223 */
[----:B------:R-:W-:Y:S01]  /*f910*/  IMAD.IADD R35, R49, 0x1, R100 ;  /* 0x0000000131237824 */ /* 0x000fe200078e0264 */
[----:B------:R-:W0:Y:S01]  /*f920*/  LDS.U16 R130, [R130] ;  /* 0x0000000082827984 */ /* 0x000e220000000400 */
[----:B------:R-:W-:-:S02]  /*f930*/  @!P1 IMAD.IADD R49, R8, 0x1, -R7 ;  /* 0x0000000108319824 */ /* 0x000fc400078e0a07 */
[----:B------:R-:W-:Y:S01]  /*f940*/  IMAD.IADD R36, R43, 0x1, R40 ;  /* 0x000000012b247824 */ /* 0x000fe200078e0228 */
[----:B------:R-:W0:Y:S01]  /*f950*/  LDS.U16 R132, [R132] ;  /* 0x0000000084847984 */ /* 0x000e220000000400 */
[----:B-1----:R-:W-:Y:S02]  /*f960*/  IMAD.IADD R39, R41, 0x1, R110 ;  /* 0x0000000129277824 */ /* 0x002fe400078e026e */
[----:B--2---:R-:W-:Y:S01]  /*f970*/  IMAD.IADD R25, R78, 0x1, R81 ;  /* 0x000000014e197824 */ /* 0x004fe200078e0251 */
[----:B------:R-:W1:Y:S01]  /*f980*/  LDS.U16 R134, [R134] ;  /* 0x0000000086867984 */ /* 0x000e620000000400 */
[----:B---3--:R-:W-:Y:S02]  /*f990*/  IMAD.IADD R38, R106, 0x1, R73 ;  /* 0x000000016a267824 */ /* 0x008fe400078e0249 */
[----:B------:R-:W-:Y:S01]  /*f9a0*/  IMAD.SHL.U32 R73, R13, 0x2, RZ ;  /* 0x000000020d497824 */ /* 0x000fe200078e00ff */
[----:B------:R-:W2:Y:S01]  /*f9b0*/  LDS.U16 R144, [R135] ;  /* 0x0000000087907984 */ /* 0x000ea20000000400 */
[----:B----4-:R-:W-:-:S02]  /*f9c0*/  IMAD.IADD R41, R108, 0x1, R79 ;  /* 0x000000016c297824 */ /* 0x010fc400078e024f */
[----:B------:R-:W-:Y:S01]  /*f9d0*/  IMAD.SHL.U32 R79, R17, 0x2, RZ ;  /* 0x00000002114f7824 */ /* 0x000fe200078e00ff */
[----:B------:R-:W3:Y:S01]  /*f9e0*/  LDS.U16 R136, [R136] ;  /* 0x0000000088887984 */ /* 0x000ee20000000400 */
[----:B------:R-:W-:Y:S02]  /*f9f0*/  IMAD.SHL.U32 R81, R19, 0x2, RZ ;  /* 0x0000000213517824 */ /* 0x000fe400078e00ff */
[----:B------:R-:W-:Y:S01]  /*fa00*/  IMAD.IADD R27, R82, 0x1, R85 ;  /* 0x00000001521b7824 */ /* 0x000fe200078e0255 */
[----:B------:R-:W-:Y:S01]  /*fa10*/  BAR.SYNC.DEFER_BLOCKING 0x0 ;  /* 0x0000000000007b1d */ /* 0x000fe20000010000 */
[----:B-----5:R-:W-:Y:S02]  /*fa20*/  IMAD.IADD R43, R113, 0x1, R62 ;  /* 0x00000001712b7824 */ /* 0x020fe400078e023e */
[----:B------:R-:W-:Y:S02]  /*fa30*/  IMAD.SHL.U32 R62, R5, 0x2, RZ ;  /* 0x00000002053e7824 */ /* 0x000fe400078e00ff */
[----:B------:R-:W-:-:S02]  /*fa40*/  IMAD.IADD R42, R115, 0x1, R68 ;  /* 0x00000001732a7824 */ /* 0x000fc400078e0244 */
[----:B------:R-:W-:Y:S02]  /*fa50*/  IMAD.SHL.U32 R68, R16, 0x2, RZ ;  /* 0x0000000210447824 */ /* 0x000fe400078e00ff */
[----:B------:R-:W-:Y:S02]  /*fa60*/  IMAD.IADD R37, R45, 0x1, R104 ;  /* 0x000000012d257824 */ /* 0x000fe400078e0268 */
[----:B------:R-:W-:Y:S02]  /*fa70*/  IMAD.IADD R40, R111, 0x1, R44 ;  /* 0x000000016f287824 */ /* 0x000fe400078e022c */
[----:B------:R-:W-:Y:S02]  /*fa80*/  IMAD.IADD R45, R117, 0x1, R76 ;  /* 0x00000001752d7824 */ /* 0x000fe400078e024c */
[----:B------:R-:W-:Y:S02]  /*fa90*/  IMAD.IADD R44, R119, 0x1, R90 ;  /* 0x00000001772c7824 */ /* 0x000fe400078e025a */
[----:B------:R-:W-:-:S02]  /*faa0*/  IMAD.IADD R47, R121, 0x1, R98 ;  /* 0x00000001792f7824 */ /* 0x000fc400078e0262 */
[----:B0-----:R-:W-:Y:S01]  /*fab0*/  IMAD.IADD R46, R123, 0x1, R130 ;  /* 0x000000017b2e7824 */ /* 0x001fe200078e0282 */
[----:B------:R-:W-:Y:S01]  /*fac0*/  @!P1 STS [R0.X4], R7 ;  /* 0x0000000700009388 */ /* 0x000fe20000004800 */
[----:B------:R-:W-:-:S03]  /*fad0*/  IMAD.IADD R125, R125, 0x1, R132 ;  /* 0x000000017d7d7824 */ /* 0x000fc600078e0284 */
[----:B------:R-:W-:Y:S01]  /*fae0*/  BAR.SYNC.DEFER_BLOCKING 0x0 ;  /* 0x0000000000007b1d */ /* 0x000fe20000010000 */
[----:B-1----:R-:W-:Y:S02]  /*faf0*/  IMAD.IADD R127, R127, 0x1, R134 ;  /* 0x000000017f7f7824 */ /* 0x002fe400078e0286 */
[----:B--2---:R-:W-:Y:S02]  /*fb00*/  IMAD.IADD R129, R129, 0x1, R144 ;  /* 0x0000000181817824 */ /* 0x004fe400078e0290 */
[----:B---3--:R-:W-:Y:S01]  /*fb10*/  IMAD.IADD R131, R131, 0x1, R136 ;  /* 0x0000000183837824 */ /* 0x008fe200078e0288 */
        /* <DEDUP_REMOVED lines=31> */
[----:B------:R-:W-:Y:S02]  /*fd10*/  IMAD.SHL.U32 R51, R34, 0x2, RZ ;  /* 0x0000000222337824 */ /* 0x000fe400078e00ff */
[----:B-1----:R-:W-:Y:S01]  /*fd20*/  IMAD.SHL.U32 R30, R33, 0x2, RZ ;  /* 0x00000002211e7824 */ /* 0x002fe200078e00ff */
[----:B------:R-:W-:Y:S01]  /*fd30*/  STS.U16 [R73], R66 ;  /* 0x0000004249007388 */ /* 0x000fe20000000400 */
[----:B------:R-:W-:Y:S02]  /*fd40*/  IMAD.SHL.U32 R59, R46, 0x2, RZ ;  /* 0x000000022e3b7824 */ /* 0x000fe400078e00ff */
[----:B--2---:R-:W-:Y:S01]  /*fd50*/  IMAD.SHL.U32 R60, R37, 0x2, RZ ;  /* 0x00000002253c7824 */ /* 0x004fe200078e00ff */
[----:B------:R1:W-:Y:S01]  /*fd60*/  STS.U16 [R53], R72 ;  /* 0x0000004835007388 */ /* 0x0003e20000000400 */
[----:B0-----:R-:W-:-:S03]  /*fd70*/  IMAD.SHL.U32 R50, R32, 0x2, RZ ;  /* 0x0000000220327824 */ /* 0x001fc600078e00ff */
[----:B------:R0:W-:Y:S01]  /*fd80*/  STS.U16 [R52], R75 ;  /* 0x0000004b34007388 */ /* 0x0001e20000000400 */
[----:B------:R-:W-:-:S03]  /*fd90*/  IMAD.SHL.U32 R61, R125, 0x2, RZ ;  /* 0x000000027d3d7824 */ /* 0x000fc600078e00ff */
        /* <DEDUP_REMOVED lines=11> */
[----:B------:R-:W-:Y:S02]  /*fe50*/  IMAD.SHL.U32 R67, R131, 0x2, RZ ;  /* 0x0000000283437824 */ /* 0x000fe400078e00ff */
[----:B--2---:R-:W-:Y:S01]  /*fe60*/  IMAD.SHL.U32 R30, R43, 0x2, RZ ;  /* 0x000000022b1e7824 */ /* 0x004fe200078e00ff */
[----:B------:R0:W-:Y:S01]  /*fe70*/  STS.U16 [R51], R92 ;  /* 0x0000005c33007388 */ /* 0x0001e20000000400 */
[----:B------:R-:W-:Y:S02]  /*fe80*/  IMAD.SHL.U32 R65, R129, 0x2, RZ ;  /* 0x0000000281417824 */ /* 0x000fe400078e00ff */
[----:B-1----:R-:W-:Y:S01]  /*fe90*/  IMAD.SHL.U32 R63, R127, 0x2, RZ ;  /* 0x000000027f3f7824 */ /* 0x002fe200078e00ff */
[----:B------:R-:W-:Y:S04]  /*fea0*/  STS.U16 [R60], R95 ;  /* 0x0000005f3c007388 */ /* 0x000fe80000000400 */
[----:B------:R-:W-:Y:S01]  /*feb0*/  STS.U16 [R52], R97 ;  /* 0x0000006134007388 */ /* 0x000fe20000000400 */
[----:B0-----:R-:W-:-:S03]  /*fec0*/  IMAD.SHL.U32 R51, R42, 0x2, RZ ;  /* 0x000000022a337824 */ /* 0x001fc600078e00ff */
        /* <DEDUP_REMOVED lines=25> */
[----:B0-----:R-:W-:-:S03]  /*10060*/  PRMT R50, R30, 0x9910, RZ ;  /* 0x000099101e327816 */ /* 0x001fc600000000ff */
[----:B------:R-:W-:Y:S01]  /*10070*/  LDS.U16 R74, [R10+0xf00] ;  /* 0x000f00000a4a7984 */ /* 0x000fe20000000400 */
[----:B-1----:R-:W-:Y:S01]  /*10080*/  PRMT R65, R56, 0x9910, RZ ;  /* 0x0000991038417816 */ /* 0x002fe200000000ff */
[----:B------:R-:W-:Y:S02]  /*10090*/  IMAD.MOV.U32 R61, RZ, RZ, R50 ;  /* 0x000000ffff3d7224 */ /* 0x000fe400078e0032 */
[----:B------:R-:W-:Y:S01]  /*100a0*/  LDS.U16 R76, [R10+0x1080] ;  /* 0x001080000a4c7984 */ /* 0x000fe20000000400 */
[----:B--2---:R-:W-:Y:S02]  /*100b0*/  PRMT R71, R60, 0x9910, RZ ;  /* 0x000099103c477816 */ /* 0x004fe400000000ff */
[----:B------:R-:W-:Y:S01]  /*100c0*/  ISETP.NE.AND P0, PT, R61, 0x7fff, PT ;  /* 0x00007fff3d00780c */ /* 0x000fe20003f05270 */
[----:B------:R-:W-:Y:S01]  /*100d0*/  LDS.U16 R78, [R10+0x1200] ;  /* 0x001200000a4e7984 */ /* 0x000fe20000000400 */
[----:B---3--:R-:W-:Y:S02]  /*100e0*/  PRMT R67, R58, 0x9910, RZ ;  /* 0x000099103a437816 */ /* 0x008fe400000000ff */
[----:B------:R-:W-:Y:S01]  /*100f0*/  SEL R50, R30, 0x8000, P0 ;  /* 0x000080001e327807 */ /* 0x000fe20000000000 */
[----:B------:R-:W-:Y:S01]  /*10100*/  LDS.U16 R82, [R10+0x1500] ;  /* 0x001500000a527984 */ /* 0x000fe20000000400 */
[----:B------:R-:W-:-:S02]  /*10110*/  ISETP.NE.AND P0, PT, R65, 0x7fff, PT ;  /* 0x00007fff4100780c */ /* 0x000fc40003f05270 */
[----:B------:R-:W-:Y:S01]  /*10120*/  SHF.R.U32.HI R50, RZ, c[0x0][0x194], R50 ;  /* 0x00006500ff327a19 */ /* 0x000fe20000011632 */
[----:B------:R-:W-:Y:S01]  /*10130*/  LDS.U16 R84, [R10+0x1800] ;  /* 0x001800000a547984 */ /* 0x000fe20000000400 */
[----:B------:R-:W-:Y:S02]  /*10140*/  ISETP.NE.AND P3, PT, R71, 0x7fff, PT ;  /* 0x00007fff4700780c */ /* 0x000fe40003f65270 */
[----:B------:R-:W-:Y:S01]  /*10150*/  LOP3.LUT R50, R50, UR4, RZ, 0xc0, !PT ;  /* 0x0000000432327c12 */ /* 0x000fe2000f8ec0ff */
[----:B------:R-:W-:Y:S01]  /*10160*/  LDS.U16 R85, [R10+0x1980] ;  /* 0x001980000a557984 */ /* 0x000fe20000000400 */
[----:B------:R-:W-:Y:S02]  /*10170*/  ISETP.NE.AND P2, PT, R67, 0x7fff, PT ;  /* 0x00007fff4300780c */ /* 0x000fe40003f45270 */
[----:B------:R-:W-:Y:S01]  /*10180*/  SEL R51, R56, 0x8000, P0 ;  /* 0x0000800038337807 */ /* 0x000fe20000000000 */
[----:B------:R-:W-:Y:S01]  /*10190*/  IMAD.SHL.U32 R50, R50, 0x4, RZ ;  /* 0x0000000432327824 */ /* 0x000fe200078e00ff */
[----:B------:R-:W-:Y:S01]  /*101a0*/  SEL R54, R60, 0x8000, P3 ;  /* 0x000080003c367807 */ /* 0x000fe20001800000 */
[----:B------:R-:W-:Y:S01]  /*101b0*/  LDS.U16 R86, [R10+0x1b00] ;  /* 0x001b00000a567984 */ /* 0x000fe20000000400 */
[----:B------:R-:W-:-:S02]  /*101c0*/  SEL R52, R58, 0x8000, P2 ;  /* 0x000080003a347807 */ /* 0x000fc40001000000 */
[----:B------:R-:W-:Y:S01]  /*101d0*/  SHF.R.U32.HI R51, RZ, c[0x0][0x194], R51 ;  /* 0x00006500ff337a19 */ /* 0x000fe20000011633 */
[----:B------:R-:W-:Y:S01]  /*101e0*/  LDS.U16 R87, [R10+0x1c80] ;  /* 0x001c80000a577984 */ /* 0x000fe20000000400 */
[----:B------:R-:W-:Y:S02]  /*101f0*/  SHF.R.U32.HI R54, RZ, c[0x0][0x194], R54 ;  /* 0x00006500ff367a19 */ /* 0x000fe40000011636 */
[----:B------:R-:W-:Y:S01]  /*10200*/  LOP3.LUT R50, R50, 0x3fffc, RZ, 0xc0, !PT ;  /* 0x0003fffc32327812 */ /* 0x000fe200078ec0ff */
[----:B------:R-:W-:Y:S01]  /*10210*/  LDS.U16 R92, [R10+0x1e00] ;  /* 0x001e00000a5c7984 */ /* 0x000fe20000000400 */
[----:B------:R-:W-:Y:S02]  /*10220*/  SHF.R.U32.HI R52, RZ, c[0x0][0x194], R52 ;  /* 0x00006500ff347a19 */ /* 0x000fe40000011634 */
[----:B------:R-:W-:Y:S01]  /*10230*/  LOP3.LUT R51, R51, UR4, RZ, 0xc0, !PT ;  /* 0x0000000433337c12 */ /* 0x000fe2000f8ec0ff */
[----:B------:R0:W1:Y:S01]  /*10240*/  LDS R53, [R50+0x3a80] ;  /* 0x003a800032357984 */ /* 0x0000620000000800 */
[----:B----4-:R-:W-:-:S02]  /*10250*/  PRMT R75, R62, 0x9910, RZ ;  /* 0x000099103e4b7816 */ /* 0x010fc400000000ff */
[----:B------:R-:W-:Y:S01]  /*10260*/  LOP3.LUT R54, R54, UR4, RZ, 0xc0, !PT ;  /* 0x0000000436367c12 */ /* 0x000fe2000f8ec0ff */
[----:B------:R-:W-:Y:S01]  /*10270*/  IMAD.SHL.U32 R51, R51, 0x4, RZ ;  /* 0x0000000433337824 */ /* 0x000fe200078e00ff */
[----:B------:R-:W-:Y:S01]  /*10280*/  LOP3.LUT R52, R52, UR4, RZ, 0xc0, !PT ;  /* 0x0000000434347c12 */ /* 0x000fe2000f8ec0ff */
[----:B------:R-:W-:Y:S01]  /*10290*/  LDS.U16 R95, [R10+0x2100] ;  /* 0x002100000a5f7984 */ /* 0x000fe20000000400 */
[----:B------:R-:W-:Y:S01]  /*102a0*/  ISETP.NE.AND P4, PT, R75, 0x7fff, PT ;  /* 0x00007fff4b00780c */ /* 0x000fe20003f85270 */
[----:B------:R-:W-:Y:S01]  /*102b0*/  IMAD.SHL.U32 R54, R54, 0x4, RZ ;  /* 0x0000000436367824 */ /* 0x000fe200078e00ff */
[----:B0-----:R-:W-:Y:S01]  /*102c0*/  LOP3.LUT R50, R51, 0x3fffc, RZ, 0xc0, !PT ;  /* 0x0003fffc33327812 */ /* 0x001fe200078ec0ff */
[----:B------:R-:W-:Y:S01]  /*102d0*/  IMAD.SHL.U32 R52, R52, 0x4, RZ ;  /* 0x0000000434347824 */ /* 0x000fe200078e00ff */
[----:B------:R-:W-:Y:S01]  /*102e0*/  SEL R55, R62, 0x8000, P4 ;  /* 0x000080003e377807 */ /* 0x000fe20002000000 */
[----:B------:R-:W-:Y:S01]  /*102f0*/  LDS.U16 R96, [R10+0x2280] ;  /* 0x002280000a607984 */ /* 0x000fe20000000400 */
[----:B------:R-:W-:Y:S01]  /*10300*/  LOP3.LUT R59, R54, 0x3fffc, RZ, 0xc0, !PT ;  /* 0x0003fffc363b7812 */ /* 0x000fe200078ec0ff */
[----:B------:R-:W-:Y:S01]  /*10310*/  IMAD.MOV.U32 R54, RZ, RZ, 0xffff ;  /* 0x0000ffffff367424 */ /* 0x000fe200078e00ff */
[----:B------:R-:W-:Y:S01]  /*10320*/  SHF.R.U32.HI R55, RZ, c[0x0][0x194], R55 ;  /* 0x00006500ff377a19 */ /* 0x000fe20000011637 */
[----:B------:R1:W0:Y:S01]  /*10330*/  LDS R57, [R50+0x3a80] ;  /* 0x003a800032397984 */ /* 0x0002220000000800 */
[----:B------:R-:W-:-:S02]  /*10340*/  LOP3.LUT R52, R52, 0x3fffc, RZ, 0xc0, !PT ;  /* 0x0003fffc34347812 */ /* 0x000fc400078ec0ff */
[----:B------:R-:W-:Y:S01]  /*10350*/  LOP3.LUT R55, R55, UR4, RZ, 0xc0, !PT ;  /* 0x0000000437377c12 */ /* 0x000fe2000f8ec0ff */
[----:B------:R-:W2:Y:S01]  /*10360*/  LDS R69, [R59+0x3a80] ;  /* 0x003a80003b457984 */ /* 0x000ea20000000800 */
[----:B------:R-:W-:Y:S02]  /*10370*/  ISETP.GE.AND P0, PT, R61, RZ, PT ;  /* 0x000000ff3d00720c */ /* 0x000fe40003f06270 */
[----:B------:R-:W-:Y:S01]  /*10380*/  ISETP.GE.AND P2, PT, R67, RZ, PT ;  /* 0x000000ff4300720c */ /* 0x000fe20003f46270 */
[----:B------:R3:W4:Y:S01]  /*10390*/  LDS R61, [R52+0x3a80] ;  /* 0x003a8000343d7984 */ /* 0x0007220000000800 */
[----:B------:R-:W-:Y:S01]  /*103a0*/  IMAD.SHL.U32 R55, R55, 0x4, RZ ;  /* 0x0000000437377824 */ /* 0x000fe200078e00ff */
[----:B------:R-:W-:Y:S02]  /*103b0*/  SEL R51, R54, 0x8000, P0 ;  /* 0x0000800036337807 */ /* 0x000fe40000000000 */
[----:B------:R-:W-:Y:S01]  /*103c0*/  ISETP.GE.AND P3, PT, R71, RZ, PT ;  /* 0x000000ff4700720c */ /* 0x000fe20003f66270 */
[----:B------:R-:W-:Y:S01]  /*103d0*/  LDS.U16 R97, [R10+0x2400] ;  /* 0x002400000a617984 */ /* 0x000fe20000000400 */
[----:B------:R-:W-:Y:S01]  /*103e0*/  LOP3.LUT R63, R55, 0x3fffc, RZ, 0xc0, !PT ;  /* 0x0003fffc373f7812 */ /* 0x000fe200078ec0ff */
[----:B------:R-:W-:Y:S01]  /*103f0*/  IMAD.MOV.U32 R55, RZ, RZ, 0x2 ;  /* 0x00000002ff377424 */ /* 0x000fe200078e00ff */
[----:B------:R-:W-:Y:S01]  /*10400*/  LOP3.LUT R51, R51, R30, RZ, 0x3c, !PT ;  /* 0x0000001e33337212 */ /* 0x000fe200078e3cff */
[----:B------:R-:W-:Y:S01]  /*10410*/  LDS.U16 R99, [R10+0x2700] ;  /* 0x002700000a637984 */ /* 0x000fe20000000400 */
[----:B------:R-:W-:-:S02]  /*10420*/  LEA R30, P0, R31, c[0x0][0x170], 0x2 ;  /* 0x00005c001f1e7a11 */ /* 0x000fc400078010ff */
[----:B------:R-:W-:Y:S01]  /*10430*/  SEL R71, R54, 0x8000, P3 ;  /* 0x0000800036477807 */ /* 0x000fe20001800000 */
[----:B------:R5:W4:Y:S01]  /*10440*/  LDS R73, [R63+0x3a80] ;  /* 0x003a80003f497984 */ /* 0x000b220000000800 */
[----:B------:R-:W-:Y:S01]  /*10450*/  LEA.HI.X R31, R31, c[0x0][0x174], R48, 0x2, P0 ;  /* 0x00005d001f1f7a11 */ /* 0x000fe200000f1430 */
[----:B-1----:R-:W-:Y:S01]  /*10460*/  IMAD.IADD R50, R53, 0x1, R0 ;  /* 0x0000000135327824 */ /* 0x002fe200078e0200 */
[----:B------:R-:W-:Y:S01]  /*10470*/  ISETP.GE.AND P0, PT, R65, RZ, PT ;  /* 0x000000ff4100720c */ /* 0x000fe20003f06270 */
[----:B------:R-:W-:Y:S01]  /*10480*/  LDS.U16 R101, [R10+0x2880] ;  /* 0x002880000a657984 */ /* 0x000fe20000000400 */
[----:B------:R-:W-:Y:S01]  /*10490*/  LOP3.LUT R71, R71, R60, RZ, 0x3c, !PT ;  /* 0x0000003c47477212 */ /* 0x000fe200078e3cff */
[----:B---3--:R-:W-:Y:S01]  /*104a0*/  IMAD.WIDE.U32 R52, R50, R55, c[0x0][0x168] ;  /* 0x00005a0032347625 */ /* 0x008fe200078e0037 */
[----:B------:R-:W-:Y:S02]  /*104b0*/  SEL R59, R54, 0x8000, P0 ;  /* 0x00008000363b7807 */ /* 0x000fe40000000000 */
[----:B------:R-:W-:-:S02]  /*104c0*/  ISETP.GE.AND P0, PT, R75, RZ, PT ;  /* 0x000000ff4b00720c */ /* 0x000fc40003f06270 */
[----:B------:R0:W-:Y:S01]  /*104d0*/  STG.E.U16 [R52.64], R51 ;  /* 0x0000003334007986 */ /* 0x0001e2000c101506 */
[----:B------:R-:W-:Y:S02]  /*104e0*/  LOP3.LUT R65, R59, R56, RZ, 0x3c, !PT ;  /* 0x000000383b417212 */ /* 0x000fe400078e3cff */
[C---:B-----5:R-:W-:Y:S02]  /*104f0*/  SEL R63, R54.reuse, 0x8000, P2 ;  /* 0x00008000363f7807 */ /* 0x060fe40001000000 */
[----:B------:R-:W-:Y:S02]  /*10500*/  SEL R59, R54, 0x8000, P0 ;  /* 0x00008000363b7807 */ /* 0x000fe40000000000 */
[----:B------:R-:W-:Y:S02]  /*10510*/  LOP3.LUT R67, R63, R58, RZ, 0x3c, !PT ;  /* 0x0000003a3f437212 */ /* 0x000fe400078e3cff */
[----:B------:R-:W-:Y:S02]  /*10520*/  LOP3.LUT R75, R59, R62, RZ, 0x3c, !PT ;  /* 0x0000003e3b4b7212 */ /* 0x000fe400078e3cff */
[----:B------:R-:W-:-:S02]  /*10530*/  PRMT R80, R70, 0x9910, RZ ;  /* 0x0000991046507816 */ /* 0x000fc400000000ff */
[C---:B0-----:R-:W-:Y:S02]  /*10540*/  IADD3 R51, R0.reuse, 0xc0, R57 ;  /* 0x000000c000337810 */ /* 0x041fe40007ffe039 */
[----:B--2---:R-:W-:Y:S02]  /*10550*/  IADD3 R52, R0, 0x240, R69 ;  /* 0x0000024000347810 */ /* 0x004fe40007ffe045 */
[----:B------:R-:W-:Y:S01]  /*10560*/  PRMT R69, R64, 0x9910, RZ ;  /* 0x0000991040457816 */ /* 0x000fe200000000ff */
[-C--:B------:R-:W-:Y:S01]  /*10570*/  IMAD.WIDE.U32 R56, R51, R55.reuse, c[0x0][0x168] ;  /* 0x00005a0033387625 */ /* 0x080fe200078e0037 */
[----:B----4-:R-:W-:Y:S02]  /*10580*/  IADD3 R53, R0, 0x180, R61 ;  /* 0x0000018000357810 */ /* 0x010fe40007ffe03d */
[C---:B------:R-:W-:Y:S01]  /*10590*/  ISETP.GE.AND P2, PT, R69.reuse, RZ, PT ;  /* 0x000000ff4500720c */ /* 0x040fe20003f46270 */
[----:B------:R-:W-:Y:S01]  /*105a0*/  IMAD.WIDE.U32 R60, R52, R55, c[0x0][0x168] ;  /* 0x00005a00343c7625 */ /* 0x000fe200078e0037 */
[----:B------:R0:W-:Y:S01]  /*105b0*/  STG.E.U16 [R56.64], R65 ;  /* 0x0000004138007986 */ /* 0x0001e2000c101506 */
[----:B------:R-:W-:-:S02]  /*105c0*/  ISETP.NE.AND P0, PT, R69, 0x7fff, PT ;  /* 0x00007fff4500780c */ /* 0x000fc40003f05270 */
[-C--:B------:R-:W-:Y:S01]  /*105d0*/  IMAD.WIDE.U32 R58, R53, R55.reuse, c[0x0][0x168] ;  /* 0x00005a00353a7625 */ /* 0x080fe200078e0037 */
[----:B------:R-:W-:Y:S02]  /*105e0*/  PRMT R69, R66, 0x9910, RZ ;  /* 0x0000991042457816 */ /* 0x000fe400000000ff */
[----:B------:R-:W-:Y:S02]  /*105f0*/  IADD3 R48, R0, 0x300, R73 ;  /* 0x0000030000307810 */ /* 0x000fe40007ffe049 */
[----:B------:R1:W-:Y:S01]  /*10600*/  STG.E.U16 [R58.64], R67 ;  /* 0x000000433a007986 */ /* 0x0003e2000c101506 */
[----:B------:R-:W-:Y:S02]  /*10610*/  PRMT R73, R68, 0x9910, RZ ;  /* 0x0000991044497816 */ /* 0x000fe400000000ff */
[----:B------:R-:W-:Y:S01]  /*10620*/  PRMT R83, R72, 0x9910, RZ ;  /* 0x0000991048537816 */ /* 0x000fe200000000ff */
[----:B------:R2:W-:Y:S01]  /*10630*/  STG.E.U16 [R60.64], R71 ;  /* 0x000000473c007986 */ /* 0x0005e2000c101506 */
[----:B0-----:R-:W-:Y:S01]  /*10640*/  SEL R57, R54, 0x8000, P2 ;  /* 0x0000800036397807 */ /* 0x001fe20001000000 */
[----:B------:R-:W-:Y:S01]  /*10650*/  IMAD.WIDE.U32 R62, R48, R55, c[0x0][0x168] ;  /* 0x00005a00303e7625 */ /* 0x000fe200078e0037 */
[----:B------:R-:W-:-:S02]  /*10660*/  ISETP.NE.AND P3, PT, R83, 0x7fff, PT ;  /* 0x00007fff5300780c */ /* 0x000fc40003f65270 */
[----:B------:R-:W-:Y:S02]  /*10670*/  PRMT R88, R74, 0x9910, RZ ;  /* 0x000099104a587816 */ /* 0x000fe400000000ff */
[----:B------:R0:W-:Y:S01]  /*10680*/  STG.E.U16 [R62.64], R75 ;  /* 0x0000004b3e007986 */ /* 0x0001e2000c101506 */
[----:B-1----:R-:W-:Y:S01]  /*10690*/  LOP3.LUT R59, R57, R64, RZ, 0x3c, !PT ;  /* 0x00000040393b7212 */ /* 0x002fe200078e3cff */
[----:B------:R-:W-:Y:S01]  /*106a0*/  IMAD.MOV.U32 R67, RZ, RZ, R69 ;  /* 0x000000ffff437224 */ /* 0x000fe200078e0045 */
[----:B------:R-:W-:Y:S01]  /*106b0*/  SEL R64, R64, 0x8000, P0 ;  /* 0x0000800040407807 */ /* 0x000fe20000000000 */
[----:B--2---:R-:W-:Y:S01]  /*106c0*/  IMAD.MOV.U32 R71, RZ, RZ, R73 ;  /* 0x000000ffff477224 */ /* 0x004fe200078e0049 */
[----:B------:R-:W-:Y:S02]  /*106d0*/  PRMT R89, R76, 0x9910, RZ ;  /* 0x000099104c597816 */ /* 0x000fe400000000ff */
[----:B------:R-:W-:Y:S02]  /*106e0*/  SHF.R.U32.HI R64, RZ, c[0x0][0x194], R64 ;  /* 0x00006500ff407a19 */ /* 0x000fe40000011640 */
[----:B------:R-:W-:-:S02]  /*106f0*/  ISETP.NE.AND P2, PT, R67, 0x7fff, PT ;  /* 0x00007fff4300780c */ /* 0x000fc40003f45270 */
[----:B------:R-:W-:Y:S02]  /*10700*/  LOP3.LUT R64, R64, UR4, RZ, 0xc0, !PT ;  /* 0x0000000440407c12 */ /* 0x000fe4000f8ec0ff */
[----:B------:R-:W-:Y:S02]  /*10710*/  SEL R56, R66, 0x8000, P2 ;  /* 0x0000800042387807 */ /* 0x000fe40001000000 */
[----:B------:R-:W-:Y:S01]  /*10720*/  ISETP.NE.AND P0, PT, R71, 0x7fff, PT ;  /* 0x00007fff4700780c */ /* 0x000fe20003f05270 */
[----:B------:R-:W-:Y:S01]  /*10730*/  IMAD.SHL.U32 R64, R64, 0x4, RZ ;  /* 0x0000000440407824 */ /* 0x000fe200078e00ff */
[----:B------:R-:W-:Y:S02]  /*10740*/  SHF.R.U32.HI R56, RZ, c[0x0][0x194], R56 ;  /* 0x00006500ff387a19 */ /* 0x000fe40000011638 */
[----:B------:R-:W-:Y:S02]  /*10750*/  SEL R57, R68, 0x8000, P0 ;  /* 0x0000800044397807 */ /* 0x000fe40000000000 */
[----:B------:R-:W-:-:S02]  /*10760*/  ISETP.NE.AND P2, PT, R80, 0x7fff, PT ;  /* 0x00007fff5000780c */ /* 0x000fc40003f45270 */
[----:B------:R-:W-:Y:S02]  /*10770*/  LOP3.LUT R64, R64, 0x3fffc, RZ, 0xc0, !PT ;  /* 0x0003fffc40407812 */ /* 0x000fe400078ec0ff */
[----:B------:R-:W-:Y:S02]  /*10780*/  LOP3.LUT R56, R56, UR4, RZ, 0xc0, !PT ;  /* 0x0000000438387c12 */ /* 0x000fe4000f8ec0ff */
[----:B------:R-:W-:Y:S02]  /*10790*/  SEL R60, R70, 0x8000, P2 ;  /* 0x00008000463c7807 */ /* 0x000fe40001000000 */
[----:B------:R-:W-:Y:S01]  /*107a0*/  SHF.R.U32.HI R58, RZ, c[0x0][0x194], R57 ;  /* 0x00006500ff3a7a19 */ /* 0x000fe20000011639 */
[----:B------:R-:W-:Y:S01]  /*107b0*/  IMAD.SHL.U32 R56, R56, 0x4, RZ ;  /* 0x0000000438387824 */ /* 0x000fe200078e00ff */
[----:B------:R-:W1:Y:S01]  /*107c0*/  LDS R57, [R64+0x3a80] ;  /* 0x003a800040397984 */ /* 0x000e620000000800 */
[----:B0-----:R-:W-:Y:S02]  /*107d0*/  SEL R62, R72, 0x8000, P3 ;  /* 0x00008000483e7807 */ /* 0x001fe40001800000 */
[----:B------:R-:W-:-:S02]  /*107e0*/  SHF.R.U32.HI R60, RZ, c[0x0][0x194], R60 ;  /* 0x00006500ff3c7a19 */ /* 0x000fc4000001163c */
[----:B------:R-:W-:Y:S02]  /*107f0*/  SHF.R.U32.HI R62, RZ, c[0x0][0x194], R62 ;  /* 0x00006500ff3e7a19 */ /* 0x000fe4000001163e */
[----:B------:R-:W-:Y:S02]  /*10800*/  LOP3.LUT R58, R58, UR4, RZ, 0xc0, !PT ;  /* 0x000000043a3a7c12 */ /* 0x000fe4000f8ec0ff */
[----:B------:R-:W-:Y:S02]  /*10810*/  LOP3.LUT R60, R60, UR4, RZ, 0xc0, !PT ;  /* 0x000000043c3c7c12 */ /* 0x000fe4000f8ec0ff */
[----:B------:R-:W-:Y:S01]  /*10820*/  LOP3.LUT R56, R56, 0x3fffc, RZ, 0xc0, !PT ;  /* 0x0003fffc38387812 */ /* 0x000fe200078ec0ff */
[----:B------:R-:W-:Y:S01]  /*10830*/  IMAD.SHL.U32 R58, R58, 0x4, RZ ;  /* 0x000000043a3a7824 */ /* 0x000fe200078e00ff */
[----:B------:R-:W-:Y:S01]  /*10840*/  LOP3.LUT R62, R62, UR4, RZ, 0xc0, !PT ;  /* 0x000000043e3e7c12 */ /* 0x000fe2000f8ec0ff */
[----:B------:R-:W-:Y:S01]  /*10850*/  IMAD.SHL.U32 R60, R60, 0x4, RZ ;  /* 0x000000043c3c7824 */ /* 0x000fe200078e00ff */
[----:B------:R-:W-:Y:S01]  /*10860*/  PRMT R90, R78, 0x9910, RZ ;  /* 0x000099104e5a7816 */ /* 0x000fe200000000ff */
[----:B------:R0:W2:Y:S01]  /*10870*/  LDS R61, [R56+0x3a80] ;  /* 0x003a8000383d7984 */ /* 0x0000a20000000800 */
[----:B------:R-:W-:Y:S01]  /*10880*/  ISETP.NE.AND P0, PT, R88, 0x7fff, PT ;  /* 0x00007fff5800780c */ /* 0x000fe20003f05270 */
[----:B------:R-:W-:Y:S01]  /*10890*/  IMAD.SHL.U32 R62, R62, 0x4, RZ ;  /* 0x000000043e3e7824 */ /* 0x000fe200078e00ff */
[----:B------:R-:W-:-:S02]  /*108a0*/  ISETP.NE.AND P2, PT, R89, 0x7fff, PT ;  /* 0x00007fff5900780c */ /* 0x000fc40003f45270 */
[----:B------:R-:W-:Y:S02]  /*108b0*/  ISETP.NE.AND P3, PT, R90, 0x7fff, PT ;  /* 0x00007fff5a00780c */ /* 0x000fe40003f65270 */
[----:B------:R-:W-:Y:S02]  /*108c0*/  LOP3.LUT R58, R58, 0x3fffc, RZ, 0xc0, !PT ;  /* 0x0003fffc3a3a7812 */ /* 0x000fe400078ec0ff */
[----:B0-----:R-:W-:Y:S02]  /*108d0*/  SEL R56, R74, 0x8000, P0 ;  /* 0x000080004a387807 */ /* 0x001fe40000000000 */
[----:B------:R-:W-:Y:S01]  /*108e0*/  SEL R63, R76, 0x8000, P2 ;  /* 0x000080004c3f7807 */ /* 0x000fe20001000000 */
[----:B------:R0:W3:Y:S01]  /*108f0*/  LDS R65, [R58+0x3a80] ;  /* 0x003a80003a417984 */ /* 0x0000e20000000800 */
[----:B------:R-:W-:Y:S02]  /*10900*/  LOP3.LUT R60, R60, 0x3fffc, RZ, 0xc0, !PT ;  /* 0x0003fffc3c3c7812 */ /* 0x000fe400078ec0ff */
[----:B------:R-:W-:-:S02]  /*10910*/  SEL R64, R78, 0x8000, P3 ;  /* 0x000080004e407807 */ /* 0x000fc40001800000 */
[----:B------:R-:W-:Y:S01]  /*10920*/  SHF.R.U32.HI R56, RZ, c[0x0][0x194], R56 ;  /* 0x00006500ff387a19 */ /* 0x000fe20000011638 */
[----:B------:R4:W5:Y:S01]  /*10930*/  LDS R69, [R60+0x3a80] ;  /* 0x003a80003c457984 */ /* 0x0009620000000800 */
[----:B------:R-:W-:Y:S02]  /*10940*/  LOP3.LUT R62, R62, 0x3fffc, RZ, 0xc0, !PT ;  /* 0x0003fffc3e3e7812 */ /* 0x000fe400078ec0ff */
[----:B------:R-:W-:Y:S02]  /*10950*/  SHF.R.U32.HI R63, RZ, c[0x0][0x194], R63 ;  /* 0x00006500ff3f7a19 */ /* 0x000fe4000001163f */
[----:B------:R-:W-:Y:S01]  /*10960*/  SHF.R.U32.HI R64, RZ, c[0x0][0x194], R64 ;  /* 0x00006500ff407a19 */ /* 0x000fe20000011640 */
[----:B------:R0:W5:Y:S01]  /*10970*/  LDS R73, [R62+0x3a80] ;  /* 0x003a80003e497984 */ /* 0x0001620000000800 */
[----:B------:R-:W-:Y:S02]  /*10980*/  LOP3.LUT R56, R56, UR4, RZ, 0xc0, !PT ;  /* 0x0000000438387c12 */ /* 0x000fe4000f8ec0ff */
[----:B------:R-:W-:-:S02]  /*10990*/  LOP3.LUT R63, R63, UR4, RZ, 0xc0, !PT ;  /* 0x000000043f3f7c12 */ /* 0x000fc4000f8ec0ff */
[----:B------:R-:W-:Y:S01]  /*109a0*/  LOP3.LUT R64, R64, UR4, RZ, 0xc0, !PT ;  /* 0x0000000440407c12 */ /* 0x000fe2000f8ec0ff */
[----:B------:R-:W-:Y:S01]  /*109b0*/  IMAD.SHL.U32 R56, R56, 0x4, RZ ;  /* 0x0000000438387824 */ /* 0x000fe200078e00ff */
[----:B------:R-:W-:Y:S01]  /*109c0*/  ISETP.GE.AND P2, PT, R80, RZ, PT ;  /* 0x000000ff5000720c */ /* 0x000fe20003f46270 */
[----:B0-----:R-:W-:Y:S01]  /*109d0*/  IMAD.SHL.U32 R58, R63, 0x4, RZ ;  /* 0x000000043f3a7824 */ /* 0x001fe200078e00ff */
[----:B------:R-:W0:Y:S01]  /*109e0*/  LDS.U16 R80, [R10+0x1380] ;  /* 0x001380000a507984 */ /* 0x000e220000000400 */
[----:B----4-:R-:W-:Y:S01]  /*109f0*/  IMAD.SHL.U32 R60, R64, 0x4, RZ ;  /* 0x00000004403c7824 */ /* 0x010fe200078e00ff */
[----:B------:R-:W-:Y:S02]  /*10a00*/  ISETP.GE.AND P0, PT, R67, RZ, PT ;  /* 0x000000ff4300720c */ /* 0x000fe40003f06270 */
[----:B------:R-:W-:Y:S02]  /*10a10*/  LOP3.LUT R64, R56, 0x3fffc, RZ, 0xc0, !PT ;  /* 0x0003fffc38407812 */ /* 0x000fe400078ec0ff */
[----:B------:R-:W-:-:S02]  /*10a20*/  LOP3.LUT R75, R58, 0x3fffc, RZ, 0xc0, !PT ;  /* 0x0003fffc3a4b7812 */ /* 0x000fc400078ec0ff */
[----:B------:R-:W-:Y:S01]  /*10a30*/  LOP3.LUT R62, R60, 0x3fffc, RZ, 0xc0, !PT ;  /* 0x0003fffc3c3e7812 */ /* 0x000fe200078ec0ff */
[----:B------:R3:W-:Y:S01]  /*10a40*/  LDS R77, [R64+0x3a80] ;  /* 0x003a8000404d7984 */ /* 0x0007e20000000800 */
[----:B------:R-:W-:Y:S02]  /*10a50*/  SEL R63, R54, 0x8000, P0 ;  /* 0x00008000363f7807 */ /* 0x000fe40000000000 */
[----:B------:R-:W-:Y:S01]  /*10a60*/  ISETP.GE.AND P0, PT, R71, RZ, PT ;  /* 0x000000ff4700720c */ /* 0x000fe20003f06270 */
[----:B------:R-:W4:Y:S01]  /*10a70*/  LDS R79, [R75+0x3a80] ;  /* 0x003a80004b4f7984 */ /* 0x000f220000000800 */
[----:B-1----:R-:W-:Y:S02]  /*10a80*/  IADD3 R58, R0, 0x3c0, R57 ;  /* 0x000003c0003a7810 */ /* 0x002fe40007ffe039 */
[----:B------:R-:W-:Y:S01]  /*10a90*/  SEL R57, R54, 0x8000, P0 ;  /* 0x0000800036397807 */ /* 0x000fe20000000000 */
[----:B------:R5:W1:Y:S01]  /*10aa0*/  LDS R81, [R62+0x3a80] ;  /* 0x003a80003e517984 */ /* 0x000a620000000800 */
[----:B------:R-:W-:-:S02]  /*10ab0*/  ISETP.GE.AND P0, PT, R83, RZ, PT ;  /* 0x000000ff5300720c */ /* 0x000fc40003f06270 */
[----:B--2---:R-:W-:Y:S01]  /*10ac0*/  IADD3 R56, R0, 0x480, R61 ;  /* 0x0000048000387810 */ /* 0x004fe20007ffe03d */
[----:B------:R-:W2:Y:S01]  /*10ad0*/  LDS.U16 R83, [R10+0x1680] ;  /* 0x001680000a537984 */ /* 0x000ea20000000400 */
[-C--:B------:R-:W-:Y:S01]  /*10ae0*/  IMAD.WIDE.U32 R60, R58, R55.reuse, c[0x0][0x168] ;  /* 0x00005a003a3c7625 */ /* 0x080fe200078e0037 */
[----:B------:R-:W-:Y:S02]  /*10af0*/  LOP3.LUT R63, R63, R66, RZ, 0x3c, !PT ;  /* 0x000000423f3f7212 */ /* 0x000fe400078e3cff */
[----:B---3--:R-:W-:Y:S01]  /*10b00*/  IADD3 R64, R0, 0x540, R65 ;  /* 0x0000054000407810 */ /* 0x008fe20007ffe041 */
[-C--:B------:R-:W-:Y:S01]  /*10b10*/  IMAD.WIDE.U32 R66, R56, R55.reuse, c[0x0][0x168] ;  /* 0x00005a0038427625 */ /* 0x080fe200078e0037 */
[----:B------:R-:W-:Y:S01]  /*10b20*/  SEL R71, R54, 0x8000, P2 ;  /* 0x0000800036477807 */ /* 0x000fe20001000000 */
[----:B------:R3:W-:Y:S01]  /*10b30*/  STG.E.U16 [R60.64], R59 ;  /* 0x0000003b3c007986 */ /* 0x0007e2000c101506 */
[----:B-----5:R-:W-:Y:S02]  /*10b40*/  IADD3 R62, R0, 0x600, R69 ;  /* 0x00000600003e7810 */ /* 0x020fe40007ffe045 */
[----:B------:R-:W-:Y:S01]  /*10b50*/  LOP3.LUT R57, R57, R68, RZ, 0x3c, !PT ;  /* 0x0000004439397212 */ /* 0x000fe200078e3cff */
[----:B------:R5:W-:Y:S01]  /*10b60*/  STG.E.U16 [R66.64], R63 ;  /* 0x0000003f42007986 */ /* 0x000be2000c101506 */
[----:B------:R-:W-:Y:S01]  /*10b70*/  LOP3.LUT R75, R71, R70, RZ, 0x3c, !PT ;  /* 0x00000046474b7212 */ /* 0x000fe200078e3cff */
[----:B------:R-:W-:Y:S01]  /*10b80*/  IMAD.WIDE.U32 R70, R62, R55, c[0x0][0x168] ;  /* 0x00005a003e467625 */ /* 0x000fe200078e0037 */
[----:B------:R-:W-:-:S02]  /*10b90*/  ISETP.GE.AND P2, PT, R89, RZ, PT ;  /* 0x000000ff5900720c */ /* 0x000fc40003f46270 */
[----:B------:R-:W-:Y:S02]  /*10ba0*/  PRMT R93, R87, 0x9910, RZ ;  /* 0x00009910575d7816 */ /* 0x000fe400000000ff */
[----:B------:R-:W-:Y:S02]  /*10bb0*/  PRMT R94, R92, 0x9910, RZ ;  /* 0x000099105c5e7816 */ /* 0x000fe400000000ff */
[----:B---3--:R-:W-:Y:S02]  /*10bc0*/  SEL R59, R54, 0x8000, P0 ;  /* 0x00008000363b7807 */ /* 0x008fe40000000000 */
[----:B------:R-:W-:Y:S01]  /*10bd0*/  IADD3 R60, R0, 0x6c0, R73 ;  /* 0x000006c0003c7810 */ /* 0x000fe20007ffe049 */
[-C--:B-----5:R-:W-:Y:S01]  /*10be0*/  IMAD.WIDE.U32 R66, R64, R55.reuse, c[0x0][0x168] ;  /* 0x00005a0040427625 */ /* 0x0a0fe200078e0037 */
[----:B------:R-:W-:Y:S02]  /*10bf0*/  LOP3.LUT R59, R59, R72, RZ, 0x3c, !PT ;  /* 0x000000483b3b7212 */ /* 0x000fe400078e3cff */
[----:B0-----:R-:W-:Y:S01]  /*10c00*/  PRMT R65, R80, 0x9910, RZ ;  /* 0x0000991050417816 */ /* 0x001fe200000000ff */
[----:B------:R-:W-:Y:S01]  /*10c10*/  IMAD.WIDE.U32 R72, R60, R55, c[0x0][0x168] ;  /* 0x00005a003c487625 */ /* 0x000fe200078e0037 */
[----:B------:R0:W-:Y:S01]  /*10c20*/  STG.E.U16 [R66.64], R57 ;  /* 0x0000003942007986 */ /* 0x0001e2000c101506 */
[----:B------:R-:W-:-:S02]  /*10c30*/  ISETP.GE.AND P0, PT, R88, RZ, PT ;  /* 0x000000ff5800720c */ /* 0x000fc40003f06270 */
[C---:B------:R-:W-:Y:S01]  /*10c40*/  SEL R63, R54.reuse, 0x8000, P2 ;  /* 0x00008000363f7807 */ /* 0x040fe20001000000 */
[----:B------:R1:W-:Y:S01]  /*10c50*/  STG.E.U16 [R70.64], R75 ;  /* 0x0000004b46007986 */ /* 0x0003e2000c101506 */
[----:B------:R-:W-:Y:S02]  /*10c60*/  SEL R61, R54, 0x8000, P0 ;  /* 0x00008000363d7807 */ /* 0x000fe40000000000 */
[----:B------:R-:W-:Y:S01]  /*10c70*/  ISETP.GE.AND P0, PT, R90, RZ, PT ;  /* 0x000000ff5a00720c */ /* 0x000fe20003f06270 */
[----:B------:R3:W-:Y:S01]  /*10c80*/  STG.E.U16 [R72.64], R59 ;  /* 0x0000003b48007986 */ /* 0x0007e2000c101506 */
[----:B----4-:R-:W-:Y:S02]  /*10c90*/  IADD3 R68, R0, 0x840, R79 ;  /* 0x0000084000447810 */ /* 0x010fe40007ffe04f */
[----:B------:R-:W-:Y:S02]  /*10ca0*/  LOP3.LUT R61, R61, R74, RZ, 0x3c, !PT ;  /* 0x0000004a3d3d7212 */ /* 0x000fe400078e3cff */
[----:B0-----:R-:W-:-:S02]  /*10cb0*/  PRMT R67, R82, 0x9910, RZ ;  /* 0x0000991052437816 */ /* 0x001fc400000000ff */
[C---:B------:R-:W-:Y:S02]  /*10cc0*/  IADD3 R66, R0.reuse, 0x780, R77 ;  /* 0x0000078000427810 */ /* 0x040fe40007ffe04d */
[----:B-1----:R-:W-:Y:S02]  /*10cd0*/  IADD3 R70, R0, 0x900, R81 ;  /* 0x0000090000467810 */ /* 0x002fe40007ffe051 */
[----:B------:R-:W-:Y:S01]  /*10ce0*/  SEL R57, R54, 0x8000, P0 ;  /* 0x0000800036397807 */ /* 0x000fe20000000000 */
[----:B---3--:R-:W-:Y:S01]  /*10cf0*/  IMAD.MOV.U32 R59, RZ, RZ, R65 ;  /* 0x000000ffff3b7224 */ /* 0x008fe200078e0041 */
[----:B------:R-:W-:Y:S01]  /*10d00*/  LOP3.LUT R63, R63, R76, RZ, 0x3c, !PT ;  /* 0x0000004c3f3f7212 */ /* 0x000fe200078e3cff */
[----:B------:R-:W-:Y:S01]  /*10d10*/  IMAD.MOV.U32 R65, RZ, RZ, R67 ;  /* 0x000000ffff417224 */ /* 0x000fe200078e0043 */
[----:B------:R-:W-:Y:S01]  /*10d20*/  LOP3.LUT R57, R57, R78, RZ, 0x3c, !PT ;  /* 0x0000004e39397212 */ /* 0x000fe200078e3cff */
[-C--:B------:R-:W-:Y:S01]  /*10d30*/  IMAD.WIDE.U32 R74, R66, R55.reuse, c[0x0][0x168] ;  /* 0x00005a00424a7625 */ /* 0x080fe200078e0037 */
[C---:B------:R-:W-:Y:S01]  /*10d40*/  ISETP.GE.AND P3, PT, R59.reuse, RZ, PT ;  /* 0x000000ff3b00720c */ /* 0x040fe20003f66270 */
[----:B------:R-:W-:Y:S01]  /*10d50*/  LDS.U16 R81, [R10+0x1f80] ;  /* 0x001f80000a517984 */ /* 0x000fe20000000400 */
[----:B------:R-:W-:Y:S01]  /*10d60*/  ISETP.NE.AND P2, PT, R59, 0x7fff, PT ;  /* 0x00007fff3b00780c */ /* 0x000fe20003f45270 */
[-C--:B------:R-:W-:Y:S01]  /*10d70*/  IMAD.WIDE.U32 R72, R68, R55.reuse, c[0x0][0x168] ;  /* 0x00005a0044487625 */ /* 0x080fe200078e0037 */
[C---:B------:R-:W-:Y:S01]  /*10d80*/  ISETP.NE.AND P4, PT, R65.reuse, 0x7fff, PT ;  /* 0x00007fff4100780c */ /* 0x040fe20003f85270 */
[----:B------:R0:W-:Y:S01]  /*10d90*/  STG.E.U16 [R74.64], R61 ;  /* 0x0000003d4a007986 */ /* 0x0001e2000c101506 */
[----:B------:R-:W-:Y:S01]  /*10da0*/  ISETP.GE.AND P0, PT, R65, RZ, PT ;  /* 0x000000ff4100720c */ /* 0x000fe20003f06270 */
[----:B------:R-:W-:Y:S01]  /*10db0*/  IMAD.WIDE.U32 R76, R70, R55, c[0x0][0x168] ;  /* 0x00005a00464c7625 */ /* 0x000fe200078e0037 */
[----:B--2---:R-:W-:Y:S01]  /*10dc0*/  PRMT R65, R83, 0x9910, RZ ;  /* 0x0000991053417816 */ /* 0x004fe200000000ff */
[----:B------:R-:W-:Y:S01]  /*10dd0*/  STG.E.U16 [R72.64], R63 ;  /* 0x0000003f48007986 */ /* 0x000fe2000c101506 */
[----:B------:R-:W-:-:S02]  /*10de0*/  SEL R59, R54, 0x8000, P3 ;  /* 0x00008000363b7807 */ /* 0x000fc40001800000 */
[----:B------:R-:W-:Y:S01]  /*10df0*/  PRMT R78, R84, 0x9910, RZ ;  /* 0x00009910544e7816 */ /* 0x000fe200000000ff */
[----:B------:R1:W-:Y:S01]  /*10e00*/  STG.E.U16 [R76.64], R57 ;  /* 0x000000394c007986 */ /* 0x0003e2000c101506 */
[----:B------:R-:W-:Y:S02]  /*10e10*/  LOP3.LUT R59, R59, R80, RZ, 0x3c, !PT ;  /* 0x000000503b3b7212 */ /* 0x000fe400078e3cff */
[----:B------:R-:W-:Y:S01]  /*10e20*/  SEL R80, R80, 0x8000, P2 ;  /* 0x0000800050507807 */ /* 0x000fe20001000000 */
[----:B0-----:R-:W-:Y:S01]  /*10e30*/  IMAD.MOV.U32 R74, RZ, RZ, R65 ;  /* 0x000000ffff4a7224 */ /* 0x001fe200078e0041 */
[----:B------:R-:W-:Y:S02]  /*10e40*/  PRMT R79, R85, 0x9910, RZ ;  /* 0x00009910554f7816 */ /* 0x000fe400000000ff */
[----:B------:R-:W-:Y:S02]  /*10e50*/  SHF.R.U32.HI R80, RZ, c[0x0][0x194], R80 ;  /* 0x00006500ff507a19 */ /* 0x000fe40000011650 */
[----:B------:R-:W-:-:S02]  /*10e60*/  ISETP.NE.AND P3, PT, R74, 0x7fff, PT ;  /* 0x00007fff4a00780c */ /* 0x000fc40003f65270 */
[----:B------:R-:W-:Y:S02]  /*10e70*/  LOP3.LUT R80, R80, UR4, RZ, 0xc0, !PT ;  /* 0x0000000450507c12 */ /* 0x000fe4000f8ec0ff */
[----:B-1----:R-:W-:Y:S02]  /*10e80*/  SEL R57, R82, 0x8000, P4 ;  /* 0x0000800052397807 */ /* 0x002fe40002000000 */
[----:B------:R-:W-:Y:S01]  /*10e90*/  ISETP.NE.AND P4, PT, R78, 0x7fff, PT ;  /* 0x00007fff4e00780c */ /* 0x000fe20003f85270 */
[----:B------:R-:W-:Y:S01]  /*10ea0*/  IMAD.SHL.U32 R80, R80, 0x4, RZ ;  /* 0x0000000450507824 */ /* 0x000fe200078e00ff */
[----:B------:R-:W-:Y:S02]  /*10eb0*/  SHF.R.U32.HI R57, RZ, c[0x0][0x194], R57 ;  /* 0x00006500ff397a19 */ /* 0x000fe40000011639 */
[----:B------:R-:W-:Y:S02]  /*10ec0*/  SEL R63, R83, 0x8000, P3 ;  /* 0x00008000533f7807 */ /* 0x000fe40001800000 */
[----:B------:R-:W-:-:S02]  /*10ed0*/  LOP3.LUT R57, R57, UR4, RZ, 0xc0, !PT ;  /* 0x0000000439397c12 */ /* 0x000fc4000f8ec0ff */
[----:B------:R-:W-:Y:S02]  /*10ee0*/  ISETP.NE.AND P5, PT, R79, 0x7fff, PT ;  /* 0x00007fff4f00780c */ /* 0x000fe40003fa5270 */
[----:B------:R-:W-:Y:S01]  /*10ef0*/  SEL R65, R84, 0x8000, P4 ;  /* 0x0000800054417807 */ /* 0x000fe20002000000 */
[----:B------:R-:W-:Y:S01]  /*10f00*/  IMAD.SHL.U32 R57, R57, 0x4, RZ ;  /* 0x0000000439397824 */ /* 0x000fe200078e00ff */
[----:B------:R-:W-:Y:S02]  /*10f10*/  SHF.R.U32.HI R63, RZ, c[0x0][0x194], R63 ;  /* 0x00006500ff3f7a19 */ /* 0x000fe4000001163f */
[----:B------:R-:W-:Y:S02]  /*10f20*/  SEL R67, R85, 0x8000, P5 ;  /* 0x0000800055437807 */ /* 0x000fe40002800000 */
[----:B------:R-:W-:Y:S02]  /*10f30*/  SHF.R.U32.HI R65, RZ, c[0x0][0x194], R65 ;  /* 0x00006500ff417a19 */ /* 0x000fe40000011641 */
[----:B------:R-:W-:-:S02]  /*10f40*/  LOP3.LUT R63, R63, UR4, RZ, 0xc0, !PT ;  /* 0x000000043f3f7c12 */ /* 0x000fc4000f8ec0ff */
[----:B------:R-:W-:Y:S02]  /*10f50*/  LOP3.LUT R80, R80, 0x3fffc, RZ, 0xc0, !PT ;  /* 0x0003fffc50507812 */ /* 0x000fe400078ec0ff */
[----:B------:R-:W-:Y:S01]  /*10f60*/  LOP3.LUT R61, R57, 0x3fffc, RZ, 0xc0, !PT ;  /* 0x0003fffc393d7812 */ /* 0x000fe200078ec0ff */
[----:B------:R-:W-:Y:S01]  /*10f70*/  IMAD.SHL.U32 R63, R63, 0x4, RZ ;  /* 0x000000043f3f7824 */ /* 0x000fe200078e00ff */
[----:B------:R-:W-:Y:S01]  /*10f80*/  SHF.R.U32.HI R67, RZ, c[0x0][0x194], R67 ;  /* 0x00006500ff437a19 */ /* 0x000fe20000011643 */
[----:B------:R-:W0:Y:S01]  /*10f90*/  LDS R57, [R80+0x3a80] ;  /* 0x003a800050397984 */ /* 0x000e220000000800 */
[----:B------:R-:W-:Y:S02]  /*10fa0*/  LOP3.LUT R65, R65, UR4, RZ, 0xc0, !PT ;  /* 0x0000000441417c12 */ /* 0x000fe4000f8ec0ff */
[----:B------:R-:W-:Y:S01]  /*10fb0*/  PRMT R88, R86, 0x9910, RZ ;  /* 0x0000991056587816 */ /* 0x000fe200000000ff */
[----:B------:R-:W1:Y:S01]  /*10fc0*/  LDS R61, [R61+0x3a80] ;  /* 0x003a80003d3d7984 */ /* 0x000e620000000800 */
[----:B------:R-:W-:Y:S01]  /*10fd0*/  LOP3.LUT R69, R67, UR4, RZ, 0xc0, !PT ;  /* 0x0000000443457c12 */ /* 0x000fe2000f8ec0ff */
[----:B------:R-:W-:Y:S01]  /*10fe0*/  IMAD.SHL.U32 R67, R65, 0x4, RZ ;  /* 0x0000000441437824 */ /* 0x000fe200078e00ff */
[----:B------:R-:W-:-:S02]  /*10ff0*/  LOP3.LUT R65, R63, 0x3fffc, RZ, 0xc0, !PT ;  /* 0x0003fffc3f417812 */ /* 0x000fc400078ec0ff */
[----:B------:R-:W-:Y:S01]  /*11000*/  ISETP.NE.AND P2, PT, R88, 0x7fff, PT ;  /* 0x00007fff5800780c */ /* 0x000fe20003f45270 */
[----:B------:R-:W-:Y:S01]  /*11010*/  IMAD.SHL.U32 R69, R69, 0x4, RZ ;  /* 0x0000000445457824 */ /* 0x000fe200078e00ff */
[----:B------:R-:W-:Y:S02]  /*11020*/  ISETP.NE.AND P3, PT, R93, 0x7fff, PT ;  /* 0x00007fff5d00780c */ /* 0x000fe40003f65270 */
[----:B------:R-:W-:Y:S01]  /*11030*/  ISETP.NE.AND P4, PT, R94, 0x7fff, PT ;  /* 0x00007fff5e00780c */ /* 0x000fe20003f85270 */
[----:B------:R-:W2:Y:S01]  /*11040*/  LDS R65, [R65+0x3a80] ;  /* 0x003a800041417984 */ /* 0x000ea20000000800 */
[----:B------:R-:W-:Y:S02]  /*11050*/  SEL R71, R86, 0x8000, P2 ;  /* 0x0000800056477807 */ /* 0x000fe40001000000 */
[----:B------:R-:W-:Y:S02]  /*11060*/  LOP3.LUT R67, R67, 0x3fffc, RZ, 0xc0, !PT ;  /* 0x0003fffc43437812 */ /* 0x000fe400078ec0ff */
[----:B------:R-:W-:-:S02]  /*11070*/  SEL R63, R87, 0x8000, P3 ;  /* 0x00008000573f7807 */ /* 0x000fc40001800000 */
[----:B------:R-:W-:Y:S02]  /*11080*/  SEL R73, R92, 0x8000, P4 ;  /* 0x000080005c497807 */ /* 0x000fe40002000000 */
[----:B------:R-:W-:Y:S01]  /*11090*/  SHF.R.U32.HI R71, RZ, c[0x0][0x194], R71 ;  /* 0x00006500ff477a19 */ /* 0x000fe20000011647 */
[----:B------:R-:W3:Y:S01]  /*110a0*/  LDS R67, [R67+0x3a80] ;  /* 0x003a800043437984 */ /* 0x000ee20000000800 */
[----:B------:R-:W-:Y:S02]  /*110b0*/  SHF.R.U32.HI R72, RZ, c[0x0][0x194], R63 ;  /* 0x00006500ff487a19 */ /* 0x000fe4000001163f */
[----:B------:R-:W-:Y:S02]  /*110c0*/  SHF.R.U32.HI R73, RZ, c[0x0][0x194], R73 ;  /* 0x00006500ff497a19 */ /* 0x000fe40000011649 */
[----:B------:R-:W-:Y:S02]  /*110d0*/  LOP3.LUT R71, R71, UR4, RZ, 0xc0, !PT ;  /* 0x0000000447477c12 */ /* 0x000fe4000f8ec0ff */
[----:B------:R-:W-:-:S02]  /*110e0*/  LOP3.LUT R72, R72, UR4, RZ, 0xc0, !PT ;  /* 0x0000000448487c12 */ /* 0x000fc4000f8ec0ff */
[----:B------:R-:W-:Y:S01]  /*110f0*/  LOP3.LUT R73, R73, UR4, RZ, 0xc0, !PT ;  /* 0x0000000449497c12 */ /* 0x000fe2000f8ec0ff */
[----:B------:R-:W-:Y:S01]  /*11100*/  IMAD.SHL.U32 R71, R71, 0x4, RZ ;  /* 0x0000000447477824 */ /* 0x000fe200078e00ff */
[----:B------:R-:W-:Y:S01]  /*11110*/  LOP3.LUT R69, R69, 0x3fffc, RZ, 0xc0, !PT ;  /* 0x0003fffc45457812 */ /* 0x000fe200078ec0ff */
[----:B------:R-:W-:Y:S01]  /*11120*/  IMAD.SHL.U32 R72, R72, 0x4, RZ ;  /* 0x0000000448487824 */ /* 0x000fe200078e00ff */
[----:B------:R-:W-:Y:S02]  /*11130*/  SEL R63, R54, 0x8000, P0 ;  /* 0x00008000363f7807 */ /* 0x000fe40000000000 */
[----:B------:R-:W-:Y:S01]  /*11140*/  ISETP.GE.AND P0, PT, R74, RZ, PT ;  /* 0x000000ff4a00720c */ /* 0x000fe20003f06270 */
[----:B------:R-:W-:Y:S01]  /*11150*/  IMAD.SHL.U32 R74, R73, 0x4, RZ ;  /* 0x00000004494a7824 */ /* 0x000fe200078e00ff */
[----:B------:R-:W-:Y:S01]  /*11160*/  LOP3.LUT R71, R71, 0x3fffc, RZ, 0xc0, !PT ;  /* 0x0003fffc47477812 */ /* 0x000fe200078ec0ff */
[----:B------:R-:W4:Y:S01]  /*11170*/  LDS R69, [R69+0x3a80] ;  /* 0x003a800045457984 */ /* 0x000f220000000800 */
[----:B------:R-:W-:-:S02]  /*11180*/  LOP3.LUT R73, R72, 0x3fffc, RZ, 0xc0, !PT ;  /* 0x0003fffc48497812 */ /* 0x000fc400078ec0ff */
[----:B------:R-:W-:Y:S02]  /*11190*/  LOP3.LUT R75, R74, 0x3fffc, RZ, 0xc0, !PT ;  /* 0x0003fffc4a4b7812 */ /* 0x000fe400078ec0ff */
[----:B------:R-:W5:Y:S01]  /*111a0*/  LDS R71, [R71+0x3a80] ;  /* 0x003a800047477984 */ /* 0x000f620000000800 */
[C---:B0-----:R-:W-:Y:S02]  /*111b0*/  IADD3 R72, R0.reuse, 0x9c0, R57 ;  /* 0x000009c000487810 */ /* 0x041fe40007ffe039 */
[----:B-1----:R-:W-:Y:S01]  /*111c0*/  IADD3 R74, R0, 0xa80, R61 ;  /* 0x00000a80004a7810 */ /* 0x002fe20007ffe03d */
[----:B------:R-:W0:Y:S01]  /*111d0*/  LDS R73, [R73+0x3a80] ;  /* 0x003a800049497984 */ /* 0x000e220000000800 */
[----:B------:R-:W-:Y:S01]  /*111e0*/  SEL R80, R54, 0x8000, P0 ;  /* 0x0000800036507807 */ /* 0x000fe20000000000 */
[-C--:B------:R-:W-:Y:S01]  /*111f0*/  IMAD.WIDE.U32 R76, R72, R55.reuse, c[0x0][0x168] ;  /* 0x00005a00484c7625 */ /* 0x080fe200078e0037 */
[----:B------:R-:W-:Y:S01]  /*11200*/  ISETP.GE.AND P3, PT, R79, RZ, PT ;  /* 0x000000ff4f00720c */ /* 0x000fe20003f66270 */
[----:B------:R-:W1:Y:S01]  /*11210*/  LDS R75, [R75+0x3a80] ;  /* 0x003a80004b4b7984 */ /* 0x000e620000000800 */
[----:B------:R-:W-:Y:S01]  /*11220*/  ISETP.GE.AND P2, PT, R78, RZ, PT ;  /* 0x000000ff4e00720c */ /* 0x000fe20003f46270 */
[----:B------:R-:W-:Y:S01]  /*11230*/  IMAD.WIDE.U32 R78, R74, R55, c[0x0][0x168] ;  /* 0x00005a004a4e7625 */ /* 0x000fe200078e0037 */
[----:B------:R-:W-:Y:S01]  /*11240*/  LOP3.LUT R63, R63, R82, RZ, 0x3c, !PT ;  /* 0x000000523f3f7212 */ /* 0x000fe200078e3cff */
[----:B------:R3:W-:Y:S01]  /*11250*/  STG.E.U16 [R76.64], R59 ;  /* 0x0000003b4c007986 */ /* 0x0007e2000c101506 */
[----:B------:R-:W-:-:S02]  /*11260*/  LOP3.LUT R57, R80, R83, RZ, 0x3c, !PT ;  /* 0x0000005350397212 */ /* 0x000fc400078e3cff */
[----:B------:R-:W-:Y:S01]  /*11270*/  SEL R82, R54, 0x8000, P3 ;  /* 0x0000800036527807 */ /* 0x000fe20001800000 */
[----:B------:R-:W1:Y:S01]  /*11280*/  LDS.U16 R77, [R10+0x2580] ;  /* 0x002580000a4d7984 */ /* 0x000e620000000400 */
[----:B--2---:R-:W-:Y:S02]  /*11290*/  IADD3 R80, R0, 0xb40, R65 ;  /* 0x00000b4000507810 */ /* 0x004fe40007ffe041 */
[----:B------:R-:W-:Y:S01]  /*112a0*/  ISETP.GE.AND P0, PT, R88, RZ, PT ;  /* 0x000000ff5800720c */ /* 0x000fe20003f06270 */
[----:B------:R2:W-:Y:S01]  /*112b0*/  STG.E.U16 [R78.64], R63 ;  /* 0x0000003f4e007986 */ /* 0x0005e2000c101506 */
[----:B------:R-:W-:Y:S01]  /*112c0*/  LOP3.LUT R85, R82, R85, RZ, 0x3c, !PT ;  /* 0x0000005552557212 */ /* 0x000fe200078e3cff */
[----:B------:R-:W-:Y:S01]  /*112d0*/  IMAD.WIDE.U32 R82, R80, R55, c[0x0][0x168] ;  /* 0x00005a0050527625 */ /* 0x000fe200078e0037 */
[C---:B------:R-:W-:Y:S01]  /*112e0*/  SEL R61, R54.reuse, 0x8000, P2 ;  /* 0x00008000363d7807 */ /* 0x040fe20001000000 */
[----:B------:R-:W1:Y:S01]  /*112f0*/  LDS.U16 R79, [R10+0x2a00] ;  /* 0x002a00000a4f7984 */ /* 0x000e620000000400 */
[----:B---3--:R-:W-:-:S02]  /*11300*/  SEL R59, R54, 0x8000, P0 ;  /* 0x00008000363b7807 */ /* 0x008fc40000000000 */
[----:B------:R-:W-:Y:S01]  /*11310*/  ISETP.GE.AND P0, PT, R94, RZ, PT ;  /* 0x000000ff5e00720c */ /* 0x000fe20003f06270 */
[----:B------:R3:W-:Y:S01]  /*11320*/  STG.E.U16 [R82.64], R57 ;  /* 0x0000003952007986 */ /* 0x0007e2000c101506 */
[----:B------:R-:W-:Y:S02]  /*11330*/  LOP3.LUT R61, R61, R84, RZ, 0x3c, !PT ;  /* 0x000000543d3d7212 */ /* 0x000fe400078e3cff */
[----:B------:R-:W-:Y:S02]  /*11340*/  ISETP.GE.AND P2, PT, R93, RZ, PT ;  /* 0x000000ff5d00720c */ /* 0x000fe40003f46270 */
[C---:B--2---:R-:W-:Y:S02]  /*11350*/  IADD3 R78, R0.reuse, 0xc00, R67 ;  /* 0x00000c00004e7810 */ /* 0x044fe40007ffe043 */
[----:B------:R-:W-:Y:S02]  /*11360*/  PRMT R63, R81, 0x9910, RZ ;  /* 0x00009910513f7816 */ /* 0x000fe400000000ff */
[----:B----4-:R-:W-:Y:S01]  /*11370*/  IADD3 R76, R0, 0xcc0, R69 ;  /* 0x00000cc0004c7810 */ /* 0x010fe20007ffe045 */
[----:B------:R-:W-:Y:S01]  /*11380*/  IMAD.WIDE.U32 R88, R78, R55, c[0x0][0x168] ;  /* 0x00005a004e587625 */ /* 0x000fe200078e0037 */
[----:B------:R-:W-:-:S02]  /*11390*/  SEL R84, R54, 0x8000, P2 ;  /* 0x0000800036547807 */ /* 0x000fc40001000000 */
[----:B---3--:R-:W-:Y:S01]  /*113a0*/  SEL R57, R54, 0x8000, P0 ;  /* 0x0000800036397807 */ /* 0x008fe20000000000 */
[----:B------:R-:W-:Y:S01]  /*113b0*/  IMAD.WIDE.U32 R90, R76, R55, c[0x0][0x168] ;  /* 0x00005a004c5a7625 */ /* 0x000fe200078e0037 */
[----:B------:R-:W-:Y:S01]  /*113c0*/  ISETP.NE.AND P0, PT, R63, 0x7fff, PT ;  /* 0x00007fff3f00780c */ /* 0x000fe20003f05270 */
[----:B------:R2:W-:Y:S01]  /*113d0*/  STG.E.U16 [R88.64], R61 ;  /* 0x0000003d58007986 */ /* 0x0005e2000c101506 */
[----:B------:R-:W-:Y:S02]  /*113e0*/  LOP3.LUT R59, R59, R86, RZ, 0x3c, !PT ;  /* 0x000000563b3b7212 */ /* 0x000fe400078e3cff */
[----:B------:R-:W-:Y:S01]  /*113f0*/  LOP3.LUT R87, R84, R87, RZ, 0x3c, !PT ;  /* 0x0000005754577212 */ /* 0x000fe200078e3cff */
[----:B------:R3:W-:Y:S01]  /*11400*/  STG.E.U16 [R90.64], R85 ;  /* 0x000000555a007986 */ /* 0x0007e2000c101506 */
[C---:B-----5:R-:W-:Y:S02]  /*11410*/  IADD3 R86, R0.reuse, 0xd80, R71 ;  /* 0x00000d8000567810 */ /* 0x060fe40007ffe047 */
[----:B0-----:R-:W-:-:S02]  /*11420*/  IADD3 R84, R0, 0xe40, R73 ;  /* 0x00000e4000547810 */ /* 0x001fc40007ffe049 */
[----:B-1----:R-:W-:Y:S02]  /*11430*/  IADD3 R82, R0, 0xf00, R75 ;  /* 0x00000f0000527810 */ /* 0x002fe40007ffe04b */
[----:B------:R-:W-:Y:S01]  /*11440*/  PRMT R73, R95, 0x9910, RZ ;  /* 0x000099105f497816 */ /* 0x000fe200000000ff */
[-C--:B--2---:R-:W-:Y:S01]  /*11450*/  IMAD.WIDE.U32 R88, R86, R55.reuse, c[0x0][0x168] ;  /* 0x00005a0056587625 */ /* 0x084fe200078e0037 */
[----:B------:R-:W-:Y:S02]  /*11460*/  SEL R61, R81, 0x8000, P0 ;  /* 0x00008000513d7807 */ /* 0x000fe40000000000 */
[----:B------:R-:W-:Y:S01]  /*11470*/  LOP3.LUT R57, R57, R92, RZ, 0x3c, !PT ;  /* 0x0000005c39397212 */ /* 0x000fe200078e3cff */
[-C--:B---3--:R-:W-:Y:S01]  /*11480*/  IMAD.WIDE.U32 R90, R84, R55.reuse, c[0x0][0x168] ;  /* 0x00005a00545a7625 */ /* 0x088fe200078e0037 */
[----:B------:R-:W-:Y:S01]  /*11490*/  SHF.R.U32.HI R61, RZ, c[0x0][0x194], R61 ;  /* 0x00006500ff3d7a19 */ /* 0x000fe2000001163d */
[----:B------:R-:W-:Y:S01]  /*114a0*/  STG.E.U16 [R88.64], R59 ;  /* 0x0000003b58007986 */ /* 0x000fe2000c101506 */
[----:B------:R-:W-:Y:S01]  /*114b0*/  ISETP.NE.AND P0, PT, R73, 0x7fff, PT ;  /* 0x00007fff4900780c */ /* 0x000fe20003f05270 */
[----:B------:R-:W-:Y:S01]  /*114c0*/  IMAD.WIDE.U32 R92, R82, R55, c[0x0][0x168] ;  /* 0x00005a00525c7625 */ /* 0x000fe200078e0037 */
[----:B------:R-:W-:Y:S01]  /*114d0*/  LOP3.LUT R61, R61, UR4, RZ, 0xc0, !PT ;  /* 0x000000043d3d7c12 */ /* 0x000fe2000f8ec0ff */
[----:B------:R0:W-:Y:S01]  /*114e0*/  STG.E.U16 [R90.64], R87 ;  /* 0x000000575a007986 */ /* 0x0001e2000c101506 */
[----:B------:R-:W-:-:S02]  /*114f0*/  PRMT R75, R96, 0x9910, RZ ;  /* 0x00009910604b7816 */ /* 0x000fc400000000ff */
[----:B------:R-:W-:Y:S01]  /*11500*/  ISETP.GE.AND P2, PT, R63, RZ, PT ;  /* 0x000000ff3f00720c */ /* 0x000fe20003f46270 */
[----:B------:R-:W-:Y:S01]  /*11510*/  IMAD.SHL.U32 R61, R61, 0x4, RZ ;  /* 0x000000043d3d7824 */ /* 0x000fe200078e00ff */
[----:B------:R1:W-:Y:S01]  /*11520*/  STG.E.U16 [R92.64], R57 ;  /* 0x000000395c007986 */ /* 0x0003e2000c101506 */
[----:B------:R-:W-:Y:S02]  /*11530*/  PRMT R83, R97, 0x9910, RZ ;  /* 0x0000991061537816 */ /* 0x000fe400000000ff */
[----:B------:R-:W-:Y:S01]  /*11540*/  PRMT R85, R77, 0x9910, RZ ;  /* 0x000099104d557816 */ /* 0x000fe200000000ff */
[----:B------:R-:W-:Y:S01]  /*11550*/  LDS.U16 R89, [R10+0x3600] ;  /* 0x003600000a597984 */ /* 0x000fe20000000400 */
[----:B------:R-:W-:Y:S02]  /*11560*/  LOP3.LUT R61, R61, 0x3fffc, RZ, 0xc0, !PT ;  /* 0x0003fffc3d3d7812 */ /* 0x000fe400078ec0ff */
[----:B------:R-:W-:Y:S01]  /*11570*/  SEL R94, R54, 0x8000, P2 ;  /* 0x00008000365e7807 */ /* 0x000fe20001000000 */
[----:B------:R-:W-:Y:S01]  /*11580*/  LDS.U16 R91, [R10+0x3780] ;  /* 0x003780000a5b7984 */ /* 0x000fe20000000400 */
[----:B------:R-:W-:-:S02]  /*11590*/  ISETP.NE.AND P2, PT, R83, 0x7fff, PT ;  /* 0x00007fff5300780c */ /* 0x000fc40003f45270 */
[----:B0-----:R-:W-:Y:S01]  /*115a0*/  PRMT R87, R99, 0x9910, RZ ;  /* 0x0000991063577816 */ /* 0x001fe200000000ff */
[----:B------:R-:W0:Y:S01]  /*115b0*/  LDS R61, [R61+0x3a80] ;  /* 0x003a80003d3d7984 */ /* 0x000e220000000800 */
[----:B-1----:R-:W-:Y:S02]  /*115c0*/  SEL R57, R95, 0x8000, P0 ;  /* 0x000080005f397807 */ /* 0x002fe40000000000 */
[----:B------:R-:W-:Y:S02]  /*115d0*/  ISETP.NE.AND P0, PT, R75, 0x7fff, PT ;  /* 0x00007fff4b00780c */ /* 0x000fe40003f05270 */
[----:B------:R-:W-:Y:S02]  /*115e0*/  SHF.R.U32.HI R57, RZ, c[0x0][0x194], R57 ;  /* 0x00006500ff397a19 */ /* 0x000fe40000011639 */
[----:B------:R-:W-:Y:S02]  /*115f0*/  SEL R59, R96, 0x8000, P0 ;  /* 0x00008000603b7807 */ /* 0x000fe40000000000 */
[----:B------:R-:W-:-:S02]  /*11600*/  LOP3.LUT R57, R57, UR4, RZ, 0xc0, !PT ;  /* 0x0000000439397c12 */ /* 0x000fc4000f8ec0ff */
[----:B------:R-:W-:Y:S02]  /*11610*/  ISETP.NE.AND P3, PT, R85, 0x7fff, PT ;  /* 0x00007fff5500780c */ /* 0x000fe40003f65270 */
[----:B------:R-:W-:Y:S01]  /*11620*/  PRMT R108, R101, 0x9910, RZ ;  /* 0x00009910656c7816 */ /* 0x000fe200000000ff */
[----:B------:R-:W-:Y:S01]  /*11630*/  IMAD.SHL.U32 R57, R57, 0x4, RZ ;  /* 0x0000000439397824 */ /* 0x000fe200078e00ff */
[----:B------:R-:W-:Y:S02]  /*11640*/  PRMT R109, R79, 0x9910, RZ ;  /* 0x000099104f6d7816 */ /* 0x000fe400000000ff */
[----:B------:R-:W-:Y:S02]  /*11650*/  SEL R63, R97, 0x8000, P2 ;  /* 0x00008000613f7807 */ /* 0x000fe40001000000 */
[----:B------:R-:W-:Y:S02]  /*11660*/  SHF.R.U32.HI R59, RZ, c[0x0][0x194], R59 ;  /* 0x00006500ff3b7a19 */ /* 0x000fe4000001163b */
[----:B------:R-:W-:-:S02]  /*11670*/  ISETP.NE.AND P4, PT, R87, 0x7fff, PT ;  /* 0x00007fff5700780c */ /* 0x000fc40003f85270 */
[----:B------:R-:W-:Y:S02]  /*11680*/  SEL R65, R77, 0x8000, P3 ;  /* 0x000080004d417807 */ /* 0x000fe40001800000 */
[----:B------:R-:W-:Y:S02]  /*11690*/  ISETP.NE.AND P5, PT, R108, 0x7fff, PT ;  /* 0x00007fff6c00780c */ /* 0x000fe40003fa5270 */
[----:B------:R-:W-:Y:S02]  /*116a0*/  ISETP.NE.AND P0, PT, R109, 0x7fff, PT ;  /* 0x00007fff6d00780c */ /* 0x000fe40003f05270 */
[----:B------:R-:W-:Y:S02]  /*116b0*/  SHF.R.U32.HI R63, RZ, c[0x0][0x194], R63 ;  /* 0x00006500ff3f7a19 */ /* 0x000fe4000001163f */
[----:B------:R-:W-:Y:S02]  /*116c0*/  LOP3.LUT R59, R59, UR4, RZ, 0xc0, !PT ;  /* 0x000000043b3b7c12 */ /* 0x000fe4000f8ec0ff */
[----:B------:R-:W-:-:S02]  /*116d0*/  SEL R67, R99, 0x8000, P4 ;  /* 0x0000800063437807 */ /* 0x000fc40002000000 */
[----:B------:R-:W-:Y:S01]  /*116e0*/  SHF.R.U32.HI R65, RZ, c[0x0][0x194], R65 ;  /* 0x00006500ff417a19 */ /* 0x000fe20000011641 */
[----:B------:R-:W-:Y:S01]  /*116f0*/  IMAD.SHL.U32 R59, R59, 0x4, RZ ;  /* 0x000000043b3b7824 */ /* 0x000fe200078e00ff */
[----:B------:R-:W-:Y:S02]  /*11700*/  LOP3.LUT R57, R57, 0x3fffc, RZ, 0xc0, !PT ;  /* 0x0003fffc39397812 */ /* 0x000fe400078ec0ff */
[----:B------:R-:W-:Y:S02]  /*11710*/  SEL R69, R101, 0x8000, P5 ;  /* 0x0000800065457807 */ /* 0x000fe40002800000 */
[----:B------:R-:W-:Y:S02]  /*11720*/  SEL R71, R79, 0x8000, P0 ;  /* 0x000080004f477807 */ /* 0x000fe40000000000 */
[----:B------:R-:W-:Y:S01]  /*11730*/  LOP3.LUT R63, R63, UR4, RZ, 0xc0, !PT ;  /* 0x000000043f3f7c12 */ /* 0x000fe2000f8ec0ff */
[----:B------:R-:W1:Y:S01]  /*11740*/  LDS R57, [R57+0x3a80] ;  /* 0x003a800039397984 */ /* 0x000e620000000800 */
[----:B------:R-:W-:-:S02]  /*11750*/  LOP3.LUT R65, R65, UR4, RZ, 0xc0, !PT ;  /* 0x0000000441417c12 */ /* 0x000fc4000f8ec0ff */
[----:B------:R-:W-:Y:S01]  /*11760*/  SHF.R.U32.HI R67, RZ, c[0x0][0x194], R67 ;  /* 0x00006500ff437a19 */ /* 0x000fe20000011643 */
[----:B------:R-:W-:Y:S01]  /*11770*/  IMAD.SHL.U32 R63, R63, 0x4, RZ ;  /* 0x000000043f3f7824 */ /* 0x000fe200078e00ff */
[----:B------:R-:W-:Y:S01]  /*11780*/  SHF.R.U32.HI R69, RZ, c[0x0][0x194], R69 ;  /* 0x00006500ff457a19 */ /* 0x000fe20000011645 */
[----:B------:R-:W-:Y:S01]  /*11790*/  IMAD.SHL.U32 R65, R65, 0x4, RZ ;  /* 0x0000000441417824 */ /* 0x000fe200078e00ff */
[----:B------:R-:W-:Y:S02]  /*117a0*/  SHF.R.U32.HI R71, RZ, c[0x0][0x194], R71 ;  /* 0x00006500ff477a19 */ /* 0x000fe40000011647 */
[----:B------:R-:W-:Y:S02]  /*117b0*/  LOP3.LUT R67, R67, UR4, RZ, 0xc0, !PT ;  /* 0x0000000443437c12 */ /* 0x000fe4000f8ec0ff */
[----:B------:R-:W-:Y:S02]  /*117c0*/  LOP3.LUT R59, R59, 0x3fffc, RZ, 0xc0, !PT ;  /* 0x0003fffc3b3b7812 */ /* 0x000fe400078ec0ff */
[----:B------:R-:W-:Y:S01]  /*117d0*/  LOP3.LUT R69, R69, UR4, RZ, 0xc0, !PT ;  /* 0x0000000445457c12 */ /* 0x000fe2000f8ec0ff */
[----:B------:R-:W-:Y:S01]  /*117e0*/  IMAD.SHL.U32 R67, R67, 0x4, RZ ;  /* 0x0000000443437824 */ /* 0x000fe200078e00ff */
[----:B------:R-:W-:-:S02]  /*117f0*/  LOP3.LUT R71, R71, UR4, RZ, 0xc0, !PT ;  /* 0x0000000447477c12 */ /* 0x000fc4000f8ec0ff */
[----:B------:R-:W-:Y:S01]  /*11800*/  LOP3.LUT R63, R63, 0x3fffc, RZ, 0xc0, !PT ;  /* 0x0003fffc3f3f7812 */ /* 0x000fe200078ec0ff */
[----:B------:R-:W-:Y:S01]  /*11810*/  IMAD.SHL.U32 R69, R69, 0x4, RZ ;  /* 0x0000000445457824 */ /* 0x000fe200078e00ff */
[----:B------:R-:W-:Y:S01]  /*11820*/  LOP3.LUT R65, R65, 0x3fffc, RZ, 0xc0, !PT ;  /* 0x0003fffc41417812 */ /* 0x000fe200078ec0ff */
[----:B------:R-:W2:Y:S01]  /*11830*/  LDS R59, [R59+0x3a80] ;  /* 0x003a80003b3b7984 */ /* 0x000ea20000000800 */
[----:B------:R-:W-:Y:S01]  /*11840*/  IMAD.SHL.U32 R71, R71, 0x4, RZ ;  /* 0x0000000447477824 */ /* 0x000fe200078e00ff */
[----:B------:R-:W-:Y:S02]  /*11850*/  LOP3.LUT R67, R67, 0x3fffc, RZ, 0xc0, !PT ;  /* 0x0003fffc43437812 */ /* 0x000fe400078ec0ff */
[----:B------:R-:W3:Y:S01]  /*11860*/  LDS R63, [R63+0x3a80] ;  /* 0x003a80003f3f7984 */ /* 0x000ee20000000800 */
[----:B------:R-:W-:Y:S02]  /*11870*/  LOP3.LUT R69, R69, 0x3fffc, RZ, 0xc0, !PT ;  /* 0x0003fffc45457812 */ /* 0x000fe400078ec0ff */
[----:B------:R-:W-:Y:S01]  /*11880*/  LOP3.LUT R71, R71, 0x3fffc, RZ, 0xc0, !PT ;  /* 0x0003fffc47477812 */ /* 0x000fe200078ec0ff */
[----:B------:R-:W-:Y:S01]  /*11890*/  LDS R65, [R65+0x3a80] ;  /* 0x003a800041417984 */ /* 0x000fe20000000800 */
[----:B0-----:R-:W-:-:S02]  /*118a0*/  IADD3 R88, R0, 0xfc0, R61 ;  /* 0x00000fc000587810 */ /* 0x001fc40007ffe03d */
[----:B------:R-:W-:Y:S01]  /*118b0*/  ISETP.GE.AND P0, PT, R73, RZ, PT ;  /* 0x000000ff4900720c */ /* 0x000fe20003f06270 */
[----:B------:R-:W0:Y:S01]  /*118c0*/  LDS R67, [R67+0x3a80] ;  /* 0x003a800043437984 */ /* 0x000e220000000800 */
[----:B------:R-:W-:Y:S01]  /*118d0*/  LOP3.LUT R81, R94, R81, RZ, 0x3c, !PT ;  /* 0x000000515e517212 */ /* 0x000fe200078e3cff */
[----:B------:R-:W-:Y:S01]  /*118e0*/  IMAD.WIDE.U32 R92, R88, R55, c[0x0][0x168] ;  /* 0x00005a00585c7625 */ /* 0x000fe200078e0037 */
[----:B------:R-:W-:Y:S01]  /*118f0*/  SEL R90, R54, 0x8000, P0 ;  /* 0x00008000365a7807 */ /* 0x000fe20000000000 */
[----:B------:R-:W4:Y:S01]  /*11900*/  LDS R69, [R69+0x3a80] ;  /* 0x003a800045457984 */ /* 0x000f220000000800 */
[----:B------:R-:W-:Y:S02]  /*11910*/  ISETP.GE.AND P0, PT, R75, RZ, PT ;  /* 0x000000ff4b00720c */ /* 0x000fe40003f06270 */
[----:B------:R-:W-:Y:S01]  /*11920*/  LOP3.LUT R95, R90, R95, RZ, 0x3c, !PT ;  /* 0x0000005f5a5f7212 */ /* 0x000fe200078e3cff */
[----:B------:R-:W-:Y:S01]  /*11930*/  LDS R71, [R71+0x3a80] ;  /* 0x003a800047477984 */ /* 0x000fe20000000800 */
[----:B-1----:R-:W-:-:S02]  /*11940*/  IADD3 R90, R0, 0x1080, R57 ;  /* 0x00001080005a7810 */ /* 0x002fc40007ffe039 */
[----:B------:R-:W-:Y:S01]  /*11950*/  ISETP.GE.AND P2, PT, R83, RZ, PT ;  /* 0x000000ff5300720c */ /* 0x000fe20003f46270 */
[----:B------:R-:W-:Y:S01]  /*11960*/  LDS.U16 R61, [R10+0x2b80] ;  /* 0x002b80000a3d7984 */ /* 0x000fe20000000400 */
[----:B------:R-:W-:Y:S02]  /*11970*/  ISETP.GE.AND P3, PT, R85, RZ, PT ;  /* 0x000000ff5500720c */ /* 0x000fe40003f66270 */
[C---:B------:R-:W-:Y:S01]  /*11980*/  SEL R57, R54.reuse, 0x8000, P0 ;  /* 0x0000800036397807 */ /* 0x040fe20000000000 */
[----:B------:R-:W1:Y:S01]  /*11990*/  LDS.U16 R73, [R10+0x2d00] ;  /* 0x002d00000a497984 */ /* 0x000e620000000400 */
[----:B------:R-:W-:Y:S02]  /*119a0*/  ISETP.GE.AND P0, PT, R87, RZ, PT ;  /* 0x000000ff5700720c */ /* 0x000fe40003f06270 */
[----:B------:R-:W-:Y:S01]  /*119b0*/  SEL R94, R54, 0x8000, P2 ;  /* 0x00008000365e7807 */ /* 0x000fe20001000000 */
[----:B------:R5:W-:Y:S01]  /*119c0*/  STG.E.U16 [R92.64], R81 ;  /* 0x000000515c007986 */ /* 0x000be2000c101506 */
[----:B------:R-:W-:-:S02]  /*119d0*/  LOP3.LUT R57, R57, R96, RZ, 0x3c, !PT ;  /* 0x0000006039397212 */ /* 0x000fc400078e3cff */
[----:B------:R-:W-:Y:S01]  /*119e0*/  SEL R100, R54, 0x8000, P0 ;  /* 0x0000800036647807 */ /* 0x000fe20000000000 */
[----:B------:R-:W1:Y:S01]  /*119f0*/  LDS.U16 R75, [R10+0x2e80] ;  /* 0x002e80000a4b7984 */ /* 0x000e620000000400 */
[----:B------:R-:W-:Y:S02]  /*11a00*/  LOP3.LUT R97, R94, R97, RZ, 0x3c, !PT ;  /* 0x000000615e617212 */ /* 0x000fe400078e3cff */
[----:B------:R-:W-:Y:S01]  /*11a10*/  ISETP.GE.AND P0, PT, R108, RZ, PT ;  /* 0x000000ff6c00720c */ /* 0x000fe20003f06270 */
[----:B------:R-:W1:Y:S01]  /*11a20*/  LDS.U16 R81, [R10+0x3000] ;  /* 0x003000000a517984 */ /* 0x000e620000000400 */
[----:B--2---:R-:W-:Y:S02]  /*11a30*/  IADD3 R96, R0, 0x1140, R59 ;  /* 0x0000114000607810 */ /* 0x004fe40007ffe03b */
[----:B------:R-:W-:Y:S01]  /*11a40*/  SEL R98, R54, 0x8000, P3 ;  /* 0x0000800036627807 */ /* 0x000fe20001800000 */
[----:B------:R-:W-:Y:S01]  /*11a50*/  LDS.U16 R83, [R10+0x3180] ;  /* 0x003180000a537984 */ /* 0x000fe20000000400 */
[----:B-----5:R-:W-:Y:S01]  /*11a60*/  IMAD.WIDE.U32 R92, R90, R55, c[0x0][0x168] ;  /* 0x00005a005a5c7625 */ /* 0x020fe200078e0037 */
[----:B---3--:R-:W-:-:S02]  /*11a70*/  IADD3 R94, R0, 0x1200, R63 ;  /* 0x00001200005e7810 */ /* 0x008fc40007ffe03f */
[----:B------:R-:W-:Y:S01]  /*11a80*/  LDS.U16 R85, [R10+0x3300] ;  /* 0x003300000a557984 */ /* 0x000fe20000000400 */
[----:B------:R-:W-:Y:S01]  /*11a90*/  IMAD.WIDE.U32 R102, R96, R55, c[0x0][0x168] ;  /* 0x00005a0060667625 */ /* 0x000fe200078e0037 */
[----:B------:R-:W-:Y:S02]  /*11aa0*/  SEL R110, R54, 0x8000, P0 ;  /* 0x00008000366e7807 */ /* 0x000fe40000000000 */
[----:B------:R-:W2:Y:S01]  /*11ab0*/  LDS.U16 R87, [R10+0x3480] ;  /* 0x003480000a577984 */ /* 0x000ea20000000400 */
[----:B------:R-:W-:Y:S01]  /*11ac0*/  LOP3.LUT R77, R98, R77, RZ, 0x3c, !PT ;  /* 0x0000004d624d7212 */ /* 0x000fe200078e3cff */
[----:B------:R-:W-:Y:S01]  /*11ad0*/  IMAD.WIDE.U32 R104, R94, R55, c[0x0][0x168] ;  /* 0x00005a005e687625 */ /* 0x000fe200078e0037 */
[----:B------:R-:W-:Y:S01]  /*11ae0*/  ISETP.GE.AND P0, PT, R109, RZ, PT ;  /* 0x000000ff6d00720c */ /* 0x000fe20003f06270 */
[----:B------:R3:W-:Y:S01]  /*11af0*/  STG.E.U16 [R92.64], R95 ;  /* 0x0000005f5c007986 */ /* 0x0007e2000c101506 */
[----:B0-----:R-:W-:Y:S02]  /*11b00*/  IADD3 R98, R0, 0x1380, R67 ;  /* 0x0000138000627810 */ /* 0x001fe40007ffe043 */
[----:B------:R-:W-:Y:S01]  /*11b10*/  LOP3.LUT R99, R100, R99, RZ, 0x3c, !PT ;  /* 0x0000006364637212 */ /* 0x000fe200078e3cff */
[----:B------:R-:W0:Y:S01]  /*11b20*/  LDS.U16 R93, [R10+0x3900] ;  /* 0x003900000a5d7984 */ /* 0x000e220000000400 */
[----:B----4-:R-:W-:Y:S01]  /*11b30*/  IADD3 R100, R0, 0x1440, R69 ;  /* 0x0000144000647810 */ /* 0x010fe20007ffe045 */
[----:B------:R-:W-:Y:S01]  /*11b40*/  IMAD.WIDE.U32 R108, R98, R55, c[0x0][0x168] ;  /* 0x00005a00626c7625 */ /* 0x000fe200078e0037 */
[----:B------:R-:W-:Y:S01]  /*11b50*/  LOP3.LUT R101, R110, R101, RZ, 0x3c, !PT ;  /* 0x000000656e657212 */ /* 0x000fe200078e3cff */
[----:B------:R4:W-:Y:S01]  /*11b60*/  STG.E.U16 [R102.64], R57 ;  /* 0x0000003966007986 */ /* 0x0009e2000c101506 */
[----:B------:R-:W-:-:S02]  /*11b70*/  SEL R110, R54, 0x8000, P0 ;  /* 0x00008000366e7807 */ /* 0x000fc40000000000 */
[----:B---3--:R-:W-:Y:S01]  /*11b80*/  IADD3 R92, R0, 0x12c0, R65 ;  /* 0x000012c0005c7810 */ /* 0x008fe20007ffe041 */
[----:B------:R3:W-:Y:S01]  /*11b90*/  STG.E.U16 [R104.64], R97 ;  /* 0x0000006168007986 */ /* 0x0007e2000c101506 */
[----:B-1----:R-:W-:Y:S02]  /*11ba0*/  PRMT R59, R73, 0x9910, RZ ;  /* 0x00009910493b7816 */ /* 0x002fe400000000ff */
[----:B------:R-:W-:Y:S01]  /*11bb0*/  LOP3.LUT R79, R110, R79, RZ, 0x3c, !PT ;  /* 0x0000004f6e4f7212 */ /* 0x000fe200078e3cff */
[-C--:B------:R-:W-:Y:S01]  /*11bc0*/  IMAD.WIDE.U32 R106, R92, R55.reuse, c[0x0][0x168] ;  /* 0x00005a005c6a7625 */ /* 0x080fe200078e0037 */
[----:B------:R-:W-:Y:S02]  /*11bd0*/  ISETP.GE.AND P3, PT, R59, RZ, PT ;  /* 0x000000ff3b00720c */ /* 0x000fe40003f66270 */
[----:B----4-:R-:W-:Y:S02]  /*11be0*/  IADD3 R102, R0, 0x1500, R71 ;  /* 0x0000150000667810 */ /* 0x010fe40007ffe047 */
[----:B------:R-:W-:Y:S01]  /*11bf0*/  PRMT R57, R61, 0x9910, RZ ;  /* 0x000099103d397816 */ /* 0x000fe200000000ff */
[----:B------:R1:W-:Y:S01]  /*11c00*/  STG.E.U16 [R106.64], R77 ;  /* 0x0000004d6a007986 */ /* 0x0003e2000c101506 */
[----:B------:R-:W-:Y:S01]  /*11c10*/  ISETP.NE.AND P5, PT, R59, 0x7fff, PT ;  /* 0x00007fff3b00780c */ /* 0x000fe20003fa5270 */
[----:B---3--:R-:W-:Y:S01]  /*11c20*/  IMAD.WIDE.U32 R104, R100, R55, c[0x0][0x168] ;  /* 0x00005a0064687625 */ /* 0x008fe200078e0037 */
[C---:B------:R-:W-:Y:S01]  /*11c30*/  ISETP.GE.AND P2, PT, R57.reuse, RZ, PT ;  /* 0x000000ff3900720c */ /* 0x040fe20003f46270 */
[----:B------:R3:W-:Y:S01]  /*11c40*/  STG.E.U16 [R108.64], R99 ;  /* 0x000000636c007986 */ /* 0x0007e2000c101506 */
[----:B------:R-:W-:-:S02]  /*11c50*/  ISETP.NE.AND P4, PT, R57, 0x7fff, PT ;  /* 0x00007fff3900780c */ /* 0x000fc40003f85270 */
[----:B------:R-:W-:Y:S01]  /*11c60*/  PRMT R63, R75, 0x9910, RZ ;  /* 0x000099104b3f7816 */ /* 0x000fe200000000ff */
[----:B------:R4:W-:Y:S01]  /*11c70*/  STG.E.U16 [R104.64], R101 ;  /* 0x0000006568007986 */ /* 0x0009e2000c101506 */
[----:B------:R-:W-:Y:S02]  /*11c80*/  PRMT R97, R81, 0x9910, RZ ;  /* 0x0000991051617816 */ /* 0x000fe400000000ff */
[----:B------:R-:W-:Y:S01]  /*11c90*/  ISETP.NE.AND P0, PT, R63, 0x7fff, PT ;  /* 0x00007fff3f00780c */ /* 0x000fe20003f05270 */
[----:B-1----:R-:W-:Y:S01]  /*11ca0*/  IMAD.WIDE.U32 R106, R102, R55, c[0x0][0x168] ;  /* 0x00005a00666a7625 */ /* 0x002fe200078e0037 */
[----:B--2---:R-:W-:Y:S02]  /*11cb0*/  PRMT R103, R87, 0x9910, RZ ;  /* 0x0000991057677816 */ /* 0x004fe400000000ff */
[----:B---3--:R-:W-:Y:S02]  /*11cc0*/  PRMT R99, R83, 0x9910, RZ ;  /* 0x0000991053637816 */ /* 0x008fe400000000ff */
[----:B------:R1:W-:Y:S01]  /*11cd0*/  STG.E.U16 [R106.64], R79 ;  /* 0x0000004f6a007986 */ /* 0x0003e2000c101506 */
[----:B----4-:R-:W-:-:S02]  /*11ce0*/  SEL R104, R54, 0x8000, P2 ;  /* 0x0000800036687807 */ /* 0x010fc40001000000 */
[----:B------:R-:W-:Y:S02]  /*11cf0*/  ISETP.GE.AND P2, PT, R63, RZ, PT ;  /* 0x000000ff3f00720c */ /* 0x000fe40003f46270 */
[----:B------:R-:W-:Y:S02]  /*11d00*/  LOP3.LUT R57, R104, R61, RZ, 0x3c, !PT ;  /* 0x0000003d68397212 */ /* 0x000fe400078e3cff */
[----:B------:R-:W-:Y:S02]  /*11d10*/  SEL R61, R61, 0x8000, P4 ;  /* 0x000080003d3d7807 */ /* 0x000fe40002000000 */
[----:B------:R-:W-:Y:S02]  /*11d20*/  SEL R63, R75, 0x8000, P0 ;  /* 0x000080004b3f7807 */ /* 0x000fe40000000000 */
[----:B-1----:R-:W-:Y:S02]  /*11d30*/  SEL R106, R54, 0x8000, P3 ;  /* 0x00008000366a7807 */ /* 0x002fe40001800000 */
[----:B------:R-:W-:-:S02]  /*11d40*/  ISETP.NE.AND P3, PT, R97, 0x7fff, PT ;  /* 0x00007fff6100780c */ /* 0x000fc40003f65270 */
[----:B------:R-:W-:Y:S02]  /*11d50*/  LOP3.LUT R59, R106, R73, RZ, 0x3c, !PT ;  /* 0x000000496a3b7212 */ /* 0x000fe400078e3cff */
[----:B------:R-:W-:Y:S02]  /*11d60*/  SEL R73, R73, 0x8000, P5 ;  /* 0x0000800049497807 */ /* 0x000fe40002800000 */
[----:B------:R-:W-:Y:S02]  /*11d70*/  SHF.R.U32.HI R61, RZ, c[0x0][0x194], R61 ;  /* 0x00006500ff3d7a19 */ /* 0x000fe4000001163d */
[----:B------:R-:W-:Y:S02]  /*11d80*/  SHF.R.U32.HI R73, RZ, c[0x0][0x194], R73 ;  /* 0x00006500ff497a19 */ /* 0x000fe40000011649 */
[----:B------:R-:W-:Y:S02]  /*11d90*/  SEL R65, R81, 0x8000, P3 ;  /* 0x0000800051417807 */ /* 0x000fe40001800000 */
[----:B------:R-:W-:-:S02]  /*11da0*/  LOP3.LUT R61, R61, UR4, RZ, 0xc0, !PT ;  /* 0x000000043d3d7c12 */ /* 0x000fc4000f8ec0ff */
[----:B------:R-:W-:Y:S02]  /*11db0*/  PRMT R101, R85, 0x9910, RZ ;  /* 0x0000991055657816 */ /* 0x000fe400000000ff */
[----:B------:R-:W-:Y:S01]  /*11dc0*/  LOP3.LUT R73, R73, UR4, RZ, 0xc0, !PT ;  /* 0x0000000449497c12 */ /* 0x000fe2000f8ec0ff */
[----:B------:R-:W-:Y:S01]  /*11dd0*/  IMAD.SHL.U32 R61, R61, 0x4, RZ ;  /* 0x000000043d3d7824 */ /* 0x000fe200078e00ff */
[----:B------:R-:W-:Y:S02]  /*11de0*/  SHF.R.U32.HI R63, RZ, c[0x0][0x194], R63 ;  /* 0x00006500ff3f7a19 */ /* 0x000fe4000001163f */
[----:B------:R-:W-:Y:S01]  /*11df0*/  SHF.R.U32.HI R65, RZ, c[0x0][0x194], R65 ;  /* 0x00006500ff417a19 */ /* 0x000fe20000011641 */
[----:B------:R-:W-:Y:S01]  /*11e00*/  IMAD.SHL.U32 R73, R73, 0x4, RZ ;  /* 0x0000000449497824 */ /* 0x000fe200078e00ff */
[----:B------:R-:W-:Y:S02]  /*11e10*/  ISETP.NE.AND P4, PT, R99, 0x7fff, PT ;  /* 0x00007fff6300780c */ /* 0x000fe40003f85270 */
[----:B------:R-:W-:-:S02]  /*11e20*/  ISETP.NE.AND P5, PT, R101, 0x7fff, PT ;  /* 0x00007fff6500780c */ /* 0x000fc40003fa5270 */
[----:B------:R-:W-:Y:S02]  /*11e30*/  LOP3.LUT R63, R63, UR4, RZ, 0xc0, !PT ;  /* 0x000000043f3f7c12 */ /* 0x000fe4000f8ec0ff */
[----:B------:R-:W-:Y:S02]  /*11e40*/  PRMT R105, R89, 0x9910, RZ ;  /* 0x0000991059697816 */ /* 0x000fe400000000ff */
[----:B------:R-:W-:Y:S01]  /*11e50*/  LOP3.LUT R65, R65, UR4, RZ, 0xc0, !PT ;  /* 0x0000000441417c12 */ /* 0x000fe2000f8ec0ff */
[----:B------:R-:W-:Y:S01]  /*11e60*/  IMAD.SHL.U32 R63, R63, 0x4, RZ ;  /* 0x000000043f3f7824 */ /* 0x000fe200078e00ff */
[----:B------:R-:W-:Y:S02]  /*11e70*/  PRMT R107, R91, 0x9910, RZ ;  /* 0x000099105b6b7816 */ /* 0x000fe400000000ff */
[----:B------:R-:W-:Y:S01]  /*11e80*/  SEL R67, R83, 0x8000, P4 ;  /* 0x0000800053437807 */ /* 0x000fe20002000000 */
[----:B------:R-:W-:Y:S01]  /*11e90*/  IMAD.SHL.U32 R65, R65, 0x4, RZ ;  /* 0x0000000441417824 */ /* 0x000fe200078e00ff */
[----:B0-----:R-:W-:-:S02]  /*11ea0*/  PRMT R109, R93, 0x9910, RZ ;  /* 0x000099105d6d7816 */ /* 0x001fc400000000ff */
[----:B------:R-:W-:Y:S02]  /*11eb0*/  SEL R69, R85, 0x8000, P5 ;  /* 0x0000800055457807 */ /* 0x000fe40002800000 */
[----:B------:R-:W-:Y:S02]  /*11ec0*/  ISETP.NE.AND P0, PT, R103, 0x7fff, PT ;  /* 0x00007fff6700780c */ /* 0x000fe40003f05270 */
[----:B------:R-:W-:Y:S02]  /*11ed0*/  LOP3.LUT R61, R61, 0x3fffc, RZ, 0xc0, !PT ;  /* 0x0003fffc3d3d7812 */ /* 0x000fe400078ec0ff */
[----:B------:R-:W-:Y:S02]  /*11ee0*/  ISETP.NE.AND P3, PT, R105, 0x7fff, PT ;  /* 0x00007fff6900780c */ /* 0x000fe40003f65270 */
[----:B------:R-:W-:Y:S02]  /*11ef0*/  LOP3.LUT R73, R73, 0x3fffc, RZ, 0xc0, !PT ;  /* 0x0003fffc49497812 */ /* 0x000fe400078ec0ff */
[----:B------:R-:W-:Y:S01]  /*11f00*/  ISETP.NE.AND P4, PT, R107, 0x7fff, PT ;  /* 0x00007fff6b00780c */ /* 0x000fe20003f85270 */
[----:B------:R-:W0:Y:S01]  /*11f10*/  LDS R61, [R61+0x3a80] ;  /* 0x003a80003d3d7984 */ /* 0x000e220000000800 */
[----:B------:R-:W-:-:S02]  /*11f20*/  SHF.R.U32.HI R67, RZ, c[0x0][0x194], R67 ;  /* 0x00006500ff437a19 */ /* 0x000fc40000011643 */
[----:B------:R-:W-:Y:S01]  /*11f30*/  ISETP.NE.AND P5, PT, R109, 0x7fff, PT ;  /* 0x00007fff6d00780c */ /* 0x000fe20003fa5270 */
[----:B------:R-:W1:Y:S01]  /*11f40*/  LDS R73, [R73+0x3a80] ;  /* 0x003a800049497984 */ /* 0x000e620000000800 */
[----:B------:R-:W-:Y:S02]  /*11f50*/  SHF.R.U32.HI R69, RZ, c[0x0][0x194], R69 ;  /* 0x00006500ff457a19 */ /* 0x000fe40000011645 */
[----:B------:R-:W-:Y:S02]  /*11f60*/  SEL R71, R87, 0x8000, P0 ;  /* 0x0000800057477807 */ /* 0x000fe40000000000 */
[----:B------:R-:W-:Y:S02]  /*11f70*/  SEL R77, R89, 0x8000, P3 ;  /* 0x00008000594d7807 */ /* 0x000fe40001800000 */
[----:B------:R-:W-:Y:S02]  /*11f80*/  LOP3.LUT R63, R63, 0x3fffc, RZ, 0xc0, !PT ;  /* 0x0003fffc3f3f7812 */ /* 0x000fe400078ec0ff */
[----:B------:R-:W-:-:S02]  /*11f90*/  LOP3.LUT R67, R67, UR4, RZ, 0xc0, !PT ;  /* 0x0000000443437c12 */ /* 0x000fc4000f8ec0ff */
[----:B------:R-:W-:Y:S02]  /*11fa0*/  SEL R79, R91, 0x8000, P4 ;  /* 0x000080005b4f7807 */ /* 0x000fe40002000000 */
[----:B------:R-:W-:Y:S01]  /*11fb0*/  LOP3.LUT R65, R65, 0x3fffc, RZ, 0xc0, !PT ;  /* 0x0003fffc41417812 */ /* 0x000fe200078ec0ff */
[----:B------:R-:W-:Y:S01]  /*11fc0*/  IMAD.SHL.U32 R67, R67, 0x4, RZ ;  /* 0x0000000443437824 */ /* 0x000fe200078e00ff */
[----:B------:R-:W-:Y:S01]  /*11fd0*/  LOP3.LUT R69, R69, UR4, RZ, 0xc0, !PT ;  /* 0x0000000445457c12 */ /* 0x000fe2000f8ec0ff */
[----:B------:R-:W2:Y:S01]  /*11fe0*/  LDS R63, [R63+0x3a80] ;  /* 0x003a80003f3f7984 */ /* 0x000ea20000000800 */
[----:B------:R-:W-:Y:S02]  /*11ff0*/  SEL R95, R93, 0x8000, P5 ;  /* 0x000080005d5f7807 */ /* 0x000fe40002800000 */
[----:B------:R-:W-:Y:S01]  /*12000*/  SHF.R.U32.HI R71, RZ, c[0x0][0x194], R71 ;  /* 0x00006500ff477a19 */ /* 0x000fe20000011647 */
[----:B------:R-:W-:Y:S01]  /*12010*/  IMAD.SHL.U32 R69, R69, 0x4, RZ ;  /* 0x0000000445457824 */ /* 0x000fe200078e00ff */
[----:B------:R-:W-:Y:S01]  /*12020*/  SHF.R.U32.HI R77, RZ, c[0x0][0x194], R77 ;  /* 0x00006500ff4d7a19 */ /* 0x000fe2000001164d */
[----:B------:R-:W3:Y:S01]  /*12030*/  LDS R65, [R65+0x3a80] ;  /* 0x003a800041417984 */ /* 0x000ee20000000800 */
[----:B------:R-:W-:-:S02]  /*12040*/  SHF.R.U32.HI R79, RZ, c[0x0][0x194], R79 ;  /* 0x00006500ff4f7a19 */ /* 0x000fc4000001164f */
[----:B------:R-:W-:Y:S02]  /*12050*/  SHF.R.U32.HI R95, RZ, c[0x0][0x194], R95 ;  /* 0x00006500ff5f7a19 */ /* 0x000fe4000001165f */
[----:B------:R-:W-:Y:S02]  /*12060*/  LOP3.LUT R71, R71, UR4, RZ, 0xc0, !PT ;  /* 0x0000000447477c12 */ /* 0x000fe4000f8ec0ff */
[----:B------:R-:W-:Y:S02]  /*12070*/  LOP3.LUT R77, R77, UR4, RZ, 0xc0, !PT ;  /* 0x000000044d4d7c12 */ /* 0x000fe4000f8ec0ff */
[----:B------:R-:W-:Y:S01]  /*12080*/  LOP3.LUT R79, R79, UR4, RZ, 0xc0, !PT ;  /* 0x000000044f4f7c12 */ /* 0x000fe2000f8ec0ff */
[----:B------:R-:W-:Y:S01]  /*12090*/  IMAD.SHL.U32 R71, R71, 0x4, RZ ;  /* 0x0000000447477824 */ /* 0x000fe200078e00ff */
[----:B------:R-:W-:Y:S01]  /*120a0*/  LOP3.LUT R95, R95, UR4, RZ, 0xc0, !PT ;  /* 0x000000045f5f7c12 */ /* 0x000fe2000f8ec0ff */
[----:B------:R-:W-:Y:S01]  /*120b0*/  IMAD.SHL.U32 R77, R77, 0x4, RZ ;  /* 0x000000044d4d7824 */ /* 0x000fe200078e00ff */
[----:B------:R-:W-:Y:S01]  /*120c0*/  LOP3.LUT R67, R67, 0x3fffc, RZ, 0xc0, !PT ;  /* 0x0003fffc43437812 */ /* 0x000fe200078ec0ff */
[----:B------:R-:W-:Y:S01]  /*120d0*/  IMAD.SHL.U32 R79, R79, 0x4, RZ ;  /* 0x000000044f4f7824 */ /* 0x000fe200078e00ff */
[----:B------:R-:W-:Y:S01]  /*120e0*/  LOP3.LUT R69, R69, 0x3fffc, RZ, 0xc0, !PT ;  /* 0x0003fffc45457812 */ /* 0x000fe200078ec0ff */
[----:B------:R-:W-:Y:S01]  /*120f0*/  IMAD.SHL.U32 R95, R95, 0x4, RZ ;  /* 0x000000045f5f7824 */ /* 0x000fe200078e00ff */
[----:B------:R-:W-:-:S02]  /*12100*/  LOP3.LUT R71, R71, 0x3fffc, RZ, 0xc0, !PT ;  /* 0x0003fffc47477812 */ /* 0x000fc400078ec0ff */
[----:B------:R-:W4:Y:S01]  /*12110*/  LDS R67, [R67+0x3a80] ;  /* 0x003a800043437984 */ /* 0x000f220000000800 */
[----:B------:R-:W-:Y:S02]  /*12120*/  LOP3.LUT R77, R77, 0x3fffc, RZ, 0xc0, !PT ;  /* 0x0003fffc4d4d7812 */ /* 0x000fe400078ec0ff */
[----:B------:R-:W-:Y:S01]  /*12130*/  LOP3.LUT R79, R79, 0x3fffc, RZ, 0xc0, !PT ;  /* 0x0003fffc4f4f7812 */ /* 0x000fe200078ec0ff */
[----:B------:R-:W5:Y:S01]  /*12140*/  LDS R69, [R69+0x3a80] ;  /* 0x003a800045457984 */ /* 0x000f620000000800 */
[----:B------:R-:W-:Y:S02]  /*12150*/  LOP3.LUT R95, R95, 0x3fffc, RZ, 0xc0, !PT ;  /* 0x0003fffc5f5f7812 */ /* 0x000fe400078ec0ff */
[C---:B0-----:R-:W-:Y:S01]  /*12160*/  IADD3 R104, R0.reuse, 0x15c0, R61 ;  /* 0x000015c000687810 */ /* 0x041fe20007ffe03d */
[----:B------:R-:W0:Y:S01]  /*12170*/  LDS R71, [R71+0x3a80] ;  /* 0x003a800047477984 */ /* 0x000e220000000800 */
[----:B-1----:R-:W-:Y:S02]  /*12180*/  IADD3 R106, R0, 0x1680, R73 ;  /* 0x00001680006a7810 */ /* 0x002fe40007ffe049 */
[----:B------:R-:W-:Y:S01]  /*12190*/  SEL R110, R54, 0x8000, P2 ;  /* 0x00008000366e7807 */ /* 0x000fe20001000000 */
[----:B------:R-:W1:Y:S01]  /*121a0*/  LDS R77, [R77+0x3a80] ;  /* 0x003a80004d4d7984 */ /* 0x000e620000000800 */
[----:B------:R-:W-:Y:S01]  /*121b0*/  ISETP.GE.AND P0, PT, R97, RZ, PT ;  /* 0x000000ff6100720c */ /* 0x000fe20003f06270 */
[----:B------:R-:W-:Y:S01]  /*121c0*/  IMAD.WIDE.U32 R112, R104, R55, c[0x0][0x168] ;  /* 0x00005a0068707625 */ /* 0x000fe200078e0037 */
[----:B--2---:R-:W-:Y:S01]  /*121d0*/  IADD3 R108, R0, 0x1740, R63 ;  /* 0x00001740006c7810 */ /* 0x004fe20007ffe03f */
[----:B------:R-:W2:Y:S01]  /*121e0*/  LDS R79, [R79+0x3a80] ;  /* 0x003a80004f4f7984 */ /* 0x000ea20000000800 */
[----:B------:R-:W-:Y:S01]  /*121f0*/  LOP3.LUT R75, R110, R75, RZ, 0x3c, !PT ;  /* 0x0000004b6e4b7212 */ /* 0x000fe200078e3cff */
[-C--:B------:R-:W-:Y:S01]  /*12200*/  IMAD.WIDE.U32 R114, R106, R55.reuse, c[0x0][0x168] ;  /* 0x00005a006a727625 */ /* 0x080fe200078e0037 */
[----:B------:R-:W-:Y:S01]  /*12210*/  SEL R118, R54, 0x8000, P0 ;  /* 0x0000800036767807 */ /* 0x000fe20000000000 */
[----:B------:R-:W0:Y:S01]  /*12220*/  LDS R95, [R95+0x3a80] ;  /* 0x003a80005f5f7984 */ /* 0x000e220000000800 */
[----:B---3--:R-:W-:Y:S01]  /*12230*/  IADD3 R110, R0, 0x1800, R65 ;  /* 0x00001800006e7810 */ /* 0x008fe20007ffe041 */
[----:B------:R-:W-:Y:S01]  /*12240*/  IMAD.WIDE.U32 R116, R108, R55, c[0x0][0x168] ;  /* 0x00005a006c747625 */ /* 0x000fe200078e0037 */
[----:B------:R-:W-:Y:S01]  /*12250*/  ISETP.GE.AND P0, PT, R99, RZ, PT ;  /* 0x000000ff6300720c */ /* 0x000fe20003f06270 */
[----:B------:R-:W-:Y:S01]  /*12260*/  STG.E.U16 [R112.64], R57 ;  /* 0x0000003970007986 */ /* 0x000fe2000c101506 */
[----:B------:R-:W-:-:S02]  /*12270*/  ISETP.GE.AND P2, PT, R101, RZ, PT ;  /* 0x000000ff6500720c */ /* 0x000fc40003f46270 */
[----:B------:R-:W-:Y:S01]  /*12280*/  LOP3.LUT R81, R118, R81, RZ, 0x3c, !PT ;  /* 0x0000005176517212 */ /* 0x000fe200078e3cff */
[----:B------:R3:W-:Y:S01]  /*12290*/  STG.E.U16 [R114.64], R59 ;  /* 0x0000003b72007986 */ /* 0x0007e2000c101506 */
[----:B------:R-:W-:Y:S01]  /*122a0*/  IMAD.WIDE.U32 R118, R110, R55, c[0x0][0x168] ;  /* 0x00005a006e767625 */ /* 0x000fe200078e0037 */
[----:B------:R-:W-:Y:S02]  /*122b0*/  SEL R120, R54, 0x8000, P0 ;  /* 0x0000800036787807 */ /* 0x000fe40000000000 */
[----:B------:R-:W-:Y:S01]  /*122c0*/  ISETP.GE.AND P3, PT, R107, RZ, PT ;  /* 0x000000ff6b00720c */ /* 0x000fe20003f66270 */
[----:B------:R-:W-:Y:S01]  /*122d0*/  STG.E.U16 [R116.64], R75 ;  /* 0x0000004b74007986 */ /* 0x000fe2000c101506 */
[----:B------:R-:W-:Y:S02]  /*122e0*/  ISETP.GE.AND P0, PT, R103, RZ, PT ;  /* 0x000000ff6700720c */ /* 0x000fe40003f06270 */
[----:B------:R-:W-:Y:S01]  /*122f0*/  LOP3.LUT R83, R120, R83, RZ, 0x3c, !PT ;  /* 0x0000005378537212 */ /* 0x000fe200078e3cff */
[----:B------:R5:W-:Y:S01]  /*12300*/  STG.E.U16 [R118.64], R81 ;  /* 0x0000005176007986 */ /* 0x000be2000c101506 */
[----:B------:R-:W-:-:S02]  /*12310*/  SEL R120, R54, 0x8000, P3 ;  /* 0x0000800036787807 */ /* 0x000fc40001800000 */
[----:B---3--:R-:W-:Y:S02]  /*12320*/  SEL R114, R54, 0x8000, P2 ;  /* 0x0000800036727807 */ /* 0x008fe40001000000 */
[----:B------:R-:W-:Y:S02]  /*12330*/  ISETP.GE.AND P2, PT, R105, RZ, PT ;  /* 0x000000ff6900720c */ /* 0x000fe40003f46270 */
[----:B----4-:R-:W-:Y:S02]  /*12340*/  IADD3 R112, R0, 0x18c0, R67 ;  /* 0x000018c000707810 */ /* 0x010fe40007ffe043 */
[----:B------:R-:W-:Y:S02]  /*12350*/  LOP3.LUT R85, R114, R85, RZ, 0x3c, !PT ;  /* 0x0000005572557212 */ /* 0x000fe400078e3cff */
[----:B-----5:R-:W-:Y:S01]  /*12360*/  IADD3 R114, R0, 0x1980, R69 ;  /* 0x0000198000727810 */ /* 0x020fe20007ffe045 */
[----:B------:R-:W-:Y:S01]  /*12370*/  IMAD.WIDE.U32 R122, R112, R55, c[0x0][0x168] ;  /* 0x00005a00707a7625 */ /* 0x000fe200078e0037 */
[----:B------:R-:W-:-:S02]  /*12380*/  SEL R118, R54, 0x8000, P2 ;  /* 0x0000800036767807 */ /* 0x000fc40001000000 */
[----:B------:R-:W-:Y:S01]  /*12390*/  SEL R116, R54, 0x8000, P0 ;  /* 0x0000800036747807 */ /* 0x000fe20000000000 */
[----:B------:R-:W-:Y:S01]  /*123a0*/  IMAD.WIDE.U32 R132, R114, R55, c[0x0][0x168] ;  /* 0x00005a0072847625 */ /* 0x000fe200078e0037 */
[----:B------:R-:W-:Y:S01]  /*123b0*/  ISETP.GE.AND P0, PT, R109, RZ, PT ;  /* 0x000000ff6d00720c */ /* 0x000fe20003f06270 */
[----:B------:R3:W-:Y:S01]  /*123c0*/  STG.E.U16 [R122.64], R83 ;  /* 0x000000537a007986 */ /* 0x0007e2000c101506 */
[----:B------:R-:W-:Y:S02]  /*123d0*/  LOP3.LUT R91, R120, R91, RZ, 0x3c, !PT ;  /* 0x0000005b785b7212 */ /* 0x000fe400078e3cff */
[----:B------:R-:W-:Y:S01]  /*123e0*/  LOP3.LUT R89, R118, R89, RZ, 0x3c, !PT ;  /* 0x0000005976597212 */ /* 0x000fe200078e3cff */
[----:B------:R4:W-:Y:S01]  /*123f0*/  STG.E.U16 [R132.64], R85 ;  /* 0x0000005584007986 */ /* 0x0009e2000c101506 */
[----:B0-----:R-:W-:Y:S02]  /*12400*/  IADD3 R120, R0, 0x1a40, R71 ;  /* 0x00001a4000787810 */ /* 0x001fe40007ffe047 */
[----:B------:R-:W-:-:S02]  /*12410*/  LOP3.LUT R87, R116, R87, RZ, 0x3c, !PT ;  /* 0x0000005774577212 */ /* 0x000fc400078e3cff */
[C---:B-1----:R-:W-:Y:S02]  /*12420*/  IADD3 R118, R0.reuse, 0x1b00, R77 ;  /* 0x00001b0000767810 */ /* 0x042fe40007ffe04d */
[----:B--2---:R-:W-:Y:S01]  /*12430*/  IADD3 R116, R0, 0x1bc0, R79 ;  /* 0x00001bc000747810 */ /* 0x004fe20007ffe04f */
[-C--:B---3--:R-:W-:Y:S01]  /*12440*/  IMAD.WIDE.U32 R122, R120, R55.reuse, c[0x0][0x168] ;  /* 0x00005a00787a7625 */ /* 0x088fe200078e0037 */
[----:B------:R-:W-:Y:S02]  /*12450*/  SEL R124, R54, 0x8000, P0 ;  /* 0x00008000367c7807 */ /* 0x000fe40000000000 */
[----:B------:R-:W-:Y:S01]  /*12460*/  IADD3 R54, R0, 0x1c80, R95 ;  /* 0x00001c8000367810 */ /* 0x000fe20007ffe05f */
[----:B----4-:R-:W-:Y:S01]  /*12470*/  IMAD.WIDE.U32 R132, R118, R55, c[0x0][0x168] ;  /* 0x00005a0076847625 */ /* 0x010fe200078e0037 */
[----:B------:R-:W-:Y:S01]  /*12480*/  LOP3.LUT R93, R124, R93, RZ, 0x3c, !PT ;  /* 0x0000005d7c5d7212 */ /* 0x000fe200078e3cff */
[----:B------:R0:W-:Y:S02]  /*12490*/  STG.E.U16 [R122.64], R87 ;  /* 0x000000577a007986 */ /* 0x0001e4000c101506 */
[----:B------:R-:W-:-:S02]  /*124a0*/  IMAD.WIDE.U32 R134, R116, R55, c[0x0][0x168] ;  /* 0x00005a0074867625 */ /* 0x000fc400078e0037 */
[----:B------:R1:W-:Y:S02]  /*124b0*/  STG.E.U16 [R132.64], R89 ;  /* 0x0000005984007986 */ /* 0x0003e4000c101506 */
[----:B------:R-:W-:Y:S02]  /*124c0*/  IMAD.WIDE.U32 R136, R54, R55, c[0x0][0x168] ;  /* 0x00005a0036887625 */ /* 0x000fe400078e0037 */
[----:B------:R2:W-:Y:S04]  /*124d0*/  STG.E.U16 [R134.64], R91 ;  /* 0x0000005b86007986 */ /* 0x0005e8000c101506 */
[----:B------:R3:W-:Y:S04]  /*124e0*/  STG.E.U16 [R136.64], R93 ;  /* 0x0000005d88007986 */ /* 0x0007e8000c101506 */
[----:B------:R-:W-:Y:S06]  /*124f0*/  BAR.SYNC.DEFER_BLOCKING 0x0 ;  /* 0x0000000000007b1d */ /* 0x000fec0000010000 */
[----:B------:R4:W5:Y:S04]  /*12500*/  LDG.E R55, [R30.64] ;  /* 0x000000061e377981 */ /* 0x000968000c1e1900 */
[----:B------:R4:W5:Y:S04]  /*12510*/  LDG.E R57, [R30.64+0x300] ;  /* 0x000300061e397981 */ /* 0x000968000c1e1900 */
        /* <DEDUP_REMOVED lines=14> */
[----:B0-----:R4:W5:Y:S04]  /*12600*/  LDG.E R87, [R30.64+0x3000] ;  /* 0x003000061e577981 */ /* 0x001968000c1e1900 */
[----:B-1----:R4:W5:Y:S04]  /*12610*/  LDG.E R89, [R30.64+0x3300] ;  /* 0x003300061e597981 */ /* 0x002968000c1e1900 */
[----:B--2---:R4:W2:Y:S04]  /*12620*/  LDG.E R91, [R30.64+0x3600] ;  /* 0x003600061e5b7981 */ /* 0x0048a8000c1e1900 */
[----:B---3--:R4:W3:Y:S04]  /*12630*/  LDG.E R93, [R30.64+0x3900] ;  /* 0x003900061e5d7981 */ /* 0x0088e8000c1e1900 */
[----:B------:R4:W3:Y:S04]  /*12640*/  LDG.E R95, [R30.64+0x3c00] ;  /* 0x003c00061e5f7981 */ /* 0x0008e8000c1e1900 */
        /* <DEDUP_REMOVED lines=17> */
[----:B------:R4:W3:Y:S01]  /*12760*/  LDG.E R139, [R30.64+0x7200] ;  /* 0x007200061e8b7981 */ /* 0x0008e2000c1e1900 */
[----:B------:R-:W-:Y:S01]  /*12770*/  IMAD.MOV.U32 R155, RZ, RZ, 0x4 ;  /* 0x00000004ff9b7424 */ /* 0x000fe200078e00ff */
[----:B------:R-:W-:Y:S01]  /*12780*/  IADD3 R3, R3, 0x1d40, RZ ;  /* 0x00001d4003037810 */ /* 0x000fe20007ffe0ff */
[----:B------:R-:W-:-:S02]  /*12790*/  @!P1 IMAD.IADD R8, R12, 0x1, R49 ;  /* 0x000000010c089824 */ /* 0x000fc400078e0231 */
[----:B----4-:R-:W-:Y:S01]  /*127a0*/  IMAD R31, R0, 0x9c, RZ ;  /* 0x0000009c001f7824 */ /* 0x010fe200078e02ff */
[----:B-----5:R-:W-:Y:S04]  /*127b0*/  STS [R0.X4], R55 ;  /* 0x0000003700007388 */ /* 0x020fe80000004800 */
        /* <DEDUP_REMOVED lines=82> */
[----:B--2---:R0:W-:Y:S04]  /*12ce0*/  STS [R5.X4], R124 ;  /* 0x0000007c05007388 */ /* 0x0041e80000004800 */
[----:B---3--:R-:W-:Y:S04]  /*12cf0*/  STS [R15.X4], R126 ;  /* 0x0000007e0f007388 */ /* 0x008fe80000004800 */
[----:B----4-:R1:W-:Y:S01]  /*12d00*/  STS [R14.X4], R123 ;  /* 0x0000007b0e007388 */ /* 0x0103e20000004800 */
[----:B0-----:R-:W-:-:S03]  /*12d10*/  IMAD.WIDE.U32 R4, R50, R155, c[0x0][0x178] ;  /* 0x00005e0032047625 */ /* 0x001fc600078e009b */
[----:B-----5:R-:W-:Y:S04]  /*12d20*/  STS [R17.X4], R121 ;  /* 0x0000007911007388 */ /* 0x020fe80000004800 */
[----:B------:R0:W-:Y:S01]  /*12d30*/  STS [R16.X4], R119 ;  /* 0x0000007710007388 */ /* 0x0001e20000004800 */
[----:B-1----:R-:W-:-:S03]  /*12d40*/  IMAD.WIDE.U32 R14, R51, R155, c[0x0][0x178] ;  /* 0x00005e00330e7625 */ /* 0x002fc600078e009b */
[----:B------:R-:W-:Y:S04]  /*12d50*/  STS [R19.X4], R117 ;  /* 0x0000007513007388 */ /* 0x000fe80000004800 */
[----:B------:R1:W-:Y:S01]  /*12d60*/  STS [R18.X4], R115 ;  /* 0x0000007312007388 */ /* 0x0003e20000004800 */
[----:B0-----:R-:W-:-:S03]  /*12d70*/  IMAD.WIDE.U32 R16, R53, R155, c[0x0][0x178] ;  /* 0x00005e0035107625 */ /* 0x001fc600078e009b */
[----:B------:R-:W-:Y:S01]  /*12d80*/  STS [R21.X4], R113 ;  /* 0x0000007115007388 */ /* 0x000fe20000004800 */
[----:B------:R-:W-:-:S03]  /*12d90*/  IMAD.WIDE.U32 R52, R52, R155, c[0x0][0x178] ;  /* 0x00005e0034347625 */ /* 0x000fc600078e009b */
[----:B------:R0:W-:Y:S01]  /*12da0*/  STS [R20.X4], R111 ;  /* 0x0000006f14007388 */ /* 0x0001e20000004800 */
[----:B-1----:R-:W-:-:S03]  /*12db0*/  IMAD.WIDE.U32 R18, R48, R155, c[0x0][0x178] ;  /* 0x00005e0030127625 */ /* 0x002fc600078e009b */
[----:B------:R-:W-:Y:S04]  /*12dc0*/  STS [R23.X4], R109 ;  /* 0x0000006d17007388 */ /* 0x000fe80000004800 */
[----:B------:R1:W-:Y:S01]  /*12dd0*/  STS [R22.X4], R107 ;  /* 0x0000006b16007388 */ /* 0x0003e20000004800 */
[----:B0-----:R-:W-:-:S03]  /*12de0*/  IMAD.WIDE.U32 R20, R58, R155, c[0x0][0x178] ;  /* 0x00005e003a147625 */ /* 0x001fc600078e009b */
[----:B------:R-:W-:Y:S04]  /*12df0*/  STS [R25.X4], R105 ;  /* 0x0000006919007388 */ /* 0x000fe80000004800 */
[----:B------:R0:W-:Y:S01]  /*12e00*/  STS [R24.X4], R103 ;  /* 0x0000006718007388 */ /* 0x0001e20000004800 */
[----:B-1----:R-:W-:-:S03]  /*12e10*/  IMAD.WIDE.U32 R22, R56, R155, c[0x0][0x178] ;  /* 0x00005e0038167625 */ /* 0x002fc600078e009b */
[----:B------:R-:W-:Y:S04]  /*12e20*/  STS [R27.X4], R101 ;  /* 0x000000651b007388 */ /* 0x000fe80000004800 */
[----:B------:R1:W-:Y:S01]  /*12e30*/  STS [R26.X4], R99 ;  /* 0x000000631a007388 */ /* 0x0003e20000004800 */
[----:B0-----:R-:W-:-:S03]  /*12e40*/  IMAD.WIDE.U32 R24, R64, R155, c[0x0][0x178] ;  /* 0x00005e0040187625 */ /* 0x001fc600078e009b */
[----:B------:R-:W-:Y:S04]  /*12e50*/  STS [R29.X4], R97 ;  /* 0x000000611d007388 */ /* 0x000fe80000004800 */
[----:B------:R-:W-:Y:S01]  /*12e60*/  STS [R28.X4], R95 ;  /* 0x0000005f1c007388 */ /* 0x000fe20000004800 */
[----:B-1----:R-:W-:-:S03]  /*12e70*/  IMAD.WIDE.U32 R26, R62, R155, c[0x0][0x178] ;  /* 0x00005e003e1a7625 */ /* 0x002fc600078e009b */
        /* <DEDUP_REMOVED lines=26> */
[----:B------:R-:W5:Y:S04]  /*13020*/  LDS R37, [R0.X4+0xf00] ;  /* 0x000f000000257984 */ /* 0x000f680000004800 */
[----:B------:R-:W1:Y:S04]  /*13030*/  LDS R39, [R0.X4+0x1200] ;  /* 0x0012000000277984 */ /* 0x000e680000004800 */
[----:B------:R-:W1:Y:S04]  /*13040*/  LDS R41, [R0.X4+0x1500] ;  /* 0x0015000000297984 */ /* 0x000e680000004800 */
[----:B------:R-:W2:Y:S04]  /*13050*/  LDS R43, [R0.X4+0x1800] ;  /* 0x00180000002b7984 */ /* 0x000ea80000004800 */
[----:B------:R-:W2:Y:S04]  /*13060*/  LDS R45, [R0.X4+0x1b00] ;  /* 0x001b0000002d7984 */ /* 0x000ea80000004800 */
[----:B------:R-:W3:Y:S04]  /*13070*/  LDS R47, [R0.X4+0x1e00] ;  /* 0x001e0000002f7984 */ /* 0x000ee80000004800 */
[----:B------:R-:W3:Y:S04]  /*13080*/  LDS R55, [R0.X4+0x2100] ;  /* 0x0021000000377984 */ /* 0x000ee80000004800 */
[----:B------:R-:W4:Y:S04]  /*13090*/  LDS R125, [R0.X4+0x2400] ;  /* 0x00240000007d7984 */ /* 0x000f280000004800 */
[----:B------:R-:W4:Y:S04]  /*130a0*/  LDS R127, [R0.X4+0x2700] ;  /* 0x00270000007f7984 */ /* 0x000f280000004800 */
[----:B------:R-:W5:Y:S04]  /*130b0*/  LDS R51, [R0.X4+0x2a00] ;  /* 0x002a000000337984 */ /* 0x000f680000004800 */
[----:B0-----:R0:W-:Y:S04]  /*130c0*/  STG.E [R4.64], R13 ;  /* 0x0000000d04007986 */ /* 0x0011e8000c101906 */
[----:B------:R-:W5:Y:S04]  /*130d0*/  LDS R129, [R0.X4+0x2d00] ;  /* 0x002d000000817984 */ /* 0x000f680000004800 */
[----:B-1----:R1:W-:Y:S04]  /*130e0*/  STG.E [R14.64], R29 ;  /* 0x0000001d0e007986 */ /* 0x0023e8000c101906 */
[----:B------:R-:W5:Y:S01]  /*130f0*/  LDS R13, [R0.X4+0x3000] ;  /* 0x00300000000d7984 */ /* 0x000f620000004800 */
[----:B0-----:R-:W-:-:S03]  /*13100*/  IMAD.WIDE.U32 R4, R60, R155, c[0x0][0x178] ;  /* 0x00005e003c047625 */ /* 0x001fc600078e009b */
[----:B--2---:R0:W-:Y:S04]  /*13110*/  STG.E [R16.64], R31 ;  /* 0x0000001f10007986 */ /* 0x0041e8000c101906 */
[----:B------:R-:W2:Y:S01]  /*13120*/  LDS R131, [R0.X4+0x3300] ;  /* 0x0033000000837984 */ /* 0x000ea20000004800 */
[----:B-1----:R-:W-:-:S03]  /*13130*/  IMAD.WIDE.U32 R14, R66, R155, c[0x0][0x178] ;  /* 0x00005e00420e7625 */ /* 0x002fc600078e009b */
[----:B---3--:R1:W-:Y:S01]  /*13140*/  STG.E [R52.64], R33 ;  /* 0x0000002134007986 */ /* 0x0083e2000c101906 */
[----:B------:R-:W-:-:S03]  /*13150*/  IMAD.WIDE.U32 R28, R70, R155, c[0x0][0x178] ;  /* 0x00005e00461c7625 */ /* 0x000fc600078e009b */
[----:B------:R-:W3:Y:S01]  /*13160*/  LDS R31, [R0.X4+0x3600] ;  /* 0x00360000001f7984 */ /* 0x000ee20000004800 */
[----:B0-----:R-:W-:-:S03]  /*13170*/  IMAD.WIDE.U32 R16, R68, R155, c[0x0][0x178] ;  /* 0x00005e0044107625 */ /* 0x001fc600078e009b */
[----:B----4-:R0:W-:Y:S04]  /*13180*/  STG.E [R18.64], R35 ;  /* 0x0000002312007986 */ /* 0x0101e8000c101906 */
[----:B------:R-:W4:Y:S01]  /*13190*/  LDS R53, [R0.X4+0x3900] ;  /* 0x0039000000357984 */ /* 0x000f220000004800 */
[----:B-1----:R-:W-:-:S03]  /*131a0*/  IMAD.WIDE.U32 R32, R72, R155, c[0x0][0x178] ;  /* 0x00005e0048207625 */ /* 0x002fc600078e009b */
[----:B-----5:R1:W-:Y:S04]  /*131b0*/  STG.E [R20.64], R37 ;  /* 0x0000002514007986 */ /* 0x0203e8000c101906 */
[----:B------:R-:W5:Y:S01]  /*131c0*/  LDS R35, [R0.X4+0x3c00] ;  /* 0x003c000000237984 */ /* 0x000f620000004800 */
[----:B0-----:R-:W-:-:S03]  /*131d0*/  IMAD.WIDE.U32 R18, R74, R155, c[0x0][0x178] ;  /* 0x00005e004a127625 */ /* 0x001fc600078e009b */
[----:B------:R0:W-:Y:S04]  /*131e0*/  STG.E [R22.64], R39 ;  /* 0x0000002716007986 */ /* 0x0001e8000c101906 */
[----:B------:R-:W2:Y:S01]  /*131f0*/  LDS R37, [R0.X4+0x3f00] ;  /* 0x003f000000257984 */ /* 0x000ea20000004800 */
[----:B-1----:R-:W-:-:S03]  /*13200*/  IMAD.WIDE.U32 R20, R86, R155, c[0x0][0x178] ;  /* 0x00005e0056147625 */ /* 0x002fc600078e009b */
[----:B------:R1:W-:Y:S04]  /*13210*/  STG.E [R24.64], R41 ;  /* 0x0000002918007986 */ /* 0x0003e8000c101906 */
[----:B------:R-:W2:Y:S01]  /*13220*/  LDS R39, [R0.X4+0x4200] ;  /* 0x0042000000277984 */ /* 0x000ea20000004800 */
[----:B0-----:R-:W-:-:S03]  /*13230*/  IMAD.WIDE.U32 R22, R84, R155, c[0x0][0x178] ;  /* 0x00005e0054167625 */ /* 0x001fc600078e009b */
[----:B------:R0:W-:Y:S04]  /*13240*/  STG.E [R26.64], R43 ;  /* 0x0000002b1a007986 */ /* 0x0001e8000c101906 */
[----:B------:R-:W2:Y:S01]  /*13250*/  LDS R41, [R0.X4+0x4500] ;  /* 0x0045000000297984 */ /* 0x000ea20000004800 */
[----:B-1----:R-:W-:-:S03]  /*13260*/  IMAD.WIDE.U32 R24, R92, R155, c[0x0][0x178] ;  /* 0x00005e005c187625 */ /* 0x002fc600078e009b */
[----:B------:R-:W1:Y:S04]  /*13270*/  LDS R43, [R0.X4+0x4800] ;  /* 0x00480000002b7984 */ /* 0x000e680000004800 */
[----:B------:R-:W1:Y:S01]  /*13280*/  LDS R133, [R0.X4+0x4b00] ;  /* 0x004b000000857984 */ /* 0x000e620000004800 */
[----:B0-----:R-:W-:-:S03]  /*13290*/  IMAD.WIDE.U32 R26, R98, R155, c[0x0][0x178] ;  /* 0x00005e00621a7625 */ /* 0x001fc600078e009b */
[----:B------:R-:W0:Y:S04]  /*132a0*/  LDS R135, [R0.X4+0x4e00] ;  /* 0x004e000000877984 */ /* 0x000e280000004800 */
[----:B------:R3:W-:Y:S04]  /*132b0*/  STG.E [R4.64], R45 ;  /* 0x0000002d04007986 */ /* 0x0007e8000c101906 */
[----:B------:R-:W0:Y:S04]  /*132c0*/  LDS R137, [R0.X4+0x5100] ;  /* 0x0051000000897984 */ /* 0x000e280000004800 */
[----:B------:R4:W-:Y:S04]  /*132d0*/  STG.E [R14.64], R47 ;  /* 0x0000002f0e007986 */ /* 0x0009e8000c101906 */
[----:B------:R-:W0:Y:S01]  /*132e0*/  LDS R139, [R0.X4+0x5400] ;  /* 0x00540000008b7984 */ /* 0x000e220000004800 */
[----:B---3--:R-:W-:-:S03]  /*132f0*/  IMAD.WIDE.U32 R4, R80, R155, c[0x0][0x178] ;  /* 0x00005e0050047625 */ /* 0x008fc600078e009b */
[----:B------:R3:W-:Y:S04]  /*13300*/  STG.E [R16.64], R55 ;  /* 0x0000003710007986 */ /* 0x0007e8000c101906 */
[----:B------:R-:W0:Y:S01]  /*13310*/  LDS R45, [R0.X4+0x5700] ;  /* 0x00570000002d7984 */ /* 0x000e220000004800 */
[----:B----4-:R-:W-:-:S03]  /*13320*/  IMAD.WIDE.U32 R14, R78, R155, c[0x0][0x178] ;  /* 0x00005e004e0e7625 */ /* 0x010fc600078e009b */
[----:B------:R4:W-:Y:S04]  /*13330*/  STG.E [R28.64], R125 ;  /* 0x0000007d1c007986 */ /* 0x0009e8000c101906 */
[----:B------:R-:W0:Y:S01]  /*13340*/  LDS R47, [R0.X4+0x5a00] ;  /* 0x005a0000002f7984 */ /* 0x000e220000004800 */
[----:B---3--:R-:W-:-:S03]  /*13350*/  IMAD.WIDE.U32 R16, R76, R155, c[0x0][0x178] ;  /* 0x00005e004c107625 */ /* 0x008fc600078e009b */
[----:B------:R3:W-:Y:S01]  /*13360*/  STG.E [R32.64], R127 ;  /* 0x0000007f20007986 */ /* 0x0007e2000c101906 */
[----:B------:R-:W-:-:S03]  /*13370*/  IMAD.WIDE.U32 R54, R54, R155, c[0x0][0x178] ;  /* 0x00005e0036367625 */ /* 0x000fc600078e009b */
[----:B------:R-:W0:Y:S01]  /*13380*/  LDS R125, [R0.X4+0x5d00] ;  /* 0x005d0000007d7984 */ /* 0x000e220000004800 */
[----:B----4-:R-:W-:-:S03]  /*13390*/  IMAD.WIDE.U32 R28, R100, R155, c[0x0][0x178] ;  /* 0x00005e00641c7625 */ /* 0x010fc600078e009b */
[----:B------:R-:W4:Y:S04]  /*133a0*/  LDS R127, [R0.X4+0x6000] ;  /* 0x00600000007f7984 */ /* 0x000f280000004800 */
[----:B------:R-:W0:Y:S01]  /*133b0*/  LDS R143, [R0.X4+0x6300] ;  /* 0x00630000008f7984 */ /* 0x000e220000004800 */
[----:B---3--:R-:W-:-:S03]  /*133c0*/  IMAD.WIDE.U32 R32, R102, R155, c[0x0][0x178] ;  /* 0x00005e0066207625 */ /* 0x008fc600078e009b */
[----:B------:R-:W3:Y:S04]  /*133d0*/  LDS R145, [R0.X4+0x6600] ;  /* 0x0066000000917984 */ /* 0x000ee80000004800 */
[----:B------:R-:W0:Y:S04]  /*133e0*/  LDS R147, [R0.X4+0x6900] ;  /* 0x0069000000937984 */ /* 0x000e280000004800 */
[----:B------:R-:W0:Y:S04]  /*133f0*/  LDS R149, [R0.X4+0x6c00] ;  /* 0x006c000000957984 */ /* 0x000e280000004800 */
[----:B------:R-:W0:Y:S04]  /*13400*/  LDS R151, [R0.X4+0x6f00] ;  /* 0x006f000000977984 */ /* 0x000e280000004800 */
[----:B------:R-:W0:Y:S04]  /*13410*/  LDS R153, [R0.X4+0x7200] ;  /* 0x0072000000997984 */ /* 0x000e280000004800 */
[----:B------:R1:W-:Y:S04]  /*13420*/  STG.E [R18.64], R51 ;  /* 0x0000003312007986 */ /* 0x0003e8000c101906 */
[----:B------:R4:W-:Y:S04]  /*13430*/  STG.E [R4.64], R129 ;  /* 0x0000008104007986 */ /* 0x0009e8000c101906 */
[----:B------:R3:W-:Y:S01]  /*13440*/  STG.E [R14.64], R13 ;  /* 0x0000000d0e007986 */ /* 0x0007e2000c101906 */
[----:B-1----:R-:W-:-:S03]  /*13450*/  IMAD.WIDE.U32 R18, R82, R155, c[0x0][0x178] ;  /* 0x00005e0052127625 */ /* 0x002fc600078e009b */
[----:B--2---:R1:W-:Y:S01]  /*13460*/  STG.E [R16.64], R131 ;  /* 0x0000008310007986 */ /* 0x0043e2000c101906 */
[----:B----4-:R-:W-:-:S03]  /*13470*/  IMAD.WIDE.U32 R4, R88, R155, c[0x0][0x178] ;  /* 0x00005e0058047625 */ /* 0x010fc600078e009b */
[----:B------:R2:W-:Y:S01]  /*13480*/  STG.E [R20.64], R31 ;  /* 0x0000001f14007986 */ /* 0x0005e2000c101906 */
[----:B---3--:R-:W-:-:S03]  /*13490*/  IMAD.WIDE.U32 R14, R90, R155, c[0x0][0x178] ;  /* 0x00005e005a0e7625 */ /* 0x008fc600078e009b */
[----:B------:R3:W-:Y:S01]  /*134a0*/  STG.E [R22.64], R53 ;  /* 0x0000003516007986 */ /* 0x0007e2000c101906 */
[----:B-1----:R-:W-:-:S03]  /*134b0*/  IMAD.WIDE.U32 R16, R96, R155, c[0x0][0x178] ;  /* 0x00005e0060107625 */ /* 0x002fc600078e009b */
[----:B-----5:R1:W-:Y:S01]  /*134c0*/  STG.E [R18.64], R35 ;  /* 0x0000002312007986 */ /* 0x0203e2000c101906 */
[----:B--2---:R-:W-:-:S03]  /*134d0*/  IMAD.WIDE.U32 R20, R94, R155, c[0x0][0x178] ;  /* 0x00005e005e147625 */ /* 0x004fc600078e009b */
[----:B------:R2:W-:Y:S01]  /*134e0*/  STG.E [R4.64], R37 ;  /* 0x0000002504007986 */ /* 0x0005e2000c101906 */
[----:B---3--:R-:W-:-:S03]  /*134f0*/  IMAD.WIDE.U32 R22, R112, R155, c[0x0][0x178] ;  /* 0x00005e0070167625 */ /* 0x008fc600078e009b */
[----:B------:R3:W-:Y:S04]  /*13500*/  STG.E [R14.64], R39 ;  /* 0x000000270e007986 */ /* 0x0007e8000c101906 */
[----:B------:R4:W-:Y:S01]  /*13510*/  STG.E [R16.64], R41 ;  /* 0x0000002910007986 */ /* 0x0009e2000c101906 */
[----:B-1----:R-:W-:-:S03]  /*13520*/  IMAD.WIDE.U32 R18, R110, R155, c[0x0][0x178] ;  /* 0x00005e006e127625 */ /* 0x002fc600078e009b */
[----:B------:R1:W-:Y:S01]  /*13530*/  STG.E [R20.64], R43 ;  /* 0x0000002b14007986 */ /* 0x0003e2000c101906 */
[----:B--2---:R-:W-:-:S03]  /*13540*/  IMAD.WIDE.U32 R4, R104, R155, c[0x0][0x178] ;  /* 0x00005e0068047625 */ /* 0x004fc600078e009b */
[----:B------:R2:W-:Y:S01]  /*13550*/  STG.E [R24.64], R133 ;  /* 0x0000008518007986 */ /* 0x0005e2000c101906 */
[----:B---3--:R-:W-:-:S03]  /*13560*/  IMAD.WIDE.U32 R14, R106, R155, c[0x0][0x178] ;  /* 0x00005e006a0e7625 */ /* 0x008fc600078e009b */
[----:B0-----:R0:W-:Y:S01]  /*13570*/  STG.E [R26.64], R135 ;  /* 0x000000871a007986 */ /* 0x0011e2000c101906 */
[----:B----4-:R-:W-:-:S03]  /*13580*/  IMAD.WIDE.U32 R16, R108, R155, c[0x0][0x178] ;  /* 0x00005e006c107625 */ /* 0x010fc600078e009b */
[----:B------:R3:W-:Y:S01]  /*13590*/  STG.E [R28.64], R137 ;  /* 0x000000891c007986 */ /* 0x0007e2000c101906 */
[----:B-1----:R-:W-:-:S03]  /*135a0*/  IMAD.WIDE.U32 R20, R114, R155, c[0x0][0x178] ;  /* 0x00005e0072147625 */ /* 0x002fc600078e009b */
[----:B------:R1:W-:Y:S01]  /*135b0*/  STG.E [R32.64], R139 ;  /* 0x0000008b20007986 */ /* 0x0003e2000c101906 */
[----:B--2---:R-:W-:-:S03]  /*135c0*/  IMAD.WIDE.U32 R24, R120, R155, c[0x0][0x178] ;  /* 0x00005e0078187625 */ /* 0x004fc600078e009b */
[----:B------:R1:W-:Y:S01]  /*135d0*/  STG.E [R4.64], R45 ;  /* 0x0000002d04007986 */ /* 0x0003e2000c101906 */
[----:B0-----:R-:W-:Y:S02]  /*135e0*/  IMAD.IADD R135, R6, 0x1, -R3 ;  /* 0x0000000106877824 */ /* 0x001fe400078e0a03 */
[-C--:B------:R-:W-:Y:S01]  /*135f0*/  IMAD.WIDE.U32 R26, R118, R155.reuse, c[0x0][0x178] ;  /* 0x00005e00761a7625 */ /* 0x080fe200078e009b */
[----:B------:R1:W-:Y:S02]  /*13600*/  STG.E [R14.64], R47 ;  /* 0x0000002f0e007986 */ /* 0x0003e4000c101906 */
[----:B------:R-:W-:Y:S01]  /*13610*/  ISETP.GT.AND P0, PT, R135, 0x1d3f, PT ;  /* 0x00001d3f8700780c */ /* 0x000fe20003f04270 */
[----:B---3--:R-:W-:Y:S01]  /*13620*/  IMAD.WIDE.U32 R28, R116, R155, c[0x0][0x178] ;  /* 0x00005e00741c7625 */ /* 0x008fe200078e009b */
[----:B------:R1:W-:Y:S04]  /*13630*/  STG.E [R16.64], R125 ;  /* 0x0000007d10007986 */ /* 0x0003e8000c101906 */
        /* <DEDUP_REMOVED lines=10> */
.L_x_1515:
[----:B------:R-:W-:Y:S02]  /*136e0*/  IMAD.MOV.U32 R131, RZ, RZ, R141 ;  /* 0x000000ffff837224 */ /* 0x000fe400078e008d */
[----:B------:R-:W-:-:S02]  /*136f0*/  IMAD.MOV.U32 R129, RZ, RZ, R122 ;  /* 0x000000ffff817224 */ /* 0x000fc400078e007a */
[----:B------:R-:W-:Y:S02]  /*13700*/  IMAD.MOV.U32 R127, RZ, RZ, R124 ;  /* 0x000000ffff7f7224 */ /* 0x000fe400078e007c */
[----:B------:R-:W-:Y:S02]  /*13710*/  IMAD.MOV.U32 R125, RZ, RZ, R126 ;  /* 0x000000ffff7d7224 */ /* 0x000fe400078e007e */
[----:B------:R-:W-:Y:S02]  /*13720*/  IMAD.MOV.U32 R19, RZ, RZ, R30 ;  /* 0x000000ffff137224 */ /* 0x000fe400078e001e */
.L_x_1511:
[----:B------:R-:W-:-:S13]  /*13730*/  ISETP.GT.AND P0, PT, R6, R3, PT ;  /* 0x000000030600720c */ /* 0x000fda0003f04270 */
[----:B------:R-:W-:Y:S05]  /*13740*/  @!P0 EXIT ;  /* 0x000000000000894d */ /* 0x000fea0003800000 */
[----:B------:R-:W-:Y:S01]  /*13750*/  IMAD.MOV.U32 R9, RZ, RZ, R7 ;  /* 0x000000ffff097224 */ /* 0x000fe200078e0007 */
[----:B------:R-:W-:Y:S05]  /*13760*/  BRA.DIV ~URZ, `(.L_x_1517) ;  /* 0x0000abc27f007947 */ /* 0x000fea000b800000 */
[----:B------:R0:W3:Y:S02]  /*13770*/  SHFL.IDX PT, R11, R135, RZ, 0x1f ;  /* 0x00001fff870b7589 */ /* 0x0000e400000e0000 */
.L_x_1524:
[CC--:B---3--:R-:W-:Y:S02]  /*13780*/  ISETP.GE.AND P0, PT, R0.reuse, R11.reuse, PT ;  /* 0x0000000b0000720c */ /* 0x0c8fe40003f06270 */
[----:B------:R-:W-:Y:S02]  /*13790*/  SHF.R.S32.HI R137, RZ, 0x1f, R3 ;  /* 0x0000001fff897819 */ /* 0x000fe40000011403 */
[C---:B--2---:R-:W-:Y:S02]  /*137a0*/  IADD3 R12, R0.reuse, 0x240, RZ ;  /* 0x00000240000c7810 */ /* 0x044fe40007ffe0ff */
[----:B------:R-:W-:Y:S02]  /*137b0*/  IADD3 R10, R0, 0x180, RZ ;  /* 0x00000180000a7810 */ /* 0x000fe40007ffe0ff */
[----:B------:R-:W-:Y:S02]  /*137c0*/  ISETP.GE.AND P5, PT, R12, R11, PT ;  /* 0x0000000b0c00720c */ /* 0x000fe40003fa6270 */
[----:B------:R-:W-:-:S02]  /*137d0*/  IADD3 R12, R0, 0xc0, RZ ;  /* 0x000000c0000c7810 */ /* 0x000fc40007ffe0ff */
[----:B------:R-:W-:Y:S01]  /*137e0*/  ISETP.GE.AND P6, PT, R10, R11, PT ;  /* 0x0000000b0a00720c */ /* 0x000fe20003fc6270 */
[----:B------:R-:W-:Y:S01]  /*137f0*/  IMAD.MOV.U32 R10, RZ, RZ, 0xffff ;  /* 0x0000ffffff0a7424 */ /* 0x000fe200078e00ff */
[C---:B------:R-:W-:Y:S02]  /*13800*/  @!P0 IADD3 R4, P1, R0.reuse, R3, RZ ;  /* 0x0000000300048210 */ /* 0x040fe40007f3e0ff */
[C---:B------:R-:W-:Y:S02]  /*13810*/  IADD3 R14, R0.reuse, 0x3c0, RZ ;  /* 0x000003c0000e7810 */ /* 0x040fe40007ffe0ff */
[----:B------:R-:W-:Y:S02]  /*13820*/  @!P0 LEA.HI.X.SX32 R5, R0, R137, 0x1, P1 ;  /* 0x0000008900058211 */ /* 0x000fe400008f0eff */
[----:B------:R-:W-:Y:S02]  /*13830*/  @!P0 LEA R6, P1, R4, c[0x0][0x160], 0x1 ;  /* 0x0000580004068a11 */ /* 0x000fe400078208ff */
[----:B------:R-:W-:-:S02]  /*13840*/  ISETP.GE.AND P3, PT, R12, R11, PT ;  /* 0x0000000b0c00720c */ /* 0x000fc40003f66270 */
[----:B------:R-:W-:Y:S02]  /*13850*/  @!P0 LEA.HI.X R7, R4, c[0x0][0x164], R5, 0x1, P1 ;  /* 0x0000590004078a11 */ /* 0x000fe400008f0c05 */
[----:B------:R-:W-:Y:S02]  /*13860*/  IADD3 R4, R0, 0x300, RZ ;  /* 0x0000030000047810 */ /* 0x000fe40007ffe0ff */
[----:B------:R-:W-:Y:S01]  /*13870*/  IADD3 R5, P4, R12, R3, RZ ;  /* 0x000000030c057210 */ /* 0x000fe20007f9e0ff */
[----:B------:R-:W-:Y:S01]  /*13880*/  IMAD.MOV.U32 R13, RZ, RZ, 0xffff ;  /* 0x0000ffffff0d7424 */ /* 0x000fe200078e00ff */
[----:B------:R-:W-:Y:S01]  /*13890*/  ISETP.GE.AND P2, PT, R4, R11, PT ;  /* 0x0000000b0400720c */ /* 0x000fe20003f46270 */
[----:B------:R2:W3:Y:S01]  /*138a0*/  @!P0 LDG.E.U16 R10, [R6.64] ;  /* 0x00000006060a8981 */ /* 0x0004e2000c1e1500 */
[----:B------:R-:W-:Y:S02]  /*138b0*/  LEA.HI.X.SX32 R12, R12, R137, 0x1, P4 ;  /* 0x000000890c0c7211 */ /* 0x000fe400020f0eff */
[----:B------:R-:W-:-:S02]  /*138c0*/  ISETP.GE.AND P1, PT, R14, R11, PT ;  /* 0x0000000b0e00720c */ /* 0x000fc40003f26270 */
[C---:B------:R-:W-:Y:S02]  /*138d0*/  LEA R4, P4, R5.reuse, c[0x0][0x160], 0x1 ;  /* 0x0000580005047a11 */ /* 0x040fe400078808ff */
[----:B------:R-:W-:Y:S02]  /*138e0*/  IADD3 R14, R0, 0x480, RZ ;  /* 0x00000480000e7810 */ /* 0x000fe40007ffe0ff */
[----:B------:R-:W-:Y:S02]  /*138f0*/  LEA.HI.X R5, R5, c[0x0][0x164], R12, 0x1, P4 ;  /* 0x0000590005057a11 */ /* 0x000fe400020f0c0c */
[----:B--2---:R-:W-:Y:S02]  /*13900*/  PRMT R6, R13, 0x7610, R6 ;  /* 0x000076100d067816 */ /* 0x004fe40000000006 */
[-C--:B------:R-:W-:Y:S02]  /*13910*/  ISETP.GE.AND P0, PT, R14, R11.reuse, PT ;  /* 0x0000000b0e00720c */ /* 0x080fe40003f06270 */
[C---:B------:R-:W-:Y:S01]  /*13920*/  IADD3 R14, R0.reuse, 0x600, RZ ;  /* 0x00000600000e7810 */ /* 0x040fe20007ffe0ff */
[----:B------:R-:W-:Y:S01]  /*13930*/  IMAD.MOV.U32 R12, RZ, RZ, 0xffff ;  /* 0x0000ffffff0c7424 */ /* 0x000fe200078e00ff */
[----:B------:R-:W-:Y:S01]  /*13940*/  IADD3 R16, R0, 0x540, RZ ;  /* 0x0000054000107810 */ /* 0x000fe20007ffe0ff */
[----:B------:R2:W4:Y:S01]  /*13950*/  @!P3 LDG.E.U16 R6, [R4.64] ;  /* 0x000000060406b981 */ /* 0x000522000c1e1500 */
[-C--:B------:R-:W-:Y:S01]  /*13960*/  ISETP.GE.AND P3, PT, R14, R11.reuse, PT ;  /* 0x0000000b0e00720c */ /* 0x080fe20003f66270 */
[----:B------:R-:W-:Y:S01]  /*13970*/  IMAD.MOV.U32 R7, RZ, RZ, 0xffff ;  /* 0x0000ffffff077424 */ /* 0x000fe200078e00ff */
[----:B------:R-:W-:Y:S01]  /*13980*/  IADD3 R14, R0, 0x6c0, RZ ;  /* 0x000006c0000e7810 */ /* 0x000fe20007ffe0ff */
[----:B------:R-:W-:Y:S01]  /*13990*/  IMAD.MOV.U32 R15, RZ, RZ, 0xffff ;  /* 0x0000ffffff0f7424 */ /* 0x000fe200078e00ff */
[----:B------:R-:W-:Y:S01]  /*139a0*/  ISETP.GE.AND P4, PT, R16, R11, PT ;  /* 0x0000000b1000720c */ /* 0x000fe20003f86270 */
[----:B------:R2:W5:Y:S01]  /*139b0*/  @!P6 LDG.E.U16 R12, [R4.64+0x180] ;  /* 0x00018006040ce981 */ /* 0x000562000c1e1500 */
[----:B------:R-:W-:-:S02]  /*139c0*/  IADD3 R16, R0, 0x780, RZ ;  /* 0x0000078000107810 */ /* 0x000fc40007ffe0ff */
[-C--:B------:R-:W-:Y:S01]  /*139d0*/  ISETP.GE.AND P6, PT, R14, R11.reuse, PT ;  /* 0x0000000b0e00720c */ /* 0x080fe20003fc6270 */
[----:B------:R2:W5:Y:S01]  /*139e0*/  @!P5 LDG.E.U16 R7, [R4.64+0x300] ;  /* 0x000300060407d981 */ /* 0x000562000c1e1500 */
[----:B------:R-:W-:Y:S01]  /*139f0*/  PRMT R14, R15, 0x7610, R14 ;  /* 0x000076100f0e7816 */ /* 0x000fe2000000000e */
[----:B------:R-:W-:Y:S01]  /*13a00*/  IMAD.MOV.U32 R17, RZ, RZ, 0xffff ;  /* 0x0000ffffff117424 */ /* 0x000fe200078e00ff */
[-C--:B------:R-:W-:Y:S01]  /*13a10*/  ISETP.GE.AND P5, PT, R16, R11.reuse, PT ;  /* 0x0000000b1000720c */ /* 0x080fe20003fa6270 */
[----:B------:R2:W5:Y:S01]  /*13a20*/  @!P1 LDG.E.U16 R13, [R4.64+0x600] ;  /* 0x00060006040d9981 */ /* 0x000562000c1e1500 */
[C---:B------:R-:W-:Y:S02]  /*13a30*/  IADD3 R16, R0.reuse, 0x840, RZ ;  /* 0x0000084000107810 */ /* 0x040fe40007ffe0ff */
[----:B------:R-:W-:Y:S01]  /*13a40*/  IADD3 R18, R0, 0x900, RZ ;  /* 0x0000090000127810 */ /* 0x000fe20007ffe0ff */
[----:B------:R2:W5:Y:S01]  /*13a50*/  @!P2 LDG.E.U16 R14, [R4.64+0x480] ;  /* 0x00048006040ea981 */ /* 0x000562000c1e1500 */
[----:B------:R-:W-:-:S02]  /*13a60*/  ISETP.GE.AND P2, PT, R16, R11, PT ;  /* 0x0000000b1000720c */ /* 0x000fc40003f46270 */
[----:B------:R-:W-:Y:S01]  /*13a70*/  PRMT R16, R17, 0x7610, R16 ;  /* 0x0000761011107816 */ /* 0x000fe20000000010 */
[----:B------:R-:W-:Y:S01]  /*13a80*/  IMAD.MOV.U32 R21, RZ, RZ, 0xffff ;  /* 0x0000ffffff157424 */ /* 0x000fe200078e00ff */
[-C--:B------:R-:W-:Y:S01]  /*13a90*/  ISETP.GE.AND P1, PT, R18, R11.reuse, PT ;  /* 0x0000000b1200720c */ /* 0x080fe20003f26270 */
[----:B------:R2:W5:Y:S01]  /*13aa0*/  @!P4 LDG.E.U16 R15, [R4.64+0x900] ;  /* 0x00090006040fc981 */ /* 0x000562000c1e1500 */
[C---:B------:R-:W-:Y:S02]  /*13ab0*/  IADD3 R18, R0.reuse, 0x9c0, RZ ;  /* 0x000009c000127810 */ /* 0x040fe40007ffe0ff */
[----:B------:R-:W-:Y:S01]  /*13ac0*/  IADD3 R20, R0, 0xa80, RZ ;  /* 0x00000a8000147810 */ /* 0x000fe20007ffe0ff */
[----:B------:R2:W5:Y:S01]  /*13ad0*/  @!P0 LDG.E.U16 R16, [R4.64+0x780] ;  /* 0x0007800604108981 */ /* 0x000562000c1e1500 */
[-C--:B------:R-:W-:Y:S02]  /*13ae0*/  ISETP.GE.AND P0, PT, R18, R11.reuse, PT ;  /* 0x0000000b1200720c */ /* 0x080fe40003f06270 */
[----:B------:R-:W-:Y:S01]  /*13af0*/  PRMT R18, R21, 0x7610, R18 ;  /* 0x0000761015127816 */ /* 0x000fe20000000012 */
[----:B------:R-:W-:Y:S01]  /*13b00*/  IMAD.MOV.U32 R23, RZ, RZ, 0xffff ;  /* 0x0000ffffff177424 */ /* 0x000fe200078e00ff */
[----:B------:R-:W-:Y:S01]  /*13b10*/  ISETP.GE.AND P4, PT, R20, R11, PT ;  /* 0x0000000b1400720c */ /* 0x000fe20003f86270 */
[----:B------:R2:W5:Y:S01]  /*13b20*/  @!P6 LDG.E.U16 R17, [R4.64+0xc00] ;  /* 0x000c00060411e981 */ /* 0x000562000c1e1500 */
[----:B------:R-:W-:-:S03]  /*13b30*/  IADD3 R20, R0, 0xb40, RZ ;  /* 0x00000b4000147810 */ /* 0x000fc60007ffe0ff */
[----:B------:R2:W5:Y:S01]  /*13b40*/  @!P3 LDG.E.U16 R18, [R4.64+0xa80] ;  /* 0x000a80060412b981 */ /* 0x000562000c1e1500 */
[-C--:B------:R-:W-:Y:S02]  /*13b50*/  ISETP.GE.AND P3, PT, R20, R11.reuse, PT ;  /* 0x0000000b1400720c */ /* 0x080fe40003f66270 */
[C---:B------:R-:W-:Y:S01]  /*13b60*/  IADD3 R20, R0.reuse, 0xc00, RZ ;  /* 0x00000c0000147810 */ /* 0x040fe20007ffe0ff */
[----:B------:R-:W-:Y:S01]  /*13b70*/  IMAD.MOV.U32 R24, RZ, RZ, 0xffff ;  /* 0x0000ffffff187424 */ /* 0x000fe200078e00ff */
[----:B------:R-:W-:Y:S01]  /*13b80*/  IADD3 R22, R0, 0xcc0, RZ ;  /* 0x00000cc000167810 */ /* 0x000fe20007ffe0ff */
[----:B------:R2:W5:Y:S01]  /*13b90*/  @!P5 LDG.E.U16 R21, [R4.64+0xd80] ;  /* 0x000d80060415d981 */ /* 0x000562000c1e1500 */
[-C--:B------:R-:W-:Y:S02]  /*13ba0*/  ISETP.GE.AND P6, PT, R20, R11.reuse, PT ;  /* 0x0000000b1400720c */ /* 0x080fe40003fc6270 */
[----:B------:R-:W-:Y:S01]  /*13bb0*/  PRMT R20, R23, 0x7610, R20 ;  /* 0x0000761017147816 */ /* 0x000fe20000000014 */
[----:B------:R-:W-:Y:S01]  /*13bc0*/  IMAD.MOV.U32 R25, RZ, RZ, 0xffff ;  /* 0x0000ffffff197424 */ /* 0x000fe200078e00ff */
[----:B------:R-:W-:-:S02]  /*13bd0*/  ISETP.GE.AND P5, PT, R22, R11, PT ;  /* 0x0000000b1600720c */ /* 0x000fc40003fa6270 */
[----:B------:R-:W-:Y:S02]  /*13be0*/  IADD3 R22, R0, 0xd80, RZ ;  /* 0x00000d8000167810 */ /* 0x000fe40007ffe0ff */
[----:B------:R-:W-:Y:S01]  /*13bf0*/  PRMT R23, R24, 0x7610, R23 ;  /* 0x0000761018177816 */ /* 0x000fe20000000017 */
[----:B------:R2:W5:Y:S01]  /*13c00*/  @!P2 LDG.E.U16 R20, [R4.64+0xf00] ;  /* 0x000f00060414a981 */ /* 0x000562000c1e1500 */
[----:B------:R-:W-:Y:S01]  /*13c10*/  IADD3 R24, R0, 0xe40, RZ ;  /* 0x00000e4000187810 */ /* 0x000fe20007ffe0ff */
[----:B------:R-:W-:Y:S01]  /*13c20*/  IMAD.MOV.U32 R26, RZ, RZ, 0xffff ;  /* 0x0000ffffff1a7424 */ /* 0x000fe200078e00ff */
[-C--:B------:R-:W-:Y:S02]  /*13c30*/  ISETP.GE.AND P2, PT, R22, R11.reuse, PT ;  /* 0x0000000b1600720c */ /* 0x080fe40003f46270 */
[----:B------:R-:W-:Y:S01]  /*13c40*/  PRMT R22, R25, 0x7610, R22 ;  /* 0x0000761019167816 */ /* 0x000fe20000000016 */
[----:B------:R2:W5:Y:S01]  /*13c50*/  @!P1 LDG.E.U16 R23, [R4.64+0x1080] ;  /* 0x0010800604179981 */ /* 0x000562000c1e1500 */
[----:B------:R-:W-:Y:S01]  /*13c60*/  ISETP.GE.AND P1, PT, R24, R11, PT ;  /* 0x0000000b1800720c */ /* 0x000fe20003f26270 */
[----:B------:R-:W-:Y:S01]  /*13c70*/  IMAD.MOV.U32 R27, RZ, RZ, 0xffff ;  /* 0x0000ffffff1b7424 */ /* 0x000fe200078e00ff */
[----:B------:R-:W-:-:S02]  /*13c80*/  IADD3 R24, R0, 0xf00, RZ ;  /* 0x00000f0000187810 */ /* 0x000fc40007ffe0ff */
        /* <DEDUP_REMOVED lines=67> */
[----:B------:R-:W-:Y:S02]  /*140c0*/  ISETP.GE.AND P1, PT, R38, R11, PT ;  /* 0x0000000b2600720c */ /* 0x000fe40003f26270 */
[----:B------:R-:W-:-:S02]  /*140d0*/  IADD3 R38, R0, 0x1980, RZ ;  /* 0x0000198000267810 */ /* 0x000fc40007ffe0ff */
[----:B------:R-:W-:Y:S01]  /*140e0*/  PRMT R39, R40, 0x7610, R39 ;  /* 0x0000761028277816 */ /* 0x000fe20000000027 */
[----:B------:R2:W5:Y:S01]  /*140f0*/  @!P0 LDG.E.U16 R36, [R4.64+0x2700] ;  /* 0x0027000604248981 */ /* 0x000562000c1e1500 */
[-C--:B------:R-:W-:Y:S01]  /*14100*/  ISETP.GE.AND P0, PT, R38, R11.reuse, PT ;  /* 0x0000000b2600720c */ /* 0x080fe20003f06270 */
[----:B------:R-:W-:Y:S01]  /*14110*/  IMAD.MOV.U32 R38, RZ, RZ, 0xffff ;  /* 0x0000ffffff267424 */ /* 0x000fe200078e00ff */
[C---:B------:R-:W-:Y:S02]  /*14120*/  IADD3 R40, R0.reuse, 0x1a40, RZ ;  /* 0x00001a4000287810 */ /* 0x040fe40007ffe0ff */
[----:B------:R2:W5:Y:S01]  /*14130*/  @!P4 LDG.E.U16 R39, [R4.64+0x2880] ;  /* 0x002880060427c981 */ /* 0x000562000c1e1500 */
[----:B------:R-:W-:Y:S01]  /*14140*/  IADD3 R42, R0, 0x1b00, RZ ;  /* 0x00001b00002a7810 */ /* 0x000fe20007ffe0ff */
[----:B------:R-:W-:Y:S01]  /*14150*/  IMAD.MOV.U32 R41, RZ, RZ, 0xffff ;  /* 0x0000ffffff297424 */ /* 0x000fe200078e00ff */
[-C--:B------:R-:W-:Y:S01]  /*14160*/  ISETP.GE.AND P4, PT, R40, R11.reuse, PT ;  /* 0x0000000b2800720c */ /* 0x080fe20003f86270 */
[----:B------:R-:W-:Y:S01]  /*14170*/  IMAD.MOV.U32 R40, RZ, RZ, 0xffff ;  /* 0x0000ffffff287424 */ /* 0x000fe200078e00ff */
[----:B------:R2:W5:Y:S01]  /*14180*/  @!P3 LDG.E.U16 R38, [R4.64+0x2a00] ;  /* 0x002a00060426b981 */ /* 0x000562000c1e1500 */
[----:B------:R-:W-:-:S02]  /*14190*/  ISETP.GE.AND P3, PT, R42, R11, PT ;  /* 0x0000000b2a00720c */ /* 0x000fc40003f66270 */
[C---:B------:R-:W-:Y:S01]  /*141a0*/  IADD3 R44, R0.reuse, 0x1bc0, RZ ;  /* 0x00001bc0002c7810 */ /* 0x040fe20007ffe0ff */
[----:B------:R2:W5:Y:S01]  /*141b0*/  @!P6 LDG.E.U16 R41, [R4.64+0x2b80] ;  /* 0x002b80060429e981 */ /* 0x000562000c1e1500 */
[----:B------:R-:W-:Y:S02]  /*141c0*/  IADD3 R42, R0, 0x1c80, RZ ;  /* 0x00001c80002a7810 */ /* 0x000fe40007ffe0ff */
[-C--:B------:R-:W-:Y:S01]  /*141d0*/  ISETP.GE.AND P6, PT, R44, R11.reuse, PT ;  /* 0x0000000b2c00720c */ /* 0x080fe20003fc6270 */
[----:B------:R2:W5:Y:S01]  /*141e0*/  @!P5 LDG.E.U16 R40, [R4.64+0x2d00] ;  /* 0x002d00060428d981 */ /* 0x000562000c1e1500 */
[----:B------:R-:W-:Y:S01]  /*141f0*/  ISETP.GE.AND P5, PT, R42, R11, PT ;  /* 0x0000000b2a00720c */ /* 0x000fe20003fa6270 */
[----:B------:R-:W-:Y:S02]  /*14200*/  IMAD.MOV.U32 R42, RZ, RZ, 0xffff ;  /* 0x0000ffffff2a7424 */ /* 0x000fe400078e00ff */
[----:B------:R-:W-:Y:S02]  /*14210*/  IMAD.MOV.U32 R11, RZ, RZ, 0xffff ;  /* 0x0000ffffff0b7424 */ /* 0x000fe400078e00ff */
[----:B------:R-:W-:-:S02]  /*14220*/  IMAD.MOV.U32 R44, RZ, RZ, 0xffff ;  /* 0x0000ffffff2c7424 */ /* 0x000fc400078e00ff */
[----:B------:R-:W-:Y:S01]  /*14230*/  IMAD.MOV.U32 R43, RZ, RZ, 0xffff ;  /* 0x0000ffffff2b7424 */ /* 0x000fe200078e00ff */
[----:B------:R2:W5:Y:S01]  /*14240*/  @!P2 LDG.E.U16 R42, [R4.64+0x2e80] ;  /* 0x002e8006042aa981 */ /* 0x000562000c1e1500 */
[----:B------:R-:W-:Y:S02]  /*14250*/  IMAD.MOV.U32 R46, RZ, RZ, 0xffff ;  /* 0x0000ffffff2e7424 */ /* 0x000fe400078e00ff */
[----:B------:R-:W-:Y:S01]  /*14260*/  IMAD.MOV.U32 R45, RZ, RZ, 0xffff ;  /* 0x0000ffffff2d7424 */ /* 0x000fe200078e00ff */
[----:B------:R2:W5:Y:S01]  /*14270*/  @!P1 LDG.E.U16 R11, [R4.64+0x3000] ;  /* 0x00300006040b9981 */ /* 0x000562000c1e1500 */
[----:B------:R-:W-:-:S03]  /*14280*/  IMAD.MOV.U32 R47, RZ, RZ, 0xffff ;  /* 0x0000ffffff2f7424 */ /* 0x000fc600078e00ff */
[----:B------:R2:W5:Y:S04]  /*14290*/  @!P0 LDG.E.U16 R44, [R4.64+0x3180] ;  /* 0x00318006042c8981 */ /* 0x000568000c1e1500 */
[----:B------:R2:W5:Y:S04]  /*142a0*/  @!P4 LDG.E.U16 R43, [R4.64+0x3300] ;  /* 0x00330006042bc981 */ /* 0x000568000c1e1500 */
[----:B------:R2:W5:Y:S04]  /*142b0*/  @!P3 LDG.E.U16 R46, [R4.64+0x3480] ;  /* 0x00348006042eb981 */ /* 0x000568000c1e1500 */
[----:B------:R2:W5:Y:S04]  /*142c0*/  @!P6 LDG.E.U16 R45, [R4.64+0x3600] ;  /* 0x00360006042de981 */ /* 0x000568000c1e1500 */
[----:B------:R2:W5:Y:S01]  /*142d0*/  @!P5 LDG.E.U16 R47, [R4.64+0x3780] ;  /* 0x00378006042fd981 */ /* 0x000562000c1e1500 */
[----:B------:R-:W-:Y:S01]  /*142e0*/  IMAD.SHL.U32 R49, R0, 0x2, RZ ;  /* 0x0000000200317824 */ /* 0x000fe200078e00ff */
[----:B------:R-:W-:Y:S01]  /*142f0*/  WARPSYNC 0xffffffff ;  /* 0xffffffff00007948 */ /* 0x000fe20003800000 */
[----:B--2---:R-:W-:-:S03]  /*14300*/  IMAD.MOV.U32 R4, RZ, RZ, 0xffff ;  /* 0x0000ffffff047424 */ /* 0x004fc600078e00ff */
[----:B---3--:R-:W-:Y:S04]  /*14310*/  STS.U16 [R49], R10 ;  /* 0x0000000a31007388 */ /* 0x008fe80000000400 */
[----:B----4-:R-:W-:Y:S04]  /*14320*/  STS.U16 [R49+0x180], R6 ;  /* 0x0001800631007388 */ /* 0x010fe80000000400 */
[----:B-----5:R-:W-:Y:S04]  /*14330*/  STS.U16 [R49+0x300], R12 ;  /* 0x0003000c31007388 */ /* 0x020fe80000000400 */
[----:B------:R2:W-:Y:S04]  /*14340*/  STS.U16 [R49+0x480], R7 ;  /* 0x0004800731007388 */ /* 0x0005e80000000400 */
        /* <DEDUP_REMOVED lines=35> */
[----:B--2---:R-:W-:-:S03]  /*14580*/  IMAD R7, R0, 0x4e, RZ ;  /* 0x0000004e00077824 */ /* 0x004fc600078e02ff */
[----:B------:R-:W-:Y:S06]  /*14590*/  BAR.SYNC.DEFER_BLOCKING 0x0 ;  /* 0x0000000000007b1d */ /* 0x000fec0000010000 */
[----:B------:R-:W2:Y:S04]  /*145a0*/  LDS.U16 R78, [R7] ;  /* 0x00000000074e7984 */ /* 0x000ea80000000400 */
[----:B------:R-:W3:Y:S01]  /*145b0*/  LDS.U16 R76, [R7+0x2] ;  /* 0x00000200074c7984 */ /* 0x000ee20000000400 */
[----:B------:R-:W-:-:S02]  /*145c0*/  ULDC UR4, c[0x0][0x198] ;  /* 0x0000660000047ab9 */ /* 0x000fc40000000800 */
[----:B------:R-:W-:Y:S01]  /*145d0*/  UBMSK UR4, URZ, UR4 ;  /* 0x000000043f04729b */ /* 0x000fe20008000000 */
[----:B------:R-:W4:Y:S04]  /*145e0*/  LDS.U16 R74, [R7+0x4] ;  /* 0x00000400074a7984 */ /* 0x000f280000000400 */
        /* <DEDUP_REMOVED lines=8> */
[----:B------:R-:W-:Y:S01]  /*14670*/  LDS.U16 R58, [R7+0x14] ;  /* 0x00001400073a7984 */ /* 0x000fe20000000400 */
[----:B------:R-:W-:-:S03]  /*14680*/  ISETP.GE.AND P0, PT, R5, RZ, PT ;  /* 0x000000ff0500720c */ /* 0x000fc60003f06270 */
[----:B------:R-:W-:Y:S01]  /*14690*/  LDS.U16 R11, [R7+0x16] ;  /* 0x00001600070b7984 */ /* 0x000fe20000000400 */
[----:B------:R-:W-:-:S03]  /*146a0*/  SEL R5, R4, 0x8000, !P0 ;  /* 0x0000800004057807 */ /* 0x000fc60004000000 */
[----:B------:R-:W-:Y:S01]  /*146b0*/  LDS.U16 R10, [R7+0x18] ;  /* 0x00001800070a7984 */ /* 0x000fe20000000400 */
[----:B------:R-:W-:-:S03]  /*146c0*/  LOP3.LUT R78, R5, R78, RZ, 0x3c, !PT ;  /* 0x0000004e054e7212 */ /* 0x000fc600078e3cff */
[----:B------:R-:W-:Y:S01]  /*146d0*/  LDS.U16 R80, [R7+0x1a] ;  /* 0x00001a0007507984 */ /* 0x000fe20000000400 */
[----:B------:R-:W-:-:S03]  /*146e0*/  PRMT R6, R78, 0x9910, RZ ;  /* 0x000099104e067816 */ /* 0x000fc600000000ff */
[----:B------:R-:W-:Y:S01]  /*146f0*/  LDS.U16 R82, [R7+0x1c] ;  /* 0x00001c0007527984 */ /* 0x000fe20000000400 */
[----:B---3--:R-:W-:Y:S02]  /*14700*/  PRMT R5, R76, 0x9910, RZ ;  /* 0x000099104c057816 */ /* 0x008fe400000000ff */
[----:B------:R-:W-:Y:S01]  /*14710*/  ISETP.NE.AND P1, PT, R6, 0x7fff, PT ;  /* 0x00007fff0600780c */ /* 0x000fe20003f25270 */
[----:B------:R-:W-:Y:S01]  /*14720*/  LDS.U16 R84, [R7+0x1e] ;  /* 0x00001e0007547984 */ /* 0x000fe20000000400 */
[----:B------:R-:W-:Y:S02]  /*14730*/  ISETP.GE.AND P0, PT, R5, RZ, PT ;  /* 0x000000ff0500720c */ /* 0x000fe40003f06270 */
[----:B------:R-:W-:Y:S01]  /*14740*/  SEL R5, R78, 0x8000, P1 ;  /* 0x000080004e057807 */ /* 0x000fe20000800000 */
[----:B------:R-:W-:Y:S03]  /*14750*/  LDS.U16 R86, [R7+0x20] ;  /* 0x0000200007567984 */ /* 0x000fe60000000400 */
[----:B------:R-:W-:Y:S01]  /*14760*/  SHF.R.U32.HI R5, RZ, c[0x0][0x194], R5 ;  /* 0x00006500ff057a19 */ /* 0x000fe20000011605 */
[----:B------:R-:W-:Y:S03]  /*14770*/  LDS.U16 R88, [R7+0x22] ;  /* 0x0000220007587984 */ /* 0x000fe60000000400 */
[----:B------:R-:W-:Y:S01]  /*14780*/  LOP3.LUT R5, R5, UR4, RZ, 0xc0, !PT ;  /* 0x0000000405057c12 */ /* 0x000fe2000f8ec0ff */
[----:B------:R-:W-:Y:S03]  /*14790*/  LDS.U16 R90, [R7+0x24] ;  /* 0x00002400075a7984 */ /* 0x000fe60000000400 */
[C---:B------:R-:W-:Y:S01]  /*147a0*/  LOP3.LUT R6, R5.reuse, 0xffe0, RZ, 0xc0, !PT ;  /* 0x0000ffe005067812 */ /* 0x040fe200078ec0ff */
[----:B------:R-:W-:Y:S01]  /*147b0*/  LDS.U16 R92, [R7+0x26] ;  /* 0x00002600075c7984 */ /* 0x000fe20000000400 */
[----:B------:R-:W-:-:S03]  /*147c0*/  LOP3.LUT R5, R5, 0x1f, RZ, 0xc, !PT ;  /* 0x0000001f05057812 */ /* 0x000fc600078e0cff */
[----:B------:R-:W-:Y:S02]  /*147d0*/  LDS.U16 R94, [R7+0x28] ;  /* 0x00002800075e7984 */ /* 0x000fe40000000400 */
[----:B------:R-:W-:Y:S02]  /*147e0*/  IMAD R17, R5, 0x300, R2 ;  /* 0x0000030005117824 */ /* 0x000fe400078e0202 */
        /* <DEDUP_REMOVED lines=19> */
[----:B------:R-:W-:-:S04]  /*14920*/  SHF.R.U32.HI R6, RZ, 0x5, R6 ;  /* 0x00000005ff067819 */ /* 0x000fc80000011606 */
[----:B------:R-:W-:-:S05]  /*14930*/  IADD3 R6, -R6, 0x1, RZ ;  /* 0x0000000106067810 */ /* 0x000fca0007ffe1ff */
[----:B------:R-:W-:Y:S01]  /*14940*/  IMAD R17, R6, 0x2, R17 ;  /* 0x0000000206117824 */ /* 0x000fe200078e0211 */
[----:B--2---:R-:W-:-:S04]  /*14950*/  SEL R7, R4, 0x8000, !P0 ;  /* 0x0000800004077807 */ /* 0x004fc80004000000 */
[----:B------:R-:W-:Y:S01]  /*14960*/  LOP3.LUT R76, R7, R76, RZ, 0x3c, !PT ;  /* 0x0000004c074c7212 */ /* 0x000fe200078e3cff */
        /* <DEDUP_REMOVED lines=34> */
[----:B------:R-:W-:-:S04]  /*14b90*/  PRMT R6, R76, 0x9910, RZ ;  /* 0x000099104c067816 */ /* 0x000fc800000000ff */
[----:B------:R-:W-:-:S04]  /*14ba0*/  ISETP.NE.AND P0, PT, R6, 0x7fff, PT ;  /* 0x00007fff0600780c */ /* 0x000fc80003f05270 */
[----:B------:R-:W-:-:S04]  /*14bb0*/  SEL R6, R76, 0x8000, P0 ;  /* 0x000080004c067807 */ /* 0x000fc80000000000 */
[----:B------:R-:W-:-:S04]  /*14bc0*/  SHF.R.U32.HI R6, RZ, c[0x0][0x194], R6 ;  /* 0x00006500ff067a19 */ /* 0x000fc80000011606 */
[----:B------:R-:W-:Y:S02]  /*14bd0*/  LOP3.LUT R6, R6, UR4, RZ, 0xc0, !PT ;  /* 0x0000000406067c12 */ /* 0x000fe4000f8ec0ff */
[----:B----4-:R-:W-:Y:S02]  /*14be0*/  PRMT R12, R74, 0x9910, RZ ;  /* 0x000099104a0c7816 */ /* 0x010fe400000000ff */
[C---:B------:R-:W-:Y:S02]  /*14bf0*/  LOP3.LUT R7, R6.reuse, 0xffe0, RZ, 0xc0, !PT ;  /* 0x0000ffe006077812 */ /* 0x040fe400078ec0ff */
[----:B------:R-:W-:Y:S02]  /*14c00*/  LOP3.LUT R13, R6, 0x1f, RZ, 0xc, !PT ;  /* 0x0000001f060d7812 */ /* 0x000fe400078e0cff */
        /* <DEDUP_REMOVED lines=9> */
[----:B------:R-:W3:Y:S01]  /*14ca0*/  LDS.U16 R23, [R20] ;  /* 0x0000000014177984 */ /* 0x000ee20000000400 */
        /* <DEDUP_REMOVED lines=8> */
[----:B------:R-:W-:Y:S02]  /*14d30*/  LOP3.LUT R7, R7, 0x1f, RZ, 0xc, !PT ;  /* 0x0000001f07077812 */ /* 0x000fe400078e0cff */
[----:B------:R-:W-:Y:S01]  /*14d40*/  SHF.R.U32.HI R12, RZ, 0x5, R12 ;  /* 0x00000005ff0c7819 */ /* 0x000fe2000001160c */
[----:B--2---:R-:W-:Y:S02]  /*14d50*/  IMAD.MOV.U32 R6, RZ, RZ, R13 ;  /* 0x000000ffff067224 */ /* 0x004fe400078e000d */
[----:B------:R-:W-:Y:S01]  /*14d60*/  IMAD R7, R7, 0x300, R2 ;  /* 0x0000030007077824 */ /* 0x000fe200078e0202 */
[----:B------:R-:W-:-:S02]  /*14d70*/  IADD3 R12, -R12, 0x1, RZ ;  /* 0x000000010c0c7810 */ /* 0x000fc40007ffe1ff */
[----:B------:R-:W-:Y:S02]  /*14d80*/  ISETP.GE.AND P0, PT, R6, RZ, PT ;  /* 0x000000ff0600720c */ /* 0x000fe40003f06270 */
[----:B---3--:R-:W-:Y:S01]  /*14d90*/  IADD3 R13, R23, 0x1, RZ ;  /* 0x00000001170d7810 */ /* 0x008fe20007ffe0ff */
[----:B------:R-:W-:Y:S01]  /*14da0*/  IMAD R21, R12, 0x2, R7 ;  /* 0x000000020c157824 */ /* 0x000fe200078e0207 */
        /* <DEDUP_REMOVED lines=11> */
[----:B--2---:R-:W-:Y:S02]  /*14e60*/  LOP3.LUT R13, R6, 0x1f, RZ, 0xc, !PT ;  /* 0x0000001f060d7812 */ /* 0x004fe400078e0cff */
[----:B------:R-:W-:Y:S01]  /*14e70*/  SHF.R.U32.HI R7, RZ, 0x5, R7 ;  /* 0x00000005ff077819 */ /* 0x000fe20000011607 */
[----:B------:R-:W-:Y:S02]  /*14e80*/  IMAD.MOV.U32 R6, RZ, RZ, R12 ;  /* 0x000000ffff067224 */ /* 0x000fe400078e000c */
[----:B------:R-:W-:Y:S01]  /*14e90*/  IMAD R22, R13, 0x300, R2 ;  /* 0x000003000d167824 */ /* 0x000fe200078e0202 */
[----:B------:R-:W-:-:S02]  /*14ea0*/  IADD3 R7, -R7, 0x1, RZ ;  /* 0x0000000107077810 */ /* 0x000fc40007ffe1ff */
[----:B------:R-:W-:-:S03]  /*14eb0*/  ISETP.GE.AND P0, PT, R6, RZ, PT ;  /* 0x000000ff0600720c */ /* 0x000fc60003f06270 */
[----:B------:R-:W-:Y:S01]  /*14ec0*/  IMAD R22, R7, 0x2, R22 ;  /* 0x0000000207167824 */ /* 0x000fe200078e0216 */
[----:B---3--:R-:W-:Y:S02]  /*14ed0*/  IADD3 R6, R27, 0x1, RZ ;  /* 0x000000011b067810 */ /* 0x008fe40007ffe0ff */
        /* <DEDUP_REMOVED lines=29> */
[----:B--2---:R-:W-:Y:S02]  /*150b0*/  LOP3.LUT R13, R6, 0x1f, RZ, 0xc, !PT ;  /* 0x0000001f060d7812 */ /* 0x004fe400078e0cff */
[----:B------:R-:W-:Y:S02]  /*150c0*/  SHF.R.U32.HI R7, RZ, 0x5, R7 ;  /* 0x00000005ff077819 */ /* 0x000fe40000011607 */
[----:B------:R-:W-:Y:S01]  /*150d0*/  PRMT R12, R66, 0x9910, RZ ;  /* 0x00009910420c7816 */ /* 0x000fe200000000ff */
[----:B------:R-:W-:Y:S01]  /*150e0*/  IMAD R6, R13, 0x300, R2 ;  /* 0x000003000d067824 */ /* 0x000fe200078e0202 */
[----:B------:R-:W-:Y:S02]  /*150f0*/  IADD3 R7, -R7, 0x1, RZ ;  /* 0x0000000107077810 */ /* 0x000fe40007ffe1ff */
        /* <DEDUP_REMOVED lines=52> */
[----:B--2---:R-:W-:Y:S02]  /*15440*/  LOP3.LUT R13, R6, 0x1f, RZ, 0xc, !PT ;  /* 0x0000001f060d7812 */ /* 0x004fe400078e0cff */
[----:B------:R-:W-:Y:S01]  /*15450*/  SHF.R.U32.HI R7, RZ, 0x5, R7 ;  /* 0x00000005ff077819 */ /* 0x000fe20000011607 */
[----:B------:R-:W-:Y:S02]  /*15460*/  IMAD.MOV.U32 R6, RZ, RZ, R12 ;  /* 0x000000ffff067224 */ /* 0x000fe400078e000c */
        /* <DEDUP_REMOVED lines=555> */
[----:B------:R-:W-:Y:S04]  /*17720*/  STS.U16 [R169], R6 ;  /* 0x00000006a9007388 */ /* 0x000fe80000000400 */
        /* <DEDUP_REMOVED lines=13> */
[----:B--2---:R-:W-:-:S05]  /*17800*/  IADD3 R5, R166, 0x1, RZ ;  /* 0x00000001a6057810 */ /* 0x004fca0007ffe0ff */
[----:B------:R-:W-:Y:S04]  /*17810*/  STS.U16 [R170], R5 ;  /* 0x00000005aa007388 */ /* 0x000fe80000000400 */
[----:B------:R-:W2:Y:S01]  /*17820*/  LDS.U16 R2, [R171] ;  /* 0x00000000ab027984 */ /* 0x000ea20000000400 */
[----:B------:R-:W-:Y:S01]  /*17830*/  IMAD R205, R0, 0x84, RZ ;  /* 0x0000008400cd7824 */ /* 0x000fe200078e02ff */
[----:B--2---:R-:W-:-:S05]  /*17840*/  IADD3 R4, R2, 0x1, RZ ;  /* 0x0000000102047810 */ /* 0x004fca0007ffe0ff */
[----:B------:R-:W-:Y:S04]  /*17850*/  STS.U16 [R171], R4 ;  /* 0x00000004ab007388 */ /* 0x000fe80000000400 */
[----:B------:R-:W-:Y:S06]  /*17860*/  BAR.SYNC.DEFER_BLOCKING 0x0 ;  /* 0x0000000000007b1d */ /* 0x000fec0000010000 */
[----:B------:R-:W-:Y:S04]  /*17870*/  LDS R202, [R205+0x4] ;  /* 0x00000400cdca7984 */ /* 0x000fe80000000800 */
[----:B------:R-:W-:Y:S04]  /*17880*/  LDS R203, [R205] ;  /* 0x00000000cdcb7984 */ /* 0x000fe80000000800 */
[----:B------:R-:W2:Y:S04]  /*17890*/  LDS R201, [R205+0x8] ;  /* 0x00000800cdc97984 */ /* 0x000ea80000000800 */
[----:B------:R-:W-:Y:S04]  /*178a0*/  LDS R199, [R205+0x10] ;  /* 0x00001000cdc77984 */ /* 0x000fe80000000800 */
[----:B------:R-:W-:Y:S04]  /*178b0*/  LDS R200, [R205+0xc] ;  /* 0x00000c00cdc87984 */ /* 0x000fe80000000800 */
        /* <DEDUP_REMOVED lines=8> */
[----:B------:R-:W-:Y:S04]  /*17940*/  LDS R190, [R205+0x30] ;  /* 0x00003000cdbe7984 */ /* 0x000fe80000000800 */
[----:B------:R-:W0:Y:S04]  /*17950*/  LDS R188, [R205+0x38] ;  /* 0x00003800cdbc7984 */ /* 0x000e280000000800 */
[----:B------:R-:W-:Y:S04]  /*17960*/  LDS R172, [R205+0x40] ;  /* 0x00004000cdac7984 */ /* 0x000fe80000000800 */
[----:B------:R-:W-:Y:S04]  /*17970*/  LDS R187, [R205+0x3c] ;  /* 0x00003c00cdbb7984 */ /* 0x000fe80000000800 */
[----:B------:R-:W1:Y:S04]  /*17980*/  LDS R185, [R205+0x44] ;  /* 0x00004400cdb97984 */ /* 0x000e680000000800 */
        /* <DEDUP_REMOVED lines=11> */
[----:B------:R-:W1:Y:S04]  /*17a40*/  LDS R204, [R205+0x80] ;  /* 0x00008000cdcc7984 */ /* 0x000e680000000800 */
[----:B------:R-:W-:Y:S04]  /*17a50*/  LDS R181, [R205+0x70] ;  /* 0x00007000cdb57984 */ /* 0x000fe80000000800 */
[----:B------:R-:W-:Y:S04]  /*17a60*/  LDS R186, [R205+0x6c] ;  /* 0x00006c00cdba7984 */ /* 0x000fe80000000800 */
[----:B------:R-:W1:Y:S01]  /*17a70*/  LDS R180, [R205+0x74] ;  /* 0x00007400cdb47984 */ /* 0x000e620000000800 */
[----:B--2---:R-:W-:-:S02]  /*17a80*/  IADD3 R4, R201, R202, R203 ;  /* 0x000000cac9047210 */ /* 0x004fc40007ffe0cb */
[----:B---3--:R-:W-:Y:S02]  /*17a90*/  IADD3 R5, R198, R199, R200 ;  /* 0x000000c7c6057210 */ /* 0x008fe40007ffe0c8 */
[----:B----4-:R-:W-:Y:S02]  /*17aa0*/  IADD3 R6, R195, R174, R196 ;  /* 0x000000aec3067210 */ /* 0x010fe40007ffe0c4 */
[----:B-----5:R-:W-:Y:S02]  /*17ab0*/  IADD3 R7, R191, R178, R193 ;  /* 0x000000b2bf077210 */ /* 0x020fe40007ffe0c1 */
[----:B0-----:R-:W-:Y:S02]  /*17ac0*/  IADD3 R12, R188, R177, R190 ;  /* 0x000000b1bc0c7210 */ /* 0x001fe40007ffe0be */
[----:B-1----:R-:W-:Y:S02]  /*17ad0*/  IADD3 R13, R185, R172, R187 ;  /* 0x000000acb90d7210 */ /* 0x002fe40007ffe0bb */
[----:B------:R-:W-:-:S02]  /*17ae0*/  IADD3 R14, R175, R182, R183 ;  /* 0x000000b6af0e7210 */ /* 0x000fc40007ffe0b7 */
[----:B------:R-:W-:Y:S02]  /*17af0*/  IADD3 R15, R197, R184, R173 ;  /* 0x000000b8c50f7210 */ /* 0x000fe40007ffe0ad */
[----:B------:R-:W-:Y:S02]  /*17b00*/  IADD3 R16, R189, R192, R194 ;  /* 0x000000c0bd107210 */ /* 0x000fe40007ffe0c2 */
        /* <DEDUP_REMOVED lines=9> */
.L_x_1525:
[----:B-1----:R-:W-:Y:S01]  /*17ba0*/  @P0 IMAD.IADD R13, R204, 0x1, R13 ;  /* 0x00000001cc0d0824 */ /* 0x002fe200078e020d */
[----:B------:R-:W1:Y:S01]  /*17bb0*/  S2R R15, SR_LANEID ;  /* 0x00000000000f7919 */ /* 0x000e620000000000 */
[----:B------:R-:W-:Y:S03]  /*17bc0*/  BSSY B0, `(.L_x_1519) ;  /* 0x000002d000007945 */ /* 0x000fe60003800000 */
[----:B------:R-:W2:Y:S04]  /*17bd0*/  SHFL.UP P0, R4, R13, 0x2, RZ ;  /* 0x044000000d047989 */ /* 0x000ea800000000ff */
[----:B------:R-:W3:Y:S01]  /*17be0*/  S2R R16, SR_TID.X ;  /* 0x0000000000107919 */ /* 0x000ee20000002100 */
[----:B-1----:R-:W-:-:S02]  /*17bf0*/  ISETP.NE.AND P1, PT, R15, 0x1f, PT ;  /* 0x0000001f0f00780c */ /* 0x002fc40003f25270 */
[----:B------:R-:W-:Y:S01]  /*17c00*/  ISETP.NE.AND P3, PT, R15, RZ, PT ;  /* 0x000000ff0f00720c */ /* 0x000fe20003f65270 */
[----:B--2---:R-:W-:Y:S01]  /*17c10*/  @P0 IMAD.IADD R4, R13, 0x1, R4 ;  /* 0x000000010d040824 */ /* 0x004fe200078e0204 */
[----:B---3--:R-:W-:-:S04]  /*17c20*/  SHF.R.U32.HI R205, RZ, 0x5, R16 ;  /* 0x00000005ffcd7819 */ /* 0x008fc80000011610 */
[----:B------:R-:W1:Y:S01]  /*17c30*/  SHFL.UP P0, R5, R4, 0x4, RZ ;  /* 0x0480000004057989 */ /* 0x000e6200000000ff */
[----:B------:R-:W-:Y:S02]  /*17c40*/  ISETP.NE.AND P4, PT, R16, RZ, PT ;  /* 0x000000ff1000720c */ /* 0x000fe40003f85270 */
[----:B------:R-:W-:Y:S02]  /*17c50*/  ISETP.NE.AND P2, PT, R205, RZ, PT ;  /* 0x000000ffcd00720c */ /* 0x000fe40003f45270 */
[----:B------:R-:W-:-:S04]  /*17c60*/  @!P1 SHF.R.U32.HI R6, RZ, 0x3, R16 ;  /* 0x00000003ff069819 */ /* 0x000fc80000011610 */
[----:B------:R-:W-:Y:S01]  /*17c70*/  @!P1 LOP3.LUT R208, R6, 0x1ffffffc, RZ, 0xc0, !PT ;  /* 0x1ffffffc06d09812 */ /* 0x000fe200078ec0ff */
[----:B-1----:R-:W-:-:S05]  /*17c80*/  @P0 IMAD.IADD R5, R4, 0x1, R5 ;  /* 0x0000000104050824 */ /* 0x002fca00078e0205 */
[----:B------:R-:W1:Y:S02]  /*17c90*/  SHFL.UP P0, R12, R5, 0x8, RZ ;  /* 0x05000000050c7989 */ /* 0x000e6400000000ff */
[----:B-1----:R-:W-:-:S05]  /*17ca0*/  @P0 IMAD.IADD R12, R5, 0x1, R12 ;  /* 0x00000001050c0824 */ /* 0x002fca00078e020c */
[----:B------:R-:W1:Y:S02]  /*17cb0*/  SHFL.UP P0, R13, R12, 0x10, RZ ;  /* 0x060000000c0d7989 */ /* 0x000e6400000000ff */
[----:B-1----:R-:W-:Y:S01]  /*17cc0*/  @P0 IMAD.IADD R13, R12, 0x1, R13 ;  /* 0x000000010c0d0824 */ /* 0x002fe200078e020d */
[----:B------:R-:W-:-:S04]  /*17cd0*/  ISETP.NE.AND P0, PT, R205, 0x2, PT ;  /* 0x00000002cd00780c */ /* 0x000fc80003f05270 */
[----:B------:R1:W-:Y:S04]  /*17ce0*/  @!P1 STS [R208+0x6300], R13 ;  /* 0x0063000dd0009388 */ /* 0x0003e80000000800 */
[----:B------:R-:W-:Y:S01]  /*17cf0*/  BAR.SYNC.DEFER_BLOCKING 0x0 ;  /* 0x0000000000007b1d */ /* 0x000fe20000010000 */
[----:B------:R-:W-:Y:S01]  /*17d00*/  ISETP.NE.AND P1, PT, R205, 0x5, PT ;  /* 0x00000005cd00780c */ /* 0x000fe20003f25270 */
[----:B-1----:R-:W-:-:S04]  /*17d10*/  IMAD.IADD R13, R13, 0x1, -R204 ;  /* 0x000000010d0d7824 */ /* 0x002fc800078e0acc */
[----:B------:R-:W1:Y:S04]  /*17d20*/  LDS.128 R4, [0x6300] ;  /* 0x00630000ff047984 */ /* 0x000e680000000c00 */
[----:B------:R-:W2:Y:S04]  /*17d30*/  LDS R14, [0x6308] ;  /* 0x00630800ff0e7984 */ /* 0x000ea80000000800 */
[----:B------:R-:W3:Y:S01]  /*17d40*/  LDS R206, [0x6310] ;  /* 0x00631000ffce7984 */ /* 0x000ee20000000800 */
[----:B-1----:R-:W-:-:S04]  /*17d50*/  IMAD.IADD R5, R4, 0x1, R5 ;  /* 0x0000000104057824 */ /* 0x002fc800078e0205 */
[C---:B--2---:R-:W-:Y:S01]  /*17d60*/  IMAD.IADD R14, R5.reuse, 0x1, R14 ;  /* 0x00000001050e7824 */ /* 0x044fe200078e020e */
[----:B------:R-:W-:Y:S02]  /*17d70*/  SEL R4, R5, R4, !P0 ;  /* 0x0000000405047207 */ /* 0x000fe40004000000 */
[----:B------:R-:W-:Y:S01]  /*17d80*/  ISETP.NE.AND P0, PT, R205, 0x3, PT ;  /* 0x00000003cd00780c */ /* 0x000fe20003f05270 */
[----:B------:R-:W-:Y:S01]  /*17d90*/  IMAD.IADD R7, R7, 0x1, R14 ;  /* 0x0000000107077824 */ /* 0x000fe200078e020e */
[----:B------:R-:W-:Y:S02]  /*17da0*/  SEL R5, R13, RZ, P3 ;  /* 0x000000ff0d057207 */ /* 0x000fe40001800000 */
[----:B------:R-:W-:Y:S02]  /*17db0*/  SEL R4, R14, R4, !P0 ;  /* 0x000000040e047207 */ /* 0x000fe40004000000 */
[----:B------:R-:W-:-:S04]  /*17dc0*/  ISETP.NE.AND P0, PT, R205, 0x4, PT ;  /* 0x00000004cd00780c */ /* 0x000fc80003f05270 */
[C---:B------:R-:W-:Y:S01]  /*17dd0*/  SEL R4, R7.reuse, R4, !P0 ;  /* 0x0000000407047207 */ /* 0x040fe20004000000 */
[----:B---3--:R-:W-:-:S05]  /*17de0*/  IMAD.IADD R7, R7, 0x1, R206 ;  /* 0x0000000107077824 */ /* 0x008fca00078e02ce */
[----:B------:R-:W-:-:S05]  /*17df0*/  SEL R4, R7, R4, !P1 ;  /* 0x0000000407047207 */ /* 0x000fca0004800000 */
[----:B------:R-:W-:Y:S01]  /*17e00*/  IMAD.IADD R4, R4, 0x1, R5 ;  /* 0x0000000104047824 */ /* 0x000fe200078e0205 */
[----:B------:R-:W-:Y:S05]  /*17e10*/  @P2 BRA `(.L_x_1520) ;  /* 0x0000007000002947 */ /* 0x000fea0003800000 */
[----:B------:R-:W1:Y:S01]  /*17e20*/  LDS R4, [0x6314] ;  /* 0x00631400ff047984 */ /* 0x000e620000000800 */
[----:B------:R-:W-:Y:S01]  /*17e30*/  ISETP.NE.AND P0, PT, R15, RZ, PT ;  /* 0x000000ff0f00720c */ /* 0x000fe20003f05270 */
[----:B-1----:R-:W-:-:S04]  /*17e40*/  IMAD.IADD R4, R7, 0x1, R4 ;  /* 0x0000000107047824 */ /* 0x002fc800078e0204 */
[----:B------:R-:W-:Y:S02]  /*17e50*/  IMAD.U32 R5, R4, 0x10000, RZ ;  /* 0x0001000004057824 */ /* 0x000fe400078e00ff */
[----:B------:R-:W-:-:S06]  /*17e60*/  IMAD.MOV.U32 R4, RZ, RZ, R13 ;  /* 0x000000ffff047224 */ /* 0x000fcc00078e000d */
[----:B------:R-:W-:Y:S01]  /*17e70*/  @!P0 IMAD.MOV.U32 R4, RZ, RZ, R5 ;  /* 0x000000ffff048224 */ /* 0x000fe200078e0005 */
[----:B------:R1:W-:Y:S04]  /*17e80*/  @!P0 STS [0x6320], R5 ;  /* 0x00632005ff008388 */ /* 0x0003e80000000800 */
.L_x_1520:
[----:B------:R-:W-:Y:S05]  /*17e90*/  BSYNC B0 ;  /* 0x0000000000007941 */ /* 0x000fea0003800000 */
.L_x_1519:
[----:B------:R-:W-:Y:S01]  /*17ea0*/  BAR.SYNC.DEFER_BLOCKING 0x0 ;  /* 0x0000000000007b1d */ /* 0x000fe20000010000 */
[C---:B------:R-:W-:Y:S01]  /*17eb0*/  ISETP.GT.AND P0, PT, R16.reuse, 0x3f, PT ;  /* 0x0000003f1000780c */ /* 0x040fe20003f04270 */
[C---:B------:R-:W-:Y:S02]  /*17ec0*/  IMAD R15, R16.reuse, 0x84, RZ ;  /* 0x00000084100f7824 */ /* 0x040fe400078e02ff */
[----:B------:R-:W-:Y:S02]  /*17ed0*/  IMAD.SHL.U32 R250, R16, 0x2, RZ ;  /* 0x0000000210fa7824 */ /* 0x000fe400078e00ff */
[----:B------:R-:W-:Y:S02]  /*17ee0*/  ULDC UR4, c[0x0][0x198] ;  /* 0x0000660000047ab9 */ /* 0x000fe40000000800 */
[----:B------:R-:W-:-:S06]  /*17ef0*/  UBMSK UR4, URZ, UR4 ;  /* 0x000000043f04729b */ /* 0x000fcc0008000000 */
[----:B------:R-:W-:Y:S01]  /*17f00*/  @!P0 IADD3 R13, -R16, 0x3f, RZ ;  /* 0x0000003f100d8810 */ /* 0x000fe20007ffe1ff */
[----:B-1----:R-:W1:Y:S02]  /*17f10*/  @P4 LDS R5, [0x6320] ;  /* 0x00632000ff054984 */ /* 0x002e640000000800 */
[----:B-1----:R-:W-:Y:S01]  /*17f20*/  @P4 IMAD.IADD R4, R4, 0x1, R5 ;  /* 0x0000000104044824 */ /* 0x002fe200078e0205 */
[----:B------:R-:W-:-:S03]  /*17f30*/  ISETP.GE.AND P4, PT, R16, R135, PT ;  /* 0x000000871000720c */ /* 0x000fc60003f86270 */
        /* <DEDUP_REMOVED lines=11> */
[----:B------:R-:W-:Y:S01]  /*17ff0*/  @!P0 SHF.R.S32.HI R198, RZ, 0x5, R13 ;  /* 0x00000005ffc68819 */ /* 0x000fe2000001140d */
[----:B------:R-:W-:Y:S02]  /*18000*/  STS [R15+0x14], R199 ;  /* 0x000014c70f007388 */ /* 0x000fe40000000800 */
[----:B------:R-:W-:-:S02]  /*18010*/  IMAD.IADD R7, R196, 0x1, R5 ;  /* 0x00000001c4077824 */ /* 0x000fc400078e0205 */
[----:B------:R-:W-:Y:S02]  /*18020*/  STS [R15+0x18], R5 ;  /* 0x000018050f007388 */ /* 0x000fe40000000800 */
[----:B------:R-:W-:Y:S02]  /*18030*/  IMAD.IADD R174, R174, 0x1, R7 ;  /* 0x00000001aeae7824 */ /* 0x000fe400078e0207 */
[----:B------:R-:W-:Y:S02]  /*18040*/  STS [R15+0x1c], R7 ;  /* 0x00001c070f007388 */ /* 0x000fe40000000800 */
[----:B------:R-:W-:Y:S02]  /*18050*/  IMAD.IADD R6, R195, 0x1, R174 ;  /* 0x00000001c3067824 */ /* 0x000fe400078e02ae */
        /* <DEDUP_REMOVED lines=11> */
[C---:B------:R-:W-:Y:S01]  /*18110*/  IMAD.IADD R12, R188.reuse, 0x1, R177 ;  /* 0x00000001bc0c7824 */ /* 0x040fe200078e02b1 */
[----:B------:R-:W-:Y:S01]  /*18120*/  LOP3.LUT R188, R188, 0xfffffffe, RZ, 0xc0, !PT ;  /* 0xfffffffebcbc7812 */ /* 0x000fe200078ec0ff */
[----:B------:R-:W-:Y:S02]  /*18130*/  STS [R15+0x38], R177 ;  /* 0x000038b10f007388 */ /* 0x000fe40000000800 */
[----:B------:R-:W-:-:S02]  /*18140*/  IMAD.IADD R187, R187, 0x1, R12 ;  /* 0x00000001bbbb7824 */ /* 0x000fc400078e020c */
[----:B------:R-:W-:Y:S02]  /*18150*/  STS [R15+0x3c], R12 ;  /* 0x00003c0c0f007388 */ /* 0x000fe40000000800 */
[----:B------:R-:W-:Y:S02]  /*18160*/  IMAD.IADD R172, R172, 0x1, R187 ;  /* 0x00000001acac7824 */ /* 0x000fe400078e02bb */
[----:B------:R-:W-:Y:S02]  /*18170*/  STS [R15+0x40], R187 ;  /* 0x000040bb0f007388 */ /* 0x000fe40000000800 */
[----:B------:R-:W-:Y:S01]  /*18180*/  IMAD.IADD R14, R185, 0x1, R172 ;  /* 0x00000001b90e7824 */ /* 0x000fe200078e02ac */
[----:B------:R-:W-:Y:S01]  /*18190*/  @!P0 LOP3.LUT R185, R13, 0x1f, RZ, 0xc0, !PT ;  /* 0x0000001f0db98812 */ /* 0x000fe200078ec0ff */
[----:B------:R-:W-:Y:S02]  /*181a0*/  STS [R15+0x44], R172 ;  /* 0x000044ac0f007388 */ /* 0x000fe40000000800 */
[----:B------:R-:W-:-:S02]  /*181b0*/  IMAD.IADD R183, R183, 0x1, R14 ;  /* 0x00000001b7b77824 */ /* 0x000fc400078e020e */
[----:B------:R-:W-:Y:S01]  /*181c0*/  STS [R15+0x48], R14 ;  /* 0x0000480e0f007388 */ /* 0x000fe20000000800 */
[----:B------:R-:W-:Y:S02]  /*181d0*/  @!P0 IMAD R185, R185, 0x180, R198 ;  /* 0x00000180b9b98824 */ /* 0x000fe400078e02c6 */
[----:B------:R-:W-:Y:S01]  /*181e0*/  IMAD.IADD R182, R182, 0x1, R183 ;  /* 0x00000001b6b67824 */ /* 0x000fe200078e02b7 */
[----:B------:R-:W-:Y:S01]  /*181f0*/  STS [R15+0x4c], R183 ;  /* 0x00004cb70f007388 */ /* 0x000fe20000000800 */
[----:B------:R-:W-:Y:S02]  /*18200*/  @!P0 IMAD.SHL.U32 R185, R185, 0x2, RZ ;  /* 0x00000002b9b98824 */ /* 0x000fe400078e00ff */
        /* <DEDUP_REMOVED lines=22> */
[C---:B-1----:R-:W-:Y:S01]  /*18370*/  IMAD.IADD R4, R176.reuse, 0x1, R179 ;  /* 0x00000001b0047824 */ /* 0x042fe200078e02b3 */
[----:B------:R-:W-:Y:S01]  /*18380*/  STS [R15+0x7c], R179 ;  /* 0x00007cb30f007388 */ /* 0x000fe20000000800 */
[----:B------:R-:W-:-:S03]  /*18390*/  LOP3.LUT R176, R176, 0xbfffffff, RZ, 0xc0, !PT ;  /* 0xbfffffffb0b07812 */ /* 0x000fc600078ec0ff */
[----:B------:R-:W-:Y:S01]  /*183a0*/  STS [R15+0x80], R4 ;  /* 0x000080040f007388 */ /* 0x000fe20000000800 */
[----:B------:R-:W-:-:S03]  /*183b0*/  @P4 LOP3.LUT R176, R176, 0x40000000, RZ, 0xfc, !PT ;  /* 0x40000000b0b04812 */ /* 0x000fc600078efcff */
[----:B------:R-:W-:Y:S01]  /*183c0*/  BAR.SYNC.DEFER_BLOCKING 0x0 ;  /* 0x0000000000007b1d */ /* 0x000fe20000010000 */
[----:B------:R-:W-:-:S05]  /*183d0*/  LOP3.LUT R176, R176, 0xdfffffff, RZ, 0xc0, !PT ;  /* 0xdfffffffb0b07812 */ /* 0x000fca00078ec0ff */
[----:B------:R-:W-:Y:S04]  /*183e0*/  @!P0 LDS.U16 R9, [R185] ;  /* 0x00000000b9098984 */ /* 0x000fe80000000400 */
[----:B------:R-:W1:Y:S04]  /*183f0*/  LDS.U16 R6, [R21] ;  /* 0x0000000015067984 */ /* 0x000e680000000400 */
[----:B------:R-:W2:Y:S04]  /*18400*/  LDS.U16 R12, [R25] ;  /* 0x00000000190c7984 */ /* 0x000ea80000000400 */
[----:B------:R-:W3:Y:S04]  /*18410*/  LDS.U16 R21, [R134] ;  /* 0x0000000086157984 */ /* 0x000ee80000000400 */
[----:B------:R-:W4:Y:S04]  /*18420*/  LDS.U16 R4, [R139] ;  /* 0x000000008b047984 */ /* 0x000f280000000400 */
[----:B------:R-:W5:Y:S04]  /*18430*/  LDS.U16 R14, [R145] ;  /* 0x00000000910e7984 */ /* 0x000f680000000400 */
[----:B------:R-:W0:Y:S04]  /*18440*/  LDS.U16 R25, [R148] ;  /* 0x0000000094197984 */ /* 0x000e280000000400 */
[----:B------:R-:W0:Y:S04]  /*18450*/  LDS.U16 R5, [R150] ;  /* 0x0000000096057984 */ /* 0x000e280000000400 */
[----:B------:R-:W0:Y:S04]  /*18460*/  LDS.U16 R17, [R17] ;  /* 0x0000000011117984 */ /* 0x000e280000000400 */
[----:B------:R-:W0:Y:S04]  /*18470*/  LDS.U16 R20, [R20] ;  /* 0x0000000014147984 */ /* 0x000e280000000400 */
[----:B------:R-:W0:Y:S04]  /*18480*/  LDS.U16 R22, [R22] ;  /* 0x0000000016167984 */ /* 0x000e280000000400 */
[----:B------:R-:W0:Y:S01]  /*18490*/  LDS.U16 R24, [R24] ;  /* 0x0000000018187984 */ /* 0x000e220000000400 */
[----:B-1----:R-:W-:-:S02]  /*184a0*/  IMAD.IADD R27, R27, 0x1, R6 ;  /* 0x000000011b1b7824 */ /* 0x002fc400078e0206 */
[----:B------:R-:W-:Y:S01]  /*184b0*/  @!P4 IMAD.MOV.U32 R6, RZ, RZ, 0xffff ;  /* 0x0000ffffff06c424 */ /* 0x000fe200078e00ff */
[----:B------:R-:W1:Y:S01]  /*184c0*/  LDS.U16 R26, [R26] ;  /* 0x000000001a1a7984 */ /* 0x000e620000000400 */
[----:B--2---:R-:W-:-:S03]  /*184d0*/  IMAD.IADD R39, R39, 0x1, R12 ;  /* 0x0000000127277824 */ /* 0x004fc600078e020c */
[----:B------:R-:W2:Y:S01]  /*184e0*/  LDS.U16 R28, [R28] ;  /* 0x000000001c1c7984 */ /* 0x000ea20000000400 */
[----:B---3--:R-:W-:-:S03]  /*184f0*/  IMAD.IADD R21, R30, 0x1, R21 ;  /* 0x000000011e157824 */ /* 0x008fc600078e0215 */
[----:B------:R-:W3:Y:S01]  /*18500*/  LDS.U16 R32, [R32] ;  /* 0x0000000020207984 */ /* 0x000ee20000000400 */
[----:B----4-:R-:W-:-:S03]  /*18510*/  IMAD.IADD R49, R49, 0x1, R4 ;  /* 0x0000000131317824 */ /* 0x010fc600078e0204 */
[----:B------:R-:W4:Y:S01]  /*18520*/  LDS.U16 R34, [R34] ;  /* 0x0000000022227984 */ /* 0x000f220000000400 */
[----:B-----5:R-:W-:-:S03]  /*18530*/  IMAD.IADD R33, R33, 0x1, R14 ;  /* 0x0000000121217824 */ /* 0x020fc600078e020e */
[----:B------:R-:W5:Y:S01]  /*18540*/  LDS.U16 R38, [R38] ;  /* 0x0000000026267984 */ /* 0x000f620000000400 */
[----:B0-----:R-:W-:-:S03]  /*18550*/  IMAD.IADD R25, R36, 0x1, R25 ;  /* 0x0000000124197824 */ /* 0x001fc600078e0219 */
[----:B------:R-:W0:Y:S01]  /*18560*/  LDS.U16 R40, [R40] ;  /* 0x0000000028287984 */ /* 0x000e220000000400 */
[----:B------:R-:W-:Y:S02]  /*18570*/  IMAD.IADD R54, R54, 0x1, R5 ;  /* 0x0000000136367824 */ /* 0x000fe400078e0205 */
[----:B------:R-:W-:Y:S01]  /*18580*/  @!P0 IMAD.IADD R5, R8, 0x1, -R9 ;  /* 0x0000000108058824 */ /* 0x000fe200078e0a09 */
[----:B------:R-:W0:Y:S01]  /*18590*/  LDS.U16 R42, [R42] ;  /* 0x000000002a2a7984 */ /* 0x000e220000000400 */
[----:B------:R-:W-:-:S03]  /*185a0*/  IMAD.IADD R17, R18, 0x1, R17 ;  /* 0x0000000112117824 */ /* 0x000fc600078e0211 */
[----:B------:R-:W0:Y:S01]  /*185b0*/  LDS.U16 R130, [R130] ;  /* 0x0000000082827984 */ /* 0x000e220000000400 */
[----:B------:R-:W-:-:S03]  /*185c0*/  IMAD.IADD R23, R23, 0x1, R20 ;  /* 0x0000000117177824 */ /* 0x000fc600078e0214 */
[----:B------:R-:W0:Y:S01]  /*185d0*/  LDS.U16 R142, [R142] ;  /* 0x000000008e8e7984 */ /* 0x000e220000000400 */
[----:B------:R-:W-:-:S03]  /*185e0*/  IMAD.IADD R31, R31, 0x1, R22 ;  /* 0x000000011f1f7824 */ /* 0x000fc600078e0216 */
[----:B------:R-:W0:Y:S01]  /*185f0*/  LDS.U16 R149, [R149] ;  /* 0x0000000095957984 */ /* 0x000e220000000400 */
[----:B------:R-:W-:-:S03]  /*18600*/  IMAD.IADD R35, R35, 0x1, R24 ;  /* 0x0000000123237824 */ /* 0x000fc600078e0218 */
        /* <DEDUP_REMOVED lines=13> */
[----:B------:R-:W-:-:S03]  /*186e0*/  IMAD.IADD R37, R37, 0x1, R42 ;  /* 0x0000000125257824 */ /* 0x000fc600078e022a */
[----:B------:R-:W0:Y:S01]  /*186f0*/  LDS.U16 R139, [R158] ;  /* 0x000000009e8b7984 */ /* 0x000e220000000400 */
[----:B------:R-:W-:Y:S01]  /*18700*/  IMAD.IADD R53, R53, 0x1, R130 ;  /* 0x0000000135357824 */ /* 0x000fe200078e0282 */
[----:B------:R-:W-:Y:S02]  /*18710*/  IADD3 R130, R16, 0x180, RZ ;  /* 0x0000018010827810 */ /* 0x000fe40007ffe0ff */
[----:B------:R-:W0:Y:S01]  /*18720*/  LDS.U16 R159, [R159] ;  /* 0x000000009f9f7984 */ /* 0x000e220000000400 */
[----:B------:R-:W-:Y:S01]  /*18730*/  IMAD.IADD R41, R41, 0x1, R142 ;  /* 0x0000000129297824 */ /* 0x000fe200078e028e */
[----:B------:R-:W-:Y:S02]  /*18740*/  ISETP.GE.AND P5, PT, R130, R135, PT ;  /* 0x000000878200720c */ /* 0x000fe40003fa6270 */
[----:B------:R-:W0:Y:S01]  /*18750*/  LDS.U16 R145, [R160] ;  /* 0x00000000a0917984 */ /* 0x000e220000000400 */
[----:B------:R-:W-:-:S03]  /*18760*/  IMAD.IADD R56, R56, 0x1, R149 ;  /* 0x0000000138387824 */ /* 0x000fc600078e0295 */
[----:B------:R-:W0:Y:S01]  /*18770*/  LDS.U16 R148, [R161] ;  /* 0x00000000a1947984 */ /* 0x000e220000000400 */
[----:B------:R-:W-:-:S03]  /*18780*/  IMAD.IADD R52, R52, 0x1, R151 ;  /* 0x0000000134347824 */ /* 0x000fc600078e0297 */
[----:B------:R-:W0:Y:S01]  /*18790*/  LDS.U16 R162, [R162] ;  /* 0x00000000a2a27984 */ /* 0x000e220000000400 */
[----:B-1----:R-:W-:Y:S02]  /*187a0*/  IMAD.IADD R50, R50, 0x1, R7 ;  /* 0x0000000132327824 */ /* 0x002fe400078e0207 */
[----:B------:R-:W-:Y:S01]  /*187b0*/  IMAD.SHL.U32 R7, R17, 0x2, RZ ;  /* 0x0000000211077824 */ /* 0x000fe200078e00ff */
[----:B------:R-:W1:Y:S01]  /*187c0*/  LDS.U16 R173, [R164] ;  /* 0x00000000a4ad7984 */ /* 0x000e620000000400 */
[----:B--2---:R-:W-:Y:S02]  /*187d0*/  IMAD.IADD R48, R48, 0x1, R153 ;  /* 0x0000000130307824 */ /* 0x004fe400078e0299 */
[----:B------:R-:W-:Y:S01]  /*187e0*/  @!P5 IMAD.MOV.U32 R8, RZ, RZ, 0xffff ;  /* 0x0000ffffff08d424 */ /* 0x000fe200078e00ff */
[----:B------:R-:W2:Y:S01]  /*187f0*/  LDS.U16 R167, [R167] ;  /* 0x00000000a7a77984 */ /* 0x000ea20000000400 */
[----:B---3--:R-:W-:Y:S02]  /*18800*/  IMAD.IADD R46, R46, 0x1, R13 ;  /* 0x000000012e2e7824 */ /* 0x008fe400078e020d */
[----:B------:R-:W-:Y:S01]  /*18810*/  IMAD.SHL.U32 R13, R23, 0x2, RZ ;  /* 0x00000002170d7824 */ /* 0x000fe200078e00ff */
[----:B------:R-:W3:Y:S01]  /*18820*/  LDS.U16 R168, [R168] ;  /* 0x00000000a8a87984 */ /* 0x000ee20000000400 */
[----:B----4-:R-:W-:-:S03]  /*18830*/  IMAD.IADD R44, R44, 0x1, R155 ;  /* 0x000000012c2c7824 */ /* 0x010fc600078e029b */
[----:B------:R-:W4:Y:S01]  /*18840*/  LDS.U16 R150, [R169] ;  /* 0x00000000a9967984 */ /* 0x000f220000000400 */
[----:B-----5:R-:W-:Y:S01]  /*18850*/  IMAD.IADD R42, R132, 0x1, R15 ;  /* 0x00000001842a7824 */ /* 0x020fe200078e020f */
[----:B------:R-:W-:Y:S01]  /*18860*/  IADD3 R132, R16, 0xc0, RZ ;  /* 0x000000c010847810 */ /* 0x000fe20007ffe0ff */
[----:B------:R-:W-:Y:S01]  /*18870*/  IMAD.SHL.U32 R15, R27, 0x2, RZ ;  /* 0x000000021b0f7824 */ /* 0x000fe200078e00ff */
[----:B------:R-:W5:Y:S01]  /*18880*/  LDS.U16 R175, [R170] ;  /* 0x00000000aaaf7984 */ /* 0x000f620000000400 */
[----:B0-----:R-:W-:Y:S01]  /*18890*/  IMAD.IADD R40, R133, 0x1, R134 ;  /* 0x0000000185287824 */ /* 0x001fe200078e0286 */
[----:B------:R-:W-:Y:S01]  /*188a0*/  ISETP.GE.AND P6, PT, R132, R135, PT ;  /* 0x000000878400720c */ /* 0x000fe20003fc6270 */
[----:B------:R-:W-:Y:S01]  /*188b0*/  IMAD.SHL.U32 R133, R31, 0x2, RZ ;  /* 0x000000021f857824 */ /* 0x000fe200078e00ff */
[----:B------:R-:W0:Y:S01]  /*188c0*/  LDS.U16 R171, [R171] ;  /* 0x00000000abab7984 */ /* 0x000e220000000400 */
[----:B------:R-:W-:Y:S02]  /*188d0*/  IMAD.IADD R38, R136, 0x1, R139 ;  /* 0x0000000188267824 */ /* 0x000fe400078e028b */
[----:B------:R-:W-:Y:S01]  /*188e0*/  IMAD.SHL.U32 R139, R35, 0x2, RZ ;  /* 0x00000002238b7824 */ /* 0x000fe200078e00ff */
[----:B------:R-:W-:Y:S01]  /*188f0*/  BAR.SYNC.DEFER_BLOCKING 0x0 ;  /* 0x0000000000007b1d */ /* 0x000fe20000010000 */
[----:B------:R-:W-:-:S02]  /*18900*/  IMAD.IADD R36, R138, 0x1, R159 ;  /* 0x000000018a247824 */ /* 0x000fc400078e029f */
[----:B------:R-:W-:-:S04]  /*18910*/  IMAD.IADD R34, R140, 0x1, R145 ;  /* 0x000000018c227824 */ /* 0x000fc800078e0291 */
[----:B------:R-:W-:Y:S01]  /*18920*/  @!P6 IMAD.MOV.U32 R244, RZ, RZ, 0xffff ;  /* 0x0000fffffff4e424 */ /* 0x000fe200078e00ff */
[----:B------:R-:W-:Y:S01]  /*18930*/  @P6 LOP3.LUT R176, R176, 0x20000000, RZ, 0xfc, !PT ;  /* 0x20000000b0b06812 */ /* 0x000fe200078efcff */
[----:B------:R-:W-:Y:S02]  /*18940*/  IMAD.IADD R32, R141, 0x1, R148 ;  /* 0x000000018d207824 */ /* 0x000fe400078e0294 */
[----:B------:R-:W-:Y:S01]  /*18950*/  IMAD.SHL.U32 R141, R47, 0x2, RZ ;  /* 0x000000022f8d7824 */ /* 0x000fe200078e00ff */
[----:B------:R-:W-:Y:S01]  /*18960*/  LOP3.LUT R176, R176, 0xefffffff, RZ, 0xc0, !PT ;  /* 0xefffffffb0b07812 */ /* 0x000fe200078ec0ff */
[----:B------:R-:W-:Y:S02]  /*18970*/  IMAD.IADD R30, R143, 0x1, R162 ;  /* 0x000000018f1e7824 */ /* 0x000fe400078e02a2 */
[----:B------:R-:W-:Y:S01]  /*18980*/  IMAD.SHL.U32 R143, R51, 0x2, RZ ;  /* 0x00000002338f7824 */ /* 0x000fe200078e00ff */
[----:B------:R-:W-:Y:S01]  /*18990*/  @P5 LOP3.LUT R176, R176, 0x10000000, RZ, 0xfc, !PT ;  /* 0x10000000b0b05812 */ /* 0x000fe200078efcff */
[----:B-1----:R-:W-:-:S02]  /*189a0*/  IMAD.IADD R28, R144, 0x1, R173 ;  /* 0x00000001901c7824 */ /* 0x002fc400078e02ad */
[----:B--2---:R-:W-:Y:S01]  /*189b0*/  IMAD.IADD R26, R146, 0x1, R167 ;  /* 0x00000001921a7824 */ /* 0x004fe200078e02a7 */
[----:B------:R-:W-:Y:S01]  /*189c0*/  LOP3.LUT R176, R176, 0xf7ffffff, RZ, 0xc0, !PT ;  /* 0xf7ffffffb0b07812 */ /* 0x000fe200078ec0ff */
[----:B------:R1:W-:Y:S01]  /*189d0*/  @!P0 STS [R0.X4], R9 ;  /* 0x0000000900008388 */ /* 0x0003e20000004800 */
[----:B---3--:R-:W-:Y:S02]  /*189e0*/  IMAD.IADD R24, R147, 0x1, R168 ;  /* 0x0000000193187824 */ /* 0x008fe400078e02a8 */
[----:B----4-:R-:W-:Y:S02]  /*189f0*/  IMAD.IADD R22, R163, 0x1, R150 ;  /* 0x00000001a3167824 */ /* 0x010fe400078e0296 */
[----:B-----5:R-:W-:Y:S02]  /*18a00*/  IMAD.IADD R20, R166, 0x1, R175 ;  /* 0x00000001a6147824 */ /* 0x020fe400078e02af */
[----:B-1----:R-:W-:Y:S02]  /*18a10*/  IMAD.SHL.U32 R9, R43, 0x2, RZ ;  /* 0x000000022b097824 */ /* 0x002fe400078e00ff */
[----:B0-----:R-:W-:-:S02]  /*18a20*/  IMAD.IADD R18, R2, 0x1, R171 ;  /* 0x0000000102127824 */ /* 0x001fc400078e02ab */
[----:B------:R-:W-:Y:S01]  /*18a30*/  IMAD.SHL.U32 R2, R45, 0x2, RZ ;  /* 0x000000022d027824 */ /* 0x000fe200078e00ff */
[----:B------:R-:W-:Y:S06]  /*18a40*/  BAR.SYNC.DEFER_BLOCKING 0x0 ;  /* 0x0000000000007b1d */ /* 0x000fec0000010000 */
[----:B------:R-:W-:Y:S06]  /*18a50*/  BAR.SYNC.DEFER_BLOCKING 0x0 ;  /* 0x0000000000007b1d */ /* 0x000fec0000010000 */
[----:B------:R0:W-:Y:S04]  /*18a60*/  @!P0 STS [R0.X4+0x3a80], R5 ;  /* 0x003a800500008388 */ /* 0x0001e80000004800 */
[----:B------:R-:W-:Y:S01]  /*18a70*/  BAR.SYNC.DEFER_BLOCKING 0x0 ;  /* 0x0000000000007b1d */ /* 0x000fe20000010000 */
[----:B0-----:R-:W-:-:S05]  /*18a80*/  IMAD.SHL.U32 R5, R39, 0x2, RZ ;  /* 0x0000000227057824 */ /* 0x001fca00078e00ff */
[----:B------:R0:W-:Y:S04]  /*18a90*/  STS.U16 [R7], R78 ;  /* 0x0000004e07007388 */ /* 0x0001e80000000400 */
        /* <DEDUP_REMOVED lines=37> */
[----:B------:R-:W-:Y:S02]  /*18cf0*/  IMAD.SHL.U32 R2, R18, 0x2, RZ ;  /* 0x0000000212027824 */ /* 0x000fe400078e00ff */
[----:B0-----:R-:W-:Y:S01]  /*18d00*/  IMAD.SHL.U32 R15, R50, 0x2, RZ ;  /* 0x00000002320f7824 */ /* 0x001fe200078e00ff */
[----:B------:R0:W-:Y:S01]  /*18d10*/  STS.U16 [R9], R84 ;  /* 0x0000005409007388 */ /* 0x0001e20000000400 */
[----:B-1----:R-:W-:Y:S01]  /*18d20*/  IMAD.SHL.U32 R133, R48, 0x2, RZ ;  /* 0x0000000230857824 */ /* 0x002fe200078e00ff */
[----:B------:R-:W-:Y:S02]  /*18d30*/  IADD3 R80, R16, 0x1440, RZ ;  /* 0x0000144010507810 */ /* 0x000fe40007ffe0ff */
[----:B------:R1:W-:Y:S01]  /*18d40*/  STS.U16 [R7], R86 ;  /* 0x0000005607007388 */ /* 0x0003e20000000400 */
[----:B--2---:R-:W-:Y:S01]  /*18d50*/  IMAD.SHL.U32 R5, R52, 0x2, RZ ;  /* 0x0000000234057824 */ /* 0x004fe200078e00ff */
[----:B------:R-:W-:-:S02]  /*18d60*/  IADD3 R82, R16, 0x1380, RZ ;  /* 0x0000138010527810 */ /* 0x000fc40007ffe0ff */
[----:B------:R2:W-:Y:S01]  /*18d70*/  STS.U16 [R139], R88 ;  /* 0x000000588b007388 */ /* 0x0005e20000000400 */
[----:B0-----:R-:W-:Y:S01]  /*18d80*/  IMAD.SHL.U32 R9, R46, 0x2, RZ ;  /* 0x000000022e097824 */ /* 0x001fe200078e00ff */
[----:B------:R-:W-:Y:S02]  /*18d90*/  IADD3 R84, R16, 0x12c0, RZ ;  /* 0x000012c010547810 */ /* 0x000fe40007ffe0ff */
        /* <DEDUP_REMOVED lines=26> */
[C---:B------:R-:W-:Y:S02]  /*18f40*/  IADD3 R102, R16.reuse, 0xc00, RZ ;  /* 0x00000c0010667810 */ /* 0x040fe40007ffe0ff */
[----:B------:R0:W-:Y:S01]  /*18f50*/  STS.U16 [R139], R108 ;  /* 0x0000006c8b007388 */ /* 0x0001e20000000400 */
[----:B-1----:R-:W-:-:S03]  /*18f60*/  IADD3 R104, R16, 0xb40, RZ ;  /* 0x00000b4010687810 */ /* 0x002fc60007ffe0ff */
[----:B------:R1:W-:Y:S01]  /*18f70*/  STS.U16 [R141], R110 ;  /* 0x0000006e8d007388 */ /* 0x0003e20000000400 */
[----:B--2---:R-:W-:Y:S01]  /*18f80*/  IMAD.SHL.U32 R13, R24, 0x2, RZ ;  /* 0x00000002180d7824 */ /* 0x004fe200078e00ff */
[----:B------:R-:W-:Y:S02]  /*18f90*/  IADD3 R106, R16, 0xa80, RZ ;  /* 0x00000a80106a7810 */ /* 0x000fe40007ffe0ff */
[----:B------:R2:W-:Y:S01]  /*18fa0*/  STS.U16 [R11], R112 ;  /* 0x000000700b007388 */ /* 0x0005e20000000400 */
[----:B0-----:R-:W-:Y:S01]  /*18fb0*/  IMAD.SHL.U32 R139, R20, 0x2, RZ ;  /* 0x00000002148b7824 */ /* 0x001fe200078e00ff */
[C---:B------:R-:W-:Y:S02]  /*18fc0*/  IADD3 R108, R16.reuse, 0x9c0, RZ ;  /* 0x000009c0106c7810 */ /* 0x040fe40007ffe0ff */
[----:B------:R0:W-:Y:S01]  /*18fd0*/  STS.U16 [R5], R114 ;  /* 0x0000007205007388 */ /* 0x0001e20000000400 */
[----:B-1----:R-:W-:-:S03]  /*18fe0*/  IADD3 R110, R16, 0x900, RZ ;  /* 0x00000900106e7810 */ /* 0x002fc60007ffe0ff */
[----:B------:R1:W-:Y:S01]  /*18ff0*/  STS.U16 [R9], R116 ;  /* 0x0000007409007388 */ /* 0x0003e20000000400 */
[----:B--2---:R-:W-:Y:S01]  /*19000*/  IMAD.SHL.U32 R11, R22, 0x2, RZ ;  /* 0x00000002160b7824 */ /* 0x004fe200078e00ff */
[C---:B------:R-:W-:Y:S02]  /*19010*/  IADD3 R112, R16.reuse, 0x840, RZ ;  /* 0x0000084010707810 */ /* 0x040fe40007ffe0ff */
[----:B------:R2:W-:Y:S01]  /*19020*/  STS.U16 [R15], R118 ;  /* 0x000000760f007388 */ /* 0x0005e20000000400 */
[----:B0-----:R-:W-:-:S03]  /*19030*/  IADD3 R114, R16, 0x780, RZ ;  /* 0x0000078010727810 */ /* 0x001fc60007ffe0ff */
[----:B------:R0:W-:Y:S01]  /*19040*/  STS.U16 [R133], R120 ;  /* 0x0000007885007388 */ /* 0x0001e20000000400 */
[----:B-1----:R-:W-:-:S03]  /*19050*/  IADD3 R116, R16, 0x6c0, RZ ;  /* 0x000006c010747810 */ /* 0x002fc60007ffe0ff */
[----:B------:R1:W-:Y:S01]  /*19060*/  STS.U16 [R143], R122 ;  /* 0x0000007a8f007388 */ /* 0x0003e20000000400 */
[----:B--2---:R-:W-:-:S03]  /*19070*/  IADD3 R118, R16, 0x600, RZ ;  /* 0x0000060010767810 */ /* 0x004fc60007ffe0ff */
[----:B------:R2:W-:Y:S01]  /*19080*/  STS.U16 [R13], R126 ;  /* 0x0000007e0d007388 */ /* 0x0005e20000000400 */
[----:B0-----:R-:W-:-:S03]  /*19090*/  IADD3 R120, R16, 0x540, RZ ;  /* 0x0000054010787810 */ /* 0x001fc60007ffe0ff */
[----:B------:R-:W-:Y:S01]  /*190a0*/  STS.U16 [R11], R124 ;  /* 0x0000007c0b007388 */ /* 0x000fe20000000400 */
[----:B-1----:R-:W-:-:S03]  /*190b0*/  IADD3 R122, R16, 0x480, RZ ;  /* 0x00000480107a7810 */ /* 0x002fc60007ffe0ff */
[----:B------:R0:W-:Y:S01]  /*190c0*/  STS.U16 [R139], R128 ;  /* 0x000000808b007388 */ /* 0x0001e20000000400 */
[----:B--2---:R-:W-:-:S03]  /*190d0*/  IADD3 R126, R16, 0x300, RZ ;  /* 0x00000300107e7810 */ /* 0x004fc60007ffe0ff */
[----:B------:R-:W-:Y:S04]  /*190e0*/  STS.U16 [R2], R165 ;  /* 0x000000a502007388 */ /* 0x000fe80000000400 */
[----:B------:R-:W-:Y:S01]  /*190f0*/  BAR.SYNC.DEFER_BLOCKING 0x0 ;  /* 0x0000000000007b1d */ /* 0x000fe20000010000 */
[-C--:B------:R-:W-:Y:S02]  /*19100*/  ISETP.GE.AND P2, PT, R126, R135.reuse, PT ;  /* 0x000000877e00720c */ /* 0x080fe40003f46270 */
[C---:B0-----:R-:W-:Y:S02]  /*19110*/  IADD3 R128, R16.reuse, 0x240, RZ ;  /* 0x0000024010807810 */ /* 0x041fe40007ffe0ff */
[----:B------:R-:W-:Y:S01]  /*19120*/  IADD3 R124, R16, 0x3c0, RZ ;  /* 0x000003c0107c7810 */ /* 0x000fe20007ffe0ff */
[----:B------:R-:W0:Y:S01]  /*19130*/  SHFL.IDX PT, R133, R135, RZ, 0x1f ;  /* 0x00001fff87857589 */ /* 0x000e2200000e0000 */
[----:B------:R-:W-:-:S07]  /*19140*/  ISETP.GE.AND P3, PT, R128, R135, PT ;  /* 0x000000878000720c */ /* 0x000fce0003f66270 */
[----:B------:R-:W-:-:S06]  /*19150*/  @!P2 IMAD.MOV.U32 R249, RZ, RZ, 0xffff ;  /* 0x0000fffffff9a424 */ /* 0x000fcc00078e00ff */
[----:B------:R-:W-:Y:S01]  /*19160*/  @!P3 IMAD.MOV.U32 R11, RZ, RZ, 0xffff ;  /* 0x0000ffffff0bb424 */ /* 0x000fe200078e00ff */
[----:B------:R-:W-:Y:S01]  /*19170*/  @P3 LOP3.LUT R176, R176, 0x8000000, RZ, 0xfc, !PT ;  /* 0x08000000b0b03812 */ /* 0x000fe200078efcff */
[----:B------:R-:W1:Y:S03]  /*19180*/  LDS.U16 R7, [R250] ;  /* 0x00000000fa077984 */ /* 0x000e660000000400 */
[----:B------:R-:W-:Y:S01]  /*19190*/  LOP3.LUT R176, R176, 0xfbffffff, RZ, 0xc0, !PT ;  /* 0xfbffffffb0b07812 */ /* 0x000fe200078ec0ff */
[----:B------:R-:W2:Y:S03]  /*191a0*/  LDS.U16 R145, [R250+0x180] ;  /* 0x00018000fa917984 */ /* 0x000ea60000000400 */
[----:B------:R-:W-:Y:S02]  /*191b0*/  @P2 LOP3.LUT R176, R176, 0x4000000, RZ, 0xfc, !PT ;  /* 0x04000000b0b02812 */ /* 0x000fe400078efcff */
[----:B0-----:R-:W-:Y:S01]  /*191c0*/  ISETP.GE.AND P1, PT, R16, R133, PT ;  /* 0x000000851000720c */ /* 0x001fe20003f26270 */
[----:B------:R-:W0:Y:S01]  /*191d0*/  LDS.U16 R9, [R250+0x300] ;  /* 0x00030000fa097984 */ /* 0x000e220000000400 */
[----:B------:R-:W-:-:S03]  /*191e0*/  LOP3.LUT R176, R176, 0xfdffffff, RZ, 0xc0, !PT ;  /* 0xfdffffffb0b07812 */ /* 0x000fc600078ec0ff */
[----:B------:R-:W3:Y:S04]  /*191f0*/  LDS.U16 R10, [R250+0x480] ;  /* 0x00048000fa0a7984 */ /* 0x000ee80000000400 */
[----:B------:R-:W4:Y:S04]  /*19200*/  LDS.U16 R240, [R250+0x600] ;  /* 0x00060000faf07984 */ /* 0x000f280000000400 */
[----:B------:R-:W5:Y:S01]  /*19210*/  LDS.U16 R242, [R250+0x780] ;  /* 0x00078000faf27984 */ /* 0x000f620000000400 */
[----:B------:R-:W-:-:S03]  /*19220*/  @P1 LOP3.LUT R188, R188, 0x1, RZ, 0xfc, !PT ;  /* 0x00000001bcbc1812 */ /* 0x000fc600078efcff */
[----:B------:R-:W4:Y:S04]  /*19230*/  LDS.U16 R234, [R250+0xa80] ;  /* 0x000a8000faea7984 */ /* 0x000f280000000400 */
[----:B------:R-:W5:Y:S04]  /*19240*/  LDS.U16 R14, [R250+0xc00] ;  /* 0x000c0000fa0e7984 */ /* 0x000f680000000400 */
[----:B------:R-:W5:Y:S04]  /*19250*/  LDS.U16 R15, [R250+0xd80] ;  /* 0x000d8000fa0f7984 */ /* 0x000f680000000400 */
[----:B------:R-:W5:Y:S01]  /*19260*/  LDS.U16 R13, [R250+0xf00] ;  /* 0x000f0000fa0d7984 */ /* 0x000f620000000400 */
[----:B-1----:R-:W-:-:S03]  /*19270*/  PRMT R248, R7, 0x9910, RZ ;  /* 0x0000991007f87816 */ /* 0x002fc600000000ff */
[----:B------:R-:W1:Y:S01]  /*19280*/  LDS.U16 R224, [R250+0x1080] ;  /* 0x00108000fae07984 */ /* 0x000e620000000400 */
[----:B------:R-:W-:-:S03]  /*19290*/  @!P4 ISETP.GE.AND P0, PT, R248, RZ, PT ;  /* 0x000000fff800c20c */ /* 0x000fc60003f06270 */
[----:B------:R-:W1:Y:S01]  /*192a0*/  LDS.U16 R226, [R250+0x1200] ;  /* 0x00120000fae27984 */ /* 0x000e620000000400 */
[----:B--2---:R-:W-:Y:S02]  /*192b0*/  PRMT R139, R145, 0x9910, RZ ;  /* 0x00009910918b7816 */ /* 0x004fe400000000ff */
[----:B------:R-:W-:Y:S01]  /*192c0*/  @!P4 SEL R6, R6, 0x8000, P0 ;  /* 0x000080000606c807 */ /* 0x000fe20000000000 */
[----:B------:R-:W2:Y:S01]  /*192d0*/  LDS.U16 R228, [R250+0x1380] ;  /* 0x00138000fae47984 */ /* 0x000ea20000000400 */
[----:B------:R-:W-:Y:S02]  /*192e0*/  @!P6 ISETP.GE.AND P0, PT, R139, RZ, PT ;  /* 0x000000ff8b00e20c */ /* 0x000fe40003f06270 */
[----:B0-----:R-:W-:Y:S01]  /*192f0*/  PRMT R246, R9, 0x9910, RZ ;  /* 0x0000991009f67816 */ /* 0x001fe200000000ff */
[----:B------:R-:W0:Y:S01]  /*19300*/  LDS.U16 R230, [R250+0x1500] ;  /* 0x00150000fae67984 */ /* 0x000e220000000400 */
[----:B------:R-:W-:Y:S02]  /*19310*/  @!P6 SEL R244, R244, 0x8000, P0 ;  /* 0x00008000f4f4e807 */ /* 0x000fe40000000000 */
[----:B------:R-:W-:Y:S01]  /*19320*/  @!P5 ISETP.GE.AND P0, PT, R246, RZ, PT ;  /* 0x000000fff600d20c */ /* 0x000fe20003f06270 */
[----:B------:R-:W0:Y:S01]  /*19330*/  LDS.U16 R232, [R250+0x1680] ;  /* 0x00168000fae87984 */ /* 0x000e220000000400 */
[----:B---3--:R-:W-:-:S02]  /*19340*/  PRMT R141, R10, 0x9910, RZ ;  /* 0x000099100a8d7816 */ /* 0x008fc400000000ff */
[----:B------:R-:W-:Y:S01]  /*19350*/  @!P5 SEL R8, R8, 0x8000, P0 ;  /* 0x000080000808d807 */ /* 0x000fe20000000000 */
[----:B------:R-:W3:Y:S01]  /*19360*/  LDS.U16 R214, [R250+0x1800] ;  /* 0x00180000fad67984 */ /* 0x000ee20000000400 */
[----:B------:R-:W-:Y:S02]  /*19370*/  @!P3 ISETP.GE.AND P0, PT, R141, RZ, PT ;  /* 0x000000ff8d00b20c */ /* 0x000fe40003f06270 */
[----:B----4-:R-:W-:Y:S01]  /*19380*/  PRMT R143, R240, 0x9910, RZ ;  /* 0x00009910f08f7816 */ /* 0x010fe200000000ff */
[----:B------:R-:W4:Y:S01]  /*19390*/  LDS.U16 R222, [R250+0x1980] ;  /* 0x00198000fade7984 */ /* 0x000f220000000400 */
[----:B------:R-:W-:Y:S02]  /*193a0*/  @!P3 SEL R11, R11, 0x8000, P0 ;  /* 0x000080000b0bb807 */ /* 0x000fe40000000000 */
[----:B------:R-:W-:Y:S01]  /*193b0*/  @!P2 ISETP.GE.AND P0, PT, R143, RZ, PT ;  /* 0x000000ff8f00a20c */ /* 0x000fe20003f06270 */
[----:B------:R-:W3:Y:S01]  /*193c0*/  LDS.U16 R218, [R250+0x1b00] ;  /* 0x001b0000fada7984 */ /* 0x000ee20000000400 */
[----:B-----5:R-:W-:-:S02]  /*193d0*/  PRMT R147, R242, 0x9910, RZ ;  /* 0x00009910f2937816 */ /* 0x020fc400000000ff */
[----:B------:R-:W-:Y:S01]  /*193e0*/  @!P2 SEL R249, R249, 0x8000, P0 ;  /* 0x00008000f9f9a807 */ /* 0x000fe20000000000 */
[----:B------:R-:W5:Y:S01]  /*193f0*/  LDS.U16 R216, [R250+0x1c80] ;  /* 0x001c8000fad87984 */ /* 0x000f620000000400 */
[----:B------:R-:W-:Y:S02]  /*19400*/  @!P1 IADD3 R2, P0, R16, R3, RZ ;  /* 0x0000000310029210 */ /* 0x000fe40007f1e0ff */
[----:B------:R-:W-:Y:S01]  /*19410*/  PRMT R167, R234, 0x9910, RZ ;  /* 0x00009910eaa77816 */ /* 0x000fe200000000ff */
[----:B------:R-:W3:Y:S01]  /*19420*/  LDS.U16 R220, [R250+0x1e00] ;  /* 0x001e0000fadc7984 */ /* 0x000ee20000000400 */
[----:B------:R-:W-:Y:S02]  /*19430*/  @!P1 LEA.HI.X.SX32 R5, R16, R137, 0x1, P0 ;  /* 0x0000008910059211 */ /* 0x000fe400000f0eff */
[----:B------:R-:W-:Y:S01]  /*19440*/  IADD3 R3, P0, R132, R3, RZ ;  /* 0x0000000384037210 */ /* 0x000fe20007f1e0ff */
[----:B------:R-:W4:Y:S01]  /*19450*/  LDS.U16 R200, [R250+0x1f80] ;  /* 0x001f8000fac87984 */ /* 0x000f220000000400 */
[----:B------:R-:W-:-:S02]  /*19460*/  PRMT R169, R14, 0x9910, RZ ;  /* 0x000099100ea97816 */ /* 0x000fc400000000ff */
[----:B------:R-:W-:Y:S01]  /*19470*/  LEA.HI.X.SX32 R12, R132, R137, 0x1, P0 ;  /* 0x00000089840c7211 */ /* 0x000fe200000f0eff */
[----:B------:R-:W5:Y:S01]  /*19480*/  LDS.U16 R202, [R250+0x2100] ;  /* 0x00210000faca7984 */ /* 0x000f620000000400 */
[C---:B------:R-:W-:Y:S02]  /*19490*/  @!P1 LEA R4, P0, R2.reuse, c[0x0][0x170], 0x2 ;  /* 0x00005c0002049a11 */ /* 0x040fe400078010ff */
[----:B------:R-:W-:Y:S01]  /*194a0*/  PRMT R171, R15, 0x9910, RZ ;  /* 0x000099100fab7816 */ /* 0x000fe200000000ff */
[----:B------:R-:W5:Y:S01]  /*194b0*/  LDS.U16 R208, [R250+0x2280] ;  /* 0x00228000fad07984 */ /* 0x000f620000000400 */
[----:B------:R-:W-:Y:S02]  /*194c0*/  @!P1 LEA.HI.X R5, R2, c[0x0][0x174], R5, 0x2, P0 ;  /* 0x00005d0002059a11 */ /* 0x000fe400000f1405 */
[----:B------:R-:W-:Y:S01]  /*194d0*/  LEA R2, P0, R3, c[0x0][0x170], 0x2 ;  /* 0x00005c0003027a11 */ /* 0x000fe200078010ff */
[----:B------:R-:W5:Y:S01]  /*194e0*/  LDS.U16 R210, [R250+0x2400] ;  /* 0x00240000fad27984 */ /* 0x000f620000000400 */
[----:B------:R-:W-:-:S02]  /*194f0*/  ISETP.GE.AND P1, PT, R124, R135, PT ;  /* 0x000000877c00720c */ /* 0x000fc40003f26270 */
[----:B------:R-:W-:Y:S01]  /*19500*/  LEA.HI.X R3, R3, c[0x0][0x174], R12, 0x2, P0 ;  /* 0x00005d0003037a11 */ /* 0x000fe200000f140c */
[----:B------:R-:W-:Y:S01]  /*19510*/  LDS.U16 R212, [R250+0x2580] ;  /* 0x00258000fad47984 */ /* 0x000fe20000000400 */
[----:B------:R-:W-:Y:S02]  /*19520*/  PRMT R173, R13, 0x9910, RZ ;  /* 0x000099100dad7816 */ /* 0x000fe400000000ff */
[----:B-1----:R-:W-:Y:S01]  /*19530*/  PRMT R155, R224, 0x9910, RZ ;  /* 0x00009910e09b7816 */ /* 0x002fe200000000ff */
[----:B------:R-:W1:Y:S01]  /*19540*/  LDS.U16 R12, [R250+0x900] ;  /* 0x00090000fa0c7984 */ /* 0x000e620000000400 */
[----:B------:R-:W-:Y:S02]  /*19550*/  PRMT R157, R226, 0x9910, RZ ;  /* 0x00009910e29d7816 */ /* 0x000fe400000000ff */
[----:B--2---:R-:W-:Y:S01]  /*19560*/  PRMT R159, R228, 0x9910, RZ ;  /* 0x00009910e49f7816 */ /* 0x004fe200000000ff */
[----:B------:R-:W2:Y:S01]  /*19570*/  LDS.U16 R152, [R250+0x2700] ;  /* 0x00270000fa987984 */ /* 0x000ea20000000400 */
[----:B0-----:R-:W-:Y:S01]  /*19580*/  PRMT R161, R230, 0x9910, RZ ;  /* 0x00009910e6a17816 */ /* 0x001fe200000000ff */
[----:B------:R-:W-:Y:S01]  /*19590*/  @!P1 IMAD.MOV.U32 R251, RZ, RZ, 0xffff ;  /* 0x0000fffffffb9424 */ /* 0x000fe200078e00ff */
[----:B------:R-:W-:Y:S01]  /*195a0*/  @!P1 ISETP.GE.AND P0, PT, R147, RZ, PT ;  /* 0x000000ff9300920c */ /* 0x000fe20003f06270 */
[----:B------:R-:W0:Y:S01]  /*195b0*/  LDS.U16 R154, [R250+0x2880] ;  /* 0x00288000fa9a7984 */ /* 0x000e220000000400 */
[----:B------:R-:W-:-:S02]  /*195c0*/  @P1 LOP3.LUT R176, R176, 0x2000000, RZ, 0xfc, !PT ;  /* 0x02000000b0b01812 */ /* 0x000fc400078efcff */
[----:B------:R-:W-:Y:S01]  /*195d0*/  @!P1 SEL R251, R251, 0x8000, P0 ;  /* 0x00008000fbfb9807 */ /* 0x000fe20000000000 */
[----:B------:R-:W0:Y:S01]  /*195e0*/  LDS.U16 R156, [R250+0x2a00] ;  /* 0x002a0000fa9c7984 */ /* 0x000e220000000400 */
[----:B------:R-:W-:Y:S02]  /*195f0*/  ISETP.GE.AND P1, PT, R122, R135, PT ;  /* 0x000000877a00720c */ /* 0x000fe40003f26270 */
[----:B------:R-:W-:Y:S01]  /*19600*/  LOP3.LUT R176, R176, 0xfeffffff, RZ, 0xc0, !PT ;  /* 0xfeffffffb0b07812 */ /* 0x000fe200078ec0ff */
[----:B------:R-:W0:Y:S01]  /*19610*/  LDS.U16 R158, [R250+0x2b80] ;  /* 0x002b8000fa9e7984 */ /* 0x000e220000000400 */
[----:B------:R-:W-:Y:S02]  /*19620*/  PRMT R163, R232, 0x9910, RZ ;  /* 0x00009910e8a37816 */ /* 0x000fe400000000ff */
[----:B---3--:R-:W-:Y:S01]  /*19630*/  PRMT R193, R214, 0x9910, RZ ;  /* 0x00009910d6c17816 */ /* 0x008fe200000000ff */
[----:B------:R-:W3:Y:S01]  /*19640*/  LDS.U16 R183, [R250+0x2d00] ;  /* 0x002d0000fab77984 */ /* 0x000ee20000000400 */
[----:B----4-:R-:W-:-:S02]  /*19650*/  PRMT R195, R222, 0x9910, RZ ;  /* 0x00009910dec37816 */ /* 0x010fc400000000ff */
[----:B------:R-:W-:Y:S01]  /*19660*/  PRMT R197, R218, 0x9910, RZ ;  /* 0x00009910dac57816 */ /* 0x000fe200000000ff */
[----:B------:R-:W4:Y:S01]  /*19670*/  LDS.U16 R144, [R250+0x2e80] ;  /* 0x002e8000fa907984 */ /* 0x000f220000000400 */
[----:B-----5:R-:W-:Y:S01]  /*19680*/  PRMT R199, R216, 0x9910, RZ ;  /* 0x00009910d8c77816 */ /* 0x020fe200000000ff */
[----:B------:R-:W-:Y:S01]  /*19690*/  @!P1 IMAD.MOV.U32 R247, RZ, RZ, 0xffff ;  /* 0x0000fffffff79424 */ /* 0x000fe200078e00ff */
[----:B------:R-:W-:Y:S01]  /*196a0*/  @P1 LOP3.LUT R176, R176, 0x1000000, RZ, 0xfc, !PT ;  /* 0x01000000b0b01812 */ /* 0x000fe200078efcff */
[----:B------:R-:W5:Y:S01]  /*196b0*/  LDS.U16 R142, [R250+0x3000] ;  /* 0x00300000fa8e7984 */ /* 0x000f620000000400 */
[----:B------:R-:W-:Y:S02]  /*196c0*/  PRMT R201, R220, 0x9910, RZ ;  /* 0x00009910dcc97816 */ /* 0x000fe400000000ff */
[----:B------:R-:W-:Y:S01]  /*196d0*/  LOP3.LUT R176, R176, 0xff7fffff, RZ, 0xc0, !PT ;  /* 0xff7fffffb0b07812 */ /* 0x000fe200078ec0ff */
[----:B------:R-:W4:Y:S01]  /*196e0*/  LDS.U16 R148, [R250+0x3180] ;  /* 0x00318000fa947984 */ /* 0x000f220000000400 */
[----:B------:R-:W-:-:S02]  /*196f0*/  PRMT R203, R200, 0x9910, RZ ;  /* 0x00009910c8cb7816 */ /* 0x000fc400000000ff */
[----:B------:R-:W-:Y:S01]  /*19700*/  PRMT R205, R202, 0x9910, RZ ;  /* 0x00009910cacd7816 */ /* 0x000fe200000000ff */
[----:B------:R-:W5:Y:S01]  /*19710*/  LDS.U16 R146, [R250+0x3300] ;  /* 0x00330000fa927984 */ /* 0x000f620000000400 */
[----:B------:R-:W-:Y:S02]  /*19720*/  PRMT R207, R208, 0x9910, RZ ;  /* 0x00009910d0cf7816 */ /* 0x000fe400000000ff */
[----:B------:R-:W-:Y:S01]  /*19730*/  PRMT R209, R210, 0x9910, RZ ;  /* 0x00009910d2d17816 */ /* 0x000fe200000000ff */
[----:B------:R-:W5:Y:S01]  /*19740*/  LDS.U16 R136, [R250+0x3480] ;  /* 0x00348000fa887984 */ /* 0x000f620000000400 */
[----:B-1----:R-:W-:Y:S02]  /*19750*/  PRMT R165, R12, 0x9910, RZ ;  /* 0x000099100ca57816 */ /* 0x002fe400000000ff */
[----:B------:R-:W-:Y:S01]  /*19760*/  PRMT R211, R212, 0x9910, RZ ;  /* 0x00009910d4d37816 */ /* 0x000fe200000000ff */
[----:B------:R-:W1:Y:S01]  /*19770*/  LDS.U16 R140, [R250+0x3600] ;  /* 0x00360000fa8c7984 */ /* 0x000e620000000400 */
[----:B------:R-:W-:-:S02]  /*19780*/  @!P1 ISETP.GE.AND P0, PT, R165, RZ, PT ;  /* 0x000000ffa500920c */ /* 0x000fc40003f06270 */
[----:B--2---:R-:W-:Y:S01]  /*19790*/  PRMT R160, R152, 0x9910, RZ ;  /* 0x0000991098a07816 */ /* 0x004fe200000000ff */
[----:B------:R-:W2:Y:S01]  /*197a0*/  LDS.U16 R138, [R250+0x3780] ;  /* 0x00378000fa8a7984 */ /* 0x000ea20000000400 */
[----:B------:R-:W-:Y:S02]  /*197b0*/  @!P1 SEL R247, R247, 0x8000, P0 ;  /* 0x00008000f7f79807 */ /* 0x000fe40000000000 */
[----:B------:R-:W-:Y:S01]  /*197c0*/  ISETP.GE.AND P1, PT, R120, R135, PT ;  /* 0x000000877800720c */ /* 0x000fe20003f26270 */
[----:B------:R-:W1:Y:S01]  /*197d0*/  LDS.U16 R134, [R250+0x3900] ;  /* 0x00390000fa867984 */ /* 0x000e620000000400 */
[----:B0-----:R-:W-:Y:S02]  /*197e0*/  PRMT R162, R154, 0x9910, RZ ;  /* 0x000099109aa27816 */ /* 0x001fe400000000ff */
[----:B------:R-:W-:Y:S02]  /*197f0*/  PRMT R164, R156, 0x9910, RZ ;  /* 0x000099109ca47816 */ /* 0x000fe400000000ff */
[----:B------:R-:W-:-:S02]  /*19800*/  PRMT R166, R158, 0x9910, RZ ;  /* 0x000099109ea67816 */ /* 0x000fc400000000ff */
[----:B---3--:R-:W-:-:S05]  /*19810*/  PRMT R168, R183, 0x9910, RZ ;  /* 0x00009910b7a87816 */ /* 0x008fca00000000ff */
[----:B------:R-:W-:Y:S01]  /*19820*/  @!P1 IMAD.MOV.U32 R245, RZ, RZ, 0xffff ;  /* 0x0000fffffff59424 */ /* 0x000fe200078e00ff */
[----:B------:R-:W-:Y:S02]  /*19830*/  @!P1 ISETP.GE.AND P0, PT, R167, RZ, PT ;  /* 0x000000ffa700920c */ /* 0x000fe40003f06270 */
[----:B------:R-:W-:Y:S02]  /*19840*/  @P1 LOP3.LUT R176, R176, 0x800000, RZ, 0xfc, !PT ;  /* 0x00800000b0b01812 */ /* 0x000fe400078efcff */
[----:B------:R-:W-:Y:S02]  /*19850*/  @!P1 SEL R245, R245, 0x8000, P0 ;  /* 0x00008000f5f59807 */ /* 0x000fe40000000000 */
[----:B------:R-:W-:Y:S02]  /*19860*/  ISETP.GE.AND P1, PT, R118, R135, PT ;  /* 0x000000877600720c */ /* 0x000fe40003f26270 */
[----:B------:R-:W-:Y:S02]  /*19870*/  LOP3.LUT R176, R176, 0xffbfffff, RZ, 0xc0, !PT ;  /* 0xffbfffffb0b07812 */ /* 0x000fe400078ec0ff */
[----:B----4-:R-:W-:-:S02]  /*19880*/  PRMT R170, R144, 0x9910, RZ ;  /* 0x0000991090aa7816 */ /* 0x010fc400000000ff */
[----:B-----5:R-:W-:Y:S02]  /*19890*/  PRMT R172, R142, 0x9910, RZ ;  /* 0x000099108eac7816 */ /* 0x020fe400000000ff */
[----:B------:R-:W-:Y:S02]  /*198a0*/  PRMT R174, R148, 0x9910, RZ ;  /* 0x0000991094ae7816 */ /* 0x000fe400000000ff */
[----:B------:R-:W-:Y:S02]  /*198b0*/  PRMT R178, R146, 0x9910, RZ ;  /* 0x0000991092b27816 */ /* 0x000fe400000000ff */
[----:B------:R-:W-:Y:S01]  /*198c0*/  PRMT R180, R136, 0x9910, RZ ;  /* 0x0000991088b47816 */ /* 0x000fe200000000ff */
[----:B------:R-:W-:Y:S01]  /*198d0*/  @!P1 IMAD.MOV.U32 R243, RZ, RZ, 0xffff ;  /* 0x0000fffffff39424 */ /* 0x000fe200078e00ff */
[----:B------:R-:W-:Y:S02]  /*198e0*/  @!P1 ISETP.GE.AND P0, PT, R169, RZ, PT ;  /* 0x000000ffa900920c */ /* 0x000fe40003f06270 */
[----:B------:R-:W-:-:S02]  /*198f0*/  @P1 LOP3.LUT R176, R176, 0x400000, RZ, 0xfc, !PT ;  /* 0x00400000b0b01812 */ /* 0x000fc400078efcff */
[----:B------:R-:W-:Y:S02]  /*19900*/  @!P1 SEL R243, R243, 0x8000, P0 ;  /* 0x00008000f3f39807 */ /* 0x000fe40000000000 */
[----:B------:R-:W-:Y:S02]  /*19910*/  ISETP.GE.AND P1, PT, R116, R135, PT ;  /* 0x000000877400720c */ /* 0x000fe40003f26270 */
[----:B------:R-:W-:Y:S02]  /*19920*/  LOP3.LUT R176, R176, 0xffdfffff, RZ, 0xc0, !PT ;  /* 0xffdfffffb0b07812 */ /* 0x000fe400078ec0ff */
[----:B-1----:R-:W-:Y:S02]  /*19930*/  PRMT R182, R140, 0x9910, RZ ;  /* 0x000099108cb67816 */ /* 0x002fe400000000ff */
[----:B--2---:R-:W-:Y:S02]  /*19940*/  PRMT R184, R138, 0x9910, RZ ;  /* 0x000099108ab87816 */ /* 0x004fe400000000ff */
[----:B------:R-:W-:-:S05]  /*19950*/  PRMT R186, R134, 0x9910, RZ ;  /* 0x0000991086ba7816 */ /* 0x000fca00000000ff */
[----:B------:R-:W-:Y:S01]  /*19960*/  @!P1 IMAD.MOV.U32 R238, RZ, RZ, 0xffff ;  /* 0x0000ffffffee9424 */ /* 0x000fe200078e00ff */
[----:B------:R-:W-:Y:S02]  /*19970*/  @!P1 ISETP.GE.AND P0, PT, R171, RZ, PT ;  /* 0x000000ffab00920c */ /* 0x000fe40003f06270 */
[----:B------:R-:W-:Y:S02]  /*19980*/  @P1 LOP3.LUT R176, R176, 0x200000, RZ, 0xfc, !PT ;  /* 0x00200000b0b01812 */ /* 0x000fe400078efcff */
[----:B------:R-:W-:Y:S02]  /*19990*/  @!P1 SEL R238, R238, 0x8000, P0 ;  /* 0x00008000eeee9807 */ /* 0x000fe40000000000 */
[----:B------:R-:W-:Y:S02]  /*199a0*/  ISETP.GE.AND P1, PT, R114, R135, PT ;  /* 0x000000877200720c */ /* 0x000fe40003f26270 */
[----:B------:R-:W-:-:S11]  /*199b0*/  LOP3.LUT R176, R176, 0xffefffff, RZ, 0xc0, !PT ;  /* 0xffefffffb0b07812 */ /* 0x000fd600078ec0ff */
        /* <DEDUP_REMOVED lines=125> */
[----:B------:R-:W-:Y:S02]  /*1a190*/  LOP3.LUT R176, R176, 0x7fffffff, RZ, 0xc0, !PT ;  /* 0x7fffffffb0b07812 */ /* 0x000fe400078ec0ff */
[----:B------:R-:W-:-:S09]  /*1a1a0*/  P2R R194, PR, RZ, 0x1 ;  /* 0x00000001ffc27803 */ /* 0x000fd20000000000 */
[----:B------:R-:W-:Y:S01]  /*1a1b0*/  @!P0 IMAD.MOV.U32 R181, RZ, RZ, 0xffff ;  /* 0x0000ffffffb58424 */ /* 0x000fe200078e00ff */
[----:B------:R-:W-:-:S04]  /*1a1c0*/  @!P0 ISETP.GE.AND P1, PT, R170, RZ, PT ;  /* 0x000000ffaa00820c */ /* 0x000fc80003f26270 */
[----:B------:R-:W-:Y:S02]  /*1a1d0*/  @!P0 SEL R181, R181, 0x8000, P1 ;  /* 0x00008000b5b58807 */ /* 0x000fe40000800000 */
[----:B------:R-:W-:-:S04]  /*1a1e0*/  ISETP.GE.AND P1, PT, R70, R135, PT ;  /* 0x000000874600720c */ /* 0x000fc80003f26270 */
[----:B------:R-:W-:-:S09]  /*1a1f0*/  P2R R196, PR, RZ, 0x2 ;  /* 0x00000002ffc47803 */ /* 0x000fd20000000000 */
[----:B------:R-:W-:Y:S01]  /*1a200*/  @!P1 IMAD.MOV.U32 R179, RZ, RZ, 0xffff ;  /* 0x0000ffffffb39424 */ /* 0x000fe200078e00ff */
[----:B------:R-:W-:-:S04]  /*1a210*/  @!P1 ISETP.GE.AND P2, PT, R172, RZ, PT ;  /* 0x000000ffac00920c */ /* 0x000fc80003f46270 */
[----:B------:R-:W-:Y:S02]  /*1a220*/  @!P1 SEL R179, R179, 0x8000, P2 ;  /* 0x00008000b3b39807 */ /* 0x000fe40001000000 */
[-C--:B------:R-:W-:Y:S02]  /*1a230*/  ISETP.GE.AND P2, PT, R68, R135.reuse, PT ;  /* 0x000000874400720c */ /* 0x080fe40003f46270 */
[----:B------:R-:W-:Y:S02]  /*1a240*/  ISETP.GE.AND P1, PT, R58, R135, PT ;  /* 0x000000873a00720c */ /* 0x000fe40003f26270 */
[----:B------:R-:W-:-:S09]  /*1a250*/  P2R R198, PR, RZ, 0x4 ;  /* 0x00000004ffc67803 */ /* 0x000fd20000000000 */
[----:B------:R-:W-:Y:S01]  /*1a260*/  @!P2 IMAD.MOV.U32 R177, RZ, RZ, 0xffff ;  /* 0x0000ffffffb1a424 */ /* 0x000fe200078e00ff */
[----:B------:R-:W-:Y:S01]  /*1a270*/  @!P2 ISETP.GE.AND P3, PT, R174, RZ, PT ;  /* 0x000000ffae00a20c */ /* 0x000fe20003f66270 */
[----:B------:R-:W-:Y:S01]  /*1a280*/  @!P1 IMAD.MOV.U32 R137, RZ, RZ, 0xffff ;  /* 0x0000ffffff899424 */ /* 0x000fe200078e00ff */
[----:B------:R-:W-:Y:S02]  /*1a290*/  @P1 LOP3.LUT R176, R176, 0x80000000, RZ, 0xfc, !PT ;  /* 0x80000000b0b01812 */ /* 0x000fe400078efcff */
[----:B------:R-:W-:Y:S02]  /*1a2a0*/  @!P2 SEL R177, R177, 0x8000, P3 ;  /* 0x00008000b1b1a807 */ /* 0x000fe40001800000 */
[----:B------:R-:W-:Y:S02]  /*1a2b0*/  ISETP.GE.AND P3, PT, R66, R135, PT ;  /* 0x000000874200720c */ /* 0x000fe40003f66270 */
[----:B------:R-:W-:Y:S02]  /*1a2c0*/  LOP3.LUT P2, RZ, R176, 0x8000000, RZ, 0xc0, !PT ;  /* 0x08000000b0ff7812 */ /* 0x000fe4000784c0ff */
[----:B------:R-:W-:-:S09]  /*1a2d0*/  P2R R192, PR, RZ, 0x8 ;  /* 0x00000008ffc07803 */ /* 0x000fd20000000000 */
[----:B------:R-:W-:Y:S01]  /*1a2e0*/  @!P3 IMAD.MOV.U32 R175, RZ, RZ, 0xffff ;  /* 0x0000ffffffafb424 */ /* 0x000fe200078e00ff */
[----:B------:R-:W-:-:S04]  /*1a2f0*/  @!P3 ISETP.GE.AND P4, PT, R178, RZ, PT ;  /* 0x000000ffb200b20c */ /* 0x000fc80003f86270 */
        /* <DEDUP_REMOVED lines=11> */
[----:B------:R-:W-:Y:S02]  /*1a3b0*/  @!P5 ISETP.GE.AND P6, PT, R182, RZ, PT ;  /* 0x000000ffb600d20c */ /* 0x000fe40003fc6270 */
[----:B------:R-:W-:Y:S02]  /*1a3c0*/  @!P4 LOP3.LUT R244, R244, R145, RZ, 0x3c, !PT ;  /* 0x00000091f4f4c212 */ /* 0x000fe400078e3cff */
[----:B------:R-:W-:Y:S02]  /*1a3d0*/  @!P5 SEL R151, R151, 0x8000, P6 ;  /* 0x000080009797d807 */ /* 0x000fe40003000000 */
[----:B------:R-:W-:Y:S02]  /*1a3e0*/  ISETP.GE.AND P6, PT, R60, R135, PT ;  /* 0x000000873c00720c */ /* 0x000fe40003fc6270 */
[----:B------:R-:W-:Y:S02]  /*1a3f0*/  LOP3.LUT P5, RZ, R176, 0x100000, RZ, 0xc0, !PT ;  /* 0x00100000b0ff7812 */ /* 0x000fe400078ac0ff */
[----:B------:R-:W-:-:S09]  /*1a400*/  P2R R206, PR, RZ, 0x40 ;  /* 0x00000040ffce7803 */ /* 0x000fd20000000000 */
[----:B------:R-:W-:Y:S01]  /*1a410*/  @!P6 IMAD.MOV.U32 R149, RZ, RZ, 0xffff ;  /* 0x0000ffffff95e424 */ /* 0x000fe200078e00ff */
[----:B------:R-:W-:-:S04]  /*1a420*/  @!P6 ISETP.GE.AND P0, PT, R184, RZ, PT ;  /* 0x000000ffb800e20c */ /* 0x000fc80003f06270 */
[----:B------:R-:W-:Y:S02]  /*1a430*/  @!P6 SEL R149, R149, 0x8000, P0 ;  /* 0x000080009595e807 */ /* 0x000fe40000000000 */
[----:B------:R-:W-:Y:S02]  /*1a440*/  @!P1 ISETP.GE.AND P0, PT, R186, RZ, PT ;  /* 0x000000ffba00920c */ /* 0x000fe40003f06270 */
[----:B------:R-:W-:Y:S02]  /*1a450*/  LOP3.LUT P6, RZ, R176, 0x200000, RZ, 0xc0, !PT ;  /* 0x00200000b0ff7812 */ /* 0x000fe400078cc0ff */
[----:B------:R-:W-:Y:S02]  /*1a460*/  @!P1 SEL R137, R137, 0x8000, P0 ;  /* 0x0000800089899807 */ /* 0x000fe40000000000 */
[----:B------:R-:W-:Y:S02]  /*1a470*/  ISETP.NE.AND P0, PT, R248, 0x7fff, PT ;  /* 0x00007ffff800780c */ /* 0x000fe40003f05270 */
[----:B------:R-:W-:-:S02]  /*1a480*/  ISETP.NE.AND P1, PT, R164, 0x7fff, PT ;  /* 0x00007fffa400780c */ /* 0x000fc40003f25270 */
[----:B------:R-:W-:Y:S02]  /*1a490*/  SEL R135, R7, 0x8000, P0 ;  /* 0x0000800007877807 */ /* 0x000fe40000000000 */
[----:B------:R-:W-:Y:S02]  /*1a4a0*/  ISETP.NE.AND P0, PT, R139, 0x7fff, PT ;  /* 0x00007fff8b00780c */ /* 0x000fe40003f05270 */
[----:B------:R-:W-:Y:S02]  /*1a4b0*/  SHF.R.U32.HI R135, RZ, c[0x0][0x194], R135 ;  /* 0x00006500ff877a19 */ /* 0x000fe40000011687 */
[----:B------:R-:W-:Y:S02]  /*1a4c0*/  SEL R139, R145, 0x8000, P0 ;  /* 0x00008000918b7807 */ /* 0x000fe40000000000 */
[----:B------:R-:W-:Y:S02]  /*1a4d0*/  ISETP.NE.AND P0, PT, R246, 0x7fff, PT ;  /* 0x00007ffff600780c */ /* 0x000fe40003f05270 */
[----:B------:R-:W-:-:S02]  /*1a4e0*/  LOP3.LUT R135, R135, UR4, RZ, 0xc0, !PT ;  /* 0x0000000487877c12 */ /* 0x000fc4000f8ec0ff */
[----:B------:R-:W-:Y:S02]  /*1a4f0*/  SEL R246, R9, 0x8000, P0 ;  /* 0x0000800009f67807 */ /* 0x000fe40000000000 */
[----:B------:R-:W-:Y:S01]  /*1a500*/  ISETP.NE.AND P0, PT, R141, 0x7fff, PT ;  /* 0x00007fff8d00780c */ /* 0x000fe20003f05270 */
[----:B------:R-:W-:Y:S01]  /*1a510*/  IMAD.SHL.U32 R135, R135, 0x4, RZ ;  /* 0x0000000487877824 */ /* 0x000fe200078e00ff */
[----:B------:R-:W-:Y:S02]  /*1a520*/  SHF.R.U32.HI R139, RZ, c[0x0][0x194], R139 ;  /* 0x00006500ff8b7a19 */ /* 0x000fe4000001168b */
[----:B------:R-:W-:Y:S02]  /*1a530*/  SEL R141, R10, 0x8000, P0 ;  /* 0x000080000a8d7807 */ /* 0x000fe40000000000 */
[----:B------:R-:W-:Y:S02]  /*1a540*/  ISETP.NE.AND P0, PT, R143, 0x7fff, PT ;  /* 0x00007fff8f00780c */ /* 0x000fe40003f05270 */
[----:B------:R-:W-:-:S02]  /*1a550*/  LOP3.LUT R135, R135, 0x3fffc, RZ, 0xc0, !PT ;  /* 0x0003fffc87877812 */ /* 0x000fc400078ec0ff */
[----:B------:R-:W-:Y:S02]  /*1a560*/  SEL R143, R240, 0x8000, P0 ;  /* 0x00008000f08f7807 */ /* 0x000fe40000000000 */
[----:B------:R-:W-:Y:S02]  /*1a570*/  ISETP.NE.AND P0, PT, R147, 0x7fff, PT ;  /* 0x00007fff9300780c */ /* 0x000fe40003f05270 */
[----:B------:R-:W0:Y:S01]  /*1a580*/  LDS R135, [R135+0x3a80] ;  /* 0x003a800087877984 */ /* 0x000e220000000800 */
[----:B------:R-:W-:Y:S02]  /*1a590*/  LOP3.LUT R139, R139, UR4, RZ, 0xc0, !PT ;  /* 0x000000048b8b7c12 */ /* 0x000fe4000f8ec0ff */
[----:B------:R-:W-:Y:S02]  /*1a5a0*/  SEL R147, R242, 0x8000, P0 ;  /* 0x00008000f2937807 */ /* 0x000fe40000000000 */
[----:B------:R-:W-:Y:S01]  /*1a5b0*/  ISETP.NE.AND P0, PT, R165, 0x7fff, PT ;  /* 0x00007fffa500780c */ /* 0x000fe20003f05270 */
[----:B------:R-:W-:Y:S01]  /*1a5c0*/  IMAD.SHL.U32 R139, R139, 0x4, RZ ;  /* 0x000000048b8b7824 */ /* 0x000fe200078e00ff */
[----:B------:R-:W-:-:S02]  /*1a5d0*/  SEL R164, R156, 0x8000, P1 ;  /* 0x000080009ca47807 */ /* 0x000fc40000800000 */
[----:B------:R-:W-:Y:S02]  /*1a5e0*/  SEL R165, R12, 0x8000, P0 ;  /* 0x000080000ca57807 */ /* 0x000fe40000000000 */
[----:B------:R-:W-:Y:S02]  /*1a5f0*/  ISETP.NE.AND P0, PT, R167, 0x7fff, PT ;  /* 0x00007fffa700780c */ /* 0x000fe40003f05270 */
[----:B------:R-:W-:Y:S02]  /*1a600*/  ISETP.NE.AND P1, PT, R166, 0x7fff, PT ;  /* 0x00007fffa600780c */ /* 0x000fe40003f25270 */
[----:B------:R-:W-:Y:S02]  /*1a610*/  SEL R167, R234, 0x8000, P0 ;  /* 0x00008000eaa77807 */ /* 0x000fe40000000000 */
[----:B------:R-:W-:Y:S02]  /*1a620*/  ISETP.NE.AND P0, PT, R169, 0x7fff, PT ;  /* 0x00007fffa900780c */ /* 0x000fe40003f05270 */
[----:B------:R-:W-:-:S02]  /*1a630*/  SHF.R.U32.HI R246, RZ, c[0x0][0x194], R246 ;  /* 0x00006500fff67a19 */ /* 0x000fc400000116f6 */
[----:B------:R-:W-:Y:S02]  /*1a640*/  SEL R169, R14, 0x8000, P0 ;  /* 0x000080000ea97807 */ /* 0x000fe40000000000 */
[----:B------:R-:W-:Y:S02]  /*1a650*/  ISETP.NE.AND P0, PT, R171, 0x7fff, PT ;  /* 0x00007fffab00780c */ /* 0x000fe40003f05270 */
[----:B------:R-:W-:Y:S02]  /*1a660*/  SHF.R.U32.HI R250, RZ, c[0x0][0x194], R141 ;  /* 0x00006500fffa7a19 */ /* 0x000fe4000001168d */
[----:B------:R-:W-:Y:S02]  /*1a670*/  SEL R171, R15, 0x8000, P0 ;  /* 0x000080000fab7807 */ /* 0x000fe40000000000 */
[----:B------:R-:W-:Y:S02]  /*1a680*/  ISETP.NE.AND P0, PT, R173, 0x7fff, PT ;  /* 0x00007fffad00780c */ /* 0x000fe40003f05270 */
[----:B------:R-:W-:-:S02]  /*1a690*/  SEL R166, R158, 0x8000, P1 ;  /* 0x000080009ea67807 */ /* 0x000fc40000800000 */
[----:B------:R-:W-:Y:S02]  /*1a6a0*/  SEL R173, R13, 0x8000, P0 ;  /* 0x000080000dad7807 */ /* 0x000fe40000000000 */
[----:B------:R-:W-:Y:S02]  /*1a6b0*/  ISETP.NE.AND P0, PT, R155, 0x7fff, PT ;  /* 0x00007fff9b00780c */ /* 0x000fe40003f05270 */
[----:B------:R-:W-:Y:S02]  /*1a6c0*/  ISETP.NE.AND P1, PT, R168, 0x7fff, PT ;  /* 0x00007fffa800780c */ /* 0x000fe40003f25270 */
[----:B------:R-:W-:Y:S02]  /*1a6d0*/  SEL R155, R224, 0x8000, P0 ;  /* 0x00008000e09b7807 */ /* 0x000fe40000000000 */
[----:B------:R-:W-:Y:S02]  /*1a6e0*/  ISETP.NE.AND P0, PT, R157, 0x7fff, PT ;  /* 0x00007fff9d00780c */ /* 0x000fe40003f05270 */
[----:B------:R-:W-:-:S02]  /*1a6f0*/  LOP3.LUT R246, R246, UR4, RZ, 0xc0, !PT ;  /* 0x00000004f6f67c12 */ /* 0x000fc4000f8ec0ff */
[----:B------:R-:W-:Y:S02]  /*1a700*/  SEL R157, R226, 0x8000, P0 ;  /* 0x00008000e29d7807 */ /* 0x000fe40000000000 */
[----:B------:R-:W-:Y:S01]  /*1a710*/  ISETP.NE.AND P0, PT, R159, 0x7fff, PT ;  /* 0x00007fff9f00780c */ /* 0x000fe20003f05270 */
[----:B------:R-:W-:Y:S01]  /*1a720*/  IMAD.SHL.U32 R246, R246, 0x4, RZ ;  /* 0x00000004f6f67824 */ /* 0x000fe200078e00ff */
[----:B------:R-:W-:Y:S02]  /*1a730*/  LOP3.LUT R139, R139, 0x3fffc, RZ, 0xc0, !PT ;  /* 0x0003fffc8b8b7812 */ /* 0x000fe400078ec0ff */
[----:B------:R-:W-:Y:S02]  /*1a740*/  SEL R159, R228, 0x8000, P0 ;  /* 0x00008000e49f7807 */ /* 0x000fe40000000000 */
[----:B------:R-:W-:Y:S02]  /*1a750*/  ISETP.NE.AND P0, PT, R161, 0x7fff, PT ;  /* 0x00007fffa100780c */ /* 0x000fe40003f05270 */
[----:B------:R-:W-:Y:S01]  /*1a760*/  LOP3.LUT R250, R250, UR4, RZ, 0xc0, !PT ;  /* 0x00000004fafa7c12 */ /* 0x000fe2000f8ec0ff */
[----:B------:R-:W-:Y:S01]  /*1a770*/  LDS R139, [R139+0x3a80] ;  /* 0x003a80008b8b7984 */ /* 0x000fe20000000800 */
[----:B------:R-:W-:-:S02]  /*1a780*/  SEL R161, R230, 0x8000, P0 ;  /* 0x00008000e6a17807 */ /* 0x000fc40000000000 */
[----:B------:R-:W-:Y:S01]  /*1a790*/  ISETP.NE.AND P0, PT, R163, 0x7fff, PT ;  /* 0x00007fffa300780c */ /* 0x000fe20003f05270 */
[----:B------:R-:W-:Y:S01]  /*1a7a0*/  IMAD.SHL.U32 R250, R250, 0x4, RZ ;  /* 0x00000004fafa7824 */ /* 0x000fe200078e00ff */
[----:B------:R-:W-:Y:S02]  /*1a7b0*/  SEL R168, R183, 0x8000, P1 ;  /* 0x00008000b7a87807 */ /* 0x000fe40000800000 */
[----:B------:R-:W-:Y:S02]  /*1a7c0*/  SEL R163, R232, 0x8000, P0 ;  /* 0x00008000e8a37807 */ /* 0x000fe40000000000 */
[----:B------:R-:W-:Y:S02]  /*1a7d0*/  ISETP.NE.AND P0, PT, R193, 0x7fff, PT ;  /* 0x00007fffc100780c */ /* 0x000fe40003f05270 */
[----:B------:R-:W-:Y:S02]  /*1a7e0*/  ISETP.NE.AND P1, PT, R170, 0x7fff, PT ;  /* 0x00007fffaa00780c */ /* 0x000fe40003f25270 */
[----:B------:R-:W-:-:S02]  /*1a7f0*/  SEL R193, R214, 0x8000, P0 ;  /* 0x00008000d6c17807 */ /* 0x000fc40000000000 */
[----:B------:R-:W-:Y:S02]  /*1a800*/  ISETP.NE.AND P0, PT, R195, 0x7fff, PT ;  /* 0x00007fffc300780c */ /* 0x000fe40003f05270 */
[----:B------:R-:W-:Y:S02]  /*1a810*/  SEL R170, R144, 0x8000, P1 ;  /* 0x0000800090aa7807 */ /* 0x000fe40000800000 */
[----:B------:R-:W-:Y:S02]  /*1a820*/  SEL R195, R222, 0x8000, P0 ;  /* 0x00008000dec37807 */ /* 0x000fe40000000000 */
[----:B------:R-:W-:Y:S02]  /*1a830*/  ISETP.NE.AND P0, PT, R197, 0x7fff, PT ;  /* 0x00007fffc500780c */ /* 0x000fe40003f05270 */
[----:B------:R-:W-:Y:S02]  /*1a840*/  ISETP.NE.AND P1, PT, R172, 0x7fff, PT ;  /* 0x00007fffac00780c */ /* 0x000fe40003f25270 */
[----:B------:R-:W-:-:S02]  /*1a850*/  SEL R197, R218, 0x8000, P0 ;  /* 0x00008000dac57807 */ /* 0x000fc40000000000 */
[----:B------:R-:W-:Y:S02]  /*1a860*/  ISETP.NE.AND P0, PT, R199, 0x7fff, PT ;  /* 0x00007fffc700780c */ /* 0x000fe40003f05270 */
[----:B------:R-:W-:Y:S02]  /*1a870*/  LOP3.LUT R141, R246, 0x3fffc, RZ, 0xc0, !PT ;  /* 0x0003fffcf68d7812 */ /* 0x000fe400078ec0ff */
[----:B------:R-:W-:Y:S02]  /*1a880*/  SEL R199, R216, 0x8000, P0 ;  /* 0x00008000d8c77807 */ /* 0x000fe40000000000 */
[----:B------:R-:W-:Y:S02]  /*1a890*/  ISETP.NE.AND P0, PT, R201, 0x7fff, PT ;  /* 0x00007fffc900780c */ /* 0x000fe40003f05270 */
[----:B------:R-:W-:Y:S01]  /*1a8a0*/  SEL R172, R142, 0x8000, P1 ;  /* 0x000080008eac7807 */ /* 0x000fe20000800000 */
[----:B------:R-:W1:Y:S01]  /*1a8b0*/  LDS R141, [R141+0x3a80] ;  /* 0x003a80008d8d7984 */ /* 0x000e620000000800 */
[----:B------:R-:W-:-:S02]  /*1a8c0*/  SEL R201, R220, 0x8000, P0 ;  /* 0x00008000dcc97807 */ /* 0x000fc40000000000 */
[----:B------:R-:W-:Y:S02]  /*1a8d0*/  ISETP.NE.AND P0, PT, R203, 0x7fff, PT ;  /* 0x00007fffcb00780c */ /* 0x000fe40003f05270 */
[----:B------:R-:W-:Y:S02]  /*1a8e0*/  ISETP.NE.AND P1, PT, R174, 0x7fff, PT ;  /* 0x00007fffae00780c */ /* 0x000fe40003f25270 */
[----:B------:R-:W-:Y:S02]  /*1a8f0*/  SEL R203, R200, 0x8000, P0 ;  /* 0x00008000c8cb7807 */ /* 0x000fe40000000000 */
[----:B------:R-:W-:Y:S02]  /*1a900*/  ISETP.NE.AND P0, PT, R205, 0x7fff, PT ;  /* 0x00007fffcd00780c */ /* 0x000fe40003f05270 */
[----:B------:R-:W-:Y:S02]  /*1a910*/  SEL R174, R148, 0x8000, P1 ;  /* 0x0000800094ae7807 */ /* 0x000fe40000800000 */
        /* <DEDUP_REMOVED lines=16> */
[----:B------:R-:W-:Y:S02]  /*1aa20*/  LOP3.LUT P0, RZ, R176, 0x40000000, RZ, 0xc0, !PT ;  /* 0x40000000b0ff7812 */ /* 0x000fe4000780c0ff */
[----:B------:R-:W-:Y:S02]  /*1aa30*/  SEL R182, R140, 0x8000, P1 ;  /* 0x000080008cb67807 */ /* 0x000fe40000800000 */
[----:B------:R-:W-:-:S02]  /*1aa40*/  ISETP.NE.AND P1, PT, R184, 0x7fff, PT ;  /* 0x00007fffb800780c */ /* 0x000fc40003f25270 */
[----:B------:R-:W-:Y:S02]  /*1aa50*/  SHF.R.U32.HI R147, RZ, c[0x0][0x194], R147 ;  /* 0x00006500ff937a19 */ /* 0x000fe40000011693 */
[----:B------:R-:W-:Y:S02]  /*1aa60*/  SEL R184, R138, 0x8000, P1 ;  /* 0x000080008ab87807 */ /* 0x000fe40000800000 */
[----:B------:R-:W-:Y:S02]  /*1aa70*/  ISETP.NE.AND P1, PT, R186, 0x7fff, PT ;  /* 0x00007fffba00780c */ /* 0x000fe40003f25270 */
[----:B------:R-:W-:Y:S02]  /*1aa80*/  LOP3.LUT R147, R147, UR4, RZ, 0xc0, !PT ;  /* 0x0000000493937c12 */ /* 0x000fe4000f8ec0ff */
[----:B------:R-:W-:Y:S01]  /*1aa90*/  @!P0 LOP3.LUT R248, R6, R7, RZ, 0x3c, !PT ;  /* 0x0000000706f88212 */ /* 0x000fe200078e3cff */
[----:B------:R-:W-:Y:S01]  /*1aaa0*/  @!P0 IMAD.MOV.U32 R7, RZ, RZ, 0x2 ;  /* 0x00000002ff078424 */ /* 0x000fe200078e00ff */
[----:B------:R-:W-:Y:S01]  /*1aab0*/  SEL R186, R134, 0x8000, P1 ;  /* 0x0000800086ba7807 */ /* 0x000fe20000800000 */
[----:B0-----:R-:W-:Y:S01]  /*1aac0*/  @!P0 IMAD.IADD R6, R135, 0x1, R16 ;  /* 0x0000000187068824 */ /* 0x001fe200078e0210 */
[----:B------:R-:W-:Y:S01]  /*1aad0*/  LOP3.LUT P1, RZ, R176, 0x4000000, RZ, 0xc0, !PT ;  /* 0x04000000b0ff7812 */ /* 0x000fe2000782c0ff */
[----:B------:R-:W-:Y:S01]  /*1aae0*/  IMAD.SHL.U32 R147, R147, 0x4, RZ ;  /* 0x0000000493937824 */ /* 0x000fe200078e00ff */
[----:B------:R-:W-:Y:S01]  /*1aaf0*/  @!P3 LOP3.LUT R246, R8, R9, RZ, 0x3c, !PT ;  /* 0x0000000908f6b212 */ /* 0x000fe200078e3cff */
[----:B------:R-:W-:Y:S01]  /*1ab00*/  @!P0 IMAD.WIDE.U32 R6, R6, R7, c[0x0][0x168] ;  /* 0x00005a0006068625 */ /* 0x000fe200078e0007 */
[----:B-1----:R-:W-:-:S02]  /*1ab10*/  @!P3 IADD3 R8, R16, 0x180, R141 ;  /* 0x000001801008b810 */ /* 0x002fc40007ffe08d */
[----:B------:R-:W-:Y:S01]  /*1ab20*/  LOP3.LUT R147, R147, 0x3fffc, RZ, 0xc0, !PT ;  /* 0x0003fffc93937812 */ /* 0x000fe200078ec0ff */
[----:B------:R-:W-:Y:S01]  /*1ab30*/  @!P3 IMAD.MOV.U32 R9, RZ, RZ, 0x2 ;  /* 0x00000002ff09b424 */ /* 0x000fe200078e00ff */
[----:B------:R0:W-:Y:S01]  /*1ab40*/  @!P0 STG.E.U16 [R6.64], R248 ;  /* 0x000000f806008986 */ /* 0x0001e2000c101506 */
[----:B------:R-:W-:Y:S02]  /*1ab50*/  SHF.R.U32.HI R165, RZ, c[0x0][0x194], R165 ;  /* 0x00006500ffa57a19 */ /* 0x000fe400000116a5 */
[----:B------:R-:W-:Y:S01]  /*1ab60*/  SHF.R.U32.HI R167, RZ, c[0x0][0x194], R167 ;  /* 0x00006500ffa77a19 */ /* 0x000fe200000116a7 */
[----:B------:R-:W-:Y:S01]  /*1ab70*/  LDS R147, [R147+0x3a80] ;  /* 0x003a800093937984 */ /* 0x000fe20000000800 */
[----:B------:R-:W-:Y:S01]  /*1ab80*/  SHF.R.U32.HI R169, RZ, c[0x0][0x194], R169 ;  /* 0x00006500ffa97a19 */ /* 0x000fe200000116a9 */
[----:B------:R-:W-:Y:S01]  /*1ab90*/  @!P3 IMAD.WIDE.U32 R8, R8, R9, c[0x0][0x168] ;  /* 0x00005a000808b625 */ /* 0x000fe200078e0009 */
[----:B------:R-:W-:Y:S02]  /*1aba0*/  SHF.R.U32.HI R173, RZ, c[0x0][0x194], R173 ;  /* 0x00006500ffad7a19 */ /* 0x000fe400000116ad */
[----:B------:R-:W-:-:S02]  /*1abb0*/  LOP3.LUT R165, R165, UR4, RZ, 0xc0, !PT ;  /* 0x00000004a5a57c12 */ /* 0x000fc4000f8ec0ff */
[----:B------:R-:W-:Y:S01]  /*1abc0*/  SHF.R.U32.HI R171, RZ, c[0x0][0x194], R171 ;  /* 0x00006500ffab7a19 */ /* 0x000fe200000116ab */
[----:B0-----:R-:W-:Y:S01]  /*1abd0*/  @!P4 IMAD.MOV.U32 R7, RZ, RZ, 0x2 ;  /* 0x00000002ff07c424 */ /* 0x001fe200078e00ff */
[----:B------:R-:W-:Y:S01]  /*1abe0*/  SHF.R.U32.HI R6, RZ, c[0x0][0x194], R143 ;  /* 0x00006500ff067a19 */ /* 0x000fe2000001168f */
[----:B------:R-:W-:Y:S01]  /*1abf0*/  IMAD.SHL.U32 R165, R165, 0x4, RZ ;  /* 0x00000004a5a57824 */ /* 0x000fe200078e00ff */
[----:B------:R-:W-:Y:S02]  /*1ac00*/  LOP3.LUT R143, R250, 0x3fffc, RZ, 0xc0, !PT ;  /* 0x0003fffcfa8f7812 */ /* 0x000fe400078ec0ff */
[----:B------:R-:W-:Y:S02]  /*1ac10*/  LOP3.LUT R6, R6, UR4, RZ, 0xc0, !PT ;  /* 0x0000000406067c12 */ /* 0x000fe4000f8ec0ff */
[----:B------:R-:W-:Y:S02]  /*1ac20*/  LOP3.LUT R167, R167, UR4, RZ, 0xc0, !PT ;  /* 0x00000004a7a77c12 */ /* 0x000fe4000f8ec0ff */
[----:B------:R-:W0:Y:S01]  /*1ac30*/  LDS R143, [R143+0x3a80] ;  /* 0x003a80008f8f7984 */ /* 0x000e220000000800 */
[----:B------:R-:W-:Y:S01]  /*1ac40*/  IMAD.SHL.U32 R6, R6, 0x4, RZ ;  /* 0x0000000406067824 */ /* 0x000fe200078e00ff */
[----:B------:R-:W-:Y:S01]  /*1ac50*/  LOP3.LUT R169, R169, UR4, RZ, 0xc0, !PT ;  /* 0x00000004a9a97c12 */ /* 0x000fe2000f8ec0ff */
[----:B------:R-:W-:Y:S01]  /*1ac60*/  IMAD.SHL.U32 R167, R167, 0x4, RZ ;  /* 0x00000004a7a77824 */ /* 0x000fe200078e00ff */
[----:B------:R-:W-:-:S02]  /*1ac70*/  @!P1 LOP3.LUT R249, R249, R240, RZ, 0x3c, !PT ;  /* 0x000000f0f9f99212 */ /* 0x000fc400078e3cff */
[----:B------:R-:W-:Y:S01]  /*1ac80*/  LOP3.LUT R248, R6, 0x3fffc, RZ, 0xc0, !PT ;  /* 0x0003fffc06f87812 */ /* 0x000fe200078ec0ff */
[----:B------:R-:W-:Y:S01]  /*1ac90*/  IMAD.SHL.U32 R169, R169, 0x4, RZ ;  /* 0x00000004a9a97824 */ /* 0x000fe200078e00ff */
[----:B------:R-:W-:Y:S02]  /*1aca0*/  @!P4 IADD3 R6, R16, 0xc0, R139 ;  /* 0x000000c01006c810 */ /* 0x000fe40007ffe08b */
[----:B------:R-:W-:Y:S01]  /*1acb0*/  LOP3.LUT R173, R173, UR4, RZ, 0xc0, !PT ;  /* 0x00000004adad7c12 */ /* 0x000fe2000f8ec0ff */
[----:B------:R1:W2:Y:S01]  /*1acc0*/  LDS R145, [R248+0x3a80] ;  /* 0x003a8000f8917984 */ /* 0x0002a20000000800 */
[----:B------:R-:W-:Y:S01]  /*1acd0*/  LOP3.LUT R171, R171, UR4, RZ, 0xc0, !PT ;  /* 0x00000004abab7c12 */ /* 0x000fe2000f8ec0ff */
[----:B------:R-:W-:Y:S01]  /*1ace0*/  @!P4 IMAD.WIDE.U32 R6, R6, R7, c[0x0][0x168] ;  /* 0x00005a000606c625 */ /* 0x000fe200078e0007 */
[----:B------:R-:W-:Y:S02]  /*1acf0*/  LOP3.LUT R169, R169, 0x3fffc, RZ, 0xc0, !PT ;  /* 0x0003fffca9a97812 */ /* 0x000fe400078ec0ff */
[----:B------:R-:W-:-:S02]  /*1ad00*/  SHF.R.U32.HI R155, RZ, c[0x0][0x194], R155 ;  /* 0x00006500ff9b7a19 */ /* 0x000fc4000001169b */
[----:B------:R3:W-:Y:S01]  /*1ad10*/  @!P4 STG.E.U16 [R6.64], R244 ;  /* 0x000000f40600c986 */ /* 0x0007e2000c101506 */
[----:B-1----:R-:W-:Y:S01]  /*1ad20*/  @!P2 LOP3.LUT R248, R11, R10, RZ, 0x3c, !PT ;  /* 0x0000000a0bf8a212 */ /* 0x002fe200078e3cff */
[----:B------:R-:W-:Y:S01]  /*1ad30*/  @!P2 IMAD.MOV.U32 R11, RZ, RZ, 0x2 ;  /* 0x00000002ff0ba424 */ /* 0x000fe200078e00ff */
[----:B------:R-:W-:Y:S01]  /*1ad40*/  SHF.R.U32.HI R157, RZ, c[0x0][0x194], R157 ;  /* 0x00006500ff9d7a19 */ /* 0x000fe2000001169d */
[----:B------:R1:W-:Y:S01]  /*1ad50*/  @!P3 STG.E.U16 [R8.64], R246 ;  /* 0x000000f60800b986 */ /* 0x0003e2000c101506 */
[----:B------:R-:W-:Y:S02]  /*1ad60*/  SHF.R.U32.HI R159, RZ, c[0x0][0x194], R159 ;  /* 0x00006500ff9f7a19 */ /* 0x000fe4000001169f */
[----:B------:R-:W-:Y:S01]  /*1ad70*/  LOP3.LUT P0, RZ, R176, 0x2000000, RZ, 0xc0, !PT ;  /* 0x02000000b0ff7812 */ /* 0x000fe2000780c0ff */
[----:B------:R-:W4:Y:S01]  /*1ad80*/  LDS R169, [R169+0x3a80] ;  /* 0x003a8000a9a97984 */ /* 0x000f220000000800 */
[----:B------:R-:W-:Y:S02]  /*1ad90*/  SHF.R.U32.HI R163, RZ, c[0x0][0x194], R163 ;  /* 0x00006500ffa37a19 */ /* 0x000fe400000116a3 */
[----:B------:R-:W-:Y:S01]  /*1ada0*/  LOP3.LUT R155, R155, UR4, RZ, 0xc0, !PT ;  /* 0x000000049b9b7c12 */ /* 0x000fe2000f8ec0ff */
[----:B---3--:R-:W-:Y:S01]  /*1adb0*/  @!P1 IMAD.MOV.U32 R7, RZ, RZ, 0x2 ;  /* 0x00000002ff079424 */ /* 0x008fe200078e00ff */
[----:B------:R-:W-:-:S02]  /*1adc0*/  SHF.R.U32.HI R161, RZ, c[0x0][0x194], R161 ;  /* 0x00006500ffa17a19 */ /* 0x000fc400000116a1 */
[----:B------:R-:W-:Y:S01]  /*1add0*/  LOP3.LUT R157, R157, UR4, RZ, 0xc0, !PT ;  /* 0x000000049d9d7c12 */ /* 0x000fe2000f8ec0ff */
[----:B------:R-:W-:Y:S01]  /*1ade0*/  IMAD.SHL.U32 R155, R155, 0x4, RZ ;  /* 0x000000049b9b7824 */ /* 0x000fe200078e00ff */
[----:B------:R-:W-:Y:S02]  /*1adf0*/  LOP3.LUT R159, R159, UR4, RZ, 0xc0, !PT ;  /* 0x000000049f9f7c12 */ /* 0x000fe4000f8ec0ff */
[----:B------:R-:W-:Y:S01]  /*1ae00*/  LOP3.LUT R163, R163, UR4, RZ, 0xc0, !PT ;  /* 0x00000004a3a37c12 */ /* 0x000fe2000f8ec0ff */
[----:B------:R-:W-:Y:S01]  /*1ae10*/  IMAD.SHL.U32 R157, R157, 0x4, RZ ;  /* 0x000000049d9d7824 */ /* 0x000fe200078e00ff */
[----:B------:R-:W-:Y:S01]  /*1ae20*/  LOP3.LUT R161, R161, UR4, RZ, 0xc0, !PT ;  /* 0x00000004a1a17c12 */ /* 0x000fe2000f8ec0ff */
[----:B------:R-:W-:Y:S01]  /*1ae30*/  IMAD.SHL.U32 R159, R159, 0x4, RZ ;  /* 0x000000049f9f7824 */ /* 0x000fe200078e00ff */
[C---:B0-----:R-:W-:Y:S01]  /*1ae40*/  @!P2 IADD3 R10, R16.reuse, 0x240, R143 ;  /* 0x00000240100aa810 */ /* 0x041fe20007ffe08f */
[----:B------:R-:W-:Y:S01]  /*1ae50*/  @!P0 IMAD.MOV.U32 R240, RZ, RZ, 0x2 ;  /* 0x00000002fff08424 */ /* 0x000fe200078e00ff */
[----:B-1----:R-:W-:-:S02]  /*1ae60*/  @!P0 IADD3 R8, R16, 0x3c0, R147 ;  /* 0x000003c010088810 */ /* 0x002fc40007ffe093 */
[----:B------:R-:W-:Y:S01]  /*1ae70*/  LOP3.LUT R159, R159, 0x3fffc, RZ, 0xc0, !PT ;  /* 0x0003fffc9f9f7812 */ /* 0x000fe200078ec0ff */
[----:B------:R-:W-:Y:S01]  /*1ae80*/  @!P2 IMAD.WIDE.U32 R10, R10, R11, c[0x0][0x168] ;  /* 0x00005a000a0aa625 */ /* 0x000fe200078e000b */
[C---:B------:R-:W-:Y:S02]  /*1ae90*/  LOP3.LUT P3, RZ, R176.reuse, 0x40000, RZ, 0xc0, !PT ;  /* 0x00040000b0ff7812 */ /* 0x040fe4000786c0ff */
[----:B------:R-:W-:Y:S01]  /*1aea0*/  LOP3.LUT P4, RZ, R176, 0x80000, RZ, 0xc0, !PT ;  /* 0x00080000b0ff7812 */ /* 0x000fe2000788c0ff */
[----:B------:R-:W-:Y:S01]  /*1aeb0*/  @!P0 IMAD.WIDE.U32 R8, R8, R240, c[0x0][0x168] ;  /* 0x00005a0008088625 */ /* 0x000fe200078e00f0 */
[----:B--2---:R-:W-:Y:S01]  /*1aec0*/  @!P1 IADD3 R6, R16, 0x300, R145 ;  /* 0x0000030010069810 */ /* 0x004fe20007ffe091 */
[----:B------:R-:W-:Y:S01]  /*1aed0*/  @!P2 STG.E.U16 [R10.64], R248 ;  /* 0x000000f80a00a986 */ /* 0x000fe2000c101506 */
[----:B------:R-:W-:Y:S02]  /*1aee0*/  LOP3.LUT P2, RZ, R176, 0x20000, RZ, 0xc0, !PT ;  /* 0x00020000b0ff7812 */ /* 0x000fe4000784c0ff */
[----:B------:R-:W-:Y:S01]  /*1aef0*/  @!P0 LOP3.LUT R251, R251, R242, RZ, 0x3c, !PT ;  /* 0x000000f2fbfb8212 */ /* 0x000fe200078e3cff */
[----:B------:R-:W-:Y:S01]  /*1af00*/  @!P1 IMAD.WIDE.U32 R6, R6, R7, c[0x0][0x168] ;  /* 0x00005a0006069625 */ /* 0x000fe200078e0007 */
[----:B------:R-:W-:Y:S01]  /*1af10*/  P2R R244, PR, RZ, 0x4 ;  /* 0x00000004fff47803 */ /* 0x000fe20000000000 */
[----:B------:R-:W-:Y:S01]  /*1af20*/  LDS R159, [R159+0x3a80] ;  /* 0x003a80009f9f7984 */ /* 0x000fe20000000800 */
[----:B------:R-:W-:-:S02]  /*1af30*/  P2R R242, PR, RZ, 0x8 ;  /* 0x00000008fff27803 */ /* 0x000fc40000000000 */
[C---:B------:R-:W-:Y:S01]  /*1af40*/  LOP3.LUT P2, RZ, R176.reuse, 0x1000000, RZ, 0xc0, !PT ;  /* 0x01000000b0ff7812 */ /* 0x040fe2000784c0ff */
[----:B------:R0:W-:Y:S01]  /*1af50*/  @!P1 STG.E.U16 [R6.64], R249 ;  /* 0x000000f906009986 */ /* 0x0001e2000c101506 */
[----:B------:R-:W-:Y:S02]  /*1af60*/  P2R R240, PR, RZ, 0x10 ;  /* 0x00000010fff07803 */ /* 0x000fe40000000000 */
[C---:B------:R-:W-:Y:S01]  /*1af70*/  LOP3.LUT P3, RZ, R176.reuse, 0x800000, RZ, 0xc0, !PT ;  /* 0x00800000b0ff7812 */ /* 0x040fe2000786c0ff */
[----:B------:R1:W-:Y:S01]  /*1af80*/  @!P0 STG.E.U16 [R8.64], R251 ;  /* 0x000000fb08008986 */ /* 0x0003e2000c101506 */
[----:B------:R-:W-:Y:S02]  /*1af90*/  LOP3.LUT P4, RZ, R176, 0x400000, RZ, 0xc0, !PT ;  /* 0x00400000b0ff7812 */ /* 0x000fe4000788c0ff */
[----:B------:R-:W-:Y:S02]  /*1afa0*/  SHF.R.U32.HI R193, RZ, c[0x0][0x194], R193 ;  /* 0x00006500ffc17a19 */ /* 0x000fe400000116c1 */
[----:B------:R-:W-:-:S02]  /*1afb0*/  SHF.R.U32.HI R195, RZ, c[0x0][0x194], R195 ;  /* 0x00006500ffc37a19 */ /* 0x000fc400000116c3 */
[----:B------:R-:W-:Y:S01]  /*1afc0*/  LOP3.LUT R193, R193, UR4, RZ, 0xc0, !PT ;  /* 0x00000004c1c17c12 */ /* 0x000fe2000f8ec0ff */
[----:B0-----:R-:W-:Y:S01]  /*1afd0*/  IMAD.SHL.U32 R7, R173, 0x4, RZ ;  /* 0x00000004ad077824 */ /* 0x001fe200078e00ff */
[----:B------:R-:W-:Y:S01]  /*1afe0*/  LOP3.LUT R173, R165, 0x3fffc, RZ, 0xc0, !PT ;  /* 0x0003fffca5ad7812 */ /* 0x000fe200078ec0ff */
[----:B------:R-:W-:Y:S01]  /*1aff0*/  IMAD.SHL.U32 R6, R171, 0x4, RZ ;  /* 0x00000004ab067824 */ /* 0x000fe200078e00ff */
[----:B------:R-:W-:Y:S01]  /*1b000*/  LOP3.LUT R171, R167, 0x3fffc, RZ, 0xc0, !PT ;  /* 0x0003fffca7ab7812 */ /* 0x000fe200078ec0ff */
[----:B------:R-:W-:Y:S01]  /*1b010*/  IMAD.SHL.U32 R193, R193, 0x4, RZ ;  /* 0x00000004c1c17824 */ /* 0x000fe200078e00ff */
[----:B------:R-:W-:Y:S01]  /*1b020*/  LOP3.LUT R7, R7, 0x3fffc, RZ, 0xc0, !PT ;  /* 0x0003fffc07077812 */ /* 0x000fe200078ec0ff */
[----:B-1----:R-:W-:Y:S01]  /*1b030*/  @!P2 IMAD.MOV.U32 R9, RZ, RZ, 0x2 ;  /* 0x00000002ff09a424 */ /* 0x002fe200078e00ff */
[----:B------:R-:W0:Y:S01]  /*1b040*/  LDS R173, [R173+0x3a80] ;  /* 0x003a8000adad7984 */ /* 0x000e220000000800 */
[----:B------:R-:W-:Y:S01]  /*1b050*/  LOP3.LUT R6, R6, 0x3fffc, RZ, 0xc0, !PT ;  /* 0x0003fffc06067812 */ /* 0x000fe200078ec0ff */
[----:B------:R-:W-:Y:S01]  /*1b060*/  @!P3 IMAD.MOV.U32 R11, RZ, RZ, 0x2 ;  /* 0x00000002ff0bb424 */ /* 0x000fe200078e00ff */
[----:B------:R-:W-:Y:S01]  /*1b070*/  LOP3.LUT R195, R195, UR4, RZ, 0xc0, !PT ;  /* 0x00000004c3c37c12 */ /* 0x000fe2000f8ec0ff */
[----:B------:R-:W1:Y:S01]  /*1b080*/  LDS R171, [R171+0x3a80] ;  /* 0x003a8000abab7984 */ /* 0x000e620000000800 */
[----:B------:R-:W-:Y:S01]  /*1b090*/  @!P5 LOP3.LUT R251, R236, R13, RZ, 0x3c, !PT ;  /* 0x0000000decfbd212 */ /* 0x000fe200078e3cff */
[----:B------:R-:W-:Y:S01]  /*1b0a0*/  @!P4 IMAD.MOV.U32 R13, RZ, RZ, 0x2 ;  /* 0x00000002ff0dc424 */ /* 0x000fe200078e00ff */
[----:B----4-:R-:W-:Y:S01]  /*1b0b0*/  @!P4 IADD3 R10, R16, 0x600, R169 ;  /* 0x00000600100ac810 */ /* 0x010fe20007ffe0a9 */
[----:B------:R2:W3:Y:S01]  /*1b0c0*/  LDS R165, [R7+0x3a80] ;  /* 0x003a800007a57984 */ /* 0x0004e20000000800 */
[----:B------:R-:W-:Y:S01]  /*1b0d0*/  IMAD.SHL.U32 R195, R195, 0x4, RZ ;  /* 0x00000004c3c37824 */ /* 0x000fe200078e00ff */
[----:B------:R-:W-:-:S02]  /*1b0e0*/  @!P2 LOP3.LUT R247, R247, R12, RZ, 0x3c, !PT ;  /* 0x0000000cf7f7a212 */ /* 0x000fc400078e3cff */
[----:B------:R4:W5:Y:S01]  /*1b0f0*/  LDS R167, [R6+0x3a80] ;  /* 0x003a800006a77984 */ /* 0x0009620000000800 */
[----:B------:R-:W-:Y:S02]  /*1b100*/  LOP3.LUT R193, R193, 0x3fffc, RZ, 0xc0, !PT ;  /* 0x0003fffcc1c17812 */ /* 0x000fe400078ec0ff */
[----:B------:R-:W-:Y:S01]  /*1b110*/  @!P3 LOP3.LUT R245, R245, R234, RZ, 0x3c, !PT ;  /* 0x000000eaf5f5b212 */ /* 0x000fe200078e3cff */
[----:B--2---:R-:W-:Y:S01]  /*1b120*/  IMAD.SHL.U32 R7, R163, 0x4, RZ ;  /* 0x00000004a3077824 */ /* 0x004fe200078e00ff */
[----:B------:R-:W-:Y:S01]  /*1b130*/  LOP3.LUT R163, R155, 0x3fffc, RZ, 0xc0, !PT ;  /* 0x0003fffc9ba37812 */ /* 0x000fe200078ec0ff */
[----:B------:R-:W-:Y:S01]  /*1b140*/  @!P6 IMAD.MOV.U32 R234, RZ, RZ, 0x2 ;  /* 0x00000002ffeae424 */ /* 0x000fe200078e00ff */
[----:B------:R-:W-:Y:S01]  /*1b150*/  LOP3.LUT R195, R195, 0x3fffc, RZ, 0xc0, !PT ;  /* 0x0003fffcc3c37812 */ /* 0x000fe200078ec0ff */
[----:B----4-:R-:W-:Y:S01]  /*1b160*/  IMAD.SHL.U32 R6, R161, 0x4, RZ ;  /* 0x00000004a1067824 */ /* 0x010fe200078e00ff */
[----:B------:R-:W-:Y:S01]  /*1b170*/  LOP3.LUT R161, R157, 0x3fffc, RZ, 0xc0, !PT ;  /* 0x0003fffc9da17812 */ /* 0x000fe200078ec0ff */
[----:B------:R-:W-:Y:S01]  /*1b180*/  LDS R193, [R193+0x3a80] ;  /* 0x003a8000c1c17984 */ /* 0x000fe20000000800 */
[----:B------:R-:W-:-:S02]  /*1b190*/  LOP3.LUT R7, R7, 0x3fffc, RZ, 0xc0, !PT ;  /* 0x0003fffc07077812 */ /* 0x000fc400078ec0ff */
[----:B------:R-:W-:Y:S01]  /*1b1a0*/  LOP3.LUT R6, R6, 0x3fffc, RZ, 0xc0, !PT ;  /* 0x0003fffc06067812 */ /* 0x000fe200078ec0ff */
[----:B------:R-:W-:Y:S01]  /*1b1b0*/  LDS R163, [R163+0x3a80] ;  /* 0x003a8000a3a37984 */ /* 0x000fe20000000800 */
[----:B------:R-:W-:Y:S01]  /*1b1c0*/  @!P4 LOP3.LUT R243, R243, R14, RZ, 0x3c, !PT ;  /* 0x0000000ef3f3c212 */ /* 0x000fe200078e3cff */
[----:B------:R-:W-:Y:S01]  /*1b1d0*/  @!P5 IMAD.MOV.U32 R14, RZ, RZ, 0x2 ;  /* 0x00000002ff0ed424 */ /* 0x000fe200078e00ff */
[----:B------:R-:W-:Y:S01]  /*1b1e0*/  SHF.R.U32.HI R197, RZ, c[0x0][0x194], R197 ;  /* 0x00006500ffc57a19 */ /* 0x000fe200000116c5 */
[----:B------:R-:W2:Y:S01]  /*1b1f0*/  LDS R161, [R161+0x3a80] ;  /* 0x003a8000a1a17984 */ /* 0x000ea20000000800 */
[----:B------:R-:W-:Y:S02]  /*1b200*/  SHF.R.U32.HI R199, RZ, c[0x0][0x194], R199 ;  /* 0x00006500ffc77a19 */ /* 0x000fe400000116c7 */
[----:B------:R-:W-:Y:S01]  /*1b210*/  SHF.R.U32.HI R201, RZ, c[0x0][0x194], R201 ;  /* 0x00006500ffc97a19 */ /* 0x000fe200000116c9 */
[----:B------:R0:W4:Y:S01]  /*1b220*/  LDS R157, [R6+0x3a80] ;  /* 0x003a8000069d7984 */ /* 0x0001220000000800 */
[----:B------:R-:W-:-:S02]  /*1b230*/  SHF.R.U32.HI R203, RZ, c[0x0][0x194], R203 ;  /* 0x00006500ffcb7a19 */ /* 0x000fc400000116cb */
[----:B------:R-:W-:Y:S01]  /*1b240*/  LOP3.LUT R197, R197, UR4, RZ, 0xc0, !PT ;  /* 0x00000004c5c57c12 */ /* 0x000fe2000f8ec0ff */
[----:B------:R3:W4:Y:S01]  /*1b250*/  LDS R155, [R7+0x3a80] ;  /* 0x003a8000079b7984 */ /* 0x0007220000000800 */
[----:B------:R-:W-:Y:S02]  /*1b260*/  SHF.R.U32.HI R205, RZ, c[0x0][0x194], R205 ;  /* 0x00006500ffcd7a19 */ /* 0x000fe400000116cd */
[----:B------:R-:W-:Y:S01]  /*1b270*/  LOP3.LUT R199, R199, UR4, RZ, 0xc0, !PT ;  /* 0x00000004c7c77c12 */ /* 0x000fe2000f8ec0ff */
[----:B------:R-:W4:Y:S01]  /*1b280*/  LDS R195, [R195+0x3a80] ;  /* 0x003a8000c3c37984 */ /* 0x000f220000000800 */
[C---:B0-----:R-:W-:Y:S01]  /*1b290*/  @!P2 IADD3 R6, R16.reuse, 0x480, R173 ;  /* 0x000004801006a810 */ /* 0x041fe20007ffe0ad */
[----:B------:R-:W-:Y:S01]  /*1b2a0*/  IMAD.SHL.U32 R197, R197, 0x4, RZ ;  /* 0x00000004c5c57824 */ /* 0x000fe200078e00ff */
[----:B-1----:R-:W-:Y:S01]  /*1b2b0*/  @!P3 IADD3 R8, R16, 0x540, R171 ;  /* 0x000005401008b810 */ /* 0x002fe20007ffe0ab */
[----:B------:R-:W-:Y:S01]  /*1b2c0*/  IMAD.SHL.U32 R199, R199, 0x4, RZ ;  /* 0x00000004c7c77824 */ /* 0x000fe200078e00ff */
[----:B------:R-:W-:Y:S01]  /*1b2d0*/  @!P6 LOP3.LUT R249, R238, R15, RZ, 0x3c, !PT ;  /* 0x0000000feef9e212 */ /* 0x000fe200078e3cff */
[----:B---3--:R-:W-:Y:S01]  /*1b2e0*/  @!P2 IMAD.WIDE.U32 R6, R6, R9, c[0x0][0x168] ;  /* 0x00005a000606a625 */ /* 0x008fe200078e0009 */
[----:B------:R-:W-:-:S02]  /*1b2f0*/  LOP3.LUT R201, R201, UR4, RZ, 0xc0, !PT ;  /* 0x00000004c9c97c12 */ /* 0x000fc4000f8ec0ff */
[----:B------:R-:W-:Y:S01]  /*1b300*/  @!P5 IADD3 R15, R16, 0x780, R165 ;  /* 0x00000780100fd810 */ /* 0x000fe20007ffe0a5 */
[----:B------:R-:W-:Y:S01]  /*1b310*/  @!P3 IMAD.WIDE.U32 R8, R8, R11, c[0x0][0x168] ;  /* 0x00005a000808b625 */ /* 0x000fe200078e000b */
[----:B------:R-:W-:Y:S01]  /*1b320*/  @!P2 STG.E.U16 [R6.64], R247 ;  /* 0x000000f70600a986 */ /* 0x000fe2000c101506 */
[----:B------:R-:W-:Y:S02]  /*1b330*/  ISETP.NE.AND P2, PT, R244, RZ, PT ;  /* 0x000000fff400720c */ /* 0x000fe40003f45270 */
[----:B------:R-:W-:Y:S01]  /*1b340*/  @!P4 IMAD.WIDE.U32 R10, R10, R13, c[0x0][0x168] ;  /* 0x00005a000a0ac625 */ /* 0x000fe200078e000d */
[----:B------:R0:W-:Y:S01]  /*1b350*/  @!P3 STG.E.U16 [R8.64], R245 ;  /* 0x000000f50800b986 */ /* 0x0001e2000c101506 */
[----:B------:R-:W-:Y:S02]  /*1b360*/  ISETP.NE.AND P3, PT, R242, RZ, PT ;  /* 0x000000fff200720c */ /* 0x000fe40003f65270 */
[----:B-----5:R-:W-:Y:S01]  /*1b370*/  @!P6 IADD3 R12, R16, 0x6c0, R167 ;  /* 0x000006c0100ce810 */ /* 0x020fe20007ffe0a7 */
[----:B------:R1:W-:Y:S01]  /*1b380*/  @!P4 STG.E.U16 [R10.64], R243 ;  /* 0x000000f30a00c986 */ /* 0x0003e2000c101506 */
[----:B------:R-:W-:Y:S01]  /*1b390*/  ISETP.NE.AND P4, PT, R240, RZ, PT ;  /* 0x000000fff000720c */ /* 0x000fe20003f85270 */
[----:B------:R-:W-:Y:S01]  /*1b3a0*/  IMAD.SHL.U32 R201, R201, 0x4, RZ ;  /* 0x00000004c9c97824 */ /* 0x000fe200078e00ff */
[----:B------:R-:W-:Y:S01]  /*1b3b0*/  LOP3.LUT R203, R203, UR4, RZ, 0xc0, !PT ;  /* 0x00000004cbcb7c12 */ /* 0x000fe2000f8ec0ff */
[----:B------:R-:W-:Y:S01]  /*1b3c0*/  @!P6 IMAD.WIDE.U32 R12, R12, R234, c[0x0][0x168] ;  /* 0x00005a000c0ce625 */ /* 0x000fe200078e00ea */
[----:B------:R-:W-:-:S02]  /*1b3d0*/  LOP3.LUT R205, R205, UR4, RZ, 0xc0, !PT ;  /* 0x00000004cdcd7c12 */ /* 0x000fc4000f8ec0ff */
[C---:B------:R-:W-:Y:S01]  /*1b3e0*/  LOP3.LUT P1, RZ, R176.reuse, 0x10000, RZ, 0xc0, !PT ;  /* 0x00010000b0ff7812 */ /* 0x040fe2000782c0ff */
[----:B0-----:R-:W-:Y:S01]  /*1b3f0*/  @!P2 IMAD.MOV.U32 R245, RZ, RZ, 0x2 ;  /* 0x00000002fff5a424 */ /* 0x001fe200078e00ff */
[----:B------:R-:W-:Y:S01]  /*1b400*/  LOP3.LUT P0, RZ, R176, 0x8000, RZ, 0xc0, !PT ;  /* 0x00008000b0ff7812 */ /* 0x000fe2000780c0ff */
[----:B------:R-:W-:Y:S01]  /*1b410*/  @!P3 IMAD.MOV.U32 R247, RZ, RZ, 0x2 ;  /* 0x00000002fff7b424 */ /* 0x000fe200078e00ff */
[C---:B--2---:R-:W-:Y:S01]  /*1b420*/  @!P3 IADD3 R8, R16.reuse, 0x900, R161 ;  /* 0x000009001008b810 */ /* 0x044fe20007ffe0a1 */
[----:B------:R-:W-:Y:S01]  /*1b430*/  @!P5 IMAD.WIDE.U32 R14, R15, R14, c[0x0][0x168] ;  /* 0x00005a000f0ed625 */ /* 0x000fe200078e000e */
[C---:B-1----:R-:W-:Y:S01]  /*1b440*/  @!P2 IADD3 R10, R16.reuse, 0x9c0, R159 ;  /* 0x000009c0100aa810 */ /* 0x042fe20007ffe09f */
[----:B------:R4:W-:Y:S01]  /*1b450*/  @!P6 STG.E.U16 [R12.64], R249 ;  /* 0x000000f90c00e986 */ /* 0x0009e2000c101506 */
[----:B------:R-:W-:Y:S01]  /*1b460*/  @!P4 LOP3.LUT R233, R233, R224, RZ, 0x3c, !PT ;  /* 0x000000e0e9e9c212 */ /* 0x000fe200078e3cff */
[----:B------:R-:W-:Y:S01]  /*1b470*/  @!P4 IMAD.MOV.U32 R224, RZ, RZ, 0x2 ;  /* 0x00000002ffe0c424 */ /* 0x000fe200078e00ff */
[----:B------:R-:W-:Y:S01]  /*1b480*/  @!P4 IADD3 R6, R16, 0x840, R163 ;  /* 0x000008401006c810 */ /* 0x000fe20007ffe0a3 */
[----:B------:R-:W-:Y:S01]  /*1b490*/  IMAD.SHL.U32 R203, R203, 0x4, RZ ;  /* 0x00000004cbcb7824 */ /* 0x000fe200078e00ff */
[----:B------:R-:W-:Y:S01]  /*1b4a0*/  @!P3 LOP3.LUT R235, R235, R226, RZ, 0x3c, !PT ;  /* 0x000000e2ebebb212 */ /* 0x000fe200078e3cff */
[----:B------:R-:W-:Y:S01]  /*1b4b0*/  IMAD.SHL.U32 R205, R205, 0x4, RZ ;  /* 0x00000004cdcd7824 */ /* 0x000fe200078e00ff */
[----:B------:R-:W-:Y:S01]  /*1b4c0*/  LOP3.LUT R197, R197, 0x3fffc, RZ, 0xc0, !PT ;  /* 0x0003fffcc5c57812 */ /* 0x000fe200078ec0ff */
[----:B------:R-:W-:Y:S01]  /*1b4d0*/  @!P4 IMAD.WIDE.U32 R6, R6, R224, c[0x0][0x168] ;  /* 0x00005a000606c625 */ /* 0x000fe200078e00e0 */
[----:B------:R-:W-:Y:S01]  /*1b4e0*/  @!P2 LOP3.LUT R237, R237, R228, RZ, 0x3c, !PT ;  /* 0x000000e4ededa212 */ /* 0x000fe200078e3cff */
[----:B------:R0:W-:Y:S01]  /*1b4f0*/  @!P5 STG.E.U16 [R14.64], R251 ;  /* 0x000000fb0e00d986 */ /* 0x0001e2000c101506 */
[----:B------:R-:W-:Y:S01]  /*1b500*/  LOP3.LUT R199, R199, 0x3fffc, RZ, 0xc0, !PT ;  /* 0x0003fffcc7c77812 */ /* 0x000fe200078ec0ff */
[----:B------:R-:W-:Y:S01]  /*1b510*/  @!P3 IMAD.WIDE.U32 R8, R8, R247, c[0x0][0x168] ;  /* 0x00005a000808b625 */ /* 0x000fe200078e00f7 */
[----:B------:R-:W-:Y:S01]  /*1b520*/  LOP3.LUT R201, R201, 0x3fffc, RZ, 0xc0, !PT ;  /* 0x0003fffcc9c97812 */ /* 0x000fe200078ec0ff */
[----:B------:R1:W-:Y:S01]  /*1b530*/  @!P4 STG.E.U16 [R6.64], R233 ;  /* 0x000000e90600c986 */ /* 0x0003e2000c101506 */
[----:B------:R-:W-:Y:S01]  /*1b540*/  LOP3.LUT R203, R203, 0x3fffc, RZ, 0xc0, !PT ;  /* 0x0003fffccbcb7812 */ /* 0x000fe200078ec0ff */
[----:B------:R-:W-:Y:S01]  /*1b550*/  @!P2 IMAD.WIDE.U32 R10, R10, R245, c[0x0][0x168] ;  /* 0x00005a000a0aa625 */ /* 0x000fe200078e00f5 */
[----:B------:R-:W-:Y:S01]  /*1b560*/  LOP3.LUT R205, R205, 0x3fffc, RZ, 0xc0, !PT ;  /* 0x0003fffccdcd7812 */ /* 0x000fe200078ec0ff */
[----:B------:R2:W-:Y:S01]  /*1b570*/  @!P3 STG.E.U16 [R8.64], R235 ;  /* 0x000000eb0800b986 */ /* 0x0005e2000c101506 */
[----:B------:R-:W-:Y:S01]  /*1b580*/  LOP3.LUT P3, RZ, R176, 0x4000, RZ, 0xc0, !PT ;  /* 0x00004000b0ff7812 */ /* 0x000fe2000786c0ff */
[----:B------:R-:W-:Y:S01]  /*1b590*/  @!P1 IMAD.MOV.U32 R243, RZ, RZ, 0x2 ;  /* 0x00000002fff39424 */ /* 0x000fe200078e00ff */
[----:B----4-:R-:W-:Y:S01]  /*1b5a0*/  @!P1 IADD3 R12, R16, 0xa80, R157 ;  /* 0x00000a80100c9810 */ /* 0x010fe20007ffe09d */
[----:B------:R3:W-:Y:S01]  /*1b5b0*/  @!P2 STG.E.U16 [R10.64], R237 ;  /* 0x000000ed0a00a986 */ /* 0x0007e2000c101506 */
[----:B------:R-:W-:Y:S01]  /*1b5c0*/  LOP3.LUT P2, RZ, R176, 0x2000, RZ, 0xc0, !PT ;  /* 0x00002000b0ff7812 */ /* 0x000fe2000784c0ff */
[----:B------:R-:W-:Y:S01]  /*1b5d0*/  @!P0 IMAD.MOV.U32 R249, RZ, RZ, 0x2 ;  /* 0x00000002fff98424 */ /* 0x000fe200078e00ff */
[----:B0-----:R-:W-:Y:S01]  /*1b5e0*/  @!P0 IADD3 R14, R16, 0xb40, R155 ;  /* 0x00000b40100e8810 */ /* 0x001fe20007ffe09b */
[----:B------:R-:W0:Y:S01]  /*1b5f0*/  LDS R197, [R197+0x3a80] ;  /* 0x003a8000c5c57984 */ /* 0x000e220000000800 */
[----:B------:R-:W-:Y:S01]  /*1b600*/  @!P1 LOP3.LUT R239, R239, R230, RZ, 0x3c, !PT ;  /* 0x000000e6efef9212 */ /* 0x000fe200078e3cff */
[----:B------:R-:W-:Y:S01]  /*1b610*/  @!P1 IMAD.WIDE.U32 R12, R12, R243, c[0x0][0x168] ;  /* 0x00005a000c0c9625 */ /* 0x000fe200078e00f3 */
[----:B------:R-:W-:Y:S01]  /*1b620*/  @!P0 LOP3.LUT R241, R241, R232, RZ, 0x3c, !PT ;  /* 0x000000e8f1f18212 */ /* 0x000fe200078e3cff */
[----:B------:R-:W4:Y:S01]  /*1b630*/  LDS R199, [R199+0x3a80] ;  /* 0x003a8000c7c77984 */ /* 0x000f220000000800 */
[----:B------:R-:W-:Y:S01]  /*1b640*/  LOP3.LUT P6, RZ, R176, 0x80, RZ, 0xc0, !PT ;  /* 0x00000080b0ff7812 */ /* 0x000fe200078cc0ff */
[----:B------:R-:W-:Y:S01]  /*1b650*/  @!P0 IMAD.WIDE.U32 R14, R14, R249, c[0x0][0x168] ;  /* 0x00005a000e0e8625 */ /* 0x000fe200078e00f9 */
[C---:B-1----:R-:W-:Y:S01]  /*1b660*/  @!P3 IADD3 R6, R16.reuse, 0xc00, R193 ;  /* 0x00000c001006b810 */ /* 0x042fe20007ffe0c1 */
[----:B------:R-:W1:Y:S01]  /*1b670*/  LDS R201, [R201+0x3a80] ;  /* 0x003a8000c9c97984 */ /* 0x000e620000000800 */
[----:B------:R-:W-:Y:S01]  /*1b680*/  @!P3 LOP3.LUT R231, R231, R214, RZ, 0x3c, !PT ;  /* 0x000000d6e7e7b212 */ /* 0x000fe200078e3cff */
[----:B------:R-:W-:Y:S01]  /*1b690*/  @!P3 IMAD.MOV.U32 R7, RZ, RZ, 0x2 ;  /* 0x00000002ff07b424 */ /* 0x000fe200078e00ff */
[----:B--2---:R-:W-:Y:S01]  /*1b6a0*/  @!P2 IADD3 R8, R16, 0xcc0, R195 ;  /* 0x00000cc01008a810 */ /* 0x004fe20007ffe0c3 */
[----:B------:R-:W2:Y:S01]  /*1b6b0*/  LDS R203, [R203+0x3a80] ;  /* 0x003a8000cbcb7984 */ /* 0x000ea20000000800 */
[----:B------:R-:W-:Y:S01]  /*1b6c0*/  @!P2 IMAD.MOV.U32 R9, RZ, RZ, 0x2 ;  /* 0x00000002ff09a424 */ /* 0x000fe200078e00ff */
[----:B------:R-:W-:Y:S01]  /*1b6d0*/  @!P2 LOP3.LUT R229, R229, R222, RZ, 0x3c, !PT ;  /* 0x000000dee5e5a212 */ /* 0x000fe200078e3cff */
[----:B------:R-:W-:Y:S01]  /*1b6e0*/  @!P3 IMAD.WIDE.U32 R6, R6, R7, c[0x0][0x168] ;  /* 0x00005a000606b625 */ /* 0x000fe200078e0007 */
[----:B------:R-:W5:Y:S01]  /*1b6f0*/  LDS R205, [R205+0x3a80] ;  /* 0x003a8000cdcd7984 */ /* 0x000f620000000800 */
[----:B------:R-:W-:-:S02]  /*1b700*/  SHF.R.U32.HI R209, RZ, c[0x0][0x194], R209 ;  /* 0x00006500ffd17a19 */ /* 0x000fc400000116d1 */
[----:B------:R-:W-:Y:S01]  /*1b710*/  @!P2 IMAD.WIDE.U32 R8, R8, R9, c[0x0][0x168] ;  /* 0x00005a000808a625 */ /* 0x000fe200078e0009 */
[----:B------:R3:W-:Y:S01]  /*1b720*/  @!P1 STG.E.U16 [R12.64], R239 ;  /* 0x000000ef0c009986 */ /* 0x0007e2000c101506 */
[C---:B------:R-:W-:Y:S02]  /*1b730*/  LOP3.LUT P1, RZ, R176.reuse, 0x1000, RZ, 0xc0, !PT ;  /* 0x00001000b0ff7812 */ /* 0x040fe4000782c0ff */
[----:B------:R-:W-:Y:S01]  /*1b740*/  SHF.R.U32.HI R211, RZ, c[0x0][0x194], R211 ;  /* 0x00006500ffd37a19 */ /* 0x000fe200000116d3 */
[----:B------:R0:W-:Y:S01]  /*1b750*/  @!P0 STG.E.U16 [R14.64], R241 ;  /* 0x000000f10e008986 */ /* 0x0001e2000c101506 */
[C---:B------:R-:W-:Y:S02]  /*1b760*/  LOP3.LUT P0, RZ, R176.reuse, 0x800, RZ, 0xc0, !PT ;  /* 0x00000800b0ff7812 */ /* 0x040fe4000780c0ff */
[----:B------:R-:W-:Y:S01]  /*1b770*/  P2R R224, PR, RZ, 0x40 ;  /* 0x00000040ffe07803 */ /* 0x000fe20000000000 */
[----:B------:R2:W-:Y:S01]  /*1b780*/  @!P3 STG.E.U16 [R6.64], R231 ;  /* 0x000000e70600b986 */ /* 0x0005e2000c101506 */
[----:B------:R-:W-:-:S02]  /*1b790*/  LOP3.LUT P3, RZ, R176, 0x10, RZ, 0xc0, !PT ;  /* 0x00000010b0ff7812 */ /* 0x000fc4000786c0ff */
[C---:B------:R-:W-:Y:S01]  /*1b7a0*/  LOP3.LUT P6, RZ, R176.reuse, 0x400, RZ, 0xc0, !PT ;  /* 0x00000400b0ff7812 */ /* 0x040fe200078cc0ff */
[----:B------:R5:W-:Y:S01]  /*1b7b0*/  @!P2 STG.E.U16 [R8.64], R229 ;  /* 0x000000e50800a986 */ /* 0x000be2000c101506 */
[----:B------:R-:W-:Y:S01]  /*1b7c0*/  LOP3.LUT P2, RZ, R176, 0x8, RZ, 0xc0, !PT ;  /* 0x00000008b0ff7812 */ /* 0x000fe2000784c0ff */
[----:B---3--:R-:W-:Y:S01]  /*1b7d0*/  @!P1 IMAD.MOV.U32 R11, RZ, RZ, 0x2 ;  /* 0x00000002ff0b9424 */ /* 0x008fe200078e00ff */
[----:B------:R-:W-:Y:S02]  /*1b7e0*/  LOP3.LUT R209, R209, UR4, RZ, 0xc0, !PT ;  /* 0x00000004d1d17c12 */ /* 0x000fe4000f8ec0ff */
[----:B------:R-:W-:Y:S01]  /*1b7f0*/  P2R R214, PR, RZ, 0x4 ;  /* 0x00000004ffd67803 */ /* 0x000fe20000000000 */
[----:B------:R-:W-:Y:S01]  /*1b800*/  @!P0 IMAD.MOV.U32 R13, RZ, RZ, 0x2 ;  /* 0x00000002ff0d8424 */ /* 0x000fe200078e00ff */
[----:B------:R-:W-:Y:S01]  /*1b810*/  @!P0 LOP3.LUT R225, R225, R216, RZ, 0x3c, !PT ;  /* 0x000000d8e1e18212 */ /* 0x000fe200078e3cff */
[----:B------:R-:W-:Y:S01]  /*1b820*/  IMAD.SHL.U32 R209, R209, 0x4, RZ ;  /* 0x00000004d1d17824 */ /* 0x000fe200078e00ff */
[----:B------:R-:W-:-:S02]  /*1b830*/  P2R R216, PR, RZ, 0x8 ;  /* 0x00000008ffd87803 */ /* 0x000fc40000000000 */
[C---:B------:R-:W-:Y:S01]  /*1b840*/  LOP3.LUT P2, RZ, R176.reuse, 0x200, RZ, 0xc0, !PT ;  /* 0x00000200b0ff7812 */ /* 0x040fe2000784c0ff */
[----:B0-----:R-:W-:Y:S01]  /*1b850*/  @!P6 IMAD.MOV.U32 R15, RZ, RZ, 0x2 ;  /* 0x00000002ff0fe424 */ /* 0x001fe200078e00ff */
[----:B------:R-:W-:Y:S02]  /*1b860*/  LOP3.LUT R211, R211, UR4, RZ, 0xc0, !PT ;  /* 0x00000004d3d37c12 */ /* 0x000fe4000f8ec0ff */
[----:B------:R-:W-:Y:S02]  /*1b870*/  LOP3.LUT P3, RZ, R176, 0x100, RZ, 0xc0, !PT ;  /* 0x00000100b0ff7812 */ /* 0x000fe4000786c0ff */
[----:B------:R-:W-:Y:S01]  /*1b880*/  SHF.R.U32.HI R207, RZ, c[0x0][0x194], R207 ;  /* 0x00006500ffcf7a19 */ /* 0x000fe200000116cf */
[----:B------:R-:W-:Y:S01]  /*1b890*/  IMAD.SHL.U32 R211, R211, 0x4, RZ ;  /* 0x00000004d3d37824 */ /* 0x000fe200078e00ff */
[----:B------:R-:W-:Y:S02]  /*1b8a0*/  LOP3.LUT R209, R209, 0x3fffc, RZ, 0xc0, !PT ;  /* 0x0003fffcd1d17812 */ /* 0x000fe400078ec0ff */
[----:B------:R-:W-:-:S02]  /*1b8b0*/  LOP3.LUT R207, R207, UR4, RZ, 0xc0, !PT ;  /* 0x00000004cfcf7c12 */ /* 0x000fc4000f8ec0ff */
[C---:B------:R-:W-:Y:S01]  /*1b8c0*/  @!P1 IADD3 R10, R16.reuse, 0xd80, R197 ;  /* 0x00000d80100a9810 */ /* 0x040fe20007ffe0c5 */
[----:B------:R-:W-:Y:S01]  /*1b8d0*/  @!P2 IMAD.MOV.U32 R233, RZ, RZ, 0x2 ;  /* 0x00000002ffe9a424 */ /* 0x000fe200078e00ff */
[----:B------:R-:W-:Y:S01]  /*1b8e0*/  LOP3.LUT R211, R211, 0x3fffc, RZ, 0xc0, !PT ;  /* 0x0003fffcd3d37812 */ /* 0x000fe200078ec0ff */
[----:B------:R-:W-:Y:S01]  /*1b8f0*/  IMAD.SHL.U32 R207, R207, 0x4, RZ ;  /* 0x00000004cfcf7824 */ /* 0x000fe200078e00ff */
[C---:B----4-:R-:W-:Y:S01]  /*1b900*/  @!P0 IADD3 R12, R16.reuse, 0xe40, R199 ;  /* 0x00000e40100c8810 */ /* 0x050fe20007ffe0c7 */
[----:B------:R-:W0:Y:S01]  /*1b910*/  LDS R209, [R209+0x3a80] ;  /* 0x003a8000d1d17984 */ /* 0x000e220000000800 */
[----:B-1----:R-:W-:Y:S01]  /*1b920*/  @!P6 IADD3 R14, R16, 0xf00, R201 ;  /* 0x00000f00100ee810 */ /* 0x002fe20007ffe0c9 */
[----:B------:R-:W-:Y:S01]  /*1b930*/  @!P1 IMAD.WIDE.U32 R10, R10, R11, c[0x0][0x168] ;  /* 0x00005a000a0a9625 */ /* 0x000fe200078e000b */
[C---:B--2---:R-:W-:Y:S01]  /*1b940*/  @!P2 IADD3 R6, R16.reuse, 0xfc0, R203 ;  /* 0x00000fc01006a810 */ /* 0x044fe20007ffe0cb */
[----:B------:R-:W1:Y:S01]  /*1b950*/  LDS R211, [R211+0x3a80] ;  /* 0x003a8000d3d37984 */ /* 0x000e620000000800 */
[----:B-----5:R-:W-:Y:S01]  /*1b960*/  @!P3 IADD3 R8, R16, 0x1080, R205 ;  /* 0x000010801008b810 */ /* 0x020fe20007ffe0cd */
[----:B------:R-:W-:Y:S01]  /*1b970*/  @!P3 IMAD.MOV.U32 R231, RZ, RZ, 0x2 ;  /* 0x00000002ffe7b424 */ /* 0x000fe200078e00ff */
[----:B------:R-:W-:Y:S01]  /*1b980*/  @!P1 LOP3.LUT R227, R227, R218, RZ, 0x3c, !PT ;  /* 0x000000dae3e39212 */ /* 0x000fe200078e3cff */
[----:B------:R-:W-:Y:S01]  /*1b990*/  @!P0 IMAD.WIDE.U32 R12, R12, R13, c[0x0][0x168] ;  /* 0x00005a000c0c8625 */ /* 0x000fe200078e000d */
[----:B------:R-:W-:-:S02]  /*1b9a0*/  @!P6 LOP3.LUT R223, R223, R220, RZ, 0x3c, !PT ;  /* 0x000000dcdfdfe212 */ /* 0x000fc400078e3cff */
[----:B------:R-:W-:Y:S01]  /*1b9b0*/  SHF.R.U32.HI R160, RZ, c[0x0][0x194], R160 ;  /* 0x00006500ffa07a19 */ /* 0x000fe200000116a0 */
[----:B------:R-:W-:Y:S01]  /*1b9c0*/  @!P6 IMAD.WIDE.U32 R14, R14, R15, c[0x0][0x168] ;  /* 0x00005a000e0ee625 */ /* 0x000fe200078e000f */
[----:B------:R-:W-:Y:S01]  /*1b9d0*/  @!P2 LOP3.LUT R213, R213, R200, RZ, 0x3c, !PT ;  /* 0x000000c8d5d5a212 */ /* 0x000fe200078e3cff */
[----:B------:R2:W-:Y:S01]  /*1b9e0*/  @!P1 STG.E.U16 [R10.64], R227 ;  /* 0x000000e30a009986 */ /* 0x0005e2000c101506 */
[----:B------:R-:W-:Y:S01]  /*1b9f0*/  SHF.R.U32.HI R162, RZ, c[0x0][0x194], R162 ;  /* 0x00006500ffa27a19 */ /* 0x000fe200000116a2 */
[----:B------:R-:W-:Y:S01]  /*1ba00*/  @!P2 IMAD.WIDE.U32 R6, R6, R233, c[0x0][0x168] ;  /* 0x00005a000606a625 */ /* 0x000fe200078e00e9 */
[----:B------:R-:W-:Y:S01]  /*1ba10*/  LOP3.LUT R207, R207, 0x3fffc, RZ, 0xc0, !PT ;  /* 0x0003fffccfcf7812 */ /* 0x000fe200078ec0ff */
[----:B------:R0:W-:Y:S01]  /*1ba20*/  @!P0 STG.E.U16 [R12.64], R225 ;  /* 0x000000e10c008986 */ /* 0x0001e2000c101506 */
[----:B------:R-:W-:Y:S01]  /*1ba30*/  @!P3 LOP3.LUT R215, R215, R202, RZ, 0x3c, !PT ;  /* 0x000000cad7d7b212 */ /* 0x000fe200078e3cff */
[----:B------:R-:W-:Y:S01]  /*1ba40*/  @!P3 IMAD.WIDE.U32 R8, R8, R231, c[0x0][0x168] ;  /* 0x00005a000808b625 */ /* 0x000fe200078e00e7 */
[----:B------:R-:W-:Y:S01]  /*1ba50*/  SHF.R.U32.HI R164, RZ, c[0x0][0x194], R164 ;  /* 0x00006500ffa47a19 */ /* 0x000fe200000116a4 */
[----:B------:R1:W-:Y:S01]  /*1ba60*/  @!P6 STG.E.U16 [R14.64], R223 ;  /* 0x000000df0e00e986 */ /* 0x0003e2000c101506 */
[----:B------:R-:W-:-:S02]  /*1ba70*/  SHF.R.U32.HI R166, RZ, c[0x0][0x194], R166 ;  /* 0x00006500ffa67a19 */ /* 0x000fc400000116a6 */
[----:B------:R-:W-:Y:S01]  /*1ba80*/  LOP3.LUT R160, R160, UR4, RZ, 0xc0, !PT ;  /* 0x00000004a0a07c12 */ /* 0x000fe2000f8ec0ff */
[----:B------:R-:W-:Y:S01]  /*1ba90*/  @!P2 STG.E.U16 [R6.64], R213 ;  /* 0x000000d50600a986 */ /* 0x000fe2000c101506 */
[----:B------:R-:W-:Y:S02]  /*1baa0*/  LOP3.LUT P0, RZ, R176, 0x2, RZ, 0xc0, !PT ;  /* 0x00000002b0ff7812 */ /* 0x000fe4000780c0ff */
[----:B------:R-:W-:Y:S01]  /*1bab0*/  LOP3.LUT R162, R162, UR4, RZ, 0xc0, !PT ;  /* 0x00000004a2a27c12 */ /* 0x000fe2000f8ec0ff */
[----:B------:R-:W-:Y:S01]  /*1bac0*/  @!P3 STG.E.U16 [R8.64], R215 ;  /* 0x000000d70800b986 */ /* 0x000fe2000c101506 */
[----:B------:R-:W-:Y:S01]  /*1bad0*/  LOP3.LUT P1, RZ, R176, 0x4, RZ, 0xc0, !PT ;  /* 0x00000004b0ff7812 */ /* 0x000fe2000782c0ff */
[----:B------:R-:W-:Y:S01]  /*1bae0*/  IMAD.SHL.U32 R160, R160, 0x4, RZ ;  /* 0x00000004a0a07824 */ /* 0x000fe200078e00ff */
[----:B------:R-:W-:Y:S01]  /*1baf0*/  LOP3.LUT R164, R164, UR4, RZ, 0xc0, !PT ;  /* 0x00000004a4a47c12 */ /* 0x000fe2000f8ec0ff */
[----:B------:R-:W3:Y:S01]  /*1bb00*/  LDS R207, [R207+0x3a80] ;  /* 0x003a8000cfcf7984 */ /* 0x000ee20000000800 */
[----:B------:R-:W-:Y:S01]  /*1bb10*/  ISETP.NE.AND P2, PT, R214, RZ, PT ;  /* 0x000000ffd600720c */ /* 0x000fe20003f45270 */
[----:B------:R-:W-:Y:S01]  /*1bb20*/  IMAD.SHL.U32 R162, R162, 0x4, RZ ;  /* 0x00000004a2a27824 */ /* 0x000fe200078e00ff */
[----:B------:R-:W-:Y:S01]  /*1bb30*/  LOP3.LUT R166, R166, UR4, RZ, 0xc0, !PT ;  /* 0x00000004a6a67c12 */ /* 0x000fe2000f8ec0ff */
[----:B------:R-:W-:Y:S01]  /*1bb40*/  IMAD.SHL.U32 R164, R164, 0x4, RZ ;  /* 0x00000004a4a47824 */ /* 0x000fe200078e00ff */
[----:B------:R-:W-:-:S02]  /*1bb50*/  ISETP.NE.AND P3, PT, R216, RZ, PT ;  /* 0x000000ffd800720c */ /* 0x000fc40003f65270 */
[----:B------:R-:W-:Y:S01]  /*1bb60*/  LOP3.LUT R160, R160, 0x3fffc, RZ, 0xc0, !PT ;  /* 0x0003fffca0a07812 */ /* 0x000fe200078ec0ff */
[----:B------:R-:W-:Y:S01]  /*1bb70*/  IMAD.SHL.U32 R166, R166, 0x4, RZ ;  /* 0x00000004a6a67824 */ /* 0x000fe200078e00ff */
[----:B------:R-:W-:Y:S02]  /*1bb80*/  LOP3.LUT R162, R162, 0x3fffc, RZ, 0xc0, !PT ;  /* 0x0003fffca2a27812 */ /* 0x000fe400078ec0ff */
[----:B------:R-:W-:Y:S02]  /*1bb90*/  LOP3.LUT R164, R164, 0x3fffc, RZ, 0xc0, !PT ;  /* 0x0003fffca4a47812 */ /* 0x000fe400078ec0ff */
[----:B------:R-:W-:Y:S02]  /*1bba0*/  LOP3.LUT R166, R166, 0x3fffc, RZ, 0xc0, !PT ;  /* 0x0003fffca6a67812 */ /* 0x000fe400078ec0ff */
[----:B------:R-:W-:Y:S02]  /*1bbb0*/  @!P0 LOP3.LUT R237, R191, R158, RZ, 0x3c, !PT ;  /* 0x0000009ebfed8212 */ /* 0x000fe400078e3cff */
[----:B------:R-:W-:Y:S01]  /*1bbc0*/  @!P1 LOP3.LUT R235, R189, R156, RZ, 0x3c, !PT ;  /* 0x0000009cbdeb9212 */ /* 0x000fe200078e3cff */
[----:B------:R-:W4:Y:S01]  /*1bbd0*/  LDS R191, [R160+0x3a80] ;  /* 0x003a8000a0bf7984 */ /* 0x000f220000000800 */
[----:B------:R-:W-:Y:S01]  /*1bbe0*/  @!P2 LOP3.LUT R233, R187, R154, RZ, 0x3c, !PT ;  /* 0x0000009abbe9a212 */ /* 0x000fe200078e3cff */
[----:B------:R-:W-:Y:S01]  /*1bbf0*/  @!P3 IMAD.MOV.U32 R156, RZ, RZ, 0x2 ;  /* 0x00000002ff9cb424 */ /* 0x000fe200078e00ff */
[----:B------:R-:W-:Y:S01]  /*1bc00*/  @!P3 LOP3.LUT R231, R185, R152, RZ, 0x3c, !PT ;  /* 0x00000098b9e7b212 */ /* 0x000fe200078e3cff */
[----:B------:R-:W5:Y:S01]  /*1bc10*/  LDS R189, [R162+0x3a80] ;  /* 0x003a8000a2bd7984 */ /* 0x000f620000000800 */
[C---:B------:R-:W-:Y:S01]  /*1bc20*/  LOP3.LUT P5, RZ, R176.reuse, 0x40, RZ, 0xc0, !PT ;  /* 0x00000040b0ff7812 */ /* 0x040fe200078ac0ff */
[----:B------:R-:W-:Y:S01]  /*1bc30*/  @!P2 IMAD.MOV.U32 R154, RZ, RZ, 0x2 ;  /* 0x00000002ff9aa424 */ /* 0x000fe200078e00ff */
[----:B------:R-:W-:Y:S01]  /*1bc40*/  SHF.R.U32.HI R168, RZ, c[0x0][0x194], R168 ;  /* 0x00006500ffa87a19 */ /* 0x000fe200000116a8 */
[----:B------:R-:W4:Y:S01]  /*1bc50*/  LDS R187, [R164+0x3a80] ;  /* 0x003a8000a4bb7984 */ /* 0x000f220000000800 */
[----:B------:R-:W-:Y:S01]  /*1bc60*/  LOP3.LUT P4, RZ, R176, 0x20, RZ, 0xc0, !PT ;  /* 0x00000020b0ff7812 */ /* 0x000fe2000788c0ff */
[----:B------:R-:W-:Y:S01]  /*1bc70*/  @!P1 IMAD.MOV.U32 R152, RZ, RZ, 0x2 ;  /* 0x00000002ff989424 */ /* 0x000fe200078e00ff */
[----:B------:R-:W-:Y:S01]  /*1bc80*/  SHF.R.U32.HI R170, RZ, c[0x0][0x194], R170 ;  /* 0x00006500ffaa7a19 */ /* 0x000fe200000116aa */
[----:B------:R-:W4:Y:S01]  /*1bc90*/  LDS R185, [R166+0x3a80] ;  /* 0x003a8000a6b97984 */ /* 0x000f220000000800 */
[----:B------:R-:W-:-:S02]  /*1bca0*/  SHF.R.U32.HI R172, RZ, c[0x0][0x194], R172 ;  /* 0x00006500ffac7a19 */ /* 0x000fc400000116ac */
[----:B------:R-:W-:Y:S02]  /*1bcb0*/  LOP3.LUT R168, R168, UR4, RZ, 0xc0, !PT ;  /* 0x00000004a8a87c12 */ /* 0x000fe4000f8ec0ff */
[----:B------:R-:W-:Y:S01]  /*1bcc0*/  LOP3.LUT R170, R170, UR4, RZ, 0xc0, !PT ;  /* 0x00000004aaaa7c12 */ /* 0x000fe2000f8ec0ff */
[----:B--2---:R-:W-:Y:S01]  /*1bcd0*/  @!P5 IMAD.MOV.U32 R227, RZ, RZ, 0x2 ;  /* 0x00000002ffe3d424 */ /* 0x004fe200078e00ff */
[----:B------:R-:W-:Y:S01]  /*1bce0*/  LOP3.LUT R172, R172, UR4, RZ, 0xc0, !PT ;  /* 0x00000004acac7c12 */ /* 0x000fe2000f8ec0ff */
[----:B------:R-:W-:Y:S01]  /*1bcf0*/  IMAD.SHL.U32 R168, R168, 0x4, RZ ;  /* 0x00000004a8a87824 */ /* 0x000fe200078e00ff */
[----:B------:R-:W-:Y:S01]  /*1bd00*/  ISETP.NE.AND P6, PT, R224, RZ, PT ;  /* 0x000000ffe000720c */ /* 0x000fe20003fc5270 */
[----:B------:R-:W-:Y:S01]  /*1bd10*/  IMAD.SHL.U32 R170, R170, 0x4, RZ ;  /* 0x00000004aaaa7824 */ /* 0x000fe200078e00ff */
[----:B0-----:R-:W-:Y:S01]  /*1bd20*/  @!P5 IADD3 R12, R16, 0x1200, R209 ;  /* 0x00001200100cd810 */ /* 0x001fe20007ffe0d1 */
[----:B------:R-:W-:Y:S01]  /*1bd30*/  IMAD.SHL.U32 R172, R172, 0x4, RZ ;  /* 0x00000004acac7824 */ /* 0x000fe200078e00ff */
[----:B------:R-:W-:Y:S01]  /*1bd40*/  LOP3.LUT R168, R168, 0x3fffc, RZ, 0xc0, !PT ;  /* 0x0003fffca8a87812 */ /* 0x000fe200078ec0ff */
[----:B------:R-:W-:Y:S01]  /*1bd50*/  @!P4 IMAD.MOV.U32 R225, RZ, RZ, 0x2 ;  /* 0x00000002ffe1c424 */ /* 0x000fe200078e00ff */
[----:B-1----:R-:W-:Y:S01]  /*1bd60*/  @!P4 IADD3 R14, R16, 0x12c0, R211 ;  /* 0x000012c0100ec810 */ /* 0x002fe20007ffe0d3 */
[----:B------:R-:W-:Y:S01]  /*1bd70*/  @!P5 IMAD.WIDE.U32 R12, R12, R227, c[0x0][0x168] ;  /* 0x00005a000c0cd625 */ /* 0x000fe200078e00e3 */
[----:B------:R-:W-:Y:S01]  /*1bd80*/  SHF.R.U32.HI R174, RZ, c[0x0][0x194], R174 ;  /* 0x00006500ffae7a19 */ /* 0x000fe200000116ae */
[----:B------:R-:W0:Y:S01]  /*1bd90*/  LDS R227, [R168+0x3a80] ;  /* 0x003a8000a8e37984 */ /* 0x000e220000000800 */
[----:B------:R-:W-:Y:S01]  /*1bda0*/  LOP3.LUT R170, R170, 0x3fffc, RZ, 0xc0, !PT ;  /* 0x0003fffcaaaa7812 */ /* 0x000fe200078ec0ff */
[----:B------:R-:W-:Y:S01]  /*1bdb0*/  @!P4 IMAD.WIDE.U32 R14, R14, R225, c[0x0][0x168] ;  /* 0x00005a000e0ec625 */ /* 0x000fe200078e00e1 */
[----:B------:R-:W-:-:S02]  /*1bdc0*/  LOP3.LUT R172, R172, 0x3fffc, RZ, 0xc0, !PT ;  /* 0x0003fffcacac7812 */ /* 0x000fc400078ec0ff */
[----:B------:R-:W-:Y:S01]  /*1bdd0*/  LOP3.LUT R174, R174, UR4, RZ, 0xc0, !PT ;  /* 0x00000004aeae7c12 */ /* 0x000fe2000f8ec0ff */
[----:B------:R-:W-:Y:S01]  /*1bde0*/  LDS R225, [R170+0x3a80] ;  /* 0x003a8000aae17984 */ /* 0x000fe20000000800 */
[----:B------:R-:W-:Y:S01]  /*1bdf0*/  SHF.R.U32.HI R178, RZ, c[0x0][0x194], R178 ;  /* 0x00006500ffb27a19 */ /* 0x000fe200000116b2 */
[----:B------:R-:W-:Y:S01]  /*1be00*/  @!P6 IMAD.MOV.U32 R229, RZ, RZ, 0x2 ;  /* 0x00000002ffe5e424 */ /* 0x000fe200078e00ff */
[----:B---3--:R-:W-:Y:S01]  /*1be10*/  @!P6 IADD3 R10, R16, 0x1140, R207 ;  /* 0x00001140100ae810 */ /* 0x008fe20007ffe0cf */
[----:B------:R-:W-:Y:S01]  /*1be20*/  LDS R213, [R172+0x3a80] ;  /* 0x003a8000acd57984 */ /* 0x000fe20000000800 */
[----:B------:R-:W-:Y:S01]  /*1be30*/  SHF.R.U32.HI R180, RZ, c[0x0][0x194], R180 ;  /* 0x00006500ffb47a19 */ /* 0x000fe200000116b4 */
[----:B------:R-:W-:Y:S01]  /*1be40*/  IMAD.SHL.U32 R174, R174, 0x4, RZ ;  /* 0x00000004aeae7824 */ /* 0x000fe200078e00ff */
[----:B------:R-:W-:Y:S01]  /*1be50*/  SHF.R.U32.HI R182, RZ, c[0x0][0x194], R182 ;  /* 0x00006500ffb67a19 */ /* 0x000fe200000116b6 */
[----:B------:R-:W-:Y:S01]  /*1be60*/  @!P6 IMAD.WIDE.U32 R10, R10, R229, c[0x0][0x168] ;  /* 0x00005a000a0ae625 */ /* 0x000fe200078e00e5 */
[----:B------:R-:W-:-:S02]  /*1be70*/  LOP3.LUT R178, R178, UR4, RZ, 0xc0, !PT ;  /* 0x00000004b2b27c12 */ /* 0x000fc4000f8ec0ff */
[----:B------:R-:W-:Y:S02]  /*1be80*/  SHF.R.U32.HI R184, RZ, c[0x0][0x194], R184 ;  /* 0x00006500ffb87a19 */ /* 0x000fe400000116b8 */
[----:B------:R-:W-:Y:S01]  /*1be90*/  SHF.R.U32.HI R186, RZ, c[0x0][0x194], R186 ;  /* 0x00006500ffba7a19 */ /* 0x000fe200000116ba */
[----:B------:R-:W-:Y:S01]  /*1bea0*/  IMAD.SHL.U32 R178, R178, 0x4, RZ ;  /* 0x00000004b2b27824 */ /* 0x000fe200078e00ff */
[----:B------:R-:W-:Y:S02]  /*1beb0*/  @!P6 LOP3.LUT R217, R217, R208, RZ, 0x3c, !PT ;  /* 0x000000d0d9d9e212 */ /* 0x000fe400078e3cff */
[----:B------:R-:W-:Y:S02]  /*1bec0*/  LOP3.LUT R180, R180, UR4, RZ, 0xc0, !PT ;  /* 0x00000004b4b47c12 */ /* 0x000fe4000f8ec0ff */
[----:B------:R-:W-:Y:S01]  /*1bed0*/  @!P5 LOP3.LUT R219, R219, R210, RZ, 0x3c, !PT ;  /* 0x000000d2dbdbd212 */ /* 0x000fe200078e3cff */
[----:B------:R1:W-:Y:S01]  /*1bee0*/  @!P6 STG.E.U16 [R10.64], R217 ;  /* 0x000000d90a00e986 */ /* 0x0003e2000c101506 */
[----:B------:R-:W-:Y:S01]  /*1bef0*/  LOP3.LUT R182, R182, UR4, RZ, 0xc0, !PT ;  /* 0x00000004b6b67c12 */ /* 0x000fe2000f8ec0ff */
[----:B------:R-:W-:Y:S01]  /*1bf00*/  IMAD.SHL.U32 R180, R180, 0x4, RZ ;  /* 0x00000004b4b47824 */ /* 0x000fe200078e00ff */
[----:B------:R-:W-:Y:S01]  /*1bf10*/  LOP3.LUT R184, R184, UR4, RZ, 0xc0, !PT ;  /* 0x00000004b8b87c12 */ /* 0x000fe2000f8ec0ff */
[----:B------:R2:W-:Y:S01]  /*1bf20*/  @!P5 STG.E.U16 [R12.64], R219 ;  /* 0x000000db0c00d986 */ /* 0x0005e2000c101506 */
[----:B------:R-:W-:Y:S01]  /*1bf30*/  LOP3.LUT R174, R174, 0x3fffc, RZ, 0xc0, !PT ;  /* 0x0003fffcaeae7812 */ /* 0x000fe200078ec0ff */
[----:B------:R-:W-:Y:S01]  /*1bf40*/  IMAD.SHL.U32 R182, R182, 0x4, RZ ;  /* 0x00000004b6b67824 */ /* 0x000fe200078e00ff */
[----:B------:R-:W-:Y:S01]  /*1bf50*/  LOP3.LUT R186, R186, UR4, RZ, 0xc0, !PT ;  /* 0x00000004baba7c12 */ /* 0x000fe2000f8ec0ff */
[----:B------:R-:W-:Y:S01]  /*1bf60*/  IMAD.SHL.U32 R184, R184, 0x4, RZ ;  /* 0x00000004b8b87824 */ /* 0x000fe200078e00ff */
[----:B----4-:R-:W-:Y:S01]  /*1bf70*/  @!P3 IADD3 R7, R16, 0x1380, R191 ;  /* 0x000013801007b810 */ /* 0x010fe20007ffe0bf */
[----:B------:R-:W-:Y:S01]  /*1bf80*/  LDS R219, [R174+0x3a80] ;  /* 0x003a8000aedb7984 */ /* 0x000fe20000000800 */
[----:B------:R-:W-:Y:S01]  /*1bf90*/  LOP3.LUT R178, R178, 0x3fffc, RZ, 0xc0, !PT ;  /* 0x0003fffcb2b27812 */ /* 0x000fe200078ec0ff */
[----:B------:R-:W-:Y:S01]  /*1bfa0*/  IMAD.SHL.U32 R186, R186, 0x4, RZ ;  /* 0x00000004baba7824 */ /* 0x000fe200078e00ff */
[C---:B-----5:R-:W-:Y:S01]  /*1bfb0*/  @!P2 IADD3 R9, R16.reuse, 0x1440, R189 ;  /* 0x000014401009a810 */ /* 0x060fe20007ffe0bd */
[----:B------:R-:W-:Y:S01]  /*1bfc0*/  @!P3 IMAD.WIDE.U32 R6, R7, R156, c[0x0][0x168] ;  /* 0x00005a000706b625 */ /* 0x000fe200078e009c */
[C---:B-1----:R-:W-:Y:S01]  /*1bfd0*/  @!P1 IADD3 R11, R16.reuse, 0x1500, R187 ;  /* 0x00001500100b9810 */ /* 0x042fe20007ffe0bb */
[----:B------:R-:W1:Y:S01]  /*1bfe0*/  LDS R223, [R178+0x3a80] ;  /* 0x003a8000b2df7984 */ /* 0x000e620000000800 */
[----:B--2---:R-:W-:Y:S01]  /*1bff0*/  @!P0 IADD3 R12, R16, 0x15c0, R185 ;  /* 0x000015c0100c8810 */ /* 0x004fe20007ffe0b9 */
[----:B------:R-:W-:Y:S01]  /*1c000*/  @!P0 IMAD.MOV.U32 R13, RZ, RZ, 0x2 ;  /* 0x00000002ff0d8424 */ /* 0x000fe200078e00ff */
[----:B------:R-:W-:Y:S01]  /*1c010*/  @!P4 LOP3.LUT R221, R221, R212, RZ, 0x3c, !PT ;  /* 0x000000d4ddddc212 */ /* 0x000fe200078e3cff */
[----:B------:R-:W-:Y:S01]  /*1c020*/  @!P2 IMAD.WIDE.U32 R8, R9, R154, c[0x0][0x168] ;  /* 0x00005a000908a625 */ /* 0x000fe200078e009a */
[----:B------:R-:W-:-:S02]  /*1c030*/  LOP3.LUT R180, R180, 0x3fffc, RZ, 0xc0, !PT ;  /* 0x0003fffcb4b47812 */ /* 0x000fc400078ec0ff */
[----:B------:R-:W-:Y:S01]  /*1c040*/  LOP3.LUT R182, R182, 0x3fffc, RZ, 0xc0, !PT ;  /* 0x0003fffcb6b67812 */ /* 0x000fe200078ec0ff */
[----:B------:R-:W-:Y:S01]  /*1c050*/  @!P1 IMAD.WIDE.U32 R10, R11, R152, c[0x0][0x168] ;  /* 0x00005a000b0a9625 */ /* 0x000fe200078e0098 */
[----:B------:R-:W-:Y:S01]  /*1c060*/  LOP3.LUT R184, R184, 0x3fffc, RZ, 0xc0, !PT ;  /* 0x0003fffcb8b87812 */ /* 0x000fe200078ec0ff */
[----:B------:R2:W-:Y:S01]  /*1c070*/  @!P4 STG.E.U16 [R14.64], R221 ;  /* 0x000000dd0e00c986 */ /* 0x0005e2000c101506 */
[----:B------:R-:W-:Y:S01]  /*1c080*/  LOP3.LUT R186, R186, 0x3fffc, RZ, 0xc0, !PT ;  /* 0x0003fffcbaba7812 */ /* 0x000fe200078ec0ff */
[----:B------:R-:W-:Y:S01]  /*1c090*/  @!P0 IMAD.WIDE.U32 R12, R12, R13, c[0x0][0x168] ;  /* 0x00005a000c0c8625 */ /* 0x000fe200078e000d */
[----:B------:R-:W-:Y:S01]  /*1c0a0*/  LOP3.LUT P4, RZ, R176, 0x1, RZ, 0xc0, !PT ;  /* 0x00000001b0ff7812 */ /* 0x000fe2000788c0ff */
[----:B------:R-:W3:Y:S01]  /*1c0b0*/  LDS R217, [R180+0x3a80] ;  /* 0x003a8000b4d97984 */ /* 0x000ee20000000800 */
[----:B------:R-:W-:Y:S02]  /*1c0c0*/  ISETP.NE.AND P5, PT, R204, RZ, PT ;  /* 0x000000ffcc00720c */ /* 0x000fe40003fa5270 */
[----:B------:R-:W-:Y:S01]  /*1c0d0*/  ISETP.NE.AND P6, PT, R206, RZ, PT ;  /* 0x000000ffce00720c */ /* 0x000fe20003fc5270 */
[----:B------:R-:W4:Y:S04]  /*1c0e0*/  LDS R215, [R182+0x3a80] ;  /* 0x003a8000b6d77984 */ /* 0x000f280000000800 */
[----:B------:R0:W-:Y:S01]  /*1c0f0*/  @!P3 STG.E.U16 [R6.64], R231 ;  /* 0x000000e70600b986 */ /* 0x0001e2000c101506 */
[----:B------:R-:W-:-:S03]  /*1c100*/  ISETP.NE.AND P3, PT, R192, RZ, PT ;  /* 0x000000ffc000720c */ /* 0x000fc60003f65270 */
[----:B------:R-:W5:Y:S01]  /*1c110*/  LDS R221, [R184+0x3a80] ;  /* 0x003a8000b8dd7984 */ /* 0x000f620000000800 */
[----:B--2---:R-:W-:Y:S01]  /*1c120*/  @!P4 IMAD.MOV.U32 R15, RZ, RZ, 0x2 ;  /* 0x00000002ff0fc424 */ /* 0x004fe200078e00ff */
[----:B------:R-:W-:Y:S02]  /*1c130*/  @!P4 LOP3.LUT R183, R150, R183, RZ, 0x3c, !PT ;  /* 0x000000b796b7c212 */ /* 0x000fe400078e3cff */
[----:B------:R2:W-:Y:S01]  /*1c140*/  @!P2 STG.E.U16 [R8.64], R233 ;  /* 0x000000e90800a986 */ /* 0x0005e2000c101506 */
[----:B------:R-:W-:Y:S02]  /*1c150*/  ISETP.NE.AND P2, PT, R198, RZ, PT ;  /* 0x000000ffc600720c */ /* 0x000fe40003f45270 */
[----:B------:R-:W-:Y:S01]  /*1c160*/  @!P5 LOP3.LUT R151, R151, R140, RZ, 0x3c, !PT ;  /* 0x0000008c9797d212 */ /* 0x000fe200078e3cff */
[----:B------:R-:W4:Y:S01]  /*1c170*/  LDS R229, [R186+0x3a80] ;  /* 0x003a8000bae57984 */ /* 0x000f220000000800 */
[----:B0-----:R-:W-:Y:S02]  /*1c180*/  @!P4 IADD3 R6, R16, 0x1680, R227 ;  /* 0x000016801006c810 */ /* 0x001fe40007ffe0e3 */
[----:B------:R-:W-:Y:S01]  /*1c190*/  @!P3 LOP3.LUT R175, R175, R146, RZ, 0x3c, !PT ;  /* 0x00000092afafb212 */ /* 0x000fe200078e3cff */
[----:B------:R0:W-:Y:S01]  /*1c1a0*/  @!P1 STG.E.U16 [R10.64], R235 ;  /* 0x000000eb0a009986 */ /* 0x0001e2000c101506 */
[----:B------:R-:W-:Y:S01]  /*1c1b0*/  ISETP.NE.AND P1, PT, R196, RZ, PT ;  /* 0x000000ffc400720c */ /* 0x000fe20003f25270 */
[----:B------:R-:W-:Y:S01]  /*1c1c0*/  @!P4 IMAD.WIDE.U32 R6, R6, R15, c[0x0][0x168] ;  /* 0x00005a000606c625 */ /* 0x000fe200078e000f */
[----:B-1----:R-:W-:Y:S01]  /*1c1d0*/  @!P3 IADD3 R14, R16, 0x1980, R223 ;  /* 0x00001980100eb810 */ /* 0x002fe20007ffe0df */
[----:B------:R1:W-:Y:S01]  /*1c1e0*/  @!P0 STG.E.U16 [R12.64], R237 ;  /* 0x000000ed0c008986 */ /* 0x0003e2000c101506 */
[----:B------:R-:W-:Y:S01]  /*1c1f0*/  ISETP.NE.AND P0, PT, R194, RZ, PT ;  /* 0x000000ffc200720c */ /* 0x000fe20003f05270 */
[----:B--2---:R-:W-:Y:S01]  /*1c200*/  @!P2 IMAD.MOV.U32 R233, RZ, RZ, 0x2 ;  /* 0x00000002ffe9a424 */ /* 0x004fe200078e00ff */
[----:B------:R-:W-:Y:S01]  /*1c210*/  @!P2 LOP3.LUT R177, R177, R148, RZ, 0x3c, !PT ;  /* 0x00000094b1b1a212 */ /* 0x000fe200078e3cff */
[----:B------:R3:W-:Y:S01]  /*1c220*/  @!P4 STG.E.U16 [R6.64], R183 ;  /* 0x000000b70600c986 */ /* 0x0007e2000c101506 */
[----:B------:R-:W-:-:S02]  /*1c230*/  ISETP.NE.AND P4, PT, R190, RZ, PT ;  /* 0x000000ffbe00720c */ /* 0x000fc40003f85270 */
[----:B------:R-:W-:Y:S01]  /*1c240*/  @!P6 LOP3.LUT R149, R149, R138, RZ, 0x3c, !PT ;  /* 0x0000008a9595e212 */ /* 0x000fe200078e3cff */
[----:B0-----:R-:W-:Y:S01]  /*1c250*/  @!P3 IMAD.MOV.U32 R235, RZ, RZ, 0x2 ;  /* 0x00000002ffebb424 */ /* 0x001fe200078e00ff */
[----:B------:R-:W-:Y:S01]  /*1c260*/  P2R R146, PR, RZ, 0x4 ;  /* 0x00000004ff927803 */ /* 0x000fe20000000000 */
[----:B------:R-:W-:Y:S01]  /*1c270*/  @!P1 IMAD.MOV.U32 R231, RZ, RZ, 0x2 ;  /* 0x00000002ffe79424 */ /* 0x000fe200078e00ff */
[----:B------:R-:W-:Y:S01]  /*1c280*/  @!P1 IADD3 R10, R16, 0x1800, R213 ;  /* 0x00001800100a9810 */ /* 0x000fe20007ffe0d5 */
[----:B------:R-:W-:Y:S01]  /*1c290*/  @!P3 IMAD.WIDE.U32 R14, R14, R235, c[0x0][0x168] ;  /* 0x00005a000e0eb625 */ /* 0x000fe200078e00eb */
[----:B------:R-:W-:Y:S02]  /*1c2a0*/  @!P1 LOP3.LUT R179, R179, R142, RZ, 0x3c, !PT ;  /* 0x0000008eb3b39212 */ /* 0x000fe400078e3cff */
[----:B------:R-:W-:Y:S01]  /*1c2b0*/  @!P0 IADD3 R8, R16, 0x1740, R225 ;  /* 0x0000174010088810 */ /* 0x000fe20007ffe0e1 */
[----:B------:R-:W-:Y:S01]  /*1c2c0*/  @!P0 IMAD.MOV.U32 R239, RZ, RZ, 0x2 ;  /* 0x00000002ffef8424 */ /* 0x000fe200078e00ff */
[----:B------:R-:W-:Y:S01]  /*1c2d0*/  @!P0 LOP3.LUT R181, R181, R144, RZ, 0x3c, !PT ;  /* 0x00000090b5b58212 */ /* 0x000fe200078e3cff */
[----:B------:R-:W-:Y:S01]  /*1c2e0*/  @!P1 IMAD.WIDE.U32 R10, R10, R231, c[0x0][0x168] ;  /* 0x00005a000a0a9625 */ /* 0x000fe200078e00e7 */
[----:B------:R-:W-:-:S02]  /*1c2f0*/  P2R R144, PR, RZ, 0x2 ;  /* 0x00000002ff907803 */ /* 0x000fc40000000000 */
[----:B-1----:R-:W-:Y:S01]  /*1c300*/  @!P2 IADD3 R12, R16, 0x18c0, R219 ;  /* 0x000018c0100ca810 */ /* 0x002fe20007ffe0db */
[----:B------:R-:W-:Y:S01]  /*1c310*/  @!P0 IMAD.WIDE.U32 R8, R8, R239, c[0x0][0x168] ;  /* 0x00005a0008088625 */ /* 0x000fe200078e00ef */
[----:B---3--:R-:W-:Y:S02]  /*1c320*/  @!P4 IADD3 R6, R16, 0x1a40, R217 ;  /* 0x00001a401006c810 */ /* 0x008fe40007ffe0d9 */
[----:B------:R-:W-:Y:S01]  /*1c330*/  @!P4 LOP3.LUT R153, R153, R136, RZ, 0x3c, !PT ;  /* 0x000000889999c212 */ /* 0x000fe200078e3cff */
[----:B------:R-:W-:Y:S01]  /*1c340*/  @!P2 IMAD.WIDE.U32 R12, R12, R233, c[0x0][0x168] ;  /* 0x00005a000c0ca625 */ /* 0x000fe200078e00e9 */
[----:B------:R4:W-:Y:S01]  /*1c350*/  @!P0 STG.E.U16 [R8.64], R181 ;  /* 0x000000b508008986 */ /* 0x0009e2000c101506 */
[----:B------:R-:W-:Y:S02]  /*1c360*/  P2R R142, PR, RZ, 0x1 ;  /* 0x00000001ff8e7803 */ /* 0x000fe40000000000 */
[----:B------:R-:W-:Y:S01]  /*1c370*/  @!P4 IMAD.MOV.U32 R231, RZ, RZ, 0x2 ;  /* 0x00000002ffe7c424 */ /* 0x000fe200078e00ff */
[----:B------:R5:W-:Y:S01]  /*1c380*/  @!P1 STG.E.U16 [R10.64], R179 ;  /* 0x000000b30a009986 */ /* 0x000be2000c101506 */
[----:B------:R-:W-:Y:S01]  /*1c390*/  LOP3.LUT P1, RZ, R176, 0x80000000, RZ, 0xc0, !PT ;  /* 0x80000000b0ff7812 */ /* 0x000fe2000782c0ff */
[----:B------:R-:W-:Y:S01]  /*1c3a0*/  @!P5 IMAD.MOV.U32 R233, RZ, RZ, 0x2 ;  /* 0x00000002ffe9d424 */ /* 0x000fe200078e00ff */
[----:B------:R-:W-:Y:S01]  /*1c3b0*/  LOP3.LUT P0, RZ, R188, 0x1, RZ, 0xc0, !PT ;  /* 0x00000001bcff7812 */ /* 0x000fe2000780c0ff */
[----:B------:R0:W-:Y:S01]  /*1c3c0*/  @!P2 STG.E.U16 [R12.64], R177 ;  /* 0x000000b10c00a986 */ /* 0x0001e2000c101506 */
[----:B------:R-:W-:Y:S01]  /*1c3d0*/  @!P6 IMAD.MOV.U32 R235, RZ, RZ, 0x2 ;  /* 0x00000002ffebe424 */ /* 0x000fe200078e00ff */
[----:B------:R-:W-:Y:S01]  /*1c3e0*/  P2R R136, PR, RZ, 0x40 ;  /* 0x00000040ff887803 */ /* 0x000fe20000000000 */
[----:B------:R-:W-:Y:S01]  /*1c3f0*/  @!P4 IMAD.WIDE.U32 R6, R6, R231, c[0x0][0x168] ;  /* 0x00005a000606c625 */ /* 0x000fe200078e00e7 */
[C---:B----4-:R-:W-:Y:S01]  /*1c400*/  @!P5 IADD3 R8, R16.reuse, 0x1b00, R215 ;  /* 0x00001b001008d810 */ /* 0x050fe20007ffe0d7 */
[----:B------:R1:W-:Y:S01]  /*1c410*/  @!P3 STG.E.U16 [R14.64], R175 ;  /* 0x000000af0e00b986 */ /* 0x0003e2000c101506 */
[----:B-----5:R-:W-:-:S03]  /*1c420*/  @!P6 IADD3 R10, R16, 0x1bc0, R221 ;  /* 0x00001bc0100ae810 */ /* 0x020fc60007ffe0dd */
[----:B------:R-:W-:Y:S01]  /*1c430*/  @!P5 IMAD.WIDE.U32 R8, R8, R233, c[0x0][0x168] ;  /* 0x00005a000808d625 */ /* 0x000fe200078e00e9 */
[----:B------:R-:W-:Y:S01]  /*1c440*/  @!P1 LOP3.LUT R137, R137, R134, RZ, 0x3c, !PT ;  /* 0x0000008689899212 */ /* 0x000fe200078e3cff */
[----:B------:R-:W-:Y:S01]  /*1c450*/  @!P4 STG.E.U16 [R6.64], R153 ;  /* 0x000000990600c986 */ /* 0x000fe2000c101506 */
[----:B0-----:R-:W-:Y:S01]  /*1c460*/  @!P1 IADD3 R12, R16, 0x1c80, R229 ;  /* 0x00001c80100c9810 */ /* 0x001fe20007ffe0e5 */
[----:B------:R-:W-:Y:S01]  /*1c470*/  @!P1 IMAD.MOV.U32 R13, RZ, RZ, 0x2 ;  /* 0x00000002ff0d9424 */ /* 0x000fe200078e00ff */
[----:B------:R-:W-:Y:S01]  /*1c480*/  P2R R134, PR, RZ, 0x20 ;  /* 0x00000020ff867803 */ /* 0x000fe20000000000 */
[----:B------:R-:W-:Y:S01]  /*1c490*/  @!P6 IMAD.WIDE.U32 R10, R10, R235, c[0x0][0x168] ;  /* 0x00005a000a0ae625 */ /* 0x000fe200078e00eb */
[----:B------:R-:W-:Y:S01]  /*1c4a0*/  @!P5 STG.E.U16 [R8.64], R151 ;  /* 0x000000970800d986 */ /* 0x000fe2000c101506 */
[----:B-1----:R-:W-:Y:S02]  /*1c4b0*/  P2R R15, PR, RZ, 0x10 ;  /* 0x00000010ff0f7803 */ /* 0x002fe40000000000 */
[----:B------:R-:W-:Y:S01]  /*1c4c0*/  @!P1 IMAD.WIDE.U32 R12, R12, R13, c[0x0][0x168] ;  /* 0x00005a000c0c9625 */ /* 0x000fe200078e000d */
[----:B------:R-:W-:Y:S01]  /*1c4d0*/  @!P6 STG.E.U16 [R10.64], R149 ;  /* 0x000000950a00e986 */ /* 0x000fe2000c101506 */
[----:B------:R-:W-:-:S03]  /*1c4e0*/  P2R R14, PR, RZ, 0x8 ;  /* 0x00000008ff0e7803 */ /* 0x000fc60000000000 */
        /* <DEDUP_REMOVED lines=79> */
[C---:B------:R-:W-:Y:S02]  /*1c9e0*/  LOP3.LUT P5, RZ, R176.reuse, 0x40000000, RZ, 0xc0, !PT ;  /* 0x40000000b0ff7812 */ /* 0x040fe400078ac0ff */
[C---:B------:R-:W-:Y:S01]  /*1c9f0*/  LOP3.LUT P4, RZ, R176.reuse, 0x20000000, RZ, 0xc0, !PT ;  /* 0x20000000b0ff7812 */ /* 0x040fe2000788c0ff */
[----:B--2---:R-:W-:Y:S01]  /*1ca00*/  STS [R0.X4], R131 ;  /* 0x0000008300007388 */ /* 0x004fe20000004800 */
[C---:B------:R-:W-:Y:S02]  /*1ca10*/  LOP3.LUT P3, RZ, R176.reuse, 0x10000000, RZ, 0xc0, !PT ;  /* 0x10000000b0ff7812 */ /* 0x040fe4000786c0ff */
[C---:B------:R-:W-:Y:S01]  /*1ca20*/  LOP3.LUT P2, RZ, R176.reuse, 0x8000000, RZ, 0xc0, !PT ;  /* 0x08000000b0ff7812 */ /* 0x040fe2000784c0ff */
[----:B---3--:R-:W-:Y:S01]  /*1ca30*/  STS [R0.X4+0x300], R129 ;  /* 0x0003008100007388 */ /* 0x008fe20000004800 */
[C---:B------:R-:W-:Y:S02]  /*1ca40*/  LOP3.LUT P1, RZ, R176.reuse, 0x4000000, RZ, 0xc0, !PT ;  /* 0x04000000b0ff7812 */ /* 0x040fe4000782c0ff */
[C---:B------:R-:W-:Y:S01]  /*1ca50*/  LOP3.LUT P0, RZ, R176.reuse, 0x2000000, RZ, 0xc0, !PT ;  /* 0x02000000b0ff7812 */ /* 0x040fe2000780c0ff */
[----:B----4-:R-:W-:Y:S01]  /*1ca60*/  STS [R0.X4+0x600], R127 ;  /* 0x0006007f00007388 */ /* 0x010fe20000004800 */
[----:B------:R-:W-:-:S03]  /*1ca70*/  LOP3.LUT P6, RZ, R176, 0x40, RZ, 0xc0, !PT ;  /* 0x00000040b0ff7812 */ /* 0x000fc600078cc0ff */
        /* <DEDUP_REMOVED lines=21> */
[----:B------:R0:W-:Y:S02]  /*1cbd0*/  STS [R0.X4+0x4800], R83 ;  /* 0x0048005300007388 */ /* 0x0001e40000004800 */
[----:B0-----:R-:W-:-:S02]  /*1cbe0*/  IMAD R83, R16, 0x9c, RZ ;  /* 0x0000009c10537824 */ /* 0x001fc400078e02ff */
        /* <DEDUP_REMOVED lines=57> */
[----:B-1----:R1:W-:Y:S04]  /*1cf80*/  STS [R23.X4], R4 ;  /* 0x0000000417007388 */ /* 0x0023e80000004800 */
[----:B--2---:R2:W-:Y:S01]  /*1cf90*/  STS [R27.X4], R6 ;  /* 0x000000061b007388 */ /* 0x0045e20000004800 */
[----:B0-----:R-:W-:-:S03]  /*1cfa0*/  @!P5 IMAD.IADD R2, R135, 0x1, R16 ;  /* 0x000000018702d824 */ /* 0x001fc600078e0210 */
[----:B---3--:R-:W-:Y:S01]  /*1cfb0*/  STS [R31.X4], R8 ;  /* 0x000000081f007388 */ /* 0x008fe20000004800 */
[----:B-1----:R-:W-:-:S03]  /*1cfc0*/  @!P4 IADD3 R4, R16, 0xc0, R139 ;  /* 0x000000c01004c810 */ /* 0x002fc60007ffe08b */
[----:B----4-:R-:W-:Y:S01]  /*1cfd0*/  STS [R35.X4], R10 ;  /* 0x0000000a23007388 */ /* 0x010fe20000004800 */
[----:B--2---:R-:W-:-:S03]  /*1cfe0*/  @!P3 IADD3 R6, R16, 0x180, R141 ;  /* 0x000001801006b810 */ /* 0x004fc60007ffe08d */
[----:B-----5:R-:W-:Y:S04]  /*1cff0*/  STS [R39.X4], R12 ;  /* 0x0000000c27007388 */ /* 0x020fe80000004800 */
        /* <DEDUP_REMOVED lines=18> */
[----:B------:R-:W-:-:S03]  /*1d120*/  @!P5 IMAD.WIDE.U32 R2, R2, R3, c[0x0][0x178] ;  /* 0x00005e000202d625 */ /* 0x000fc600078e0003 */
[----:B------:R-:W-:Y:S01]  /*1d130*/  STS [R48.X4], R11 ;  /* 0x0000000b30007388 */ /* 0x000fe20000004800 */
[----:B-1----:R-:W-:-:S03]  /*1d140*/  @!P4 IMAD.MOV.U32 R5, RZ, RZ, 0x4 ;  /* 0x00000004ff05c424 */ /* 0x002fc600078e00ff */
        /* <DEDUP_REMOVED lines=24> */
[----:B------:R-:W3:Y:S04]  /*1d2d0*/  @!P2 LDS R9, [R0.X4+0x900] ;  /* 0x000900000009a984 */ /* 0x000ee80000004800 */
[----:B-1----:R1:W-:Y:S01]  /*1d2e0*/  @!P4 STG.E [R4.64], R11 ;  /* 0x0000000b0400c986 */ /* 0x0023e2000c101906 */
[----:B------:R-:W-:Y:S02]  /*1d2f0*/  LOP3.LUT P4, RZ, R176, 0x800000, RZ, 0xc0, !PT ;  /* 0x00800000b0ff7812 */ /* 0x000fe4000788c0ff */
[----:B0-----:R-:W-:Y:S01]  /*1d300*/  @!P2 IADD3 R2, R16, 0x240, R143 ;  /* 0x000002401002a810 */ /* 0x001fe20007ffe08f */
[----:B------:R-:W-:Y:S01]  /*1d310*/  @!P2 IMAD.MOV.U32 R3, RZ, RZ, 0x4 ;  /* 0x00000004ff03a424 */ /* 0x000fe200078e00ff */
[----:B--2---:R0:W-:Y:S01]  /*1d320*/  @!P3 STG.E [R6.64], R13 ;  /* 0x0000000d0600b986 */ /* 0x0041e2000c101906 */
[----:B------:R-:W-:-:S02]  /*1d330*/  LOP3.LUT P3, RZ, R176, 0x400000, RZ, 0xc0, !PT ;  /* 0x00400000b0ff7812 */ /* 0x000fc4000786c0ff */
[----:B------:R-:W-:Y:S01]  /*1d340*/  @!P2 IMAD.WIDE.U32 R2, R2, R3, c[0x0][0x178] ;  /* 0x00005e000202a625 */ /* 0x000fe200078e0003 */
[----:B------:R-:W2:Y:S01]  /*1d350*/  @!P1 LDS R11, [R0.X4+0xc00] ;  /* 0x000c0000000b9984 */ /* 0x000ea20000004800 */
[----:B-1----:R-:W-:Y:S02]  /*1d360*/  @!P1 IADD3 R4, R16, 0x300, R145 ;  /* 0x0000030010049810 */ /* 0x002fe40007ffe091 */
[----:B------:R-:W-:Y:S01]  /*1d370*/  @!P1 IMAD.MOV.U32 R5, RZ, RZ, 0x4 ;  /* 0x00000004ff059424 */ /* 0x000fe200078e00ff */
[----:B------:R-:W1:Y:S03]  /*1d380*/  @!P0 LDS R13, [R0.X4+0xf00] ;  /* 0x000f0000000d8984 */ /* 0x000e660000004800 */
[----:B------:R-:W-:Y:S01]  /*1d390*/  @!P1 IMAD.WIDE.U32 R4, R4, R5, c[0x0][0x178] ;  /* 0x00005e0004049625 */ /* 0x000fe200078e0005 */
[----:B0-----:R-:W-:-:S03]  /*1d3a0*/  @!P0 IADD3 R6, R16, 0x3c0, R147 ;  /* 0x000003c010068810 */ /* 0x001fc60007ffe093 */
[----:B------:R-:W-:-:S04]  /*1d3b0*/  @!P0 IMAD.MOV.U32 R7, RZ, RZ, 0x4 ;  /* 0x00000004ff078424 */ /* 0x000fc800078e00ff */
[----:B------:R-:W-:Y:S01]  /*1d3c0*/  @!P0 IMAD.WIDE.U32 R6, R6, R7, c[0x0][0x178] ;  /* 0x00005e0006068625 */ /* 0x000fe200078e0007 */
[----:B---3--:R0:W-:Y:S01]  /*1d3d0*/  @!P2 STG.E [R2.64], R9 ;  /* 0x000000090200a986 */ /* 0x0081e2000c101906 */
[----:B------:R-:W-:-:S03]  /*1d3e0*/  LOP3.LUT P2, RZ, R176, 0x200000, RZ, 0xc0, !PT ;  /* 0x00200000b0ff7812 */ /* 0x000fc6000784c0ff */
[----:B------:R-:W3:Y:S01]  /*1d3f0*/  @!P5 LDS R9, [R0.X4+0x1200] ;  /* 0x001200000009d984 */ /* 0x000ee20000004800 */
[----:B0-----:R-:W-:Y:S01]  /*1d400*/  @!P5 IADD3 R2, R16, 0x480, R173 ;  /* 0x000004801002d810 */ /* 0x001fe20007ffe0ad */
[----:B------:R-:W-:Y:S02]  /*1d410*/  @!P5 IMAD.MOV.U32 R3, RZ, RZ, 0x4 ;  /* 0x00000004ff03d424 */ /* 0x000fe400078e00ff */
[----:B--2---:R0:W-:Y:S01]  /*1d420*/  @!P1 STG.E [R4.64], R11 ;  /* 0x0000000b04009986 */ /* 0x0041e2000c101906 */
[----:B------:R-:W-:Y:S01]  /*1d430*/  LOP3.LUT P1, RZ, R176, 0x100000, RZ, 0xc0, !PT ;  /* 0x00100000b0ff7812 */ /* 0x000fe2000782c0ff */
[----:B------:R-:W-:Y:S02]  /*1d440*/  @!P5 IMAD.WIDE.U32 R2, R2, R3, c[0x0][0x178] ;  /* 0x00005e000202d625 */ /* 0x000fe400078e0003 */
[----:B-1----:R1:W-:Y:S01]  /*1d450*/  @!P0 STG.E [R6.64], R13 ;  /* 0x0000000d06008986 */ /* 0x0023e2000c101906 */
[----:B------:R-:W-:-:S03]  /*1d460*/  LOP3.LUT P0, RZ, R176, 0x80000, RZ, 0xc0, !PT ;  /* 0x00080000b0ff7812 */ /* 0x000fc6000780c0ff */
[----:B------:R-:W2:Y:S04]  /*1d470*/  @!P4 LDS R11, [R0.X4+0x1500] ;  /* 0x00150000000bc984 */ /* 0x000ea80000004800 */
[----:B------:R-:W4:Y:S01]  /*1d480*/  @!P3 LDS R13, [R0.X4+0x1800] ;  /* 0x00180000000db984 */ /* 0x000f220000004800 */
[C---:B0-----:R-:W-:Y:S01]  /*1d490*/  @!P4 IADD3 R4, R16.reuse, 0x540, R171 ;  /* 0x000005401004c810 */ /* 0x041fe20007ffe0ab */
[----:B------:R-:W-:Y:S01]  /*1d4a0*/  @!P4 IMAD.MOV.U32 R5, RZ, RZ, 0x4 ;  /* 0x00000004ff05c424 */ /* 0x000fe200078e00ff */
[----:B-1----:R-:W-:Y:S01]  /*1d4b0*/  @!P3 IADD3 R6, R16, 0x600, R169 ;  /* 0x000006001006b810 */ /* 0x002fe20007ffe0a9 */
[----:B------:R-:W-:Y:S02]  /*1d4c0*/  @!P3 IMAD.MOV.U32 R7, RZ, RZ, 0x4 ;  /* 0x00000004ff07b424 */ /* 0x000fe400078e00ff */
[----:B------:R-:W-:-:S04]  /*1d4d0*/  @!P4 IMAD.WIDE.U32 R4, R4, R5, c[0x0][0x178] ;  /* 0x00005e000404c625 */ /* 0x000fc800078e0005 */
[----:B------:R-:W-:Y:S01]  /*1d4e0*/  @!P3 IMAD.WIDE.U32 R6, R6, R7, c[0x0][0x178] ;  /* 0x00005e000606b625 */ /* 0x000fe200078e0007 */
[----:B---3--:R0:W-:Y:S01]  /*1d4f0*/  @!P5 STG.E [R2.64], R9 ;  /* 0x000000090200d986 */ /* 0x0081e2000c101906 */
[----:B------:R-:W-:-:S03]  /*1d500*/  LOP3.LUT P5, RZ, R176, 0x40000, RZ, 0xc0, !PT ;  /* 0x00040000b0ff7812 */ /* 0x000fc600078ac0ff */
[----:B------:R-:W1:Y:S01]  /*1d510*/  @!P2 LDS R9, [R0.X4+0x1b00] ;  /* 0x001b00000009a984 */ /* 0x000e620000004800 */
[----:B0-----:R-:W-:Y:S01]  /*1d520*/  @!P2 IADD3 R2, R16, 0x6c0, R167 ;  /* 0x000006c01002a810 */ /* 0x001fe20007ffe0a7 */
[----:B------:R-:W-:-:S04]  /*1d530*/  @!P2 IMAD.MOV.U32 R3, RZ, RZ, 0x4 ;  /* 0x00000004ff03a424 */ /* 0x000fc800078e00ff */
[----:B------:R-:W-:Y:S01]  /*1d540*/  @!P2 IMAD.WIDE.U32 R2, R2, R3, c[0x0][0x178] ;  /* 0x00005e000202a625 */ /* 0x000fe200078e0003 */
[----:B--2---:R0:W-:Y:S01]  /*1d550*/  @!P4 STG.E [R4.64], R11 ;  /* 0x0000000b0400c986 */ /* 0x0041e2000c101906 */
        /* <DEDUP_REMOVED lines=46> */
[----:B------:R-:W-:Y:S01]  /*1d840*/  LOP3.LUT P2, RZ, R176, 0x200, RZ, 0xc0, !PT ;  /* 0x00000200b0ff7812 */ /* 0x000fe2000784c0ff */
[----:B------:R-:W-:-:S02]  /*1d850*/  @!P1 IMAD.WIDE.U32 R4, R4, R5, c[0x0][0x178] ;  /* 0x00005e0004049625 */ /* 0x000fc400078e0005 */
[----:B------:R-:W1:Y:S02]  /*1d860*/  @!P5 LDS R9, [R0.X4+0x3600] ;  /* 0x003600000009d984 */ /* 0x000e640000004800 */
        /* <DEDUP_REMOVED lines=11> */
[----:B------:R-:W-:Y:S02]  /*1d920*/  @!P4 IMAD.MOV.U32 R5, RZ, RZ, 0x4 ;  /* 0x00000004ff05c424 */ /* 0x000fe400078e00ff */
[----:B-1----:R0:W-:Y:S01]  /*1d930*/  @!P5 STG.E [R2.64], R9 ;  /* 0x000000090200d986 */ /* 0x0021e2000c101906 */
[----:B--2---:R-:W-:Y:S01]  /*1d940*/  @!P3 IADD3 R6, R16, 0xf00, R201 ;  /* 0x00000f001006b810 */ /* 0x004fe20007ffe0c9 */
[----:B------:R-:W-:Y:S01]  /*1d950*/  @!P3 IMAD.MOV.U32 R7, RZ, RZ, 0x4 ;  /* 0x00000004ff07b424 */ /* 0x000fe200078e00ff */
[----:B------:R-:W-:Y:S01]  /*1d960*/  LOP3.LUT P5, RZ, R176, 0x20, RZ, 0xc0, !PT ;  /* 0x00000020b0ff7812 */ /* 0x000fe200078ac0ff */
[----:B------:R-:W1:Y:S01]  /*1d970*/  @!P2 LDS R9, [R0.X4+0x3f00] ;  /* 0x003f00000009a984 */ /* 0x000e620000004800 */
[----:B------:R-:W-:-:S04]  /*1d980*/  @!P4 IMAD.WIDE.U32 R4, R4, R5, c[0x0][0x178] ;  /* 0x00005e000404c625 */ /* 0x000fc800078e0005 */
        /* <DEDUP_REMOVED lines=9> */
[----:B-1----:R1:W-:Y:S01]  /*1da20*/  @!P2 STG.E [R2.64], R9 ;  /* 0x000000090200a986 */ /* 0x0023e2000c101906 */
[----:B0-----:R-:W-:Y:S01]  /*1da30*/  @!P1 IADD3 R4, R16, 0x1080, R205 ;  /* 0x0000108010049810 */ /* 0x001fe20007ffe0cd */
[----:B------:R-:W-:Y:S01]  /*1da40*/  @!P1 IMAD.MOV.U32 R5, RZ, RZ, 0x4 ;  /* 0x00000004ff059424 */ /* 0x000fe200078e00ff */
[----:B------:R-:W-:Y:S01]  /*1da50*/  LOP3.LUT P2, RZ, R176, 0x4, RZ, 0xc0, !PT ;  /* 0x00000004b0ff7812 */ /* 0x000fe2000784c0ff */
[----:B------:R-:W0:Y:S01]  /*1da60*/  @!P0 LDS R13, [R0.X4+0x4500] ;  /* 0x00450000000d8984 */ /* 0x000e220000004800 */
[----:B--2---:R-:W-:Y:S01]  /*1da70*/  @!P0 IADD3 R6, R16, 0x1140, R207 ;  /* 0x0000114010068810 */ /* 0x004fe20007ffe0cf */
[----:B------:R-:W-:-:S02]  /*1da80*/  @!P0 IMAD.MOV.U32 R7, RZ, RZ, 0x4 ;  /* 0x00000004ff078424 */ /* 0x000fc400078e00ff */
[----:B------:R-:W2:Y:S01]  /*1da90*/  @!P6 LDS R9, [R0.X4+0x4800] ;  /* 0x004800000009e984 */ /* 0x000ea20000004800 */
[----:B------:R-:W-:Y:S01]  /*1daa0*/  @!P1 IMAD.WIDE.U32 R4, R4, R5, c[0x0][0x178] ;  /* 0x00005e0004049625 */ /* 0x000fe200078e0005 */
[----:B-1----:R-:W-:-:S03]  /*1dab0*/  @!P6 IADD3 R2, R16, 0x1200, R209 ;  /* 0x000012001002e810 */ /* 0x002fc60007ffe0d1 */
        /* <DEDUP_REMOVED lines=8> */
[----:B--2---:R2:W-:Y:S01]  /*1db40*/  @!P6 STG.E [R2.64], R9 ;  /* 0x000000090200e986 */ /* 0x0045e2000c101906 */
[----:B-1----:R-:W-:Y:S01]  /*1db50*/  @!P5 IADD3 R4, R16, 0x12c0, R211 ;  /* 0x000012c01004d810 */ /* 0x002fe20007ffe0d3 */
[----:B------:R-:W-:Y:S01]  /*1db60*/  @!P5 IMAD.MOV.U32 R5, RZ, RZ, 0x4 ;  /* 0x00000004ff05d424 */ /* 0x000fe200078e00ff */
[----:B------:R-:W-:Y:S01]  /*1db70*/  ISETP.NE.AND P6, PT, R136, RZ, PT ;  /* 0x000000ff8800720c */ /* 0x000fe20003fc5270 */
[----:B------:R-:W1:Y:S02]  /*1db80*/  @!P4 LDS R13, [R0.X4+0x4e00] ;  /* 0x004e0000000dc984 */ /* 0x000e640000004800 */
[----:B------:R-:W-:Y:S02]  /*1db90*/  @!P5 IMAD.WIDE.U32 R4, R4, R5, c[0x0][0x178] ;  /* 0x00005e000404d625 */ /* 0x000fe400078e0005 */
[----:B------:R-:W4:Y:S01]  /*1dba0*/  @!P3 LDS R9, [R0.X4+0x5100] ;  /* 0x005100000009b984 */ /* 0x000f220000004800 */
[C---:B0-----:R-:W-:Y:S01]  /*1dbb0*/  @!P4 IADD3 R6, R16.reuse, 0x1380, R191 ;  /* 0x000013801006c810 */ /* 0x041fe20007ffe0bf */
[----:B------:R-:W-:Y:S01]  /*1dbc0*/  @!P4 IMAD.MOV.U32 R7, RZ, RZ, 0x4 ;  /* 0x00000004ff07c424 */ /* 0x000fe200078e00ff */
[----:B--2---:R-:W-:Y:S01]  /*1dbd0*/  @!P3 IADD3 R2, R16, 0x1440, R189 ;  /* 0x000014401002b810 */ /* 0x004fe20007ffe0bd */
[----:B------:R-:W-:-:S02]  /*1dbe0*/  @!P3 IMAD.MOV.U32 R3, RZ, RZ, 0x4 ;  /* 0x00000004ff03b424 */ /* 0x000fc400078e00ff */
[----:B------:R-:W-:Y:S02]  /*1dbf0*/  @!P4 IMAD.WIDE.U32 R6, R6, R7, c[0x0][0x178] ;  /* 0x00005e000606c625 */ /* 0x000fe400078e0007 */
[----:B------:R-:W-:Y:S02]  /*1dc00*/  @!P6 LDS R21, [R0.X4+0x6f00] ;  /* 0x006f00000015e984 */ /* 0x000fe40000004800 */
[----:B------:R-:W-:-:S04]  /*1dc10*/  @!P3 IMAD.WIDE.U32 R2, R2, R3, c[0x0][0x178] ;  /* 0x00005e000202b625 */ /* 0x000fc800078e0003 */
[----:B------:R-:W-:Y:S01]  /*1dc20*/  @!P6 IMAD.MOV.U32 R12, RZ, RZ, 0x4 ;  /* 0x00000004ff0ce424 */ /* 0x000fe200078e00ff */
[----:B---3--:R0:W-:Y:S01]  /*1dc30*/  @!P5 STG.E [R4.64], R11 ;  /* 0x0000000b0400d986 */ /* 0x0081e2000c101906 */
[----:B------:R-:W-:-:S03]  /*1dc40*/  ISETP.NE.AND P5, PT, R134, RZ, PT ;  /* 0x000000ff8600720c */ /* 0x000fc60003fa5270 */
[----:B------:R-:W2:Y:S04]  /*1dc50*/  @!P2 LDS R11, [R0.X4+0x5400] ;  /* 0x00540000000ba984 */ /* 0x000ea80000004800 */
[----:B-1----:R1:W-:Y:S01]  /*1dc60*/  @!P4 STG.E [R6.64], R13 ;  /* 0x0000000d0600c986 */ /* 0x0023e2000c101906 */
[----:B0-----:R-:W-:Y:S01]  /*1dc70*/  @!P2 IADD3 R4, R16, 0x1500, R187 ;  /* 0x000015001004a810 */ /* 0x001fe20007ffe0bb */
[----:B------:R-:W-:Y:S01]  /*1dc80*/  @!P2 IMAD.MOV.U32 R5, RZ, RZ, 0x4 ;  /* 0x00000004ff05a424 */ /* 0x000fe200078e00ff */
[----:B------:R-:W-:Y:S01]  /*1dc90*/  ISETP.NE.AND P4, PT, R15, RZ, PT ;  /* 0x000000ff0f00720c */ /* 0x000fe20003f85270 */
[----:B----4-:R0:W-:Y:S01]  /*1dca0*/  @!P3 STG.E [R2.64], R9 ;  /* 0x000000090200b986 */ /* 0x0101e2000c101906 */
[----:B------:R-:W-:Y:S01]  /*1dcb0*/  ISETP.NE.AND P3, PT, R14, RZ, PT ;  /* 0x000000ff0e00720c */ /* 0x000fe20003f65270 */
[----:B------:R-:W-:-:S02]  /*1dcc0*/  @!P2 IMAD.WIDE.U32 R4, R4, R5, c[0x0][0x178] ;  /* 0x00005e000404a625 */ /* 0x000fc400078e0005 */
[----:B------:R-:W3:Y:S02]  /*1dcd0*/  @!P1 LDS R13, [R0.X4+0x5700] ;  /* 0x00570000000d9984 */ /* 0x000ee40000004800 */
[----:B------:R-:W-:Y:S02]  /*1dce0*/  @!P5 IMAD.MOV.U32 R10, RZ, RZ, 0x4 ;  /* 0x00000004ff0ad424 */ /* 0x000fe400078e00ff */
[----:B------:R-:W4:Y:S01]  /*1dcf0*/  @!P0 LDS R9, [R0.X4+0x5a00] ;  /* 0x005a000000098984 */ /* 0x000f220000004800 */
[C---:B-1----:R-:W-:Y:S01]  /*1dd00*/  @!P1 IADD3 R6, R16.reuse, 0x15c0, R185 ;  /* 0x000015c010069810 */ /* 0x042fe20007ffe0b9 */
[----:B------:R-:W-:Y:S01]  /*1dd10*/  @!P1 IMAD.MOV.U32 R7, RZ, RZ, 0x4 ;  /* 0x00000004ff079424 */ /* 0x000fe200078e00ff */
[----:B0-----:R-:W-:Y:S01]  /*1dd20*/  @!P0 IADD3 R2, R16, 0x1680, R227 ;  /* 0x0000168010028810 */ /* 0x001fe20007ffe0e3 */
[----:B------:R-:W-:Y:S02]  /*1dd30*/  @!P0 IMAD.MOV.U32 R3, RZ, RZ, 0x4 ;  /* 0x00000004ff038424 */ /* 0x000fe400078e00ff */
[----:B------:R-:W-:Y:S01]  /*1dd40*/  @!P3 LDS R15, [R0.X4+0x6600] ;  /* 0x00660000000fb984 */ /* 0x000fe20000004800 */
[----:B------:R-:W-:Y:S01]  /*1dd50*/  @!P1 IMAD.WIDE.U32 R6, R6, R7, c[0x0][0x178] ;  /* 0x00005e0006069625 */ /* 0x000fe200078e0007 */
[----:B------:R-:W-:-:S02]  /*1dd60*/  @!P4 IADD3 R217, R16, 0x1a40, R217 ;  /* 0x00001a4010d9c810 */ /* 0x000fc40007ffe0d9 */
[----:B------:R-:W-:Y:S01]  /*1dd70*/  @!P4 LDS R17, [R0.X4+0x6900] ;  /* 0x006900000011c984 */ /* 0x000fe20000004800 */
[----:B------:R-:W-:-:S03]  /*1dd80*/  @!P0 IMAD.WIDE.U32 R2, R2, R3, c[0x0][0x178] ;  /* 0x00005e0002028625 */ /* 0x000fc600078e0003 */
[----:B------:R-:W-:Y:S01]  /*1dd90*/  @!P5 LDS R19, [R0.X4+0x6c00] ;  /* 0x006c00000013d984 */ /* 0x000fe20000004800 */
[----:B------:R-:W-:-:S03]  /*1dda0*/  @!P4 IMAD.MOV.U32 R8, RZ, RZ, 0x4 ;  /* 0x00000004ff08c424 */ /* 0x000fc600078e00ff */
[----:B--2---:R-:W-:Y:S01]  /*1ddb0*/  @!P2 STG.E [R4.64], R11 ;  /* 0x0000000b0400a986 */ /* 0x004fe2000c101906 */
[----:B------:R-:W-:-:S13]  /*1ddc0*/  ISETP.NE.AND P2, PT, R146, RZ, PT ;  /* 0x000000ff9200720c */ /* 0x000fda0003f45270 */
[----:B------:R-:W-:Y:S01]  /*1ddd0*/  @!P2 IADD3 R219, R16, 0x18c0, R219 ;  /* 0x000018c010dba810 */ /* 0x000fe20007ffe0db */
[----:B---3--:R0:W-:Y:S01]  /*1dde0*/  @!P1 STG.E [R6.64], R13 ;  /* 0x0000000d06009986 */ /* 0x0081e2000c101906 */
[----:B------:R-:W-:-:S03]  /*1ddf0*/  ISETP.NE.AND P1, PT, R144, RZ, PT ;  /* 0x000000ff9000720c */ /* 0x000fc60003f25270 */
[----:B----4-:R1:W-:Y:S01]  /*1de00*/  @!P0 STG.E [R2.64], R9 ;  /* 0x0000000902008986 */ /* 0x0103e2000c101906 */
[----:B------:R-:W-:-:S03]  /*1de10*/  ISETP.NE.AND P0, PT, R142, RZ, PT ;  /* 0x000000ff8e00720c */ /* 0x000fc60003f05270 */
[----:B------:R-:W-:Y:S01]  /*1de20*/  @!P2 LDS R13, [R0.X4+0x6300] ;  /* 0x00630000000da984 */ /* 0x000fe20000004800 */
[----:B0-----:R-:W-:-:S05]  /*1de30*/  @!P3 IMAD.MOV.U32 R6, RZ, RZ, 0x4 ;  /* 0x00000004ff06b424 */ /* 0x001fca00078e00ff */
[----:B------:R-:W-:Y:S01]  /*1de40*/  @!P1 LDS R7, [R0.X4+0x6000] ;  /* 0x0060000000079984 */ /* 0x000fe20000004800 */
[C---:B-1----:R-:W-:Y:S01]  /*1de50*/  @!P1 IADD3 R2, R16.reuse, 0x1800, R213 ;  /* 0x0000180010029810 */ /* 0x042fe20007ffe0d5 */
[----:B------:R-:W-:Y:S02]  /*1de60*/  @!P1 IMAD.MOV.U32 R3, RZ, RZ, 0x4 ;  /* 0x00000004ff039424 */ /* 0x000fe400078e00ff */
[----:B------:R-:W0:Y:S01]  /*1de70*/  @!P0 LDS R11, [R0.X4+0x5d00] ;  /* 0x005d0000000b8984 */ /* 0x000e220000004800 */
[C---:B------:R-:W-:Y:S01]  /*1de80*/  @!P0 IADD3 R4, R16.reuse, 0x1740, R225 ;  /* 0x0000174010048810 */ /* 0x040fe20007ffe0e1 */
[----:B------:R-:W-:Y:S01]  /*1de90*/  @!P0 IMAD.MOV.U32 R5, RZ, RZ, 0x4 ;  /* 0x00000004ff058424 */ /* 0x000fe200078e00ff */
[----:B------:R-:W-:Y:S01]  /*1dea0*/  @!P5 IADD3 R9, R16, 0x1b00, R215 ;  /* 0x00001b001009d810 */ /* 0x000fe20007ffe0d7 */
[----:B------:R-:W-:-:S04]  /*1deb0*/  @!P1 IMAD.WIDE.U32 R2, R2, R3, c[0x0][0x178] ;  /* 0x00005e0002029625 */ /* 0x000fc800078e0003 */
[----:B------:R-:W-:-:S05]  /*1dec0*/  @!P0 IMAD.WIDE.U32 R4, R4, R5, c[0x0][0x178] ;  /* 0x00005e0004048625 */ /* 0x000fca00078e0005 */
[----:B0-----:R0:W-:Y:S01]  /*1ded0*/  @!P0 STG.E [R4.64], R11 ;  /* 0x0000000b04008986 */ /* 0x0011e2000c101906 */
[----:B------:R-:W-:-:S03]  /*1dee0*/  LOP3.LUT P0, RZ, R176, 0x80000000, RZ, 0xc0, !PT ;  /* 0x80000000b0ff7812 */ /* 0x000fc6000780c0ff */
[----:B------:R1:W-:Y:S01]  /*1def0*/  @!P1 STG.E [R2.64], R7 ;  /* 0x0000000702009986 */ /* 0x0003e2000c101906 */
[----:B0-----:R-:W-:Y:S01]  /*1df00*/  @!P2 IMAD.MOV.U32 R4, RZ, RZ, 0x4 ;  /* 0x00000004ff04a424 */ /* 0x001fe200078e00ff */
[C---:B------:R-:W-:Y:S02]  /*1df10*/  @!P3 IADD3 R5, R16.reuse, 0x1980, R223 ;  /* 0x000019801005b810 */ /* 0x040fe40007ffe0df */
[----:B------:R-:W-:Y:S01]  /*1df20*/  @!P6 IADD3 R11, R16, 0x1bc0, R221 ;  /* 0x00001bc0100be810 */ /* 0x000fe20007ffe0dd */
[----:B-1----:R-:W-:-:S04]  /*1df30*/  @!P2 IMAD.WIDE.U32 R2, R219, R4, c[0x0][0x178] ;  /* 0x00005e00db02a625 */ /* 0x002fc800078e0004 */
        /* <DEDUP_REMOVED lines=16> */
.L_x_1503:
[----:B------:R-:W-:Y:S01]  /*1e040*/  IMAD.MOV.U32 R16, RZ, RZ, R8 ;  /* 0x000000ffff107224 */ /* 0x000fe200078e0008 */
[----:B------:R-:W-:Y:S01]  /*1e050*/  MOV R4, 0x1e0a0 ;  /* 0x0001e0a000047802 */ /* 0x000fe20000000f00 */
[----:B------:R-:W-:Y:S02]  /*1e060*/  IMAD.MOV.U32 R15, RZ, RZ, 0x1 ;  /* 0x00000001ff0f7424 */ /* 0x000fe400078e00ff */
[----:B------:R-:W-:Y:S02]  /*1e070*/  IMAD.MOV.U32 R12, RZ, RZ, RZ ;  /* 0x000000ffff0c7224 */ /* 0x000fe400078e00ff */
[----:B------:R-:W-:Y:S02]  /*1e080*/  IMAD.MOV.U32 R13, RZ, RZ, -0x1 ;  /* 0xffffffffff0d7424 */ /* 0x000fe400078e00ff */
[----:B-1----:R-:W-:Y:S05]  /*1e090*/  CALL.REL.NOINC `($__internal_82_$__cuda_sm70_shflsync_up_p) ;  /* 0x0000038000007944 */ /* 0x002fea0003c00000 */
[----:B------:R-:W-:Y:S01]  /*1e0a0*/  ISETP.EQ.U32.AND P0, PT, R14, 0x1, PT ;  /* 0x000000010e00780c */ /* 0x000fe20003f02070 */
[----:B------:R-:W-:Y:S08]  /*1e0b0*/  BRA `(.L_x_1521) ;  /* 0xfffe9d6000007947 */ /* 0x000ff0000383ffff */
.L_x_1504:
[----:B------:R-:W-:Y:S01]  /*1e0c0*/  IMAD.MOV.U32 R16, RZ, RZ, R11 ;  /* 0x000000ffff107224 */ /* 0x000fe200078e000b */
[----:B------:R-:W-:Y:S01]  /*1e0d0*/  MOV R4, 0x1e120 ;  /* 0x0001e12000047802 */ /* 0x000fe20000000f00 */
[----:B------:R-:W-:-:S02]  /*1e0e0*/  IMAD.MOV.U32 R15, RZ, RZ, 0x2 ;  /* 0x00000002ff0f7424 */ /* 0x000fc400078e00ff */
[----:B------:R-:W-:Y:S02]  /*1e0f0*/  IMAD.MOV.U32 R12, RZ, RZ, RZ ;  /* 0x000000ffff0c7224 */ /* 0x000fe400078e00ff */
[----:B------:R-:W-:Y:S02]  /*1e100*/  IMAD.MOV.U32 R13, RZ, RZ, -0x1 ;  /* 0xffffffffff0d7424 */ /* 0x000fe400078e00ff */
[----:B01----:R-:W-:Y:S05]  /*1e110*/  CALL.REL.NOINC `($__internal_82_$__cuda_sm70_shflsync_up_p) ;  /* 0x0000030000007944 */ /* 0x003fea0003c00000 */
[----:B------:R-:W-:Y:S01]  /*1e120*/  IMAD.IADD R4, R11, 0x1, R13 ;  /* 0x000000010b047824 */ /* 0x000fe200078e020d */
[----:B------:R-:W-:Y:S01]  /*1e130*/  ISETP.NE.U32.AND P0, PT, R14, 0x1, PT ;  /* 0x000000010e00780c */ /* 0x000fe20003f05070 */
[----:B------:R-:W-:Y:S02]  /*1e140*/  IMAD.MOV.U32 R15, RZ, RZ, 0x4 ;  /* 0x00000004ff0f7424 */ /* 0x000fe400078e00ff */
[----:B------:R-:W-:Y:S01]  /*1e150*/  IMAD.MOV.U32 R12, RZ, RZ, RZ ;  /* 0x000000ffff0c7224 */ /* 0x000fe200078e00ff */
[----:B------:R-:W-:Y:S01]  /*1e160*/  SEL R16, R4, R13, !P0 ;  /* 0x0000000d04107207 */ /* 0x000fe20004000000 */
[----:B------:R-:W-:Y:S01]  /*1e170*/  IMAD.MOV.U32 R13, RZ, RZ, -0x1 ;  /* 0xffffffffff0d7424 */ /* 0x000fe200078e00ff */
[----:B------:R-:W-:Y:S02]  /*1e180*/  MOV R4, 0x1e1a0 ;  /* 0x0001e1a000047802 */ /* 0x000fe40000000f00 */
[----:B------:R-:W-:Y:S05]  /*1e190*/  CALL.REL.NOINC `($__internal_82_$__cuda_sm70_shflsync_up_p) ;  /* 0x0000028000007944 */ /* 0x000fea0003c00000 */
[----:B------:R-:W-:Y:S01]  /*1e1a0*/  IMAD.IADD R4, R16, 0x1, R13 ;  /* 0x0000000110047824 */ /* 0x000fe200078e020d */
[----:B------:R-:W-:Y:S01]  /*1e1b0*/  ISETP.NE.U32.AND P0, PT, R14, 0x1, PT ;  /* 0x000000010e00780c */ /* 0x000fe20003f05070 */
[----:B------:R-:W-:-:S02]  /*1e1c0*/  IMAD.MOV.U32 R15, RZ, RZ, 0x8 ;  /* 0x00000008ff0f7424 */ /* 0x000fc400078e00ff */
[----:B------:R-:W-:Y:S01]  /*1e1d0*/  IMAD.MOV.U32 R12, RZ, RZ, RZ ;  /* 0x000000ffff0c7224 */ /* 0x000fe200078e00ff */
[----:B------:R-:W-:Y:S01]  /*1e1e0*/  SEL R16, R4, R13, !P0 ;  /* 0x0000000d04107207 */ /* 0x000fe20004000000 */
[----:B------:R-:W-:Y:S01]  /*1e1f0*/  IMAD.MOV.U32 R13, RZ, RZ, -0x1 ;  /* 0xffffffffff0d7424 */ /* 0x000fe200078e00ff */
[----:B------:R-:W-:Y:S02]  /*1e200*/  MOV R4, 0x1e220 ;  /* 0x0001e22000047802 */ /* 0x000fe40000000f00 */
[----:B------:R-:W-:Y:S05]  /*1e210*/  CALL.REL.NOINC `($__internal_82_$__cuda_sm70_shflsync_up_p) ;  /* 0x0000020000007944 */ /* 0x000fea0003c00000 */
[----:B------:R-:W-:Y:S01]  /*1e220*/  IMAD.IADD R16, R16, 0x1, R13 ;  /* 0x0000000110107824 */ /* 0x000fe200078e020d */
[----:B------:R-:W-:Y:S01]  /*1e230*/  ISETP.NE.U32.AND P0, PT, R14, 0x1, PT ;  /* 0x000000010e00780c */ /* 0x000fe20003f05070 */
[----:B------:R-:W-:Y:S01]  /*1e240*/  IMAD.MOV.U32 R15, RZ, RZ, 0x10 ;  /* 0x00000010ff0f7424 */ /* 0x000fe200078e00ff */
[----:B------:R-:W-:Y:S01]  /*1e250*/  MOV R4, 0x1e2a0 ;  /* 0x0001e2a000047802 */ /* 0x000fe20000000f00 */
[----:B------:R-:W-:Y:S01]  /*1e260*/  IMAD.MOV.U32 R12, RZ, RZ, RZ ;  /* 0x000000ffff0c7224 */ /* 0x000fe200078e00ff */
[----:B------:R-:W-:Y:S01]  /*1e270*/  SEL R16, R16, R13, !P0 ;  /* 0x0000000d10107207 */ /* 0x000fe20004000000 */
[----:B------:R-:W-:-:S03]  /*1e280*/  IMAD.MOV.U32 R13, RZ, RZ, -0x1 ;  /* 0xffffffffff0d7424 */ /* 0x000fc600078e00ff */
[----:B------:R-:W-:Y:S05]  /*1e290*/  CALL.REL.NOINC `($__internal_82_$__cuda_sm70_shflsync_up_p) ;  /* 0x0000018000007944 */ /* 0x000fea0003c00000 */
[----:B------:R-:W-:Y:S01]  /*1e2a0*/  ISETP.EQ.U32.AND P0, PT, R14, 0x1, PT ;  /* 0x000000010e00780c */ /* 0x000fe20003f02070 */
[----:B------:R-:W-:Y:S11]  /*1e2b0*/  BRA `(.L_x_1522) ;  /* 0xfffe9c1000007947 */ /* 0x000ff6000383ffff */
.L_x_1512:
[----:B------:R-:W-:Y:S01]  /*1e2c0*/  IMAD.MOV.U32 R15, RZ, RZ, 0x1 ;  /* 0x00000001ff0f7424 */ /* 0x000fe200078e00ff */
[----:B------:R-:W-:Y:S01]  /*1e2d0*/  MOV R4, 0x1e310 ;  /* 0x0001e31000047802 */ /* 0x000fe20000000f00 */
[----:B------:R-:W-:-:S02]  /*1e2e0*/  IMAD.MOV.U32 R12, RZ, RZ, RZ ;  /* 0x000000ffff0c7224 */ /* 0x000fc400078e00ff */
[----:B------:R-:W-:Y:S02]  /*1e2f0*/  IMAD.MOV.U32 R13, RZ, RZ, -0x1 ;  /* 0xffffffffff0d7424 */ /* 0x000fe400078e00ff */
[----:B------:R-:W-:Y:S05]  /*1e300*/  CALL.REL.NOINC `($__internal_82_$__cuda_sm70_shflsync_up_p) ;  /* 0x0000011000007944 */ /* 0x000fea0003c00000 */
[----:B------:R-:W-:Y:S01]  /*1e310*/  ISETP.EQ.U32.AND P0, PT, R14, 0x1, PT ;  /* 0x000000010e00780c */ /* 0x000fe20003f02070 */
[----:B------:R-:W-:-:S12]  /*1e320*/  BRA `(.L_x_1523) ;  /* 0xffff0a8000007947 */ /* 0x000fd8000383ffff */
.L_x_1517:
[----:B--2---:R-:W-:Y:S02]  /*1e330*/  MOV R4, 0x1e350 ;  /* 0x0001e35000047802 */ /* 0x004fe40000000f00 */
[----:B-1----:R-:W-:Y:S05]  /*1e340*/  CALL.REL.NOINC `($__internal_81_$__cuda_sm70_shflsync_idx_p) ;  /* 0x0000009000007944 */ /* 0x002fea0003c00000 */
[----:B01----:R-:W-:Y:S05]  /*1e350*/  BRA `(.L_x_1524) ;  /* 0xffff542000007947 */ /* 0x003fea000383ffff */
.L_x_1518:
[----:B------:R-:W-:Y:S01]  /*1e360*/  IMAD.MOV.U32 R16, RZ, RZ, R204 ;  /* 0x000000ffff107224 */ /* 0x000fe200078e00cc */
[----:B------:R-:W-:Y:S01]  /*1e370*/  MOV R4, 0x1e3c0 ;  /* 0x0001e3c000047802 */ /* 0x000fe20000000f00 */
[----:B------:R-:W-:Y:S02]  /*1e380*/  IMAD.MOV.U32 R15, RZ, RZ, 0x1 ;  /* 0x00000001ff0f7424 */ /* 0x000fe400078e00ff */
[----:B------:R-:W-:Y:S02]  /*1e390*/  IMAD.MOV.U32 R12, RZ, RZ, RZ ;  /* 0x000000ffff0c7224 */ /* 0x000fe400078e00ff */
[----:B------:R-:W-:Y:S02]  /*1e3a0*/  IMAD.MOV.U32 R13, RZ, RZ, -0x1 ;  /* 0xffffffffff0d7424 */ /* 0x000fe400078e00ff */
[----:B------:R-:W-:Y:S05]  /*1e3b0*/  CALL.REL.NOINC `($__internal_82_$__cuda_sm70_shflsync_up_p) ;  /* 0x0000006000007944 */ /* 0x000fea0003c00000 */
[----:B------:R-:W-:Y:S01]  /*1e3c0*/  ISETP.EQ.U32.AND P0, PT, R14, 0x1, PT ;  /* 0x000000010e00780c */ /* 0x000fe20003f02070 */
[----:B------:R-:W-:-:S12]  /*1e3d0*/  BRA `(.L_x_1525) ;  /* 0xffff97c000007947 */ /* 0x000fd8000383ffff */
        .weak           $__internal_81_$__cuda_sm70_shflsync_idx_p
        .type           $__internal_81_$__cuda_sm70_shflsync_idx_p,@function
        .size           $__internal_81_$__cuda_sm70_shflsync_idx_p,($__internal_82_$__cuda_sm70_shflsync_up_p - $__internal_81_$__cuda_sm70_shflsync_idx_p)
$__internal_81_$__cuda_sm70_shflsync_idx_p:
[----:B------:R-:W-:Y:S01]  /*1e3e0*/  IMAD.MOV.U32 R5, RZ, RZ, 0x0 ;  /* 0x00000000ff057424 */ /* 0x000fe200078e00ff */
[----:B------:R-:W-:Y:S01]  /*1e3f0*/  WARPSYNC 0xffffffff ;  /* 0xffffffff00007948 */ /* 0x000fe20003800000 */
[----:B------:R0:W1:Y:S02]  /*1e400*/  SHFL.IDX PT, R11, R135, RZ, 0x1f ;  /* 0x00001fff870b7589 */ /* 0x00006400000e0000 */
[----:B------:R-:W-:Y:S05]  /*1e410*/  RET.REL.NODEC R4 `(_ZN3cub17CUB_300001_SM_8006detail10radix_sort30DeviceSegmentedRadixSortKernelINS1_5radix10policy_hubI6__halfiiE10Policy1000ELb0ELNS0_9SortOrderE1ES6_iPiSA_iNS1_21identity_decomposer_tEEEvPKT2_PSC_PKT3_PSG_T4_T5_iiiT7_) ;  /* 0xfffe1be004007950 */ /* 0x000fea0003c3ffff */
        .weak           $__internal_82_$__cuda_sm70_shflsync_up_p
        .type           $__internal_82_$__cuda_sm70_shflsync_up_p,@function
        .size           $__internal_82_$__cuda_sm70_shflsync_up_p,(.L_x_1893 - $__internal_82_$__cuda_sm70_shflsync_up_p)
$__internal_82_$__cuda_sm70_shflsync_up_p:
[----:B------:R-:W-:Y:S04]  /*1e420*/  WARPSYNC R13 ;  /* 0x0000000d00007348 */ /* 0x000fe80003800000 */
[----:B------:R-:W-:Y:S01]  /*1e430*/  IMAD.MOV.U32 R5, RZ, RZ, 0x0 ;  /* 0x00000000ff057424 */ /* 0x000fe200078e00ff */
[----:B------:R-:W0:Y:S02]  /*1e440*/  SHFL.UP P0, R13, R16, R15, R12 ;  /* 0x0400000f100d7389 */ /* 0x000e24000000000c */
[----:B0-----:R-:W-:Y:S01]  /*1e450*/  SEL R14, RZ, 0x1, !P0 ;  /* 0x00000001ff0e7807 */ /* 0x001fe20004000000 */
[----:B------:R-:W-:Y:S06]  /*1e460*/  RET.REL.NODEC R4 `(_ZN3cub17CUB_300001_SM_8006detail10radix_sort30DeviceSegmentedRadixSortKernelINS1_5radix10policy_hubI6__halfiiE10Policy1000ELb0ELNS0_9SortOrderE1ES6_iPiSA_iNS1_21identity_decomposer_tEEEvPKT2_PSC_PKT3_PSG_T4_T5_iiiT7_) ;  /* 0xfffe1b9004007950 */ /* 0x000fec0003c3ffff */
.L_x_1526:
        /* <DEDUP_REMOVED lines=9> */
.L_x_1893:


//--------------------- .text._ZN3cub17CUB_300001_SM_8006detail10radix_sort29DeviceRadixSortOnesweepKernelINS1_5radix10policy_hubIfijE10Policy1000ELNS0_9SortOrderE1EfijiiNS1_21identity_decomposer_tEEEvPT5_SB_PT3_PKSC_PT1_PKSG_PT2_PKSK_T4_iiT6_ --------------------------
	.section	.text._ZN3cub17CUB_300001_SM_8006detail10radix_sort29DeviceRadixSortOnesweepKernelINS1_5radix10policy_hubIfijE10Policy1000ELNS0_9SortOrderE1EfijiiNS1_21identity_decomposer_tEEEvPT5_SB_PT3_PKSC_PT1_PKSG_PT2_PKSK_T4_iiT6_,"ax",@progbits
	.sectioninfo	@"SHI_REGISTERS=80"
	.align	128
        .global         _ZN3cub17CUB_300001_SM_8006detail10radix_sort29DeviceRadixSortOnesweepKernelINS1_5radix10policy_hubIfijE10Policy1000ELNS0_9SortOrderE1EfijiiNS1_21identity_decomposer_tEEEvPT5_SB_PT3_PKSC_PT1_PKSG_PT2_PKSK_T4_iiT6_
        .type           _ZN3cub17CUB_300001_SM_8006detail10radix_sort29DeviceRadixSortOnesweepKernelINS1_5radix10policy_hubIfijE10Policy1000ELNS0_9SortOrderE1EfijiiNS1_21identity_decomposer_tEEEvPT5_SB_PT3_PKSC_PT1_PKSG_PT2_PKSK_T4_iiT6_,@function
        .size           _ZN3cub17CUB_300001_SM_8006detail10radix_sort29DeviceRadixSortOnesweepKernelINS1_5radix10policy_hubIfijE10Policy1000ELNS0_9SortOrderE1EfijiiNS1_21identity_decomposer_tEEEvPT5_SB_PT3_PKSC_PT1_PKSG_PT2_PKSK_T4_iiT6_,(.L_x_1895 - _ZN3cub17CUB_300001_SM_8006detail10radix_sort29DeviceRadixSortOnesweepKernelINS1_5radix10policy_hubIfijE10Policy1000ELNS0_9SortOrderE1EfijiiNS1_21identity_decomposer_tEEEvPT5_SB_PT3_PKSC_PT1_PKSG_PT2_PKSK_T4_iiT6_)
        .other          _ZN3cub17CUB_300001_SM_8006detail10radix_sort29DeviceRadixSortOnesweepKernelINS1_5radix10policy_hubIfijE10Policy1000ELNS0_9SortOrderE1EfijiiNS1_21identity_decomposer_tEEEvPT5_SB_PT3_PKSC_PT1_PKSG_PT2_PKSK_T4_iiT6_,@"STO_CUDA_ENTRY STV_DEFAULT"
_ZN3cub17CUB_300001_SM_8006detail10radix_sort29DeviceRadixSortOnesweepKernelINS1_5radix10policy_hubIfijE10Policy1000ELNS0_9SortOrderE1EfijiiNS1_21identity_decomposer_tEEEvPT5_SB_PT3_PKSC_PT1_PKSG_PT2_PKSK_T4_iiT6_:
.text._ZN3cub17CUB_300001_SM_8006detail10radix_sort29DeviceRadixSortOnesweepKernelINS1_5radix10policy_hubIfijE10Policy1000ELNS0_9SortOrderE1EfijiiNS1_21identity_decomposer_tEEEvPT5_SB_PT3_PKSC_PT1_PKSG_PT2_PKSK_T4_iiT6_:
[----:B------:R-:W-:Y:S02]  /*0000*/  IMAD.MOV.U32 R1, RZ, RZ, c[0x0][0x28] ;  /* 0x00000a00ff017624 */ /* 0x000fe400078e00ff */
[----:B------:R-:W0:Y:S01]  /*0010*/  S2R R8, SR_TID.X ;  /* 0x0000000000087919 */ /* 0x000e220000002100 */
[----:B------:R-:W-:Y:S01]  /*0020*/  ULDC.64 UR4, c[0x0][0x118] ;  /* 0x0000460000047ab9 */ /* 0x000fe20000000a00 */
[----:B------:R-:W-:Y:S01]  /*0030*/  BSSY B0, `(.L_x_1527) ;  /* 0x0000008000007945 */ /* 0x000fe20003800000 */
[----:B0-----:R-:W-:-:S13]  /*0040*/  ISETP.NE.AND P0, PT, R8, RZ, PT ;  /* 0x000000ff0800720c */ /* 0x001fda0003f05270 */
[----:B------:R-:W-:Y:S05]  /*0050*/  @P0 BRA `(.L_x_1528) ;  /* 0x0000005000000947 */ /* 0x000fea0003800000 */
[----:B------:R-:W-:Y:S02]  /*0060*/  IMAD.MOV.U32 R2, RZ, RZ, c[0x0][0x168] ;  /* 0x00005a00ff027624 */ /* 0x000fe400078e00ff */
[----:B------:R-:W-:Y:S02]  /*0070*/  IMAD.MOV.U32 R5, RZ, RZ, 0x1 ;  /* 0x00000001ff057424 */ /* 0x000fe400078e00ff */
[----:B------:R-:W-:-:S05]  /*0080*/  IMAD.MOV.U32 R3, RZ, RZ, c[0x0][0x16c] ;  /* 0x00005b00ff037624 */ /* 0x000fca00078e00ff */
[----:B------:R-:W2:Y:S04]  /*0090*/  ATOMG.E.ADD.STRONG.GPU PT, R2, [R2.64], R5 ;  /* 0x00000005020279a8 */ /* 0x000ea800081ee1c4 */
[----:B--2---:R0:W-:Y:S02]  /*00a0*/  STS [0x7e00], R2 ;  /* 0x007e0002ff007388 */ /* 0x0041e40000000800 */
.L_x_1528:
[----:B------:R-:W-:Y:S05]  /*00b0*/  BSYNC B0 ;  /* 0x0000000000007941 */ /* 0x000fea0003800000 */
.L_x_1527:
[----:B------:R-:W-:Y:S01]  /*00c0*/  BAR.SYNC.DEFER_BLOCKING 0x0 ;  /* 0x0000000000007b1d */ /* 0x000fe20000010000 */
[C---:B------:R-:W-:Y:S02]  /*00d0*/  LOP3.LUT R6, R8.reuse, 0xffffffe0, RZ, 0xc0, !PT ;  /* 0xffffffe008067812 */ /* 0x040fe400078ec0ff */
[----:B------:R-:W-:-:S03]  /*00e0*/  LOP3.LUT R3, R8, 0x1f, RZ, 0xc0, !PT ;  /* 0x0000001f08037812 */ /* 0x000fc600078ec0ff */
[----:B------:R-:W-:Y:S02]  /*00f0*/  BSSY B0, `(.L_x_1529) ;  /* 0x0000079000007945 */ /* 0x000fe40003800000 */
[----:B------:R-:W-:-:S05]  /*0100*/  IMAD R6, R6, 0x15, R3 ;  /* 0x0000001506067824 */ /* 0x000fca00078e0203 */
[----:B------:R-:W-:Y:S01]  /*0110*/  SHF.R.S32.HI R35, RZ, 0x1f, R6 ;  /* 0x0000001fff237819 */ /* 0x000fe20000011406 */
[----:B------:R-:W1:Y:S02]  /*0120*/  LDS R7, [0x7e00] ;  /* 0x007e0000ff077984 */ /* 0x000e640000000800 */
[----:B-1----:R-:W-:-:S05]  /*0130*/  IMAD R5, R7, 0x1f80, RZ ;  /* 0x00001f8007057824 */ /* 0x002fca00078e02ff */
[C---:B------:R-:W-:Y:S02]  /*0140*/  IADD3 R3, P0, R5.reuse, R6, RZ ;  /* 0x0000000605037210 */ /* 0x040fe40007f1e0ff */
[----:B------:R-:W-:-:S03]  /*0150*/  IADD3 R4, R5, 0x1f80, RZ ;  /* 0x00001f8005047810 */ /* 0x000fc60007ffe0ff */
[----:B------:R-:W-:Y:S01]  /*0160*/  IMAD.X R0, RZ, RZ, R35, P0 ;  /* 0x000000ffff007224 */ /* 0x000fe200000e0623 */
[----:B------:R-:W-:Y:S01]  /*0170*/  ISETP.GT.AND P0, PT, R4, c[0x0][0x1a0], PT ;  /* 0x0000680004007a0c */ /* 0x000fe20003f04270 */
[----:B0-----:R-:W-:-:S03]  /*0180*/  IMAD.SHL.U32 R2, R3, 0x4, RZ ;  /* 0x0000000403027824 */ /* 0x001fc600078e00ff */
[----:B------:R-:W-:Y:S02]  /*0190*/  SHF.L.U64.HI R3, R3, 0x2, R0 ;  /* 0x0000000203037819 */ /* 0x000fe40000010200 */
[----:B------:R-:W-:-:S04]  /*01a0*/  IADD3 R10, P1, R2, c[0x0][0x188], RZ ;  /* 0x00006200020a7a10 */ /* 0x000fc80007f3e0ff */
[----:B------:R-:W-:-:S03]  /*01b0*/  IADD3.X R11, R3, c[0x0][0x18c], RZ, P1, !PT ;  /* 0x00006300030b7a10 */ /* 0x000fc60000ffe4ff */
[----:B------:R-:W-:Y:S05]  /*01c0*/  @!P0 BRA `(.L_x_1530) ;  /* 0x0000056000008947 */ /* 0x000fea0003800000 */
[----:B------:R-:W-:Y:S01]  /*01d0*/  IADD3 R13, -R5, c[0x0][0x1a0], RZ ;  /* 0x00006800050d7a10 */ /* 0x000fe20007ffe1ff */
[----:B------:R-:W-:Y:S01]  /*01e0*/  IMAD.MOV.U32 R48, RZ, RZ, -0x1 ;  /* 0xffffffffff307424 */ /* 0x000fe200078e00ff */
[C---:B------:R-:W-:Y:S02]  /*01f0*/  IADD3 R0, R6.reuse, 0x20, RZ ;  /* 0x0000002006007810 */ /* 0x040fe40007ffe0ff */
[-C--:B------:R-:W-:Y:S02]  /*0200*/  ISETP.GE.AND P5, PT, R6, R13.reuse, PT ;  /* 0x0000000d0600720c */ /* 0x080fe40003fa6270 */
[----:B------:R-:W-:Y:S02]  /*0210*/  ISETP.GE.AND P4, PT, R0, R13, PT ;  /* 0x0000000d0000720c */ /* 0x000fe40003f86270 */
[C---:B------:R-:W-:Y:S02]  /*0220*/  IADD3 R0, R6.reuse, 0x80, RZ ;  /* 0x0000008006007810 */ /* 0x040fe40007ffe0ff */
[----:B------:R-:W-:-:S02]  /*0230*/  IADD3 R12, R6, 0x60, RZ ;  /* 0x00000060060c7810 */ /* 0x000fc40007ffe0ff */
[-C--:B------:R-:W-:Y:S02]  /*0240*/  ISETP.GE.AND P1, PT, R0, R13.reuse, PT ;  /* 0x0000000d0000720c */ /* 0x080fe40003f26270 */
[-C--:B------:R-:W-:Y:S02]  /*0250*/  ISETP.GE.AND P2, PT, R12, R13.reuse, PT ;  /* 0x0000000d0c00720c */ /* 0x080fe40003f46270 */
[C---:B------:R-:W-:Y:S01]  /*0260*/  IADD3 R0, R6.reuse, 0xe0, RZ ;  /* 0x000000e006007810 */ /* 0x040fe20007ffe0ff */
[----:B------:R-:W-:Y:S01]  /*0270*/  IMAD.MOV.U32 R49, RZ, RZ, -0x1 ;  /* 0xffffffffff317424 */ /* 0x000fe200078e00ff */
[----:B------:R-:W-:Y:S01]  /*0280*/  IADD3 R4, R6, 0x40, RZ ;  /* 0x0000004006047810 */ /* 0x000fe20007ffe0ff */
[----:B------:R0:W5:Y:S01]  /*0290*/  @!P5 LDG.E R48, [R10.64] ;  /* 0x000000040a30d981 */ /* 0x000162000c1e1900 */
[-C--:B------:R-:W-:Y:S02]  /*02a0*/  ISETP.GE.AND P5, PT, R0, R13.reuse, PT ;  /* 0x0000000d0000720c */ /* 0x080fe40003fa6270 */
[----:B------:R-:W-:Y:S01]  /*02b0*/  IADD3 R0, R6, 0x100, RZ ;  /* 0x0000010006007810 */ /* 0x000fe20007ffe0ff */
[----:B------:R-:W-:Y:S01]  /*02c0*/  IMAD.MOV.U32 R51, RZ, RZ, -0x1 ;  /* 0xffffffffff337424 */ /* 0x000fe200078e00ff */
[----:B------:R-:W-:Y:S01]  /*02d0*/  ISETP.GE.AND P3, PT, R4, R13, PT ;  /* 0x0000000d0400720c */ /* 0x000fe20003f66270 */
[----:B------:R0:W5:Y:S01]  /*02e0*/  @!P4 LDG.E R49, [R10.64+0x80] ;  /* 0x000080040a31c981 */ /* 0x000162000c1e1900 */
[----:B------:R-:W-:-:S02]  /*02f0*/  IADD3 R12, R6, 0xc0, RZ ;  /* 0x000000c0060c7810 */ /* 0x000fc40007ffe0ff */
[-C--:B------:R-:W-:Y:S01]  /*0300*/  ISETP.GE.AND P4, PT, R0, R13.reuse, PT ;  /* 0x0000000d0000720c */ /* 0x080fe20003f86270 */
[----:B------:R-:W-:Y:S01]  /*0310*/  IMAD.MOV.U32 R52, RZ, RZ, -0x1 ;  /* 0xffffffffff347424 */ /* 0x000fe200078e00ff */
[-C--:B------:R-:W-:Y:S01]  /*0320*/  ISETP.GE.AND P6, PT, R12, R13.reuse, PT ;  /* 0x0000000d0c00720c */ /* 0x080fe20003fc6270 */
[----:B------:R-:W-:Y:S01]  /*0330*/  IMAD.MOV.U32 R50, RZ, RZ, -0x1 ;  /* 0xffffffffff327424 */ /* 0x000fe200078e00ff */
[C---:B------:R-:W-:Y:S01]  /*0340*/  IADD3 R0, R6.reuse, 0x140, RZ ;  /* 0x0000014006007810 */ /* 0x040fe20007ffe0ff */
[----:B------:R0:W5:Y:S01]  /*0350*/  @!P2 LDG.E R51, [R10.64+0x180] ;  /* 0x000180040a33a981 */ /* 0x000162000c1e1900 */
[----:B------:R-:W-:Y:S02]  /*0360*/  IADD3 R4, R6, 0xa0, RZ ;  /* 0x000000a006047810 */ /* 0x000fe40007ffe0ff */
[-C--:B------:R-:W-:Y:S01]  /*0370*/  ISETP.GE.AND P2, PT, R0, R13.reuse, PT ;  /* 0x0000000d0000720c */ /* 0x080fe20003f46270 */
[----:B------:R-:W-:Y:S01]  /*0380*/  IMAD.MOV.U32 R36, RZ, RZ, -0x1 ;  /* 0xffffffffff247424 */ /* 0x000fe200078e00ff */
[----:B------:R-:W-:Y:S01]  /*0390*/  ISETP.GE.AND P0, PT, R4, R13, PT ;  /* 0x0000000d0400720c */ /* 0x000fe20003f06270 */
[----:B------:R0:W5:Y:S01]  /*03a0*/  @!P1 LDG.E R52, [R10.64+0x200] ;  /* 0x000200040a349981 */ /* 0x000162000c1e1900 */
[----:B------:R-:W-:-:S02]  /*03b0*/  IADD3 R0, R6, 0x160, RZ ;  /* 0x0000016006007810 */ /* 0x000fc40007ffe0ff */
[----:B------:R-:W-:Y:S01]  /*03c0*/  IADD3 R4, R6, 0x120, RZ ;  /* 0x0000012006047810 */ /* 0x000fe20007ffe0ff */
[----:B------:R0:W5:Y:S01]  /*03d0*/  @!P3 LDG.E R50, [R10.64+0x100] ;  /* 0x000100040a32b981 */ /* 0x000162000c1e1900 */
[-C--:B------:R-:W-:Y:S02]  /*03e0*/  ISETP.GE.AND P1, PT, R0, R13.reuse, PT ;  /* 0x0000000d0000720c */ /* 0x080fe40003f26270 */
[-C--:B------:R-:W-:Y:S01]  /*03f0*/  ISETP.GE.AND P3, PT, R4, R13.reuse, PT ;  /* 0x0000000d0400720c */ /* 0x080fe20003f66270 */
[----:B------:R-:W-:Y:S01]  /*0400*/  IMAD.MOV.U32 R53, RZ, RZ, -0x1 ;  /* 0xffffffffff357424 */ /* 0x000fe200078e00ff */
[C---:B------:R-:W-:Y:S01]  /*0410*/  IADD3 R0, R6.reuse, 0x1a0, RZ ;  /* 0x000001a006007810 */ /* 0x040fe20007ffe0ff */
[----:B------:R-:W-:Y:S01]  /*0420*/  IMAD.MOV.U32 R37, RZ, RZ, -0x1 ;  /* 0xffffffffff257424 */ /* 0x000fe200078e00ff */
[----:B------:R0:W5:Y:S01]  /*0430*/  @!P6 LDG.E R36, [R10.64+0x300] ;  /* 0x000300040a24e981 */ /* 0x000162000c1e1900 */
[----:B------:R-:W-:Y:S02]  /*0440*/  IADD3 R4, R6, 0x180, RZ ;  /* 0x0000018006047810 */ /* 0x000fe40007ffe0ff */
[-C--:B------:R-:W-:Y:S01]  /*0450*/  ISETP.GE.AND P6, PT, R0, R13.reuse, PT ;  /* 0x0000000d0000720c */ /* 0x080fe20003fc6270 */
[----:B------:R-:W-:Y:S01]  /*0460*/  IMAD.MOV.U32 R38, RZ, RZ, -0x1 ;  /* 0xffffffffff267424 */ /* 0x000fe200078e00ff */
[----:B------:R-:W-:Y:S01]  /*0470*/  IADD3 R0, R6, 0x1c0, RZ ;  /* 0x000001c006007810 */ /* 0x000fe20007ffe0ff */
[----:B------:R-:W-:Y:S01]  /*0480*/  IMAD.MOV.U32 R39, RZ, RZ, -0x1 ;  /* 0xffffffffff277424 */ /* 0x000fe200078e00ff */
[----:B------:R0:W5:Y:S01]  /*0490*/  @!P0 LDG.E R53, [R10.64+0x280] ;  /* 0x000280040a358981 */ /* 0x000162000c1e1900 */
[----:B------:R-:W-:-:S03]  /*04a0*/  ISETP.GE.AND P0, PT, R4, R13, PT ;  /* 0x0000000d0400720c */ /* 0x000fc60003f06270 */
[----:B------:R0:W5:Y:S01]  /*04b0*/  @!P5 LDG.E R37, [R10.64+0x380] ;  /* 0x000380040a25d981 */ /* 0x000162000c1e1900 */
[-C--:B------:R-:W-:Y:S02]  /*04c0*/  ISETP.GE.AND P5, PT, R0, R13.reuse, PT ;  /* 0x0000000d0000720c */ /* 0x080fe40003fa6270 */
[C---:B------:R-:W-:Y:S01]  /*04d0*/  IADD3 R4, R6.reuse, 0x1e0, RZ ;  /* 0x000001e006047810 */ /* 0x040fe20007ffe0ff */
        /* <DEDUP_REMOVED lines=13> */
[----:B------:R-:W-:-:S02]  /*05b0*/  IMAD.MOV.U32 R43, RZ, RZ, -0x1 ;  /* 0xffffffffff2b7424 */ /* 0x000fc400078e00ff */
[----:B------:R-:W-:Y:S02]  /*05c0*/  IMAD.MOV.U32 R44, RZ, RZ, -0x1 ;  /* 0xffffffffff2c7424 */ /* 0x000fe400078e00ff */
[----:B------:R-:W-:Y:S02]  /*05d0*/  IMAD.MOV.U32 R45, RZ, RZ, -0x1 ;  /* 0xffffffffff2d7424 */ /* 0x000fe400078e00ff */
[----:B------:R-:W-:Y:S01]  /*05e0*/  IMAD.MOV.U32 R46, RZ, RZ, -0x1 ;  /* 0xffffffffff2e7424 */ /* 0x000fe200078e00ff */
[----:B------:R0:W5:Y:S01]  /*05f0*/  @!P6 LDG.E R43, [R10.64+0x680] ;  /* 0x000680040a2be981 */ /* 0x000162000c1e1900 */
[----:B------:R-:W-:Y:S02]  /*0600*/  IMAD.MOV.U32 R47, RZ, RZ, -0x1 ;  /* 0xffffffffff2f7424 */ /* 0x000fe400078e00ff */
[----:B------:R-:W-:Y:S01]  /*0610*/  IMAD.MOV.U32 R9, RZ, RZ, -0x1 ;  /* 0xffffffffff097424 */ /* 0x000fe200078e00ff */
[----:B------:R0:W5:Y:S04]  /*0620*/  @!P5 LDG.E R44, [R10.64+0x700] ;  /* 0x000700040a2cd981 */ /* 0x000168000c1e1900 */
[----:B------:R0:W5:Y:S04]  /*0630*/  @!P4 LDG.E R45, [R10.64+0x780] ;  /* 0x000780040a2dc981 */ /* 0x000168000c1e1900 */
[----:B------:R0:W5:Y:S04]  /*0640*/  @!P3 LDG.E R46, [R10.64+0x800] ;  /* 0x000800040a2eb981 */ /* 0x000168000c1e1900 */
[----:B------:R0:W5:Y:S04]  /*0650*/  @!P2 LDG.E R47, [R10.64+0x880] ;  /* 0x000880040a2fa981 */ /* 0x000168000c1e1900 */
[----:B------:R0:W5:Y:S01]  /*0660*/  @!P1 LDG.E R9, [R10.64+0x900] ;  /* 0x000900040a099981 */ /* 0x000162000c1e1900 */
[----:B------:R-:W-:Y:S01]  /*0670*/  IMAD.MOV.U32 R42, RZ, RZ, -0x1 ;  /* 0xffffffffff2a7424 */ /* 0x000fe200078e00ff */
[----:B------:R-:W-:-:S05]  /*0680*/  IADD3 R0, R6, 0x260, RZ ;  /* 0x0000026006007810 */ /* 0x000fca0007ffe0ff */
[----:B------:R0:W5:Y:S01]  /*0690*/  @!P0 LDG.E R42, [R10.64+0x600] ;  /* 0x000600040a2a8981 */ /* 0x000162000c1e1900 */
[----:B------:R-:W-:Y:S01]  /*06a0*/  ISETP.GE.AND P0, PT, R0, R13, PT ;  /* 0x0000000d0000720c */ /* 0x000fe20003f06270 */
[----:B------:R-:W-:Y:S01]  /*06b0*/  IMAD.MOV.U32 R34, RZ, RZ, -0x1 ;  /* 0xffffffffff227424 */ /* 0x000fe200078e00ff */
[----:B------:R-:W-:-:S11]  /*06c0*/  IADD3 R0, R6, 0x280, RZ ;  /* 0x0000028006007810 */ /* 0x000fd60007ffe0ff */
[----:B------:R0:W5:Y:S01]  /*06d0*/  @!P0 LDG.E R34, [R10.64+0x980] ;  /* 0x000980040a228981 */ /* 0x000162000c1e1900 */
[----:B------:R-:W-:Y:S01]  /*06e0*/  ISETP.GE.AND P0, PT, R0, R13, PT ;  /* 0x0000000d0000720c */ /* 0x000fe20003f06270 */
[----:B------:R-:W-:-:S12]  /*06f0*/  IMAD.MOV.U32 R31, RZ, RZ, -0x1 ;  /* 0xffffffffff1f7424 */ /* 0x000fd800078e00ff */
[----:B------:R-:W-:Y:S05]  /*0700*/  @P0 BRA `(.L_x_1531) ;  /* 0x0000017000000947 */ /* 0x000fea0003800000 */
[----:B0-----:R0:W5:Y:S01]  /*0710*/  LDG.E R31, [R10.64+0xa00] ;  /* 0x000a00040a1f7981 */ /* 0x001162000c1e1900 */
[----:B------:R-:W-:Y:S05]  /*0720*/  BRA `(.L_x_1531) ;  /* 0x0000015000007947 */ /* 0x000fea0003800000 */
.L_x_1530:
        /* <DEDUP_REMOVED lines=20> */
[----:B------:R0:W5:Y:S02]  /*0870*/  LDG.E R31, [R10.64+0xa00] ;  /* 0x000a00040a1f7981 */ /* 0x000164000c1e1900 */
.L_x_1531:
[----:B0-----:R-:W-:Y:S05]  /*0880*/  BSYNC B0 ;  /* 0x0000000000007941 */ /* 0x001fea0003800000 */
.L_x_1529:
[----:B------:R-:W-:Y:S01]  /*0890*/  IMAD.MOV.U32 R12, RZ, RZ, -0x1 ;  /* 0xffffffffff0c7424 */ /* 0x000fe200078e00ff */
[----:B-----5:R-:W-:Y:S01]  /*08a0*/  ISETP.GE.AND P1, PT, R49, RZ, PT ;  /* 0x000000ff3100720c */ /* 0x020fe20003f26270 */
[----:B------:R-:W0:Y:S01]  /*08b0*/  S2R R66, SR_LANEID ;  /* 0x0000000000427919 */ /* 0x000e220000000000 */
[----:B------:R-:W-:Y:S01]  /*08c0*/  ISETP.GE.AND P0, PT, R48, RZ, PT ;  /* 0x000000ff3000720c */ /* 0x000fe20003f06270 */
[----:B------:R-:W-:Y:S01]  /*08d0*/  IMAD.SHL.U32 R61, R8, 0x20, RZ ;  /* 0x00000020083d7824 */ /* 0x000fe200078e00ff */
[----:B------:R-:W-:Y:S01]  /*08e0*/  SEL R0, R12, 0x80000000, !P1 ;  /* 0x800000000c007807 */ /* 0x000fe20004800000 */
[----:B------:R-:W-:Y:S01]  /*08f0*/  BSSY B0, `(.L_x_1532) ;  /* 0x0000055000007945 */ /* 0x000fe20003800000 */
[----:B------:R-:W-:-:S02]  /*0900*/  ISETP.GE.AND P3, PT, R51, RZ, PT ;  /* 0x000000ff3300720c */ /* 0x000fc40003f66270 */
[----:B------:R-:W-:Y:S02]  /*0910*/  ISETP.GE.AND P1, PT, R53, RZ, PT ;  /* 0x000000ff3500720c */ /* 0x000fe40003f26270 */
[----:B------:R-:W-:Y:S02]  /*0920*/  SEL R11, R12, 0x80000000, !P0 ;  /* 0x800000000c0b7807 */ /* 0x000fe40004000000 */
[----:B------:R-:W-:Y:S02]  /*0930*/  LOP3.LUT R49, R0, R49, RZ, 0x3c, !PT ;  /* 0x0000003100317212 */ /* 0x000fe400078e3cff */
[----:B------:R-:W-:Y:S02]  /*0940*/  ISETP.GE.AND P0, PT, R52, RZ, PT ;  /* 0x000000ff3400720c */ /* 0x000fe40003f06270 */
[C---:B------:R-:W-:Y:S02]  /*0950*/  SEL R4, R12.reuse, 0x80000000, !P3 ;  /* 0x800000000c047807 */ /* 0x040fe40005800000 */
[----:B------:R-:W-:-:S02]  /*0960*/  SEL R0, R12, 0x80000000, !P1 ;  /* 0x800000000c007807 */ /* 0x000fc40004800000 */
[----:B------:R-:W-:Y:S02]  /*0970*/  ISETP.GE.AND P2, PT, R50, RZ, PT ;  /* 0x000000ff3200720c */ /* 0x000fe40003f46270 */
[----:B------:R-:W-:Y:S02]  /*0980*/  ISETP.GE.AND P3, PT, R37, RZ, PT ;  /* 0x000000ff2500720c */ /* 0x000fe40003f66270 */
[----:B------:R-:W-:Y:S02]  /*0990*/  ISETP.GE.AND P1, PT, R39, RZ, PT ;  /* 0x000000ff2700720c */ /* 0x000fe40003f26270 */
[----:B------:R-:W-:Y:S02]  /*09a0*/  LOP3.LUT R48, R11, R48, RZ, 0x3c, !PT ;  /* 0x000000300b307212 */ /* 0x000fe400078e3cff */
[----:B------:R-:W-:Y:S02]  /*09b0*/  SEL R11, R12, 0x80000000, !P0 ;  /* 0x800000000c0b7807 */ /* 0x000fe40004000000 */
[----:B------:R-:W-:-:S02]  /*09c0*/  LOP3.LUT R51, R4, R51, RZ, 0x3c, !PT ;  /* 0x0000003304337212 */ /* 0x000fc400078e3cff */
[----:B------:R-:W-:Y:S02]  /*09d0*/  LOP3.LUT R53, R0, R53, RZ, 0x3c, !PT ;  /* 0x0000003500357212 */ /* 0x000fe400078e3cff */
[----:B------:R-:W-:Y:S02]  /*09e0*/  ISETP.GE.AND P0, PT, R38, RZ, PT ;  /* 0x000000ff2600720c */ /* 0x000fe40003f06270 */
[C---:B------:R-:W-:Y:S02]  /*09f0*/  SEL R13, R12.reuse, 0x80000000, !P2 ;  /* 0x800000000c0d7807 */ /* 0x040fe40005000000 */
[C---:B------:R-:W-:Y:S02]  /*0a00*/  SEL R4, R12.reuse, 0x80000000, !P3 ;  /* 0x800000000c047807 */ /* 0x040fe40005800000 */
[----:B------:R-:W-:Y:S02]  /*0a10*/  SEL R0, R12, 0x80000000, !P1 ;  /* 0x800000000c007807 */ /* 0x000fe40004800000 */
[----:B------:R-:W-:-:S02]  /*0a20*/  ISETP.GE.AND P2, PT, R36, RZ, PT ;  /* 0x000000ff2400720c */ /* 0x000fc40003f46270 */
[----:B------:R-:W-:Y:S02]  /*0a30*/  ISETP.GE.AND P3, PT, R41, RZ, PT ;  /* 0x000000ff2900720c */ /* 0x000fe40003f66270 */
[----:B------:R-:W-:Y:S02]  /*0a40*/  LOP3.LUT R52, R11, R52, RZ, 0x3c, !PT ;  /* 0x000000340b347212 */ /* 0x000fe400078e3cff */
[----:B------:R-:W-:Y:S02]  /*0a50*/  SEL R11, R12, 0x80000000, !P0 ;  /* 0x800000000c0b7807 */ /* 0x000fe40004000000 */
[----:B------:R-:W-:Y:S02]  /*0a60*/  LOP3.LUT R50, R13, R50, RZ, 0x3c, !PT ;  /* 0x000000320d327212 */ /* 0x000fe400078e3cff */
[----:B------:R-:W-:Y:S02]  /*0a70*/  LOP3.LUT R39, R0, R39, RZ, 0x3c, !PT ;  /* 0x0000002700277212 */ /* 0x000fe400078e3cff */
[----:B------:R-:W-:-:S02]  /*0a80*/  ISETP.GE.AND P0, PT, R42, RZ, PT ;  /* 0x000000ff2a00720c */ /* 0x000fc40003f06270 */
[C---:B------:R-:W-:Y:S02]  /*0a90*/  SEL R13, R12.reuse, 0x80000000, !P2 ;  /* 0x800000000c0d7807 */ /* 0x040fe40005000000 */
[----:B------:R-:W-:Y:S02]  /*0aa0*/  SEL R0, R12, 0x80000000, !P3 ;  /* 0x800000000c007807 */ /* 0x000fe40005800000 */
[----:B------:R-:W-:Y:S02]  /*0ab0*/  ISETP.GE.AND P2, PT, R40, RZ, PT ;  /* 0x000000ff2800720c */ /* 0x000fe40003f46270 */
[----:B------:R-:W-:Y:S02]  /*0ac0*/  ISETP.GE.AND P1, PT, R43, RZ, PT ;  /* 0x000000ff2b00720c */ /* 0x000fe40003f26270 */
[----:B------:R-:W-:Y:S02]  /*0ad0*/  LOP3.LUT R38, R11, R38, RZ, 0x3c, !PT ;  /* 0x000000260b267212 */ /* 0x000fe400078e3cff */
[----:B------:R-:W-:-:S02]  /*0ae0*/  SEL R11, R12, 0x80000000, !P0 ;  /* 0x800000000c0b7807 */ /* 0x000fc40004000000 */
[----:B------:R-:W-:Y:S02]  /*0af0*/  LOP3.LUT R36, R13, R36, RZ, 0x3c, !PT ;  /* 0x000000240d247212 */ /* 0x000fe400078e3cff */
[----:B------:R-:W-:Y:S02]  /*0b00*/  LOP3.LUT R41, R0, R41, RZ, 0x3c, !PT ;  /* 0x0000002900297212 */ /* 0x000fe400078e3cff */
[C---:B------:R-:W-:Y:S02]  /*0b10*/  SEL R13, R12.reuse, 0x80000000, !P2 ;  /* 0x800000000c0d7807 */ /* 0x040fe40005000000 */
[----:B------:R-:W-:Y:S02]  /*0b20*/  SEL R0, R12, 0x80000000, !P1 ;  /* 0x800000000c007807 */ /* 0x000fe40004800000 */
[----:B------:R-:W-:Y:S02]  /*0b30*/  ISETP.GE.AND P2, PT, R44, RZ, PT ;  /* 0x000000ff2c00720c */ /* 0x000fe40003f46270 */
[----:B------:R-:W-:-:S02]  /*0b40*/  ISETP.GE.AND P0, PT, R45, RZ, PT ;  /* 0x000000ff2d00720c */ /* 0x000fc40003f06270 */
[----:B------:R-:W-:Y:S02]  /*0b50*/  LOP3.LUT R42, R11, R42, RZ, 0x3c, !PT ;  /* 0x0000002a0b2a7212 */ /* 0x000fe400078e3cff */
[----:B0-----:R-:W-:Y:S02]  /*0b60*/  IMNMX R11, R66, 0xe0, !PT ;  /* 0x000000e0420b7817 */ /* 0x001fe40007800200 */
[----:B------:R-:W-:Y:S02]  /*0b70*/  LOP3.LUT R40, R13, R40, RZ, 0x3c, !PT ;  /* 0x000000280d287212 */ /* 0x000fe400078e3cff */
[----:B------:R-:W-:Y:S02]  /*0b80*/  LOP3.LUT R43, R0, R43, RZ, 0x3c, !PT ;  /* 0x0000002b002b7212 */ /* 0x000fe400078e3cff */
[C---:B------:R-:W-:Y:S02]  /*0b90*/  SEL R13, R12.reuse, 0x80000000, !P2 ;  /* 0x800000000c0d7807 */ /* 0x040fe40005000000 */
[----:B------:R-:W-:-:S02]  /*0ba0*/  SEL R0, R12, 0x80000000, !P0 ;  /* 0x800000000c007807 */ /* 0x000fc40004000000 */
[----:B------:R-:W-:Y:S02]  /*0bb0*/  ISETP.GE.AND P0, PT, R46, RZ, PT ;  /* 0x000000ff2e00720c */ /* 0x000fe40003f06270 */
[----:B------:R-:W-:Y:S02]  /*0bc0*/  ISETP.GE.AND P2, PT, R9, RZ, PT ;  /* 0x000000ff0900720c */ /* 0x000fe40003f46270 */
[----:B------:R-:W-:Y:S02]  /*0bd0*/  IADD3 R11, -R66, 0x1f, R11 ;  /* 0x0000001f420b7810 */ /* 0x000fe40007ffe10b */
[----:B------:R-:W-:Y:S02]  /*0be0*/  LOP3.LUT R37, R4, R37, RZ, 0x3c, !PT ;  /* 0x0000002504257212 */ /* 0x000fe400078e3cff */
[----:B------:R-:W-:Y:S02]  /*0bf0*/  LOP3.LUT R44, R13, R44, RZ, 0x3c, !PT ;  /* 0x0000002c0d2c7212 */ /* 0x000fe400078e3cff */
[----:B------:R-:W-:-:S02]  /*0c00*/  SEL R13, R12, 0x80000000, !P0 ;  /* 0x800000000c0d7807 */ /* 0x000fc40004000000 */
[----:B------:R-:W-:Y:S02]  /*0c10*/  SEL R4, R12, 0x80000000, !P2 ;  /* 0x800000000c047807 */ /* 0x000fe40005000000 */
[----:B------:R-:W-:Y:S02]  /*0c20*/  ISETP.GE.AND P0, PT, R34, RZ, PT ;  /* 0x000000ff2200720c */ /* 0x000fe40003f06270 */
[C---:B------:R-:W-:Y:S02]  /*0c30*/  ISETP.GE.U32.AND P2, PT, R11.reuse, 0x60, PT ;  /* 0x000000600b00780c */ /* 0x040fe40003f46070 */
[----:B------:R-:W-:Y:S02]  /*0c40*/  LEA.HI R11, R11, 0x1, RZ, 0x1b ;  /* 0x000000010b0b7811 */ /* 0x000fe400078fd8ff */
[----:B------:R-:W-:Y:S02]  /*0c50*/  ISETP.GE.AND P1, PT, R47, RZ, PT ;  /* 0x000000ff2f00720c */ /* 0x000fe40003f26270 */
[----:B------:R-:W-:-:S02]  /*0c60*/  SEL R15, R12, 0x80000000, !P0 ;  /* 0x800000000c0f7807 */ /* 0x000fc40004000000 */
[----:B------:R-:W-:Y:S02]  /*0c70*/  LOP3.LUT P0, R11, R11, 0x3, RZ, 0xc0, !PT ;  /* 0x000000030b0b7812 */ /* 0x000fe4000780c0ff */
[----:B------:R-:W-:Y:S02]  /*0c80*/  LOP3.LUT R45, R0, R45, RZ, 0x3c, !PT ;  /* 0x0000002d002d7212 */ /* 0x000fe400078e3cff */
[----:B------:R-:W-:Y:S02]  /*0c90*/  SEL R0, R12, 0x80000000, !P1 ;  /* 0x800000000c007807 */ /* 0x000fe40004800000 */
[----:B------:R-:W-:Y:S02]  /*0ca0*/  ISETP.NE.AND P1, PT, R48, -0x80000000, PT ;  /* 0x800000003000780c */ /* 0x000fe40003f25270 */
[----:B------:R-:W-:Y:S02]  /*0cb0*/  LOP3.LUT R30, RZ, R48, RZ, 0x33, !PT ;  /* 0x00000030ff1e7212 */ /* 0x000fe400078e33ff */
[----:B------:R-:W-:-:S02]  /*0cc0*/  LOP3.LUT R47, R0, R47, RZ, 0x3c, !PT ;  /* 0x0000002f002f7212 */ /* 0x000fc400078e3cff */
[----:B------:R-:W-:Y:S02]  /*0cd0*/  ISETP.GE.AND P3, PT, R31, RZ, PT ;  /* 0x000000ff1f00720c */ /* 0x000fe40003f66270 */
[----:B------:R-:W-:Y:S02]  /*0ce0*/  SEL R0, R30, 0x80000000, P1 ;  /* 0x800000001e007807 */ /* 0x000fe40000800000 */
[----:B------:R-:W-:Y:S02]  /*0cf0*/  LOP3.LUT R46, R13, R46, RZ, 0x3c, !PT ;  /* 0x0000002e0d2e7212 */ /* 0x000fe400078e3cff */
[----:B------:R-:W-:Y:S02]  /*0d00*/  LOP3.LUT R9, R4, R9, RZ, 0x3c, !PT ;  /* 0x0000000904097212 */ /* 0x000fe400078e3cff */
[C---:B------:R-:W-:Y:S02]  /*0d10*/  SEL R10, R12.reuse, 0x80000000, !P3 ;  /* 0x800000000c0a7807 */ /* 0x040fe40005800000 */
[----:B------:R-:W-:-:S02]  /*0d20*/  SHF.L.U32 R4, R12, c[0x0][0x1a8], RZ ;  /* 0x00006a000c047a19 */ /* 0x000fc400000006ff */
[----:B------:R-:W-:Y:S01]  /*0d30*/  SHF.R.U32.HI R13, RZ, c[0x0][0x1a4], R0 ;  /* 0x00006900ff0d7a19 */ /* 0x000fe20000011600 */
[----:B------:R-:W-:Y:S01]  /*0d40*/  IMAD.MOV.U32 R0, RZ, RZ, R66 ;  /* 0x000000ffff007224 */ /* 0x000fe200078e0042 */
[----:B------:R-:W-:Y:S02]  /*0d50*/  LOP3.LUT R34, R15, R34, RZ, 0x3c, !PT ;  /* 0x000000220f227212 */ /* 0x000fe400078e3cff */
[----:B------:R-:W-:Y:S02]  /*0d60*/  LOP3.LUT R31, R10, R31, RZ, 0x3c, !PT ;  /* 0x0000001f0a1f7212 */ /* 0x000fe400078e3cff */
[----:B------:R-:W-:Y:S02]  /*0d70*/  LOP3.LUT R61, R61, 0xfffffc00, RZ, 0xc0, !PT ;  /* 0xfffffc003d3d7812 */ /* 0x000fe400078ec0ff */
[----:B------:R-:W-:Y:S01]  /*0d80*/  LOP3.LUT R12, R13, R4, RZ, 0x30, !PT ;  /* 0x000000040d0c7212 */ /* 0x000fe200078e30ff */
[----:B------:R-:W-:Y:S05]  /*0d90*/  @!P0 BRA `(.L_x_1533) ;  /* 0x000000a000008947 */ /* 0x000fea0003800000 */
[----:B------:R-:W-:-:S05]  /*0da0*/  IMAD.SHL.U32 R0, R8, 0x20, RZ ;  /* 0x0000002008007824 */ /* 0x000fca00078e00ff */
[----:B------:R-:W-:Y:S01]  /*0db0*/  LOP3.LUT R13, R0, 0xfffffc00, RZ, 0xc0, !PT ;  /* 0xfffffc00000d7812 */ /* 0x000fe200078ec0ff */
[----:B------:R-:W-:-:S04]  /*0dc0*/  IMAD.MOV.U32 R0, RZ, RZ, R66 ;  /* 0x000000ffff007224 */ /* 0x000fc800078e0042 */
[----:B------:R-:W-:-:S04]  /*0dd0*/  IMAD R13, R66, 0x4, R13 ;  /* 0x00000004420d7824 */ /* 0x000fc800078e020d */
.L_x_1534:
[----:B------:R-:W-:Y:S01]  /*0de0*/  IADD3 R11, R11, -0x1, RZ ;  /* 0xffffffff0b0b7810 */ /* 0x000fe20007ffe0ff */
[----:B------:R0:W-:Y:S01]  /*0df0*/  STS [R13], RZ ;  /* 0x000000ff0d007388 */ /* 0x0001e20000000800 */
[----:B------:R-:W-:Y:S02]  /*0e00*/  IADD3 R0, R0, 0x20, RZ ;  /* 0x0000002000007810 */ /* 0x000fe40007ffe0ff */
[----:B------:R-:W-:Y:S02]  /*0e10*/  ISETP.NE.AND P0, PT, R11, RZ, PT ;  /* 0x000000ff0b00720c */ /* 0x000fe40003f05270 */
[----:B0-----:R-:W-:-:S11]  /*0e20*/  IADD3 R13, R13, 0x80, RZ ;  /* 0x000000800d0d7810 */ /* 0x001fd60007ffe0ff */
[----:B------:R-:W-:Y:S05]  /*0e30*/  @P0 BRA `(.L_x_1534) ;  /* 0xffffffa000000947 */ /* 0x000fea000383ffff */
.L_x_1533:
[----:B------:R-:W-:Y:S05]  /*0e40*/  BSYNC B0 ;  /* 0x0000000000007941 */ /* 0x000fea0003800000 */
.L_x_1532:
[----:B------:R-:W-:Y:S01]  /*0e50*/  BSSY B0, `(.L_x_1535) ;  /* 0x000000f000007945 */ /* 0x000fe20003800000 */
[----:B------:R-:W-:Y:S05]  /*0e60*/  @!P2 BRA `(.L_x_1536) ;  /* 0x000000d00000a947 */ /* 0x000fea0003800000 */
[----:B------:R-:W-:-:S05]  /*0e70*/  IMAD.SHL.U32 R10, R8, 0x20, RZ ;  /* 0x00000020080a7824 */ /* 0x000fca00078e00ff */
[----:B------:R-:W-:-:S05]  /*0e80*/  LOP3.LUT R11, R10, 0xfffffc00, RZ, 0xc0, !PT ;  /* 0xfffffc000a0b7812 */ /* 0x000fca00078ec0ff */
[C---:B------:R-:W-:Y:S01]  /*0e90*/  IMAD R10, R0.reuse, 0x4, R11 ;  /* 0x00000004000a7824 */ /* 0x040fe200078e020b */
[----:B------:R-:W-:-:S04]  /*0ea0*/  IADD3 R0, R0, -0x80, RZ ;  /* 0xffffff8000007810 */ /* 0x000fc80007ffe0ff */
[----:B------:R-:W-:-:S04]  /*0eb0*/  IADD3 R10, R10, 0x100, RZ ;  /* 0x000001000a0a7810 */ /* 0x000fc80007ffe0ff */
.L_x_1537:
[----:B------:R-:W-:Y:S01]  /*0ec0*/  IADD3 R0, R0, 0x80, RZ ;  /* 0x0000008000007810 */ /* 0x000fe20007ffe0ff */
[----:B------:R-:W-:Y:S03]  /*0ed0*/  STS [R10+-0x100], RZ ;  /* 0xffff00ff0a007388 */ /* 0x000fe60000000800 */
[----:B------:R-:W-:Y:S01]  /*0ee0*/  ISETP.GE.AND P0, PT, R0, 0x80, PT ;  /* 0x000000800000780c */ /* 0x000fe20003f06270 */
[----:B------:R-:W-:Y:S04]  /*0ef0*/  STS [R10+-0x80], RZ ;  /* 0xffff80ff0a007388 */ /* 0x000fe80000000800 */
[----:B------:R-:W-:Y:S04]  /*0f00*/  STS [R10], RZ ;  /* 0x000000ff0a007388 */ /* 0x000fe80000000800 */
[----:B------:R0:W-:Y:S02]  /*0f10*/  STS [R10+0x80], RZ ;  /* 0x000080ff0a007388 */ /* 0x0001e40000000800 */
[----:B0-----:R-:W-:-:S02]  /*0f20*/  IADD3 R10, R10, 0x200, RZ ;  /* 0x000002000a0a7810 */ /* 0x001fc40007ffe0ff */
[----:B------:R-:W-:Y:S05]  /*0f30*/  @!P0 BRA `(.L_x_1537) ;  /* 0xffffff8000008947 */ /* 0x000fea000383ffff */
.L_x_1536:
[----:B------:R-:W-:Y:S05]  /*0f40*/  BSYNC B0 ;  /* 0x0000000000007941 */ /* 0x000fea0003800000 */
.L_x_1535:
[----:B------:R-:W-:Y:S01]  /*0f50*/  IMAD R12, R12, 0x4, R61 ;  /* 0x000000040c0c7824 */ /* 0x000fe200078e023d */
[----:B------:R-:W-:Y:S01]  /*0f60*/  ISETP.NE.AND P0, PT, R49, -0x80000000, PT ;  /* 0x800000003100780c */ /* 0x000fe20003f05270 */
[----:B------:R-:W-:-:S06]  /*0f70*/  NOP ;  /* 0x0000000000007918 */ /* 0x000fcc0000000000 */
[----:B------:R-:W-:Y:S01]  /*0f80*/  LOP3.LUT R26, RZ, R49, RZ, 0x33, !PT ;  /* 0x00000031ff1a7212 */ /* 0x000fe200078e33ff */
[----:B------:R0:W-:Y:S01]  /*0f90*/  ATOMS.POPC.INC.32 RZ, [R12+URZ] ;  /* 0x000000000cff7f8c */ /* 0x0001e2000d00003f */
[----:B------:R-:W-:Y:S01]  /*0fa0*/  ISETP.NE.AND P2, PT, R50, -0x80000000, PT ;  /* 0x800000003200780c */ /* 0x000fe20003f45270 */
[----:B------:R-:W-:Y:S01]  /*0fb0*/  BSSY B0, `(.L_x_1538) ;  /* 0x00000b2000007945 */ /* 0x000fe20003800000 */
[----:B------:R-:W-:Y:S02]  /*0fc0*/  LOP3.LUT R25, RZ, R50, RZ, 0x33, !PT ;  /* 0x00000032ff197212 */ /* 0x000fe400078e33ff */
[----:B------:R-:W-:Y:S02]  /*0fd0*/  ISETP.NE.AND P3, PT, R51, -0x80000000, PT ;  /* 0x800000003300780c */ /* 0x000fe40003f65270 */
[----:B------:R-:W-:Y:S02]  /*0fe0*/  LOP3.LUT R24, RZ, R51, RZ, 0x33, !PT ;  /* 0x00000033ff187212 */ /* 0x000fe400078e33ff */
[----:B------:R-:W-:-:S02]  /*0ff0*/  ISETP.NE.AND P4, PT, R52, -0x80000000, PT ;  /* 0x800000003400780c */ /* 0x000fc40003f85270 */
[----:B------:R-:W-:Y:S02]  /*1000*/  LOP3.LUT R23, RZ, R52, RZ, 0x33, !PT ;  /* 0x00000034ff177212 */ /* 0x000fe400078e33ff */
[----:B------:R-:W-:Y:S02]  /*1010*/  ISETP.NE.AND P5, PT, R53, -0x80000000, PT ;  /* 0x800000003500780c */ /* 0x000fe40003fa5270 */
[----:B------:R-:W-:Y:S02]  /*1020*/  LOP3.LUT R22, RZ, R53, RZ, 0x33, !PT ;  /* 0x00000035ff167212 */ /* 0x000fe400078e33ff */
[----:B------:R-:W-:Y:S02]  /*1030*/  SEL R0, R26, 0x80000000, P0 ;  /* 0x800000001a007807 */ /* 0x000fe40000000000 */
[----:B------:R-:W-:Y:S02]  /*1040*/  SEL R10, R25, 0x80000000, P2 ;  /* 0x80000000190a7807 */ /* 0x000fe40001000000 */
[----:B0-----:R-:W-:-:S02]  /*1050*/  SEL R12, R24, 0x80000000, P3 ;  /* 0x80000000180c7807 */ /* 0x001fc40001800000 */
[----:B------:R-:W-:Y:S02]  /*1060*/  SEL R14, R23, 0x80000000, P4 ;  /* 0x80000000170e7807 */ /* 0x000fe40002000000 */
[----:B------:R-:W-:Y:S02]  /*1070*/  SEL R16, R22, 0x80000000, P5 ;  /* 0x8000000016107807 */ /* 0x000fe40002800000 */
        /* <DEDUP_REMOVED lines=8> */
[--C-:B------:R-:W-:Y:S01]  /*1100*/  IMAD R0, R0, 0x4, R61.reuse ;  /* 0x0000000400007824 */ /* 0x100fe200078e023d */
[-C--:B------:R-:W-:Y:S01]  /*1110*/  LOP3.LUT R14, R17, R4.reuse, RZ, 0x30, !PT ;  /* 0x00000004110e7212 */ /* 0x080fe200078e30ff */
[--C-:B------:R-:W-:Y:S01]  /*1120*/  IMAD R10, R10, 0x4, R61.reuse ;  /* 0x000000040a0a7824 */ /* 0x100fe200078e023d */
[----:B------:R-:W-:Y:S01]  /*1130*/  LOP3.LUT R16, R19, R4, RZ, 0x30, !PT ;  /* 0x0000000413107212 */ /* 0x000fe200078e30ff */
[--C-:B------:R-:W-:Y:S01]  /*1140*/  IMAD R12, R12, 0x4, R61.reuse ;  /* 0x000000040c0c7824 */ /* 0x100fe200078e023d */
[----:B------:R0:W-:Y:S01]  /*1150*/  ATOMS.POPC.INC.32 RZ, [R0+URZ] ;  /* 0x0000000000ff7f8c */ /* 0x0001e2000d00003f */
[--C-:B------:R-:W-:Y:S01]  /*1160*/  IMAD R14, R14, 0x4, R61.reuse ;  /* 0x000000040e0e7824 */ /* 0x100fe200078e023d */
[----:B------:R-:W-:Y:S01]  /*1170*/  ISETP.NE.AND P0, PT, R36, -0x80000000, PT ;  /* 0x800000002400780c */ /* 0x000fe20003f05270 */
[----:B------:R-:W-:Y:S01]  /*1180*/  IMAD R16, R16, 0x4, R61 ;  /* 0x0000000410107824 */ /* 0x000fe200078e023d */
[----:B------:R-:W-:Y:S01]  /*1190*/  LOP3.LUT R21, RZ, R36, RZ, 0x33, !PT ;  /* 0x00000024ff157212 */ /* 0x000fe200078e33ff */
[----:B------:R1:W-:Y:S01]  /*11a0*/  ATOMS.POPC.INC.32 RZ, [R10+URZ] ;  /* 0x000000000aff7f8c */ /* 0x0003e2000d00003f */
[----:B------:R-:W-:-:S02]  /*11b0*/  ISETP.NE.AND P2, PT, R37, -0x80000000, PT ;  /* 0x800000002500780c */ /* 0x000fc40003f45270 */
[----:B------:R-:W-:Y:S01]  /*11c0*/  ISETP.NE.AND P5, PT, R40, -0x80000000, PT ;  /* 0x800000002800780c */ /* 0x000fe20003fa5270 */
[----:B------:R-:W-:Y:S01]  /*11d0*/  ATOMS.POPC.INC.32 RZ, [R12+URZ] ;  /* 0x000000000cff7f8c */ /* 0x000fe2000d00003f */
[----:B------:R-:W-:Y:S02]  /*11e0*/  LOP3.LUT R20, RZ, R37, RZ, 0x33, !PT ;  /* 0x00000025ff147212 */ /* 0x000fe400078e33ff */
[----:B------:R-:W-:Y:S01]  /*11f0*/  LOP3.LUT R17, RZ, R40, RZ, 0x33, !PT ;  /* 0x00000028ff117212 */ /* 0x000fe200078e33ff */
[----:B------:R-:W-:Y:S01]  /*1200*/  ATOMS.POPC.INC.32 RZ, [R14+URZ] ;  /* 0x000000000eff7f8c */ /* 0x000fe2000d00003f */
[----:B------:R-:W-:Y:S02]  /*1210*/  ISETP.NE.AND P3, PT, R38, -0x80000000, PT ;  /* 0x800000002600780c */ /* 0x000fe40003f65270 */
[----:B------:R-:W-:Y:S01]  /*1220*/  LOP3.LUT R19, RZ, R38, RZ, 0x33, !PT ;  /* 0x00000026ff137212 */ /* 0x000fe200078e33ff */
[----:B------:R2:W-:Y:S01]  /*1230*/  ATOMS.POPC.INC.32 RZ, [R16+URZ] ;  /* 0x0000000010ff7f8c */ /* 0x0005e2000d00003f */
[----:B------:R-:W-:-:S02]  /*1240*/  ISETP.NE.AND P4, PT, R39, -0x80000000, PT ;  /* 0x800000002700780c */ /* 0x000fc40003f85270 */
[----:B------:R-:W-:Y:S02]  /*1250*/  LOP3.LUT R18, RZ, R39, RZ, 0x33, !PT ;  /* 0x00000027ff127212 */ /* 0x000fe400078e33ff */
[----:B0-----:R-:W-:Y:S02]  /*1260*/  SEL R0, R21, 0x80000000, P0 ;  /* 0x8000000015007807 */ /* 0x001fe40000000000 */
[----:B-1----:R-:W-:Y:S02]  /*1270*/  SEL R10, R20, 0x80000000, P2 ;  /* 0x80000000140a7807 */ /* 0x002fe40001000000 */
[----:B--2---:R-:W-:Y:S02]  /*1280*/  SEL R16, R17, 0x80000000, P5 ;  /* 0x8000000011107807 */ /* 0x004fe40002800000 */
[----:B------:R-:W-:Y:S02]  /*1290*/  SEL R12, R19, 0x80000000, P3 ;  /* 0x80000000130c7807 */ /* 0x000fe40001800000 */
[----:B------:R-:W-:-:S02]  /*12a0*/  SEL R14, R18, 0x80000000, P4 ;  /* 0x80000000120e7807 */ /* 0x000fc40002000000 */
[----:B------:R-:W-:Y:S02]  /*12b0*/  SHF.R.U32.HI R11, RZ, c[0x0][0x1a4], R0 ;  /* 0x00006900ff0b7a19 */ /* 0x000fe40000011600 */
[----:B------:R-:W-:Y:S02]  /*12c0*/  SHF.R.U32.HI R13, RZ, c[0x0][0x1a4], R10 ;  /* 0x00006900ff0d7a19 */ /* 0x000fe4000001160a */
[----:B------:R-:W-:Y:S02]  /*12d0*/  SHF.R.U32.HI R29, RZ, c[0x0][0x1a4], R16 ;  /* 0x00006900ff1d7a19 */ /* 0x000fe40000011610 */
[----:B------:R-:W-:Y:S02]  /*12e0*/  SHF.R.U32.HI R15, RZ, c[0x0][0x1a4], R12 ;  /* 0x00006900ff0f7a19 */ /* 0x000fe4000001160c */
[----:B------:R-:W-:Y:S02]  /*12f0*/  SHF.R.U32.HI R27, RZ, c[0x0][0x1a4], R14 ;  /* 0x00006900ff1b7a19 */ /* 0x000fe4000001160e */
[----:B------:R-:W-:-:S02]  /*1300*/  LOP3.LUT R0, R11, R4, RZ, 0x30, !PT ;  /* 0x000000040b007212 */ /* 0x000fc400078e30ff */
[-C--:B------:R-:W-:Y:S02]  /*1310*/  LOP3.LUT R10, R13, R4.reuse, RZ, 0x30, !PT ;  /* 0x000000040d0a7212 */ /* 0x080fe400078e30ff */
[-C--:B------:R-:W-:Y:S01]  /*1320*/  LOP3.LUT R16, R29, R4.reuse, RZ, 0x30, !PT ;  /* 0x000000041d107212 */ /* 0x080fe200078e30ff */
[--C-:B------:R-:W-:Y:S01]  /*1330*/  IMAD R0, R0, 0x4, R61.reuse ;  /* 0x0000000400007824 */ /* 0x100fe200078e023d */
[-C--:B------:R-:W-:Y:S01]  /*1340*/  LOP3.LUT R12, R15, R4.reuse, RZ, 0x30, !PT ;  /* 0x000000040f0c7212 */ /* 0x080fe200078e30ff */
[--C-:B------:R-:W-:Y:S01]  /*1350*/  IMAD R10, R10, 0x4, R61.reuse ;  /* 0x000000040a0a7824 */ /* 0x100fe200078e023d */
[----:B------:R-:W-:Y:S01]  /*1360*/  LOP3.LUT R14, R27, R4, RZ, 0x30, !PT ;  /* 0x000000041b0e7212 */ /* 0x000fe200078e30ff */
[--C-:B------:R-:W-:Y:S01]  /*1370*/  IMAD R27, R16, 0x4, R61.reuse ;  /* 0x00000004101b7824 */ /* 0x100fe200078e023d */
[----:B------:R-:W-:Y:S01]  /*1380*/  ISETP.NE.AND P0, PT, R41, -0x80000000, PT ;  /* 0x800000002900780c */ /* 0x000fe20003f05270 */
[--C-:B------:R-:W-:Y:S01]  /*1390*/  IMAD R12, R12, 0x4, R61.reuse ;  /* 0x000000040c0c7824 */ /* 0x100fe200078e023d */
[----:B------:R-:W-:Y:S01]  /*13a0*/  LOP3.LUT R16, RZ, R41, RZ, 0x33, !PT ;  /* 0x00000029ff107212 */ /* 0x000fe200078e33ff */
[----:B------:R-:W-:Y:S01]  /*13b0*/  IMAD R11, R14, 0x4, R61 ;  /* 0x000000040e0b7824 */ /* 0x000fe200078e023d */
[----:B------:R-:W-:Y:S01]  /*13c0*/  ISETP.NE.AND P2, PT, R42, -0x80000000, PT ;  /* 0x800000002a00780c */ /* 0x000fe20003f45270 */
[----:B------:R0:W-:Y:S01]  /*13d0*/  ATOMS.POPC.INC.32 RZ, [R0+URZ] ;  /* 0x0000000000ff7f8c */ /* 0x0001e2000d00003f */
[----:B------:R-:W-:-:S02]  /*13e0*/  LOP3.LUT R15, RZ, R42, RZ, 0x33, !PT ;  /* 0x0000002aff0f7212 */ /* 0x000fc400078e33ff */
[----:B------:R-:W-:Y:S01]  /*13f0*/  ISETP.NE.AND P3, PT, R43, -0x80000000, PT ;  /* 0x800000002b00780c */ /* 0x000fe20003f65270 */
[----:B------:R1:W-:Y:S01]  /*1400*/  ATOMS.POPC.INC.32 RZ, [R10+URZ] ;  /* 0x000000000aff7f8c */ /* 0x0003e2000d00003f */
[----:B------:R-:W-:Y:S02]  /*1410*/  LOP3.LUT R14, RZ, R43, RZ, 0x33, !PT ;  /* 0x0000002bff0e7212 */ /* 0x000fe400078e33ff */
[----:B------:R-:W-:Y:S01]  /*1420*/  ISETP.NE.AND P4, PT, R44, -0x80000000, PT ;  /* 0x800000002c00780c */ /* 0x000fe20003f85270 */
[----:B------:R2:W-:Y:S01]  /*1430*/  ATOMS.POPC.INC.32 RZ, [R12+URZ] ;  /* 0x000000000cff7f8c */ /* 0x0005e2000d00003f */
[----:B0-----:R-:W-:Y:S02]  /*1440*/  SEL R0, R16, 0x80000000, P0 ;  /* 0x8000000010007807 */ /* 0x001fe40000000000 */
[----:B------:R-:W-:Y:S01]  /*1450*/  LOP3.LUT R13, RZ, R44, RZ, 0x33, !PT ;  /* 0x0000002cff0d7212 */ /* 0x000fe200078e33ff */
[----:B------:R0:W-:Y:S01]  /*1460*/  ATOMS.POPC.INC.32 RZ, [R11+URZ] ;  /* 0x000000000bff7f8c */ /* 0x0001e2000d00003f */
[----:B-1----:R-:W-:-:S02]  /*1470*/  SEL R10, R15, 0x80000000, P2 ;  /* 0x800000000f0a7807 */ /* 0x002fc40001000000 */
[----:B------:R-:W-:Y:S01]  /*1480*/  ISETP.NE.AND P5, PT, R45, -0x80000000, PT ;  /* 0x800000002d00780c */ /* 0x000fe20003fa5270 */
[----:B------:R1:W-:Y:S01]  /*1490*/  ATOMS.POPC.INC.32 RZ, [R27+URZ] ;  /* 0x000000001bff7f8c */ /* 0x0003e2000d00003f */
[----:B--2---:R-:W-:Y:S02]  /*14a0*/  LOP3.LUT R12, RZ, R45, RZ, 0x33, !PT ;  /* 0x0000002dff0c7212 */ /* 0x004fe400078e33ff */
[----:B------:R-:W-:Y:S02]  /*14b0*/  SEL R28, R14, 0x80000000, P3 ;  /* 0x800000000e1c7807 */ /* 0x000fe40001800000 */
[----:B0-----:R-:W-:Y:S02]  /*14c0*/  SHF.R.U32.HI R11, RZ, c[0x0][0x1a4], R0 ;  /* 0x00006900ff0b7a19 */ /* 0x001fe40000011600 */
[----:B------:R-:W-:Y:S02]  /*14d0*/  SEL R32, R13, 0x80000000, P4 ;  /* 0x800000000d207807 */ /* 0x000fe40002000000 */
[----:B-1----:R-:W-:-:S02]  /*14e0*/  SHF.R.U32.HI R27, RZ, c[0x0][0x1a4], R10 ;  /* 0x00006900ff1b7a19 */ /* 0x002fc4000001160a */
[----:B------:R-:W-:Y:S02]  /*14f0*/  SEL R54, R12, 0x80000000, P5 ;  /* 0x800000000c367807 */ /* 0x000fe40002800000 */
[-C--:B------:R-:W-:Y:S02]  /*1500*/  LOP3.LUT R0, R11, R4.reuse, RZ, 0x30, !PT ;  /* 0x000000040b007212 */ /* 0x080fe400078e30ff */
[----:B------:R-:W-:Y:S02]  /*1510*/  SHF.R.U32.HI R29, RZ, c[0x0][0x1a4], R28 ;  /* 0x00006900ff1d7a19 */ /* 0x000fe4000001161c */
[-C--:B------:R-:W-:Y:S01]  /*1520*/  LOP3.LUT R10, R27, R4.reuse, RZ, 0x30, !PT ;  /* 0x000000041b0a7212 */ /* 0x080fe200078e30ff */
[--C-:B------:R-:W-:Y:S01]  /*1530*/  IMAD R0, R0, 0x4, R61.reuse ;  /* 0x0000000400007824 */ /* 0x100fe200078e023d */
[----:B------:R-:W-:Y:S02]  /*1540*/  SHF.R.U32.HI R33, RZ, c[0x0][0x1a4], R32 ;  /* 0x00006900ff217a19 */ /* 0x000fe40000011620 */
[----:B------:R-:W-:Y:S01]  /*1550*/  SHF.R.U32.HI R55, RZ, c[0x0][0x1a4], R54 ;  /* 0x00006900ff377a19 */ /* 0x000fe20000011636 */
[----:B------:R-:W-:Y:S01]  /*1560*/  IMAD R10, R10, 0x4, R61 ;  /* 0x000000040a0a7824 */ /* 0x000fe200078e023d */
[-C--:B------:R-:W-:Y:S01]  /*1570*/  LOP3.LUT R28, R29, R4.reuse, RZ, 0x30, !PT ;  /* 0x000000041d1c7212 */ /* 0x080fe200078e30ff */
[----:B------:R-:W-:Y:S01]  /*1580*/  ATOMS.POPC.INC.32 RZ, [R0+URZ] ;  /* 0x0000000000ff7f8c */ /* 0x000fe2000d00003f */
[----:B------:R-:W-:-:S02]  /*1590*/  LOP3.LUT R32, R33, R4, RZ, 0x30, !PT ;  /* 0x0000000421207212 */ /* 0x000fc400078e30ff */
[----:B------:R-:W-:Y:S01]  /*15a0*/  LOP3.LUT R54, R55, R4, RZ, 0x30, !PT ;  /* 0x0000000437367212 */ /* 0x000fe200078e30ff */
[--C-:B------:R-:W-:Y:S01]  /*15b0*/  IMAD R28, R28, 0x4, R61.reuse ;  /* 0x000000041c1c7824 */ /* 0x100fe200078e023d */
[----:B------:R-:W-:Y:S01]  /*15c0*/  ISETP.NE.AND P6, PT, R46, -0x80000000, PT ;  /* 0x800000002e00780c */ /* 0x000fe20003fc5270 */
[--C-:B------:R-:W-:Y:S01]  /*15d0*/  IMAD R32, R32, 0x4, R61.reuse ;  /* 0x0000000420207824 */ /* 0x100fe200078e023d */
[----:B------:R-:W-:Y:S01]  /*15e0*/  LOP3.LUT R11, RZ, R46, RZ, 0x33, !PT ;  /* 0x0000002eff0b7212 */ /* 0x000fe200078e33ff */
[----:B------:R0:W-:Y:S01]  /*15f0*/  ATOMS.POPC.INC.32 RZ, [R10+URZ] ;  /* 0x000000000aff7f8c */ /* 0x0001e2000d00003f */
[----:B------:R-:W-:Y:S01]  /*1600*/  IMAD R54, R54, 0x4, R61 ;  /* 0x0000000436367824 */ /* 0x000fe200078e023d */
[----:B------:R-:W-:Y:S02]  /*1610*/  ISETP.NE.AND P4, PT, R47, -0x80000000, PT ;  /* 0x800000002f00780c */ /* 0x000fe40003f85270 */
[----:B------:R-:W-:Y:S01]  /*1620*/  ISETP.NE.AND P5, PT, R9, -0x80000000, PT ;  /* 0x800000000900780c */ /* 0x000fe20003fa5270 */
[----:B------:R1:W-:Y:S01]  /*1630*/  ATOMS.POPC.INC.32 RZ, [R28+URZ] ;  /* 0x000000001cff7f8c */ /* 0x0003e2000d00003f */
[----:B------:R-:W-:-:S02]  /*1640*/  LOP3.LUT R27, RZ, R9, RZ, 0x33, !PT ;  /* 0x00000009ff1b7212 */ /* 0x000fc400078e33ff */
[----:B0-----:R-:W-:Y:S01]  /*1650*/  LOP3.LUT R10, RZ, R47, RZ, 0x33, !PT ;  /* 0x0000002fff0a7212 */ /* 0x001fe200078e33ff */
[----:B------:R0:W-:Y:S01]  /*1660*/  ATOMS.POPC.INC.32 RZ, [R32+URZ] ;  /* 0x0000000020ff7f8c */ /* 0x0001e2000d00003f */
[----:B------:R-:W-:Y:S02]  /*1670*/  ISETP.NE.AND P3, PT, R34, -0x80000000, PT ;  /* 0x800000002200780c */ /* 0x000fe40003f65270 */
[----:B------:R-:W-:Y:S01]  /*1680*/  SEL R0, R11, 0x80000000, P6 ;  /* 0x800000000b007807 */ /* 0x000fe20003000000 */
[----:B------:R2:W-:Y:S01]  /*1690*/  ATOMS.POPC.INC.32 RZ, [R54+URZ] ;  /* 0x0000000036ff7f8c */ /* 0x0005e2000d00003f */
[----:B------:R-:W-:Y:S02]  /*16a0*/  LOP3.LUT R29, RZ, R34, RZ, 0x33, !PT ;  /* 0x00000022ff1d7212 */ /* 0x000fe400078e33ff */
[----:B------:R-:W-:Y:S02]  /*16b0*/  ISETP.NE.AND P6, PT, R31, -0x80000000, PT ;  /* 0x800000001f00780c */ /* 0x000fe40003fc5270 */
[----:B------:R-:W-:-:S02]  /*16c0*/  LOP3.LUT R33, RZ, R31, RZ, 0x33, !PT ;  /* 0x0000001fff217212 */ /* 0x000fc400078e33ff */
[----:B-1----:R-:W-:Y:S02]  /*16d0*/  SEL R28, R10, 0x80000000, P4 ;  /* 0x800000000a1c7807 */ /* 0x002fe40002000000 */
[----:B0-----:R-:W-:Y:S02]  /*16e0*/  SEL R32, R27, 0x80000000, P5 ;  /* 0x800000001b207807 */ /* 0x001fe40002800000 */
[----:B--2---:R-:W-:Y:S02]  /*16f0*/  SEL R54, R29, 0x80000000, P3 ;  /* 0x800000001d367807 */ /* 0x004fe40001800000 */
[----:B------:R-:W-:Y:S02]  /*1700*/  SEL R56, R33, 0x80000000, P6 ;  /* 0x8000000021387807 */ /* 0x000fe40003000000 */
[----:B------:R-:W-:Y:S02]  /*1710*/  SHF.R.U32.HI R27, RZ, c[0x0][0x1a4], R0 ;  /* 0x00006900ff1b7a19 */ /* 0x000fe40000011600 */
[----:B------:R-:W-:-:S02]  /*1720*/  SHF.R.U32.HI R29, RZ, c[0x0][0x1a4], R28 ;  /* 0x00006900ff1d7a19 */ /* 0x000fc4000001161c */
[----:B------:R-:W-:Y:S02]  /*1730*/  SHF.R.U32.HI R33, RZ, c[0x0][0x1a4], R32 ;  /* 0x00006900ff217a19 */ /* 0x000fe40000011620 */
[----:B------:R-:W-:Y:S02]  /*1740*/  SHF.R.U32.HI R55, RZ, c[0x0][0x1a4], R54 ;  /* 0x00006900ff377a19 */ /* 0x000fe40000011636 */
[----:B------:R-:W-:Y:S02]  /*1750*/  SHF.R.U32.HI R57, RZ, c[0x0][0x1a4], R56 ;  /* 0x00006900ff397a19 */ /* 0x000fe40000011638 */
[-C--:B------:R-:W-:Y:S02]  /*1760*/  LOP3.LUT R0, R27, R4.reuse, RZ, 0x30, !PT ;  /* 0x000000041b007212 */ /* 0x080fe400078e30ff */
[-C--:B------:R-:W-:Y:S02]  /*1770*/  LOP3.LUT R28, R29, R4.reuse, RZ, 0x30, !PT ;  /* 0x000000041d1c7212 */ /* 0x080fe400078e30ff */
[-C--:B------:R-:W-:Y:S01]  /*1780*/  LOP3.LUT R32, R33, R4.reuse, RZ, 0x30, !PT ;  /* 0x0000000421207212 */ /* 0x080fe200078e30ff */
[--C-:B------:R-:W-:Y:S01]  /*1790*/  IMAD R27, R0, 0x4, R61.reuse ;  /* 0x00000004001b7824 */ /* 0x100fe200078e023d */
[----:B------:R-:W-:Y:S01]  /*17a0*/  ISETP.GT.U32.AND P0, PT, R8, 0xff, PT ;  /* 0x000000ff0800780c */ /* 0x000fe20003f04070 */
[--C-:B------:R-:W-:Y:S01]  /*17b0*/  IMAD R28, R28, 0x4, R61.reuse ;  /* 0x000000041c1c7824 */ /* 0x100fe200078e023d */
[-C--:B------:R-:W-:Y:S01]  /*17c0*/  LOP3.LUT R54, R55, R4.reuse, RZ, 0x30, !PT ;  /* 0x0000000437367212 */ /* 0x080fe200078e30ff */
[--C-:B------:R-:W-:Y:S01]  /*17d0*/  IMAD R32, R32, 0x4, R61.reuse ;  /* 0x0000000420207824 */ /* 0x100fe200078e023d */
[----:B------:R-:W-:Y:S01]  /*17e0*/  LOP3.LUT R56, R57, R4, RZ, 0x30, !PT ;  /* 0x0000000439387212 */ /* 0x000fe200078e30ff */
[----:B------:R0:W-:Y:S01]  /*17f0*/  ATOMS.POPC.INC.32 RZ, [R27+URZ] ;  /* 0x000000001bff7f8c */ /* 0x0001e2000d00003f */
[----:B------:R-:W-:Y:S01]  /*1800*/  ISETP.GT.AND P2, PT, R8, 0xff, PT ;  /* 0x000000ff0800780c */ /* 0x000fe20003f44270 */
[----:B------:R-:W-:-:S02]  /*1810*/  IMAD R54, R54, 0x4, R61 ;  /* 0x0000000436367824 */ /* 0x000fc400078e023d */
[----:B------:R-:W-:Y:S01]  /*1820*/  IMAD R56, R56, 0x4, R61 ;  /* 0x0000000438387824 */ /* 0x000fe200078e023d */
[----:B------:R0:W-:Y:S01]  /*1830*/  ATOMS.POPC.INC.32 RZ, [R28+URZ] ;  /* 0x000000001cff7f8c */ /* 0x0001e2000d00003f */
[----:B------:R-:W-:-:S03]  /*1840*/  IMAD.MOV.U32 R0, RZ, RZ, RZ ;  /* 0x000000ffff007224 */ /* 0x000fc600078e00ff */
[----:B------:R0:W-:Y:S04]  /*1850*/  ATOMS.POPC.INC.32 RZ, [R32+URZ] ;  /* 0x0000000020ff7f8c */ /* 0x0001e8000d00003f */
[----:B------:R0:W-:Y:S04]  /*1860*/  ATOMS.POPC.INC.32 RZ, [R54+URZ] ;  /* 0x0000000036ff7f8c */ /* 0x0001e8000d00003f */
[----:B------:R0:W-:Y:S04]  /*1870*/  ATOMS.POPC.INC.32 RZ, [R56+URZ] ;  /* 0x0000000038ff7f8c */ /* 0x0001e8000d00003f */
[----:B------:R-:W-:Y:S06]  /*1880*/  BAR.SYNC.DEFER_BLOCKING 0x0 ;  /* 0x0000000000007b1d */ /* 0x000fec0000010000 */
[----:B------:R-:W-:Y:S05]  /*1890*/  @P0 BRA `(.L_x_1539) ;  /* 0x0000023000000947 */ /* 0x000fea0003800000 */
[----:B0-----:R-:W-:Y:S04]  /*18a0*/  LDS R27, [R8.X4] ;  /* 0x00000000081b7984 */ /* 0x001fe80000004800 */
[----:B------:R-:W0:Y:S04]  /*18b0*/  LDS R0, [R8.X4+0x400] ;  /* 0x0004000008007984 */ /* 0x000e280000004800 */
        /* <DEDUP_REMOVED lines=8> */
[----:B------:R-:W5:Y:S01]  /*1940*/  LDS R68, [R8.X4+0x2800] ;  /* 0x0028000008447984 */ /* 0x000f620000004800 */
[----:B0-----:R-:W-:-:S03]  /*1950*/  IMAD.IADD R29, R27, 0x1, R0 ;  /* 0x000000011b1d7824 */ /* 0x001fc600078e0200 */
[----:B------:R-:W-:Y:S01]  /*1960*/  STS [R8.X4+0x400], R27 ;  /* 0x0004001b08007388 */ /* 0x000fe20000004800 */
[----:B-1----:R-:W-:-:S03]  /*1970*/  IMAD.IADD R33, R29, 0x1, R28 ;  /* 0x000000011d217824 */ /* 0x002fc600078e021c */
[----:B------:R-:W0:Y:S01]  /*1980*/  LDS R0, [R8.X4+0x2c00] ;  /* 0x002c000008007984 */ /* 0x000e220000004800 */
[----:B--2---:R-:W-:-:S03]  /*1990*/  IMAD.IADD R55, R33, 0x1, R32 ;  /* 0x0000000121377824 */ /* 0x004fc600078e0220 */
[----:B------:R1:W-:Y:S01]  /*19a0*/  STS [R8.X4+0x800], R29 ;  /* 0x0008001d08007388 */ /* 0x0003e20000004800 */
[----:B---3--:R-:W-:-:S03]  /*19b0*/  IMAD.IADD R57, R55, 0x1, R54 ;  /* 0x0000000137397824 */ /* 0x008fc600078e0236 */
[----:B------:R1:W-:Y:S01]  /*19c0*/  STS [R8.X4+0xc00], R33 ;  /* 0x000c002108007388 */ /* 0x0003e20000004800 */
[----:B----4-:R-:W-:-:S03]  /*19d0*/  IMAD.IADD R59, R57, 0x1, R56 ;  /* 0x00000001393b7824 */ /* 0x010fc600078e0238 */
[----:B------:R1:W-:Y:S01]  /*19e0*/  STS [R8.X4+0x1000], R55 ;  /* 0x0010003708007388 */ /* 0x0003e20000004800 */
[----:B-----5:R-:W-:-:S03]  /*19f0*/  IMAD.IADD R63, R59, 0x1, R58 ;  /* 0x000000013b3f7824 */ /* 0x020fc600078e023a */
        /* <DEDUP_REMOVED lines=8> */
[----:B------:R1:W-:Y:S04]  /*1a80*/  STS [R8.X4+0x2400], R67 ;  /* 0x0024004308007388 */ /* 0x0003e80000004800 */
[----:B------:R1:W-:Y:S04]  /*1a90*/  STS [R8.X4+0x2800], R69 ;  /* 0x0028004508007388 */ /* 0x0003e80000004800 */
[----:B------:R1:W-:Y:S01]  /*1aa0*/  STS [R8.X4], RZ ;  /* 0x000000ff08007388 */ /* 0x0003e20000004800 */
[----:B0-----:R-:W-:-:S03]  /*1ab0*/  IMAD.IADD R0, R71, 0x1, R0 ;  /* 0x0000000147007824 */ /* 0x001fc600078e0200 */
[----:B------:R1:W-:Y:S04]  /*1ac0*/  STS [R8.X4+0x2c00], R71 ;  /* 0x002c004708007388 */ /* 0x0003e80000004800 */
.L_x_1539:
[----:B0-----:R-:W-:Y:S05]  /*1ad0*/  BSYNC B0 ;  /* 0x0000000000007941 */ /* 0x001fea0003800000 */
.L_x_1538:
[C---:B------:R-:W-:Y:S01]  /*1ae0*/  ISETP.NE.AND P0, PT, R0.reuse, 0x1f80, PT ;  /* 0x00001f800000780c */ /* 0x040fe20003f05270 */
[----:B------:R-:W-:Y:S01]  /*1af0*/  @!P2 IMAD R32, R7, 0x100, R8 ;  /* 0x000001000720a824 */ /* 0x000fe200078e0208 */
[----:B-1----:R-:W-:Y:S01]  /*1b00*/  @!P2 LOP3.LUT R55, R0, 0x40000000, RZ, 0xfc, !PT ;  /* 0x400000000037a812 */ /* 0x002fe200078efcff */
[----:B------:R-:W-:Y:S01]  /*1b10*/  @!P2 IMAD.MOV.U32 R33, RZ, RZ, 0x4 ;  /* 0x00000004ff21a424 */ /* 0x000fe200078e00ff */
[----:B------:R-:W-:Y:S02]  /*1b20*/  ISETP.LT.AND P0, PT, R8, 0x100, !P0 ;  /* 0x000001000800780c */ /* 0x000fe40004701270 */
[----:B------:R-:W-:Y:S01]  /*1b30*/  IADD3 R2, P3, R2, c[0x0][0x198], RZ ;  /* 0x0000660002027a10 */ /* 0x000fe20007f7e0ff */
[----:B------:R-:W-:Y:S01]  /*1b40*/  @!P2 IMAD.WIDE R32, R32, R33, c[0x0][0x160] ;  /* 0x000058002020a625 */ /* 0x000fe200078e0221 */
[----:B------:R-:W-:Y:S02]  /*1b50*/  LOP3.LUT R29, RZ, R9, RZ, 0x33, !PT ;  /* 0x00000009ff1d7212 */ /* 0x000fe400078e33ff */
[----:B------:R-:W-:-:S02]  /*1b60*/  IADD3.X R3, R3, c[0x0][0x19c], RZ, P3, !PT ;  /* 0x0000670003037a10 */ /* 0x000fc40001ffe4ff */
[----:B------:R0:W-:Y:S01]  /*1b70*/  @!P2 STG.E.STRONG.SYS [R32.64], R55 ;  /* 0x000000372000a986 */ /* 0x0001e2000c115904 */
[----:B------:R-:W-:Y:S02]  /*1b80*/  LOP3.LUT R28, RZ, R34, RZ, 0x33, !PT ;  /* 0x00000022ff1c7212 */ /* 0x000fe400078e33ff */
[----:B------:R-:W-:Y:S02]  /*1b90*/  LOP3.LUT R27, RZ, R31, RZ, 0x33, !PT ;  /* 0x0000001fff1b7212 */ /* 0x000fe400078e33ff */
[----:B------:R-:W-:Y:S06]  /*1ba0*/  BAR.RED.OR.DEFER_BLOCKING 0x0, P0 ;  /* 0x0000000000007b1d */ /* 0x000fec0000014800 */
[----:B------:R-:W1:Y:S02]  /*1bb0*/  B2R.RESULT RZ, P0 ;  /* 0x0000000000ff731c */ /* 0x000e640000004000 */
[----:B-1----:R-:W-:Y:S05]  /*1bc0*/  @!P0 BRA `(.L_x_1540) ;  /* 0x00001b8000008947 */ /* 0x002fea0003800000 */
[----:B0-----:R-:W-:Y:S01]  /*1bd0*/  BSSY B0, `(.L_x_1541) ;  /* 0x0000033000007945 */ /* 0x001fe20003800000 */
[----:B------:R-:W-:Y:S05]  /*1be0*/  @P2 BRA `(.L_x_1542) ;  /* 0x0000031000002947 */ /* 0x000fea0003800000 */
[----:B------:R-:W-:-:S04]  /*1bf0*/  IMAD.MOV.U32 R11, RZ, RZ, 0x4 ;  /* 0x00000004ff0b7424 */ /* 0x000fc800078e00ff */
[----:B------:R-:W-:-:S06]  /*1c00*/  IMAD.WIDE R10, R8, R11, c[0x0][0x178] ;  /* 0x00005e00080a7625 */ /* 0x000fcc00078e020b */
[----:B------:R-:W2:Y:S01]  /*1c10*/  LDG.E R11, [R10.64] ;  /* 0x000000040a0b7981 */ /* 0x000ea2000c1e1900 */
[----:B------:R-:W-:Y:S01]  /*1c20*/  SEL R30, R30, 0x80000000, P1 ;  /* 0x800000001e1e7807 */ /* 0x000fe20000800000 */
[----:B------:R-:W-:-:S03]  /*1c30*/  IMAD.MOV.U32 R15, RZ, RZ, R0 ;  /* 0x000000ffff0f7224 */ /* 0x000fc600078e0000 */
[----:B------:R-:W-:-:S04]  /*1c40*/  SHF.R.U32.HI R13, RZ, c[0x0][0x1a4], R30 ;  /* 0x00006900ff0d7a19 */ /* 0x000fc8000001161e */
[----:B------:R-:W-:-:S04]  /*1c50*/  LOP3.LUT R13, R13, R4, RZ, 0x30, !PT ;  /* 0x000000040d0d7212 */ /* 0x000fc800078e30ff */
[----:B------:R-:W-:-:S04]  /*1c60*/  ISETP.GT.U32.AND P0, PT, R8, R13, PT ;  /* 0x0000000d0800720c */ /* 0x000fc80003f04070 */
[----:B------:R-:W-:Y:S02]  /*1c70*/  SEL R12, RZ, 0x1f80, !P0 ;  /* 0x00001f80ff0c7807 */ /* 0x000fe40004000000 */
[----:B------:R-:W-:-:S03]  /*1c80*/  ISETP.GE.AND P0, PT, R7, 0x1, PT ;  /* 0x000000010700780c */ /* 0x000fc60003f06270 */
[----:B--2---:R-:W-:-:S05]  /*1c90*/  IMAD.IADD R13, R11, 0x1, -R12 ;  /* 0x000000010b0d7824 */ /* 0x004fca00078e0a0c */
[----:B------:R0:W-:Y:S05]  /*1ca0*/  STS [R8.X4+0x7e00], R13 ;  /* 0x007e000d08007388 */ /* 0x0001ea0000004800 */
[----:B------:R-:W-:Y:S05]  /*1cb0*/  @!P0 BRA `(.L_x_1543) ;  /* 0x000001c000008947 */ /* 0x000fea0003800000 */
[----:B------:R-:W-:Y:S01]  /*1cc0*/  BSSY B1, `(.L_x_1543) ;  /* 0x000001b000017945 */ /* 0x000fe20003800000 */
[----:B------:R-:W-:Y:S02]  /*1cd0*/  IMAD.MOV.U32 R12, RZ, RZ, -0x1 ;  /* 0xffffffffff0c7424 */ /* 0x000fe400078e00ff */
[----:B0-----:R-:W-:Y:S02]  /*1ce0*/  IMAD.MOV.U32 R13, RZ, RZ, R7 ;  /* 0x000000ffff0d7224 */ /* 0x001fe400078e0007 */
[----:B------:R-:W-:-:S02]  /*1cf0*/  IMAD.MOV.U32 R15, RZ, RZ, R0 ;  /* 0x000000ffff0f7224 */ /* 0x000fc400078e0000 */
.L_x_1548:
[----:B------:R-:W-:Y:S01]  /*1d00*/  IMAD R10, R13, 0x100, R8 ;  /* 0x000001000d0a7824 */ /* 0x000fe200078e0208 */
[----:B------:R-:W-:Y:S01]  /*1d10*/  BSSY B2, `(.L_x_1544) ;  /* 0x0000009000027945 */ /* 0x000fe20003800000 */
[----:B------:R-:W-:-:S03]  /*1d20*/  IMAD.MOV.U32 R11, RZ, RZ, 0x4 ;  /* 0x00000004ff0b7424 */ /* 0x000fc600078e00ff */
[----:B------:R-:W-:-:S05]  /*1d30*/  IADD3 R10, R10, -0x100, RZ ;  /* 0xffffff000a0a7810 */ /* 0x000fca0007ffe0ff */
[----:B------:R-:W-:-:S04]  /*1d40*/  IMAD.WIDE R10, R10, R11, c[0x0][0x160] ;  /* 0x000058000a0a7625 */ /* 0x000fc800078e020b */
.L_x_1545:
[----:B------:R-:W-:Y:S01]  /*1d50*/  YIELD ;  /* 0x0000000000007946 */ /* 0x000fe20003800000 */
[----:B------:R-:W-:Y:S06]  /*1d60*/  MEMBAR.SC.CTA ;  /* 0x0000000000007992 */ /* 0x000fec0000000000 */
[----:B------:R-:W2:Y:S02]  /*1d70*/  LDG.E.STRONG.SYS R16, [R10.64] ;  /* 0x000000040a107981 */ /* 0x000ea4000c1f5900 */
[----:B--2---:R-:W-:-:S13]  /*1d80*/  ISETP.NE.AND P0, PT, R16, RZ, PT ;  /* 0x000000ff1000720c */ /* 0x004fda0003f05270 */
[----:B------:R-:W-:Y:S05]  /*1d90*/  @!P0 BRA `(.L_x_1545) ;  /* 0xffffffb000008947 */ /* 0x000fea000383ffff */
[----:B------:R-:W-:Y:S05]  /*1da0*/  BSYNC B2 ;  /* 0x0000000000027941 */ /* 0x000fea0003800000 */
.L_x_1544:
[----:B------:R-:W0:Y:S01]  /*1db0*/  REDUX.OR UR6, R12 ;  /* 0x000000000c0673c4 */ /* 0x000e220000004000 */
[----:B------:R-:W0:Y:S01]  /*1dc0*/  R2UR P2, URZ, R12 ;  /* 0x000000000c3f73c2 */ /* 0x000e220000040000 */
[C---:B------:R-:W-:Y:S02]  /*1dd0*/  LOP3.LUT R10, R16.reuse, 0x3fffffff, RZ, 0xc0, !PT ;  /* 0x3fffffff100a7812 */ /* 0x040fe400078ec0ff */
[----:B------:R-:W-:-:S03]  /*1de0*/  ISETP.GT.AND P0, PT, R16, -0x1, PT ;  /* 0xffffffff1000780c */ /* 0x000fc60003f04270 */
[----:B------:R-:W-:Y:S01]  /*1df0*/  IMAD.IADD R15, R10, 0x1, R15 ;  /* 0x000000010a0f7824 */ /* 0x000fe200078e020f */
[----:B0-----:R-:W-:Y:S09]  /*1e00*/  @!P2 BRA.DIV UR6, `(.L_x_1546) ;  /* 0x0000ae220600a947 */ /* 0x001ff2000b800000 */
[----:B------:R-:W-:Y:S02]  /*1e10*/  VOTE.ANY R12, PT, P0 ;  /* 0x00000000000c7806 */ /* 0x000fe400000e0100 */
.L_x_1661:
[----:B------:R-:W-:-:S13]  /*1e20*/  ISETP.GE.AND P0, PT, R16, RZ, PT ;  /* 0x000000ff1000720c */ /* 0x000fda0003f06270 */
[----:B------:R-:W-:Y:S05]  /*1e30*/  @!P0 BRA `(.L_x_1547) ;  /* 0x0000003000008947 */ /* 0x000fea0003800000 */
[C---:B------:R-:W-:Y:S02]  /*1e40*/  ISETP.GT.AND P0, PT, R13.reuse, 0x1, PT ;  /* 0x000000010d00780c */ /* 0x040fe40003f04270 */
[----:B------:R-:W-:-:S11]  /*1e50*/  IADD3 R13, R13, -0x1, RZ ;  /* 0xffffffff0d0d7810 */ /* 0x000fd60007ffe0ff */
[----:B------:R-:W-:Y:S05]  /*1e60*/  @P0 BRA `(.L_x_1548) ;  /* 0xfffffe9000000947 */ /* 0x000fea000383ffff */
.L_x_1547:
[----:B------:R-:W-:Y:S05]  /*1e70*/  BSYNC B1 ;  /* 0x0000000000017941 */ /* 0x000fea0003800000 */
.L_x_1543:
[----:B------:R-:W1:Y:S01]  /*1e80*/  LDS R12, [R8.X4+0x7e00] ;  /* 0x007e0000080c7984 */ /* 0x000e620000004800 */
[----:B------:R-:W-:Y:S01]  /*1e90*/  IMAD R10, R7, 0x100, R8 ;  /* 0x00000100070a7824 */ /* 0x000fe200078e0208 */
[----:B0-----:R-:W-:Y:S01]  /*1ea0*/  LOP3.LUT R13, R15, 0x80000000, RZ, 0xfc, !PT ;  /* 0x800000000f0d7812 */ /* 0x001fe200078efcff */
[----:B------:R-:W-:-:S04]  /*1eb0*/  IMAD.MOV.U32 R11, RZ, RZ, 0x4 ;  /* 0x00000004ff0b7424 */ /* 0x000fc800078e00ff */
[----:B------:R-:W-:-:S05]  /*1ec0*/  IMAD.WIDE R10, R10, R11, c[0x0][0x160] ;  /* 0x000058000a0a7625 */ /* 0x000fca00078e020b */
[----:B------:R0:W-:Y:S01]  /*1ed0*/  STG.E.STRONG.SYS [R10.64], R13 ;  /* 0x0000000d0a007986 */ /* 0x0001e2000c115904 */
[----:B-1----:R-:W-:-:S05]  /*1ee0*/  IADD3 R15, R12, R15, -R0 ;  /* 0x0000000f0c0f7210 */ /* 0x002fca0007ffe800 */
[----:B------:R0:W-:Y:S02]  /*1ef0*/  STS [R8.X4+0x7e00], R15 ;  /* 0x007e000f08007388 */ /* 0x0001e40000004800 */
.L_x_1542:
[----:B------:R-:W-:Y:S05]  /*1f00*/  BSYNC B0 ;  /* 0x0000000000007941 */ /* 0x000fea0003800000 */
.L_x_1541:
[----:B------:R-:W-:Y:S01]  /*1f10*/  ISETP.NE.U32.AND P0, PT, RZ, c[0x0][0x170], PT ;  /* 0x00005c00ff007a0c */ /* 0x000fe20003f05070 */
[----:B------:R-:W-:Y:S01]  /*1f20*/  BSSY B0, `(.L_x_1549) ;  /* 0x000001c000007945 */ /* 0x000fe20003800000 */
[----:B------:R-:W-:Y:S02]  /*1f30*/  IADD3 R20, R5, 0x1f80, RZ ;  /* 0x00001f8005147810 */ /* 0x000fe40007ffe0ff */
[----:B------:R-:W-:Y:S02]  /*1f40*/  ISETP.NE.AND.EX P0, PT, RZ, c[0x0][0x174], PT, P0 ;  /* 0x00005d00ff007a0c */ /* 0x000fe40003f05300 */
[----:B0-----:R-:W-:Y:S02]  /*1f50*/  LOP3.LUT R10, RZ, R49, RZ, 0x33, !PT ;  /* 0x00000031ff0a7212 */ /* 0x001fe400078e33ff */
[----:B------:R-:W-:Y:S02]  /*1f60*/  ISETP.LT.OR P0, PT, R20, c[0x0][0x1a0], !P0 ;  /* 0x0000680014007a0c */ /* 0x000fe40004701670 */
[----:B------:R-:W-:-:S02]  /*1f70*/  LOP3.LUT R11, RZ, R50, RZ, 0x33, !PT ;  /* 0x00000032ff0b7212 */ /* 0x000fc400078e33ff */
[----:B------:R-:W-:Y:S02]  /*1f80*/  ISETP.GT.OR P0, PT, R8, 0xff, P0 ;  /* 0x000000ff0800780c */ /* 0x000fe40000704670 */
[----:B------:R-:W-:Y:S02]  /*1f90*/  ISETP.GT.AND P2, PT, R10, -0x1, PT ;  /* 0xffffffff0a00780c */ /* 0x000fe40003f44270 */
[----:B------:R-:W-:Y:S02]  /*1fa0*/  ISETP.GT.AND P3, PT, R11, -0x1, PT ;  /* 0xffffffff0b00780c */ /* 0x000fe40003f64270 */
[----:B------:R-:W-:Y:S02]  /*1fb0*/  LOP3.LUT R10, RZ, R51, RZ, 0x33, !PT ;  /* 0x00000033ff0a7212 */ /* 0x000fe400078e33ff */
[----:B------:R-:W-:Y:S02]  /*1fc0*/  LOP3.LUT R11, RZ, R52, RZ, 0x33, !PT ;  /* 0x00000034ff0b7212 */ /* 0x000fe400078e33ff */
[----:B------:R-:W-:-:S02]  /*1fd0*/  LOP3.LUT R12, RZ, R53, RZ, 0x33, !PT ;  /* 0x00000035ff0c7212 */ /* 0x000fc400078e33ff */
[----:B------:R-:W-:Y:S02]  /*1fe0*/  ISETP.GT.AND P5, PT, R10, -0x1, PT ;  /* 0xffffffff0a00780c */ /* 0x000fe40003fa4270 */
[----:B------:R-:W-:Y:S02]  /*1ff0*/  ISETP.GT.AND P4, PT, R11, -0x1, PT ;  /* 0xffffffff0b00780c */ /* 0x000fe40003f84270 */
[----:B------:R-:W-:Y:S01]  /*2000*/  ISETP.GT.AND P6, PT, R12, -0x1, PT ;  /* 0xffffffff0c00780c */ /* 0x000fe20003fc4270 */
[----:B------:R-:W-:Y:S07]  /*2010*/  @P0 BRA `(.L_x_1550) ;  /* 0x000000c000000947 */ /* 0x000fee0003800000 */
[----:B------:R-:W0:Y:S01]  /*2020*/  LDS R13, [R8.X4+0x7e00] ;  /* 0x007e0000080d7984 */ /* 0x000e220000004800 */
[----:B------:R-:W-:Y:S02]  /*2030*/  LOP3.LUT R10, RZ, R48, RZ, 0x33, !PT ;  /* 0x00000030ff0a7212 */ /* 0x000fe400078e33ff */
[----:B------:R-:W-:Y:S02]  /*2040*/  IADD3 R12, R0, 0x1f80, RZ ;  /* 0x00001f80000c7810 */ /* 0x000fe40007ffe0ff */
[----:B------:R-:W-:-:S04]  /*2050*/  SEL R10, R10, 0x80000000, P1 ;  /* 0x800000000a0a7807 */ /* 0x000fc80000800000 */
[----:B------:R-:W-:-:S04]  /*2060*/  SHF.R.U32.HI R11, RZ, c[0x0][0x1a4], R10 ;  /* 0x00006900ff0b7a19 */ /* 0x000fc8000001160a */
[----:B------:R-:W-:-:S04]  /*2070*/  LOP3.LUT R11, R11, R4, RZ, 0x30, !PT ;  /* 0x000000040b0b7212 */ /* 0x000fc800078e30ff */
[----:B------:R-:W-:Y:S01]  /*2080*/  ISETP.GT.U32.AND P0, PT, R8, R11, PT ;  /* 0x0000000b0800720c */ /* 0x000fe20003f04070 */
[----:B------:R-:W-:-:S04]  /*2090*/  IMAD.MOV.U32 R11, RZ, RZ, 0x4 ;  /* 0x00000004ff0b7424 */ /* 0x000fc800078e00ff */
[----:B------:R-:W-:-:S08]  /*20a0*/  IMAD.WIDE R10, R8, R11, c[0x0][0x170] ;  /* 0x00005c00080a7625 */ /* 0x000fd000078e020b */
[----:B------:R-:W-:-:S04]  /*20b0*/  @!P0 IMAD.MOV R12, RZ, RZ, R0 ;  /* 0x000000ffff0c8224 */ /* 0x000fc800078e0200 */
[----:B0-----:R-:W-:-:S05]  /*20c0*/  IMAD.IADD R13, R13, 0x1, R12 ;  /* 0x000000010d0d7824 */ /* 0x001fca00078e020c */
[----:B------:R0:W-:Y:S02]  /*20d0*/  STG.E [R10.64], R13 ;  /* 0x0000000d0a007986 */ /* 0x0001e4000c101904 */
.L_x_1550:
[----:B------:R-:W-:Y:S05]  /*20e0*/  BSYNC B0 ;  /* 0x0000000000007941 */ /* 0x000fea0003800000 */
.L_x_1549:
[----:B------:R-:W-:Y:S01]  /*20f0*/  WARPSYNC 0xffffffff ;  /* 0xffffffff00007948 */ /* 0x000fe20003800000 */
[----:B------:R-:W-:Y:S01]  /*2100*/  BAR.SYNC.DEFER_BLOCKING 0x0 ;  /* 0x0000000000007b1d */ /* 0x000fe20000010000 */
[----:B------:R-:W-:Y:S01]  /*2110*/  LOP3.LUT R8, RZ, R48, RZ, 0x33, !PT ;  /* 0x00000030ff087212 */ /* 0x000fe200078e33ff */
[----:B------:R-:W-:Y:S01]  /*2120*/  IMAD.MOV.U32 R0, RZ, RZ, -0x1 ;  /* 0xffffffffff007424 */ /* 0x000fe200078e00ff */
[----:B0-----:R-:W-:Y:S02]  /*2130*/  LOP3.LUT R10, RZ, R36, RZ, 0x33, !PT ;  /* 0x00000024ff0a7212 */ /* 0x001fe400078e33ff */
[C---:B------:R-:W-:Y:S01]  /*2140*/  SEL R11, R8.reuse, 0x80000000, P1 ;  /* 0x80000000080b7807 */ /* 0x040fe20000800000 */
[----:B------:R-:W-:Y:S01]  /*2150*/  BSSY B0, `(.L_x_1551) ;  /* 0x00000ab000007945 */ /* 0x000fe20003800000 */
[----:B------:R-:W-:Y:S02]  /*2160*/  ISETP.GT.AND P0, PT, R8, -0x1, PT ;  /* 0xffffffff0800780c */ /* 0x000fe40003f04270 */
[----:B------:R-:W-:-:S02]  /*2170*/  SHF.R.U32.HI R11, RZ, c[0x0][0x1a4], R11 ;  /* 0x00006900ff0b7a19 */ /* 0x000fc4000001160b */
[----:B------:R-:W-:Y:S02]  /*2180*/  LOP3.LUT R12, RZ, R37, RZ, 0x33, !PT ;  /* 0x00000025ff0c7212 */ /* 0x000fe400078e33ff */
[----:B------:R-:W-:Y:S02]  /*2190*/  LOP3.LUT R11, R11, R4, RZ, 0x30, !PT ;  /* 0x000000040b0b7212 */ /* 0x000fe400078e30ff */
[----:B------:R-:W-:Y:S02]  /*21a0*/  SEL R13, R0, 0x80000000, !P0 ;  /* 0x80000000000d7807 */ /* 0x000fe40004000000 */
[----:B------:R-:W-:Y:S02]  /*21b0*/  ISETP.GT.AND P1, PT, R10, -0x1, PT ;  /* 0xffffffff0a00780c */ /* 0x000fe40003f24270 */
[----:B------:R-:W-:Y:S02]  /*21c0*/  ISETP.GT.AND P0, PT, R12, -0x1, PT ;  /* 0xffffffff0c00780c */ /* 0x000fe40003f04270 */
[----:B------:R-:W-:-:S02]  /*21d0*/  LOP3.LUT R10, RZ, R38, RZ, 0x33, !PT ;  /* 0x00000026ff0a7212 */ /* 0x000fc400078e33ff */
[----:B------:R-:W-:Y:S01]  /*21e0*/  LOP3.LUT R12, RZ, R39, RZ, 0x33, !PT ;  /* 0x00000027ff0c7212 */ /* 0x000fe200078e33ff */
[----:B------:R-:W0:Y:S01]  /*21f0*/  LDS R11, [R11.X4+0x7e00] ;  /* 0x007e00000b0b7984 */ /* 0x000e220000004800 */
[----:B------:R-:W-:Y:S02]  /*2200*/  LOP3.LUT R14, RZ, R40, RZ, 0x33, !PT ;  /* 0x00000028ff0e7212 */ /* 0x000fe400078e33ff */
[C---:B------:R-:W-:Y:S02]  /*2210*/  SEL R8, R0.reuse, 0x80000000, !P2 ;  /* 0x8000000000087807 */ /* 0x040fe40005000000 */
[----:B------:R-:W-:Y:S02]  /*2220*/  SEL R15, R0, 0x80000000, !P3 ;  /* 0x80000000000f7807 */ /* 0x000fe40005800000 */
[----:B------:R-:W-:Y:S02]  /*2230*/  ISETP.GT.AND P2, PT, R10, -0x1, PT ;  /* 0xffffffff0a00780c */ /* 0x000fe40003f44270 */
[----:B------:R-:W-:-:S02]  /*2240*/  ISETP.GT.AND P3, PT, R12, -0x1, PT ;  /* 0xffffffff0c00780c */ /* 0x000fc40003f64270 */
[----:B------:R-:W-:Y:S02]  /*2250*/  SEL R10, R0, 0x80000000, !P5 ;  /* 0x80000000000a7807 */ /* 0x000fe40006800000 */
[----:B------:R-:W-:Y:S02]  /*2260*/  LOP3.LUT R12, RZ, R41, RZ, 0x33, !PT ;  /* 0x00000029ff0c7212 */ /* 0x000fe400078e33ff */
[----:B------:R-:W-:Y:S02]  /*2270*/  ISETP.GT.AND P5, PT, R14, -0x1, PT ;  /* 0xffffffff0e00780c */ /* 0x000fe40003fa4270 */
[----:B------:R-:W-:Y:S02]  /*2280*/  LOP3.LUT R14, RZ, R42, RZ, 0x33, !PT ;  /* 0x0000002aff0e7212 */ /* 0x000fe400078e33ff */
[----:B------:R-:W-:Y:S02]  /*2290*/  SEL R17, R0, 0x80000000, !P4 ;  /* 0x8000000000117807 */ /* 0x000fe40006000000 */
[----:B------:R-:W-:-:S02]  /*22a0*/  ISETP.GT.AND P4, PT, R12, -0x1, PT ;  /* 0xffffffff0c00780c */ /* 0x000fc40003f84270 */
[----:B------:R-:W-:Y:S02]  /*22b0*/  SEL R12, R0, 0x80000000, !P6 ;  /* 0x80000000000c7807 */ /* 0x000fe40007000000 */
[----:B------:R-:W-:Y:S02]  /*22c0*/  LOP3.LUT R4, RZ, R43, RZ, 0x33, !PT ;  /* 0x0000002bff047212 */ /* 0x000fe400078e33ff */
[----:B------:R-:W-:Y:S02]  /*22d0*/  ISETP.GT.AND P6, PT, R14, -0x1, PT ;  /* 0xffffffff0e00780c */ /* 0x000fe40003fc4270 */
[----:B------:R-:W-:Y:S02]  /*22e0*/  LOP3.LUT R16, RZ, R44, RZ, 0x33, !PT ;  /* 0x0000002cff107212 */ /* 0x000fe400078e33ff */
[----:B------:R-:W-:Y:S02]  /*22f0*/  LOP3.LUT R14, RZ, R45, RZ, 0x33, !PT ;  /* 0x0000002dff0e7212 */ /* 0x000fe400078e33ff */
[----:B------:R-:W-:-:S02]  /*2300*/  SEL R19, R0, 0x80000000, !P1 ;  /* 0x8000000000137807 */ /* 0x000fc40004800000 */
[----:B------:R-:W-:Y:S02]  /*2310*/  ISETP.GT.AND P1, PT, R4, -0x1, PT ;  /* 0xffffffff0400780c */ /* 0x000fe40003f24270 */
[C---:B------:R-:W-:Y:S02]  /*2320*/  SEL R4, R0.reuse, 0x80000000, !P0 ;  /* 0x8000000000047807 */ /* 0x040fe40004000000 */
[----:B------:R-:W-:Y:S02]  /*2330*/  SEL R21, R0, 0x80000000, !P2 ;  /* 0x8000000000157807 */ /* 0x000fe40005000000 */
[----:B------:R-:W-:Y:S02]  /*2340*/  ISETP.GT.AND P0, PT, R16, -0x1, PT ;  /* 0xffffffff1000780c */ /* 0x000fe40003f04270 */
[----:B------:R-:W-:Y:S02]  /*2350*/  ISETP.GT.AND P2, PT, R14, -0x1, PT ;  /* 0xffffffff0e00780c */ /* 0x000fe40003f44270 */
[----:B------:R-:W-:-:S02]  /*2360*/  LOP3.LUT R16, RZ, R46, RZ, 0x33, !PT ;  /* 0x0000002eff107212 */ /* 0x000fc400078e33ff */
[----:B------:R-:W-:Y:S02]  /*2370*/  LOP3.LUT R18, RZ, R47, RZ, 0x33, !PT ;  /* 0x0000002fff127212 */ /* 0x000fe400078e33ff */
[----:B------:R-:W-:Y:S02]  /*2380*/  LOP3.LUT R22, RZ, R9, RZ, 0x33, !PT ;  /* 0x00000009ff167212 */ /* 0x000fe400078e33ff */
[----:B------:R-:W-:Y:S02]  /*2390*/  LOP3.LUT R37, R4, R37, RZ, 0x3c, !PT ;  /* 0x0000002504257212 */ /* 0x000fe400078e3cff */
[C---:B------:R-:W-:Y:S02]  /*23a0*/  SEL R14, R0.reuse, 0x80000000, !P3 ;  /* 0x80000000000e7807 */ /* 0x040fe40005800000 */
[C---:B------:R-:W-:Y:S02]  /*23b0*/  SEL R23, R0.reuse, 0x80000000, !P5 ;  /* 0x8000000000177807 */ /* 0x040fe40006800000 */
[----:B------:R-:W-:-:S02]  /*23c0*/  SEL R27, R0, 0x80000000, !P0 ;  /* 0x80000000001b7807 */ /* 0x000fc40004000000 */
[----:B------:R-:W-:Y:S02]  /*23d0*/  LOP3.LUT R51, R10, R51, RZ, 0x3c, !PT ;  /* 0x000000330a337212 */ /* 0x000fe400078e3cff */
[----:B------:R-:W-:Y:S02]  /*23e0*/  SEL R4, R0, 0x80000000, !P2 ;  /* 0x8000000000047807 */ /* 0x000fe40005000000 */
[----:B------:R-:W-:Y:S02]  /*23f0*/  ISETP.GT.AND P3, PT, R16, -0x1, PT ;  /* 0xffffffff1000780c */ /* 0x000fe40003f64270 */
[----:B------:R-:W-:Y:S02]  /*2400*/  ISETP.GT.AND P5, PT, R18, -0x1, PT ;  /* 0xffffffff1200780c */ /* 0x000fe40003fa4270 */
[----:B------:R-:W-:Y:S02]  /*2410*/  ISETP.GT.AND P0, PT, R20, c[0x0][0x1a0], PT ;  /* 0x0000680014007a0c */ /* 0x000fe40003f04270 */
[----:B0-----:R-:W-:-:S02]  /*2420*/  IADD3 R10, P2, R6, R11, RZ ;  /* 0x0000000b060a7210 */ /* 0x001fc40007f5e0ff */
[----:B------:R-:W-:Y:S02]  /*2430*/  LOP3.LUT R18, RZ, R34, RZ, 0x33, !PT ;  /* 0x00000022ff127212 */ /* 0x000fe400078e33ff */
[----:B------:R-:W-:Y:S01]  /*2440*/  SEL R16, R0, 0x80000000, !P4 ;  /* 0x8000000000107807 */ /* 0x000fe20006000000 */
[----:B------:R-:W-:Y:S01]  /*2450*/  IMAD.X R35, RZ, RZ, R35, P2 ;  /* 0x000000ffff237224 */ /* 0x000fe200010e0623 */
[----:B------:R-:W-:Y:S02]  /*2460*/  ISETP.GT.AND P4, PT, R22, -0x1, PT ;  /* 0xffffffff1600780c */ /* 0x000fe40003f84270 */
[----:B------:R-:W-:Y:S02]  /*2470*/  LOP3.LUT R22, RZ, R31, RZ, 0x33, !PT ;  /* 0x0000001fff167212 */ /* 0x000fe400078e33ff */
[----:B------:R-:W-:Y:S02]  /*2480*/  SEL R25, R0, 0x80000000, !P6 ;  /* 0x8000000000197807 */ /* 0x000fe40007000000 */
[----:B------:R-:W-:-:S02]  /*2490*/  LOP3.LUT R49, R8, R49, RZ, 0x3c, !PT ;  /* 0x0000003108317212 */ /* 0x000fc400078e3cff */
[----:B------:R-:W-:Y:S02]  /*24a0*/  ISETP.GT.AND P6, PT, R18, -0x1, PT ;  /* 0xffffffff1200780c */ /* 0x000fe40003fc4270 */
[----:B------:R-:W-:Y:S01]  /*24b0*/  LOP3.LUT R45, R4, R45, RZ, 0x3c, !PT ;  /* 0x0000002d042d7212 */ /* 0x000fe200078e3cff */
[----:B------:R-:W-:Y:S01]  /*24c0*/  IMAD.SHL.U32 R4, R10, 0x4, RZ ;  /* 0x000000040a047824 */ /* 0x000fe200078e00ff */
[C---:B------:R-:W-:Y:S02]  /*24d0*/  SEL R8, R0.reuse, 0x80000000, !P5 ;  /* 0x8000000000087807 */ /* 0x040fe40006800000 */
[----:B------:R-:W-:Y:S02]  /*24e0*/  SEL R18, R0, 0x80000000, !P1 ;  /* 0x8000000000127807 */ /* 0x000fe40004800000 */
[----:B------:R-:W-:Y:S02]  /*24f0*/  ISETP.GT.AND P1, PT, R22, -0x1, PT ;  /* 0xffffffff1600780c */ /* 0x000fe40003f24270 */
[----:B------:R-:W-:-:S02]  /*2500*/  LOP3.LUT R48, R13, R48, RZ, 0x3c, !PT ;  /* 0x000000300d307212 */ /* 0x000fc400078e3cff */
[----:B------:R-:W-:Y:S02]  /*2510*/  LOP3.LUT R13, R15, R50, RZ, 0x3c, !PT ;  /* 0x000000320f0d7212 */ /* 0x000fe400078e3cff */
[----:B------:R-:W-:Y:S02]  /*2520*/  LOP3.LUT R15, R17, R52, RZ, 0x3c, !PT ;  /* 0x00000034110f7212 */ /* 0x000fe400078e3cff */
[----:B------:R-:W-:Y:S02]  /*2530*/  LOP3.LUT R53, R12, R53, RZ, 0x3c, !PT ;  /* 0x000000350c357212 */ /* 0x000fe400078e3cff */
[----:B------:R-:W-:Y:S02]  /*2540*/  LOP3.LUT R47, R8, R47, RZ, 0x3c, !PT ;  /* 0x0000002f082f7212 */ /* 0x000fe400078e3cff */
[----:B------:R-:W-:Y:S02]  /*2550*/  SEL R11, R0, 0x80000000, !P3 ;  /* 0x80000000000b7807 */ /* 0x000fe40005800000 */
[----:B------:R-:W-:-:S02]  /*2560*/  SHF.L.U64.HI R8, R10, 0x2, R35 ;  /* 0x000000020a087819 */ /* 0x000fc40000010223 */
[C---:B------:R-:W-:Y:S02]  /*2570*/  SEL R12, R0.reuse, 0x80000000, !P4 ;  /* 0x80000000000c7807 */ /* 0x040fe40006000000 */
[----:B------:R-:W-:Y:S02]  /*2580*/  SEL R17, R0, 0x80000000, !P6 ;  /* 0x8000000000117807 */ /* 0x000fe40007000000 */
[----:B------:R-:W-:Y:S02]  /*2590*/  IADD3 R10, P2, R4, c[0x0][0x180], RZ ;  /* 0x00006000040a7a10 */ /* 0x000fe40007f5e0ff */
[----:B------:R-:W-:Y:S02]  /*25a0*/  SEL R0, R0, 0x80000000, !P1 ;  /* 0x8000000000007807 */ /* 0x000fe40004800000 */
        /* <DEDUP_REMOVED lines=9> */
[----:B------:R-:W-:Y:S02]  /*2640*/  IADD3.X R11, R8, c[0x0][0x184], RZ, P2, !PT ;  /* 0x00006100080b7a10 */ /* 0x000fe400017fe4ff */
[----:B------:R-:W-:Y:S02]  /*2650*/  LOP3.LUT R33, R12, R9, RZ, 0x3c, !PT ;  /* 0x000000090c217212 */ /* 0x000fe400078e3cff */
[----:B------:R-:W-:Y:S02]  /*2660*/  LOP3.LUT R17, R17, R34, RZ, 0x3c, !PT ;  /* 0x0000002211117212 */ /* 0x000fe400078e3cff */
[----:B------:R-:W-:Y:S01]  /*2670*/  LOP3.LUT R31, R0, R31, RZ, 0x3c, !PT ;  /* 0x0000001f001f7212 */ /* 0x000fe200078e3cff */
[----:B------:R-:W-:Y:S05]  /*2680*/  @!P0 BRA `(.L_x_1552) ;  /* 0x0000042000008947 */ /* 0x000fea0003800000 */
[----:B------:R-:W-:Y:S01]  /*2690*/  IMAD.MOV.U32 R0, RZ, RZ, -0x1f80 ;  /* 0xffffe080ff007424 */ /* 0x000fe200078e00ff */
[----:B------:R-:W-:-:S02]  /*26a0*/  IADD3 R12, R6, 0x40, RZ ;  /* 0x00000040060c7810 */ /* 0x000fc40007ffe0ff */
[C---:B------:R-:W-:Y:S01]  /*26b0*/  IADD3 R14, R6.reuse, 0xa0, RZ ;  /* 0x000000a0060e7810 */ /* 0x040fe20007ffe0ff */
[----:B------:R-:W-:Y:S01]  /*26c0*/  IMAD R9, R7, R0, c[0x0][0x1a0] ;  /* 0x0000680007097624 */ /* 0x000fe200078e0200 */
[----:B------:R-:W-:-:S04]  /*26d0*/  IADD3 R0, R6, 0x20, RZ ;  /* 0x0000002006007810 */ /* 0x000fc80007ffe0ff */
[-C--:B------:R-:W-:Y:S02]  /*26e0*/  ISETP.GE.AND P6, PT, R6, R9.reuse, PT ;  /* 0x000000090600720c */ /* 0x080fe40003fc6270 */
[-C--:B------:R-:W-:Y:S02]  /*26f0*/  ISETP.GE.AND P1, PT, R0, R9.reuse, PT ;  /* 0x000000090000720c */ /* 0x080fe40003f26270 */
[-C--:B------:R-:W-:Y:S02]  /*2700*/  ISETP.GE.AND P2, PT, R12, R9.reuse, PT ;  /* 0x000000090c00720c */ /* 0x080fe40003f46270 */
[C---:B------:R-:W-:Y:S02]  /*2710*/  IADD3 R0, R6.reuse, 0x60, RZ ;  /* 0x0000006006007810 */ /* 0x040fe40007ffe0ff */
[----:B------:R-:W-:Y:S02]  /*2720*/  IADD3 R12, R6, 0x80, RZ ;  /* 0x00000080060c7810 */ /* 0x000fe40007ffe0ff */
[----:B------:R-:W-:-:S02]  /*2730*/  ISETP.GE.AND P3, PT, R0, R9, PT ;  /* 0x000000090000720c */ /* 0x000fc40003f66270 */
[-C--:B------:R-:W-:Y:S01]  /*2740*/  ISETP.GE.AND P4, PT, R12, R9.reuse, PT ;  /* 0x000000090c00720c */ /* 0x080fe20003f86270 */
[----:B------:R0:W-:Y:S01]  /*2750*/  @!P6 STG.E [R10.64], R48 ;  /* 0x000000300a00e986 */ /* 0x0001e2000c101904 */
[----:B------:R-:W-:Y:S02]  /*2760*/  IADD3 R0, R6, 0xc0, RZ ;  /* 0x000000c006007810 */ /* 0x000fe40007ffe0ff */
[-C--:B------:R-:W-:Y:S01]  /*2770*/  ISETP.GE.AND P5, PT, R14, R9.reuse, PT ;  /* 0x000000090e00720c */ /* 0x080fe20003fa6270 */
[----:B------:R0:W-:Y:S01]  /*2780*/  @!P1 STG.E [R10.64+0x80], R49 ;  /* 0x000080310a009986 */ /* 0x0001e2000c101904 */
[----:B------:R-:W-:Y:S02]  /*2790*/  IADD3 R12, R6, 0xe0, RZ ;  /* 0x000000e0060c7810 */ /* 0x000fe40007ffe0ff */
[----:B------:R-:W-:Y:S01]  /*27a0*/  ISETP.GE.AND P6, PT, R0, R9, PT ;  /* 0x000000090000720c */ /* 0x000fe20003fc6270 */
[----:B------:R0:W-:Y:S01]  /*27b0*/  @!P2 STG.E [R10.64+0x100], R13 ;  /* 0x0001000d0a00a986 */ /* 0x0001e2000c101904 */
[----:B------:R-:W-:-:S02]  /*27c0*/  IADD3 R0, R6, 0x100, RZ ;  /* 0x0000010006007810 */ /* 0x000fc40007ffe0ff */
[-C--:B------:R-:W-:Y:S01]  /*27d0*/  ISETP.GE.AND P1, PT, R12, R9.reuse, PT ;  /* 0x000000090c00720c */ /* 0x080fe20003f26270 */
[----:B------:R0:W-:Y:S01]  /*27e0*/  @!P3 STG.E [R10.64+0x180], R51 ;  /* 0x000180330a00b986 */ /* 0x0001e2000c101904 */
        /* <DEDUP_REMOVED lines=31> */
[-C--:B------:R-:W-:Y:S01]  /*29e0*/  ISETP.GE.AND P6, PT, R0, R9.reuse, PT ;  /* 0x000000090000720c */ /* 0x080fe20003fc6270 */
[----:B------:R0:W-:Y:S01]  /*29f0*/  @!P2 STG.E [R10.64+0x700], R27 ;  /* 0x0007001b0a00a986 */ /* 0x0001e2000c101904 */
[----:B------:R-:W-:-:S02]  /*2a00*/  ISETP.GE.AND P1, PT, R12, R9, PT ;  /* 0x000000090c00720c */ /* 0x000fc40003f26270 */
[----:B------:R-:W-:Y:S01]  /*2a10*/  IADD3 R0, R6, 0x280, RZ ;  /* 0x0000028006007810 */ /* 0x000fe20007ffe0ff */
[----:B------:R0:W-:Y:S04]  /*2a20*/  @!P3 STG.E [R10.64+0x780], R45 ;  /* 0x0007802d0a00b986 */ /* 0x0001e8000c101904 */
[----:B------:R0:W-:Y:S04]  /*2a30*/  @!P4 STG.E [R10.64+0x800], R29 ;  /* 0x0008001d0a00c986 */ /* 0x0001e8000c101904 */
[----:B------:R0:W-:Y:S04]  /*2a40*/  @!P5 STG.E [R10.64+0x880], R47 ;  /* 0x0008802f0a00d986 */ /* 0x0001e8000c101904 */
[----:B------:R0:W-:Y:S04]  /*2a50*/  @!P6 STG.E [R10.64+0x900], R33 ;  /* 0x000900210a00e986 */ /* 0x0001e8000c101904 */
[----:B------:R0:W-:Y:S01]  /*2a60*/  @!P1 STG.E [R10.64+0x980], R17 ;  /* 0x000980110a009986 */ /* 0x0001e2000c101904 */
[----:B------:R-:W-:-:S13]  /*2a70*/  ISETP.GE.AND P1, PT, R0, R9, PT ;  /* 0x000000090000720c */ /* 0x000fda0003f26270 */
[----:B------:R-:W-:Y:S05]  /*2a80*/  @P1 BRA `(.L_x_1553) ;  /* 0x0000017000001947 */ /* 0x000fea0003800000 */
[----:B0-----:R0:W-:Y:S01]  /*2a90*/  STG.E [R10.64+0xa00], R31 ;  /* 0x000a001f0a007986 */ /* 0x0011e2000c101904 */
[----:B------:R-:W-:Y:S05]  /*2aa0*/  BRA `(.L_x_1553) ;  /* 0x0000015000007947 */ /* 0x000fea0003800000 */
.L_x_1552:
[----:B------:R0:W-:Y:S04]  /*2ab0*/  STG.E [R10.64], R48 ;  /* 0x000000300a007986 */ /* 0x0001e8000c101904 */
        /* <DEDUP_REMOVED lines=20> */
.L_x_1553:
[----:B0-----:R-:W-:Y:S05]  /*2c00*/  BSYNC B0 ;  /* 0x0000000000007941 */ /* 0x001fea0003800000 */
.L_x_1551:
[----:B------:R-:W-:Y:S01]  /*2c10*/  BSSY B0, `(.L_x_1554) ;  /* 0x0000058000007945 */ /* 0x000fe20003800000 */
[----:B------:R-:W-:Y:S05]  /*2c20*/  @!P0 BRA `(.L_x_1555) ;  /* 0x0000041000008947 */ /* 0x000fea0003800000 */
[----:B------:R-:W-:Y:S02]  /*2c30*/  IADD3 R5, -R5, c[0x0][0x1a0], RZ ;  /* 0x0000680005057a10 */ /* 0x000fe40007ffe1ff */
[----:B------:R-:W-:-:S02]  /*2c40*/  IADD3 R0, R6, 0x20, RZ ;  /* 0x0000002006007810 */ /* 0x000fc40007ffe0ff */
[CC--:B------:R-:W-:Y:S02]  /*2c50*/  ISETP.GE.AND P6, PT, R6.reuse, R5.reuse, PT ;  /* 0x000000050600720c */ /* 0x0c0fe40003fc6270 */
[----:B------:R-:W-:Y:S02]  /*2c60*/  IADD3 R10, R6, 0x40, RZ ;  /* 0x00000040060a7810 */ /* 0x000fe40007ffe0ff */
[-C--:B------:R-:W-:Y:S02]  /*2c70*/  ISETP.GE.AND P1, PT, R0, R5.reuse, PT ;  /* 0x000000050000720c */ /* 0x080fe40003f26270 */
[----:B------:R-:W-:Y:S02]  /*2c80*/  IADD3 R0, R6, 0x60, RZ ;  /* 0x0000006006007810 */ /* 0x000fe40007ffe0ff */
[----:B------:R-:W-:Y:S02]  /*2c90*/  ISETP.GE.AND P2, PT, R10, R5, PT ;  /* 0x000000050a00720c */ /* 0x000fe40003f46270 */
[----:B------:R-:W-:-:S02]  /*2ca0*/  IADD3 R12, R6, 0x80, RZ ;  /* 0x00000080060c7810 */ /* 0x000fc40007ffe0ff */
[-C--:B------:R-:W-:Y:S01]  /*2cb0*/  ISETP.GE.AND P3, PT, R0, R5.reuse, PT ;  /* 0x000000050000720c */ /* 0x080fe20003f66270 */
[----:B------:R0:W5:Y:S01]  /*2cc0*/  @!P6 LDG.E R9, [R2.64] ;  /* 0x000000040209e981 */ /* 0x000162000c1e1900 */
[----:B------:R-:W-:Y:S02]  /*2cd0*/  IADD3 R10, R6, 0xa0, RZ ;  /* 0x000000a0060a7810 */ /* 0x000fe40007ffe0ff */
[-C--:B------:R-:W-:Y:S01]  /*2ce0*/  ISETP.GE.AND P4, PT, R12, R5.reuse, PT ;  /* 0x000000050c00720c */ /* 0x080fe20003f86270 */
[----:B------:R0:W5:Y:S01]  /*2cf0*/  @!P1 LDG.E R11, [R2.64+0x80] ;  /* 0x00008004020b9981 */ /* 0x000162000c1e1900 */
[----:B------:R-:W-:Y:S02]  /*2d00*/  IADD3 R0, R6, 0xc0, RZ ;  /* 0x000000c006007810 */ /* 0x000fe40007ffe0ff */
[-C--:B------:R-:W-:Y:S01]  /*2d10*/  ISETP.GE.AND P5, PT, R10, R5.reuse, PT ;  /* 0x000000050a00720c */ /* 0x080fe20003fa6270 */
[----:B------:R0:W5:Y:S01]  /*2d20*/  @!P2 LDG.E R13, [R2.64+0x100] ;  /* 0x00010004020da981 */ /* 0x000162000c1e1900 */
[----:B------:R-:W-:-:S02]  /*2d30*/  ISETP.GE.AND P6, PT, R0, R5, PT ;  /* 0x000000050000720c */ /* 0x000fc40003fc6270 */
[C---:B------:R-:W-:Y:S01]  /*2d40*/  IADD3 R10, R6.reuse, 0xe0, RZ ;  /* 0x000000e0060a7810 */ /* 0x040fe20007ffe0ff */
[----:B------:R0:W5:Y:S01]  /*2d50*/  @!P3 LDG.E R15, [R2.64+0x180] ;  /* 0x00018004020fb981 */ /* 0x000162000c1e1900 */
[----:B------:R-:W-:Y:S02]  /*2d60*/  IADD3 R0, R6, 0x100, RZ ;  /* 0x0000010006007810 */ /* 0x000fe40007ffe0ff */
[-C--:B------:R-:W-:Y:S01]  /*2d70*/  ISETP.GE.AND P1, PT, R10, R5.reuse, PT ;  /* 0x000000050a00720c */ /* 0x080fe20003f26270 */
[----:B------:R0:W5:Y:S01]  /*2d80*/  @!P4 LDG.E R17, [R2.64+0x200] ;  /* 0x000200040211c981 */ /* 0x000162000c1e1900 */
[----:B------:R-:W-:Y:S02]  /*2d90*/  ISETP.GE.AND P2, PT, R0, R5, PT ;  /* 0x000000050000720c */ /* 0x000fe40003f46270 */
[C---:B------:R-:W-:Y:S01]  /*2da0*/  IADD3 R10, R6.reuse, 0x120, RZ ;  /* 0x00000120060a7810 */ /* 0x040fe20007ffe0ff */
[----:B------:R0:W5:Y:S01]  /*2db0*/  @!P5 LDG.E R19, [R2.64+0x280] ;  /* 0x000280040213d981 */ /* 0x000162000c1e1900 */
[----:B------:R-:W-:-:S02]  /*2dc0*/  IADD3 R0, R6, 0x140, RZ ;  /* 0x0000014006007810 */ /* 0x000fc40007ffe0ff */
[-C--:B------:R-:W-:Y:S01]  /*2dd0*/  ISETP.GE.AND P3, PT, R10, R5.reuse, PT ;  /* 0x000000050a00720c */ /* 0x080fe20003f66270 */
[----:B------:R0:W5:Y:S01]  /*2de0*/  @!P6 LDG.E R21, [R2.64+0x300] ;  /* 0x000300040215e981 */ /* 0x000162000c1e1900 */
[-C--:B------:R-:W-:Y:S02]  /*2df0*/  ISETP.GE.AND P4, PT, R0, R5.reuse, PT ;  /* 0x000000050000720c */ /* 0x080fe40003f86270 */
[C---:B------:R-:W-:Y:S01]  /*2e00*/  IADD3 R10, R6.reuse, 0x160, RZ ;  /* 0x00000160060a7810 */ /* 0x040fe20007ffe0ff */
        /* <DEDUP_REMOVED lines=22> */
[----:B------:R-:W-:-:S03]  /*2f70*/  ISETP.GE.AND P6, PT, R0, R5, PT ;  /* 0x000000050000720c */ /* 0x000fc60003fc6270 */
[----:B------:R0:W5:Y:S04]  /*2f80*/  @!P3 LDG.E R39, [R2.64+0x780] ;  /* 0x000780040227b981 */ /* 0x000168000c1e1900 */
[----:B------:R0:W5:Y:S04]  /*2f90*/  @!P4 LDG.E R41, [R2.64+0x800] ;  /* 0x000800040229c981 */ /* 0x000168000c1e1900 */
[----:B------:R0:W5:Y:S04]  /*2fa0*/  @!P5 LDG.E R43, [R2.64+0x880] ;  /* 0x00088004022bd981 */ /* 0x000168000c1e1900 */
[----:B------:R0:W5:Y:S01]  /*2fb0*/  @!P6 LDG.E R45, [R2.64+0x900] ;  /* 0x00090004022de981 */ /* 0x000162000c1e1900 */
[----:B------:R-:W-:-:S04]  /*2fc0*/  IADD3 R10, R6, 0x260, RZ ;  /* 0x00000260060a7810 */ /* 0x000fc80007ffe0ff */
[----:B------:R-:W-:Y:S02]  /*2fd0*/  ISETP.GE.AND P1, PT, R10, R5, PT ;  /* 0x000000050a00720c */ /* 0x000fe40003f26270 */
[----:B------:R-:W-:-:S11]  /*2fe0*/  IADD3 R0, R6, 0x280, RZ ;  /* 0x0000028006007810 */ /* 0x000fd60007ffe0ff */
[----:B------:R0:W5:Y:S01]  /*2ff0*/  @!P1 LDG.E R47, [R2.64+0x980] ;  /* 0x00098004022f9981 */ /* 0x000162000c1e1900 */
[----:B------:R-:W-:-:S13]  /*3000*/  ISETP.GE.AND P1, PT, R0, R5, PT ;  /* 0x000000050000720c */ /* 0x000fda0003f26270 */
[----:B------:R-:W-:Y:S05]  /*3010*/  @P1 BRA `(.L_x_1556) ;  /* 0x0000017000001947 */ /* 0x000fea0003800000 */
[----:B0-----:R0:W5:Y:S01]  /*3020*/  LDG.E R49, [R2.64+0xa00] ;  /* 0x000a000402317981 */ /* 0x001162000c1e1900 */
[----:B------:R-:W-:Y:S05]  /*3030*/  BRA `(.L_x_1556) ;  /* 0x0000015000007947 */ /* 0x000fea0003800000 */
.L_x_1555:
[----:B------:R0:W5:Y:S04]  /*3040*/  LDG.E R49, [R2.64+0xa00] ;  /* 0x000a000402317981 */ /* 0x000168000c1e1900 */
        /* <DEDUP_REMOVED lines=20> */
.L_x_1556:
[----:B0-----:R-:W-:Y:S05]  /*3190*/  BSYNC B0 ;  /* 0x0000000000007941 */ /* 0x001fea0003800000 */
.L_x_1554:
[----:B------:R-:W-:-:S04]  /*31a0*/  IADD3 R4, P1, R4, c[0x0][0x190], RZ ;  /* 0x0000640004047a10 */ /* 0x000fc80007f3e0ff */
[----:B------:R-:W-:Y:S01]  /*31b0*/  IADD3.X R5, R8, c[0x0][0x194], RZ, P1, !PT ;  /* 0x0000650008057a10 */ /* 0x000fe20000ffe4ff */
[----:B------:R-:W-:Y:S05]  /*31c0*/  @!P0 BRA `(.L_x_1557) ;  /* 0x0000042000008947 */ /* 0x000fea0003800000 */
[----:B------:R-:W-:Y:S01]  /*31d0*/  IMAD.MOV.U32 R0, RZ, RZ, -0x1f80 ;  /* 0xffffe080ff007424 */ /* 0x000fe200078e00ff */
[C---:B------:R-:W-:Y:S02]  /*31e0*/  IADD3 R2, R6.reuse, 0x40, RZ ;  /* 0x0000004006027810 */ /* 0x040fe40007ffe0ff */
        /* <DEDUP_REMOVED lines=10> */
[----:B-----5:R0:W-:Y:S01]  /*3290*/  @!P5 STG.E [R4.64], R9 ;  /* 0x000000090400d986 */ /* 0x0201e2000c101904 */
[C---:B------:R-:W-:Y:S02]  /*32a0*/  IADD3 R2, R6.reuse, 0xe0, RZ ;  /* 0x000000e006027810 */ /* 0x040fe40007ffe0ff */
[----:B------:R-:W-:Y:S01]  /*32b0*/  IADD3 R0, R6, 0xc0, RZ ;  /* 0x000000c006007810 */ /* 0x000fe20007ffe0ff */
[----:B------:R0:W-:Y:S01]  /*32c0*/  @!P3 STG.E [R4.64+0x100], R13 ;  /* 0x0001000d0400b986 */ /* 0x0001e2000c101904 */
[-C--:B------:R-:W-:Y:S02]  /*32d0*/  ISETP.GE.AND P5, PT, R2, R7.reuse, PT ;  /* 0x000000070200720c */ /* 0x080fe40003fa6270 */
        /* <DEDUP_REMOVED lines=8> */
[----:B------:R-:W-:Y:S02]  /*3360*/  ISETP.GE.AND P4, PT, R0, R7, PT ;  /* 0x000000070000720c */ /* 0x000fe40003f86270 */
[C---:B------:R-:W-:Y:S01]  /*3370*/  IADD3 R2, R6.reuse, 0x160, RZ ;  /* 0x0000016006027810 */ /* 0x040fe20007ffe0ff */
[----:B------:R0:W-:Y:S01]  /*3380*/  @!P6 STG.E [R4.64+0x300], R21 ;  /* 0x000300150400e986 */ /* 0x0001e2000c101904 */
[----:B------:R-:W-:-:S02]  /*3390*/  IADD3 R0, R6, 0x140, RZ ;  /* 0x0000014006007810 */ /* 0x000fc40007ffe0ff */
[-C--:B------:R-:W-:Y:S01]  /*33a0*/  ISETP.GE.AND P1, PT, R2, R7.reuse, PT ;  /* 0x000000070200720c */ /* 0x080fe20003f26270 */
[----:B------:R0:W-:Y:S01]  /*33b0*/  @!P0 STG.E [R4.64+0x280], R19 ;  /* 0x0002801304008986 */ /* 0x0001e2000c101904 */
[-C--:B------:R-:W-:Y:S02]  /*33c0*/  ISETP.GE.AND P2, PT, R0, R7.reuse, PT ;  /* 0x000000070000720c */ /* 0x080fe40003f46270 */
[C---:B------:R-:W-:Y:S01]  /*33d0*/  IADD3 R2, R6.reuse, 0x1a0, RZ ;  /* 0x000001a006027810 */ /* 0x040fe20007ffe0ff */
[----:B------:R0:W-:Y:S01]  /*33e0*/  @!P5 STG.E [R4.64+0x380], R23 ;  /* 0x000380170400d986 */ /* 0x0001e2000c101904 */
[----:B------:R-:W-:Y:S02]  /*33f0*/  IADD3 R0, R6, 0x180, RZ ;  /* 0x0000018006007810 */ /* 0x000fe40007ffe0ff */
[-C--:B------:R-:W-:Y:S01]  /*3400*/  ISETP.GE.AND P6, PT, R2, R7.reuse, PT ;  /* 0x000000070200720c */ /* 0x080fe20003fc6270 */
[----:B------:R0:W-:Y:S01]  /*3410*/  @!P4 STG.E [R4.64+0x400], R25 ;  /* 0x000400190400c986 */ /* 0x0001e2000c101904 */
[----:B------:R-:W-:-:S02]  /*3420*/  ISETP.GE.AND P0, PT, R0, R7, PT ;  /* 0x000000070000720c */ /* 0x000fc40003f06270 */
[C---:B------:R-:W-:Y:S01]  /*3430*/  IADD3 R2, R6.reuse, 0x1e0, RZ ;  /* 0x000001e006027810 */ /* 0x040fe20007ffe0ff */
        /* <DEDUP_REMOVED lines=18> */
[----:B------:R0:W-:Y:S04]  /*3560*/  @!P4 STG.E [R4.64+0x780], R39 ;  /* 0x000780270400c986 */ /* 0x0001e8000c101904 */
[----:B------:R0:W-:Y:S01]  /*3570*/  @!P0 STG.E [R4.64+0x980], R47 ;  /* 0x0009802f04008986 */ /* 0x0001e2000c101904 */
[----:B------:R-:W-:-:S03]  /*3580*/  ISETP.GE.AND P0, PT, R6, R7, PT ;  /* 0x000000070600720c */ /* 0x000fc60003f06270 */
[----:B------:R0:W-:Y:S04]  /*3590*/  @!P3 STG.E [R4.64+0x800], R41 ;  /* 0x000800290400b986 */ /* 0x0001e8000c101904 */
[----:B------:R0:W-:Y:S04]  /*35a0*/  @!P2 STG.E [R4.64+0x880], R43 ;  /* 0x0008802b0400a986 */ /* 0x0001e8000c101904 */
[----:B------:R0:W-:Y:S02]  /*35b0*/  @!P1 STG.E [R4.64+0x900], R45 ;  /* 0x0009002d04009986 */ /* 0x0001e4000c101904 */
[----:B------:R-:W-:Y:S05]  /*35c0*/  @P0 EXIT ;  /* 0x000000000000094d */ /* 0x000fea0003800000 */
[----:B------:R-:W-:Y:S01]  /*35d0*/  STG.E [R4.64+0xa00], R49 ;  /* 0x000a003104007986 */ /* 0x000fe2000c101904 */
[----:B------:R-:W-:Y:S05]  /*35e0*/  EXIT ;  /* 0x000000000000794d */ /* 0x000fea0003800000 */
.L_x_1557:
[----:B-----5:R-:W-:Y:S04]  /*35f0*/  STG.E [R4.64], R9 ;  /* 0x0000000904007986 */ /* 0x020fe8000c101904 */
[----:B------:R-:W-:Y:S04]  /*3600*/  STG.E [R4.64+0x80], R11 ;  /* 0x0000800b04007986 */ /* 0x000fe8000c101904 */
        /* <DEDUP_REMOVED lines=18> */
[----:B------:R-:W-:Y:S01]  /*3730*/  STG.E [R4.64+0xa00], R49 ;  /* 0x000a003104007986 */ /* 0x000fe2000c101904 */
[----:B------:R-:W-:Y:S05]  /*3740*/  EXIT ;  /* 0x000000000000794d */ /* 0x000fea0003800000 */
.L_x_1540:
[C---:B0-----:R-:W-:Y:S01]  /*3750*/  ISETP.GT.U32.AND P0, PT, R8.reuse, 0x1f, PT ;  /* 0x0000001f0800780c */ /* 0x041fe20003f04070 */
[----:B------:R-:W-:Y:S01]  /*3760*/  IMAD.WIDE.U32 R32, R8, -0x55555555, RZ ;  /* 0xaaaaaaab08207825 */ /* 0x000fe200078e00ff */
[----:B------:R-:W-:Y:S04]  /*3770*/  WARPSYNC 0xffffffff ;  /* 0xffffffff00007948 */ /* 0x000fe80003800000 */
[----:B------:R-:W-:-:S05]  /*3780*/  LEA.HI R33, R33, R8, RZ, 0x1d ;  /* 0x0000000821217211 */ /* 0x000fca00078fe8ff */
        /* <DEDUP_REMOVED lines=15> */
[----:B------:R-:W5:Y:S01]  /*3880*/  LDS R33, [R9+0x343c] ;  /* 0x00343c0009217984 */ /* 0x000f620000000800 */
[----:B0-----:R-:W-:-:S04]  /*3890*/  IADD3 R32, R43, R41, R42 ;  /* 0x000000292b207210 */ /* 0x001fc80007ffe02a */
[----:B-1----:R-:W-:-:S04]  /*38a0*/  IADD3 R32, R39, R32, R40 ;  /* 0x0000002027207210 */ /* 0x002fc80007ffe028 */
[----:B--2---:R-:W-:-:S04]  /*38b0*/  IADD3 R32, R37, R32, R38 ;  /* 0x0000002025207210 */ /* 0x004fc80007ffe026 */
[----:B---3--:R-:W-:-:S04]  /*38c0*/  IADD3 R32, R35, R32, R36 ;  /* 0x0000002023207210 */ /* 0x008fc80007ffe024 */
[----:B----4-:R-:W-:-:S05]  /*38d0*/  IADD3 R32, R31, R32, R34 ;  /* 0x000000201f207210 */ /* 0x010fca0007ffe022 */
[----:B-----5:R-:W-:Y:S01]  /*38e0*/  IMAD.IADD R44, R32, 0x1, R33 ;  /* 0x00000001202c7824 */ /* 0x020fe200078e0221 */
[----:B------:R-:W-:Y:S05]  /*38f0*/  BRA.DIV ~URZ, `(.L_x_1559) ;  /* 0x000093727f007947 */ /* 0x000fea000b800000 */
[----:B------:R0:W1:Y:S02]  /*3900*/  SHFL.UP P0, R32, R44, 0x1, RZ ;  /* 0x042000002c207989 */ /* 0x00006400000000ff */
.L_x_1662:
        /* <DEDUP_REMOVED lines=10> */
.L_x_1663:
[----:B--2---:R-:W-:-:S04]  /*39b0*/  @P0 IMAD.IADD R45, R45, 0x1, R46 ;  /* 0x000000012d2d0824 */ /* 0x004fc800078e022e */
[----:B0-----:R-:W-:-:S04]  /*39c0*/  IMAD.IADD R44, R45, 0x1, -R44 ;  /* 0x000000012d2c7824 */ /* 0x001fc800078e0a2c */
        /* <DEDUP_REMOVED lines=23> */
.L_x_1558:
[----:B0-----:R-:W-:Y:S01]  /*3b40*/  WARPSYNC 0xffffffff ;  /* 0xffffffff00007948 */ /* 0x001fe20003800000 */
[----:B------:R-:W-:Y:S01]  /*3b50*/  BAR.SYNC.DEFER_BLOCKING 0x0 ;  /* 0x0000000000007b1d */ /* 0x000fe20000010000 */
[----:B------:R-:W-:Y:S01]  /*3b60*/  ISETP.NE.AND P0, PT, R30, 0x7fffffff, PT ;  /* 0x7fffffff1e00780c */ /* 0x000fe20003f05270 */
[----:B------:R-:W-:-:S03]  /*3b70*/  IMAD.WIDE.U32 R32, R8, -0x55555555, RZ ;  /* 0xaaaaaaab08207825 */ /* 0x000fc600078e00ff */
[----:B------:R-:W-:Y:S01]  /*3b80*/  SEL R9, R30, 0x80000000, P0 ;  /* 0x800000001e097807 */ /* 0x000fe20000000000 */
[----:B------:R-:W-:Y:S01]  /*3b90*/  BSSY B0, `(.L_x_1561) ;  /* 0x000002b000007945 */ /* 0x000fe20003800000 */
[----:B------:R-:W-:Y:S02]  /*3ba0*/  LEA.HI R33, R33, R8, RZ, 0x1d ;  /* 0x0000000821217211 */ /* 0x000fe400078fe8ff */
[----:B------:R-:W-:Y:S02]  /*3bb0*/  SHF.R.U32.HI R9, RZ, c[0x0][0x1a4], R9 ;  /* 0x00006900ff097a19 */ /* 0x000fe40000011609 */
[----:B------:R-:W-:Y:S02]  /*3bc0*/  ISETP.GT.U32.AND P0, PT, R8, 0xff, PT ;  /* 0x000000ff0800780c */ /* 0x000fe40003f04070 */
[----:B------:R-:W-:Y:S02]  /*3bd0*/  LOP3.LUT R32, R9, R4, RZ, 0x30, !PT ;  /* 0x0000000409207212 */ /* 0x000fe400078e30ff */
[----:B------:R0:W1:Y:S09]  /*3be0*/  LDS R9, [R33.X4+0x3410] ;  /* 0x0034100021097984 */ /* 0x0000720000004800 */
[----:B------:R-:W-:Y:S05]  /*3bf0*/  @P0 BRA `(.L_x_1562) ;  /* 0x0000024000000947 */ /* 0x000fea0003800000 */
[----:B------:R-:W2:Y:S04]  /*3c00*/  LDS R34, [R8.X4] ;  /* 0x0000000008227984 */ /* 0x000ea80000004800 */
[----:B------:R-:W3:Y:S04]  /*3c10*/  LDS R36, [R8.X4+0x400] ;  /* 0x0004000008247984 */ /* 0x000ee80000004800 */
[----:B------:R-:W4:Y:S04]  /*3c20*/  LDS R38, [R8.X4+0x800] ;  /* 0x0008000008267984 */ /* 0x000f280000004800 */
[----:B------:R-:W5:Y:S04]  /*3c30*/  LDS R40, [R8.X4+0xc00] ;  /* 0x000c000008287984 */ /* 0x000f680000004800 */
[----:B------:R-:W0:Y:S04]  /*3c40*/  LDS R42, [R8.X4+0x1000] ;  /* 0x00100000082a7984 */ /* 0x000e280000004800 */
[----:B------:R-:W1:Y:S04]  /*3c50*/  LDS R44, [R8.X4+0x1400] ;  /* 0x00140000082c7984 */ /* 0x000e680000004800 */
[----:B------:R-:W1:Y:S04]  /*3c60*/  LDS R46, [R8.X4+0x1800] ;  /* 0x00180000082e7984 */ /* 0x000e680000004800 */
[----:B------:R-:W1:Y:S04]  /*3c70*/  LDS R48, [R8.X4+0x1c00] ;  /* 0x001c000008307984 */ /* 0x000e680000004800 */
[----:B------:R-:W1:Y:S04]  /*3c80*/  LDS R50, [R8.X4+0x2000] ;  /* 0x0020000008327984 */ /* 0x000e680000004800 */
[----:B------:R-:W1:Y:S04]  /*3c90*/  LDS R52, [R8.X4+0x2400] ;  /* 0x0024000008347984 */ /* 0x000e680000004800 */
[----:B------:R-:W1:Y:S02]  /*3ca0*/  LDS R54, [R8.X4+0x2800] ;  /* 0x0028000008367984 */ /* 0x000e640000004800 */
[----:B-12---:R-:W-:-:S02]  /*3cb0*/  IMAD.IADD R31, R9, 0x1, R34 ;  /* 0x00000001091f7824 */ /* 0x006fc400078e0222 */
[----:B------:R-:W1:Y:S01]  /*3cc0*/  LDS R56, [R8.X4+0x2c00] ;  /* 0x002c000008387984 */ /* 0x000e620000004800 */
[----:B0--3--:R-:W-:-:S03]  /*3cd0*/  IMAD.IADD R33, R9, 0x1, R36 ;  /* 0x0000000109217824 */ /* 0x009fc600078e0224 */
[----:B------:R0:W-:Y:S01]  /*3ce0*/  STS [R8.X4], R31 ;  /* 0x0000001f08007388 */ /* 0x0001e20000004800 */
[----:B----4-:R-:W-:-:S03]  /*3cf0*/  IMAD.IADD R35, R9, 0x1, R38 ;  /* 0x0000000109237824 */ /* 0x010fc600078e0226 */
[----:B------:R2:W-:Y:S01]  /*3d00*/  STS [R8.X4+0x400], R33 ;  /* 0x0004002108007388 */ /* 0x0005e20000004800 */
[C---:B-----5:R-:W-:Y:S02]  /*3d10*/  IMAD.IADD R37, R9.reuse, 0x1, R40 ;  /* 0x0000000109257824 */ /* 0x060fe400078e0228 */
[C---:B------:R-:W-:Y:S01]  /*3d20*/  IMAD.IADD R39, R9.reuse, 0x1, R42 ;  /* 0x0000000109277824 */ /* 0x040fe200078e022a */
[----:B------:R3:W-:Y:S01]  /*3d30*/  STS [R8.X4+0x800], R35 ;  /* 0x0008002308007388 */ /* 0x0007e20000004800 */
[----:B------:R-:W-:-:S03]  /*3d40*/  IMAD.IADD R41, R9, 0x1, R44 ;  /* 0x0000000109297824 */ /* 0x000fc600078e022c */
[----:B------:R3:W-:Y:S01]  /*3d50*/  STS [R8.X4+0xc00], R37 ;  /* 0x000c002508007388 */ /* 0x0007e20000004800 */
[----:B------:R-:W-:-:S03]  /*3d60*/  IMAD.IADD R43, R9, 0x1, R46 ;  /* 0x00000001092b7824 */ /* 0x000fc600078e022e */
[----:B------:R3:W-:Y:S01]  /*3d70*/  STS [R8.X4+0x1000], R39 ;  /* 0x0010002708007388 */ /* 0x0007e20000004800 */
[----:B0-----:R-:W-:-:S03]  /*3d80*/  IMAD.IADD R31, R9, 0x1, R48 ;  /* 0x00000001091f7824 */ /* 0x001fc600078e0230 */
[----:B------:R3:W-:Y:S01]  /*3d90*/  STS [R8.X4+0x1400], R41 ;  /* 0x0014002908007388 */ /* 0x0007e20000004800 */
[----:B--2---:R-:W-:-:S03]  /*3da0*/  IMAD.IADD R33, R9, 0x1, R50 ;  /* 0x0000000109217824 */ /* 0x004fc600078e0232 */
[----:B------:R3:W-:Y:S01]  /*3db0*/  STS [R8.X4+0x1800], R43 ;  /* 0x0018002b08007388 */ /* 0x0007e20000004800 */
[----:B------:R-:W-:-:S03]  /*3dc0*/  IMAD.IADD R45, R9, 0x1, R52 ;  /* 0x00000001092d7824 */ /* 0x000fc600078e0234 */
[----:B------:R3:W-:Y:S01]  /*3dd0*/  STS [R8.X4+0x1c00], R31 ;  /* 0x001c001f08007388 */ /* 0x0007e20000004800 */
[----:B------:R-:W-:-:S03]  /*3de0*/  IMAD.IADD R47, R9, 0x1, R54 ;  /* 0x00000001092f7824 */ /* 0x000fc600078e0236 */
[----:B------:R3:W-:Y:S01]  /*3df0*/  STS [R8.X4+0x2000], R33 ;  /* 0x0020002108007388 */ /* 0x0007e20000004800 */
[----:B-1----:R-:W-:-:S03]  /*3e00*/  IMAD.IADD R49, R9, 0x1, R56 ;  /* 0x0000000109317824 */ /* 0x002fc600078e0238 */
[----:B------:R3:W-:Y:S04]  /*3e10*/  STS [R8.X4+0x2400], R45 ;  /* 0x0024002d08007388 */ /* 0x0007e80000004800 */
[----:B------:R3:W-:Y:S04]  /*3e20*/  STS [R8.X4+0x2800], R47 ;  /* 0x0028002f08007388 */ /* 0x0007e80000004800 */
[----:B------:R3:W-:Y:S02]  /*3e30*/  STS [R8.X4+0x2c00], R49 ;  /* 0x002c003108007388 */ /* 0x0007e40000004800 */
.L_x_1562:
[----:B------:R-:W-:Y:S05]  /*3e40*/  BSYNC B0 ;  /* 0x0000000000007941 */ /* 0x000fea0003800000 */
.L_x_1561:
[----:B------:R-:W-:Y:S01]  /*3e50*/  BAR.SYNC.DEFER_BLOCKING 0x0 ;  /* 0x0000000000007b1d */ /* 0x000fe20000010000 */
[----:B------:R-:W-:Y:S01]  /*3e60*/  R2P PR, R32, 0x7f ;  /* 0x0000007f20007804 */ /* 0x000fe20000000000 */
[----:B------:R-:W-:-:S02]  /*3e70*/  IMAD.MOV.U32 R67, RZ, RZ, RZ ;  /* 0x000000ffff437224 */ /* 0x000fc400078e00ff */
[----:B------:R-:W-:Y:S02]  /*3e80*/  IMAD.MOV.U32 R70, RZ, RZ, RZ ;  /* 0x000000ffff467224 */ /* 0x000fe400078e00ff */
[----:B------:R-:W2:Y:S01]  /*3e90*/  S2R R68, SR_LEMASK ;  /* 0x0000000000447919 */ /* 0x000ea20000003a00 */
[----:B------:R-:W-:Y:S07]  /*3ea0*/  BSSY B0, `(.L_x_1563) ;  /* 0x0000024000007945 */ /* 0x000fee0003800000 */
[----:B---3--:R-:W-:-:S02]  /*3eb0*/  VOTE.ANY R31, PT, P0 ;  /* 0x00000000001f7806 */ /* 0x008fc400000e0100 */
[----:B------:R-:W-:Y:S02]  /*3ec0*/  VOTE.ANY R34, PT, P1 ;  /* 0x0000000000227806 */ /* 0x000fe400008e0100 */
[----:B------:R-:W-:Y:S02]  /*3ed0*/  VOTE.ANY R36, PT, P2 ;  /* 0x0000000000247806 */ /* 0x000fe400010e0100 */
[----:B------:R-:W-:Y:S02]  /*3ee0*/  @!P0 LOP3.LUT R31, RZ, R31, RZ, 0x33, !PT ;  /* 0x0000001fff1f8212 */ /* 0x000fe400078e33ff */
[----:B------:R-:W-:Y:S02]  /*3ef0*/  @!P1 LOP3.LUT R34, RZ, R34, RZ, 0x33, !PT ;  /* 0x00000022ff229212 */ /* 0x000fe400078e33ff */
[----:B------:R-:W-:Y:S02]  /*3f00*/  @!P2 LOP3.LUT R36, RZ, R36, RZ, 0x33, !PT ;  /* 0x00000024ff24a212 */ /* 0x000fe400078e33ff */
[----:B------:R-:W-:-:S02]  /*3f10*/  LOP3.LUT R31, R34, R31, RZ, 0xc0, !PT ;  /* 0x0000001f221f7212 */ /* 0x000fc400078ec0ff */
[----:B------:R-:W-:Y:S02]  /*3f20*/  VOTE.ANY R34, PT, P3 ;  /* 0x0000000000227806 */ /* 0x000fe400018e0100 */
[----:B------:R-:W-:Y:S02]  /*3f30*/  LOP3.LUT R31, R36, R31, RZ, 0xc0, !PT ;  /* 0x0000001f241f7212 */ /* 0x000fe400078ec0ff */
[----:B------:R-:W-:Y:S02]  /*3f40*/  LOP3.LUT P0, RZ, R32, 0x80, RZ, 0xc0, !PT ;  /* 0x0000008020ff7812 */ /* 0x000fe4000780c0ff */
[----:B------:R-:W-:Y:S02]  /*3f50*/  VOTE.ANY R36, PT, P4 ;  /* 0x0000000000247806 */ /* 0x000fe400020e0100 */
[----:B------:R-:W-:Y:S02]  /*3f60*/  @!P3 LOP3.LUT R34, RZ, R34, RZ, 0x33, !PT ;  /* 0x00000022ff22b212 */ /* 0x000fe400078e33ff */
[----:B------:R-:W-:-:S02]  /*3f70*/  @!P4 LOP3.LUT R36, RZ, R36, RZ, 0x33, !PT ;  /* 0x00000024ff24c212 */ /* 0x000fc400078e33ff */
[----:B------:R-:W-:Y:S02]  /*3f80*/  LOP3.LUT R31, R34, R31, RZ, 0xc0, !PT ;  /* 0x0000001f221f7212 */ /* 0x000fe400078ec0ff */
[----:B------:R-:W-:Y:S02]  /*3f90*/  VOTE.ANY R34, PT, P5 ;  /* 0x0000000000227806 */ /* 0x000fe400028e0100 */
[----:B------:R-:W-:Y:S02]  /*3fa0*/  LOP3.LUT R31, R36, R31, RZ, 0xc0, !PT ;  /* 0x0000001f241f7212 */ /* 0x000fe400078ec0ff */
[----:B------:R-:W-:Y:S02]  /*3fb0*/  VOTE.ANY R36, PT, P6 ;  /* 0x0000000000247806 */ /* 0x000fe400030e0100 */
[----:B------:R-:W-:Y:S02]  /*3fc0*/  @!P5 LOP3.LUT R34, RZ, R34, RZ, 0x33, !PT ;  /* 0x00000022ff22d212 */ /* 0x000fe400078e33ff */
[----:B------:R-:W-:-:S02]  /*3fd0*/  VOTE.ANY R38, PT, P0 ;  /* 0x0000000000267806 */ /* 0x000fc400000e0100 */
[----:B------:R-:W-:Y:S02]  /*3fe0*/  @!P6 LOP3.LUT R36, RZ, R36, RZ, 0x33, !PT ;  /* 0x00000024ff24e212 */ /* 0x000fe400078e33ff */
[----:B------:R-:W-:Y:S02]  /*3ff0*/  LOP3.LUT R31, R34, R31, RZ, 0xc0, !PT ;  /* 0x0000001f221f7212 */ /* 0x000fe400078ec0ff */
[----:B------:R-:W-:Y:S02]  /*4000*/  @!P0 LOP3.LUT R38, RZ, R38, RZ, 0x33, !PT ;  /* 0x00000026ff268212 */ /* 0x000fe400078e33ff */
[----:B------:R-:W-:Y:S02]  /*4010*/  LOP3.LUT R31, R36, R31, RZ, 0xc0, !PT ;  /* 0x0000001f241f7212 */ /* 0x000fe400078ec0ff */
[----:B------:R-:W-:Y:S02]  /*4020*/  ISETP.NE.AND P0, PT, R26, 0x7fffffff, PT ;  /* 0x7fffffff1a00780c */ /* 0x000fe40003f05270 */
[----:B------:R-:W-:-:S02]  /*4030*/  LOP3.LUT R31, R38, R31, RZ, 0xc0, !PT ;  /* 0x0000001f261f7212 */ /* 0x000fc400078ec0ff */
[----:B0-----:R-:W-:Y:S02]  /*4040*/  SEL R33, R26, 0x80000000, P0 ;  /* 0x800000001a217807 */ /* 0x001fe40000000000 */
[----:B------:R-:W0:Y:S01]  /*4050*/  FLO.U32 R35, R31 ;  /* 0x0000001f00237300 */ /* 0x000e2200000e0000 */
[----:B--2---:R-:W-:Y:S02]  /*4060*/  LOP3.LUT R63, R68, R31, RZ, 0xc0, !PT ;  /* 0x0000001f443f7212 */ /* 0x004fe400078ec0ff */
[----:B------:R-:W-:-:S04]  /*4070*/  SHF.R.U32.HI R33, RZ, c[0x0][0x1a4], R33 ;  /* 0x00006900ff217a19 */ /* 0x000fc80000011621 */
[----:B------:R-:W-:Y:S01]  /*4080*/  LOP3.LUT R38, R33, R4, RZ, 0x30, !PT ;  /* 0x0000000421267212 */ /* 0x000fe200078e30ff */
[----:B------:R-:W2:Y:S01]  /*4090*/  POPC R63, R63 ;  /* 0x0000003f003f7309 */ /* 0x000ea20000000000 */
[----:B0-----:R-:W-:-:S13]  /*40a0*/  ISETP.NE.AND P0, PT, R66, R35, PT ;  /* 0x000000234200720c */ /* 0x001fda0003f05270 */
[----:B------:R-:W-:Y:S05]  /*40b0*/  @P0 BRA `(.L_x_1564) ;  /* 0x0000002000000947 */ /* 0x000fea0003800000 */
[----:B--2---:R-:W-:-:S05]  /*40c0*/  IMAD R32, R32, 0x4, R61 ;  /* 0x0000000420207824 */ /* 0x004fca00078e023d */
[----:B------:R0:W2:Y:S02]  /*40d0*/  ATOMS.ADD R70, [R32], R63 ;  /* 0x0000003f2046738c */ /* 0x0000a40000000000 */
.L_x_1564:
[----:B--2---:R-:W-:Y:S05]  /*40e0*/  BSYNC B0 ;  /* 0x0000000000007941 */ /* 0x004fea0003800000 */
.L_x_1563:
[----:B------:R-:W-:Y:S01]  /*40f0*/  R2P PR, R38, 0x7f ;  /* 0x0000007f26007804 */ /* 0x000fe20000000000 */
[----:B------:R2:W3:Y:S01]  /*4100*/  SHFL.IDX PT, R70, R70, R35, 0x1f ;  /* 0x00001f2346467589 */ /* 0x0004e200000e0000 */
[----:B------:R-:W-:Y:S11]  /*4110*/  BSSY B0, `(.L_x_1565) ;  /* 0x0000025000007945 */ /* 0x000ff60003800000 */
[----:B------:R-:W-:-:S02]  /*4120*/  VOTE.ANY R31, PT, P0 ;  /* 0x00000000001f7806 */ /* 0x000fc400000e0100 */
[----:B0-----:R-:W-:Y:S02]  /*4130*/  VOTE.ANY R32, PT, P1 ;  /* 0x0000000000207806 */ /* 0x001fe400008e0100 */
        /* <DEDUP_REMOVED lines=23> */
[----:B------:R-:W-:Y:S02]  /*42b0*/  SEL R32, R25, 0x80000000, P0 ;  /* 0x8000000019207807 */ /* 0x000fe40000000000 */
[----:B------:R-:W0:Y:S01]  /*42c0*/  FLO.U32 R37, R31 ;  /* 0x0000001f00257300 */ /* 0x000e2200000e0000 */
[----:B------:R-:W-:Y:S02]  /*42d0*/  LOP3.LUT R68, R68, R31, RZ, 0xc0, !PT ;  /* 0x0000001f44447212 */ /* 0x000fe400078ec0ff */
[----:B------:R-:W-:-:S04]  /*42e0*/  SHF.R.U32.HI R33, RZ, c[0x0][0x1a4], R32 ;  /* 0x00006900ff217a19 */ /* 0x000fc80000011620 */
[----:B------:R-:W-:Y:S01]  /*42f0*/  LOP3.LUT R40, R33, R4, RZ, 0x30, !PT ;  /* 0x0000000421287212 */ /* 0x000fe200078e30ff */
[----:B------:R-:W4:Y:S03]  /*4300*/  POPC R68, R68 ;  /* 0x0000004400447309 */ /* 0x000f260000000000 */
[----:B------:R-:W-:Y:S02]  /*4310*/  LOP3.LUT P0, RZ, R40, 0x1, RZ, 0xc0, !PT ;  /* 0x0000000128ff7812 */ /* 0x000fe4000780c0ff */
[----:B0-----:R-:W-:-:S13]  /*4320*/  ISETP.NE.AND P1, PT, R66, R37, PT ;  /* 0x000000254200720c */ /* 0x001fda0003f25270 */
[----:B------:R-:W-:Y:S05]  /*4330*/  @P1 BRA `(.L_x_1566) ;  /* 0x0000002000001947 */ /* 0x000fea0003800000 */
[----:B--234-:R-:W-:-:S06]  /*4340*/  IMAD R67, R38, 0x4, R61 ;  /* 0x0000000426437824 */ /* 0x01cfcc00078e023d */
[----:B------:R0:W2:Y:S02]  /*4350*/  ATOMS.ADD R67, [R67], R68 ;  /* 0x000000444343738c */ /* 0x0000a40000000000 */
.L_x_1566:
[----:B--234-:R-:W-:Y:S05]  /*4360*/  BSYNC B0 ;  /* 0x0000000000007941 */ /* 0x01cfea0003800000 */
.L_x_1565:
[C---:B------:R-:W-:Y:S01]  /*4370*/  R2P PR, R40.reuse, 0x7e ;  /* 0x0000007e28007804 */ /* 0x040fe20000000000 */
[----:B------:R2:W3:Y:S01]  /*4380*/  SHFL.IDX PT, R67, R67, R37, 0x1f ;  /* 0x00001f2543437589 */ /* 0x0004e200000e0000 */
[----:B------:R-:W-:Y:S01]  /*4390*/  VOTE.ANY R31, PT, P0 ;  /* 0x00000000001f7806 */ /* 0x000fe200000e0100 */
[----:B------:R-:W-:Y:S01]  /*43a0*/  BSSY B0, `(.L_x_1567) ;  /* 0x0000026000007945 */ /* 0x000fe20003800000 */
[----:B------:R-:W-:Y:S02]  /*43b0*/  IMAD.MOV.U32 R59, RZ, RZ, RZ ;  /* 0x000000ffff3b7224 */ /* 0x000fe400078e00ff */
[----:B------:R-:W-:Y:S01]  /*43c0*/  @!P0 LOP3.LUT R31, RZ, R31, RZ, 0x33, !PT ;  /* 0x0000001fff1f8212 */ /* 0x000fe200078e33ff */
[----:B------:R-:W-:Y:S01]  /*43d0*/  IMAD.MOV.U32 R64, RZ, RZ, RZ ;  /* 0x000000ffff407224 */ /* 0x000fe200078e00ff */
[----:B------:R-:W-:-:S05]  /*43e0*/  LOP3.LUT P0, RZ, R40, 0x80, RZ, 0xc0, !PT ;  /* 0x0000008028ff7812 */ /* 0x000fca000780c0ff */
[----:B------:R-:W-:Y:S02]  /*43f0*/  VOTE.ANY R32, PT, P1 ;  /* 0x0000000000207806 */ /* 0x000fe400008e0100 */
[----:B------:R-:W-:Y:S02]  /*4400*/  VOTE.ANY R34, PT, P2 ;  /* 0x0000000000227806 */ /* 0x000fe400010e0100 */
[----:B------:R-:W-:Y:S02]  /*4410*/  @!P1 LOP3.LUT R32, RZ, R32, RZ, 0x33, !PT ;  /* 0x00000020ff209212 */ /* 0x000fe400078e33ff */
[----:B------:R-:W-:Y:S02]  /*4420*/  @!P2 LOP3.LUT R34, RZ, R34, RZ, 0x33, !PT ;  /* 0x00000022ff22a212 */ /* 0x000fe400078e33ff */
[----:B------:R-:W-:Y:S02]  /*4430*/  LOP3.LUT R31, R32, R31, RZ, 0xc0, !PT ;  /* 0x0000001f201f7212 */ /* 0x000fe400078ec0ff */
[----:B------:R-:W-:-:S02]  /*4440*/  VOTE.ANY R32, PT, P3 ;  /* 0x0000000000207806 */ /* 0x000fc400018e0100 */
[----:B------:R-:W-:Y:S02]  /*4450*/  LOP3.LUT R31, R34, R31, RZ, 0xc0, !PT ;  /* 0x0000001f221f7212 */ /* 0x000fe400078ec0ff */
[----:B------:R-:W-:Y:S02]  /*4460*/  @!P3 LOP3.LUT R32, RZ, R32, RZ, 0x33, !PT ;  /* 0x00000020ff20b212 */ /* 0x000fe400078e33ff */
[----:B------:R-:W-:Y:S02]  /*4470*/  VOTE.ANY R34, PT, P4 ;  /* 0x0000000000227806 */ /* 0x000fe400020e0100 */
[----:B------:R-:W-:Y:S02]  /*4480*/  LOP3.LUT R31, R32, R31, RZ, 0xc0, !PT ;  /* 0x0000001f201f7212 */ /* 0x000fe400078ec0ff */
[----:B------:R-:W-:Y:S02]  /*4490*/  @!P4 LOP3.LUT R34, RZ, R34, RZ, 0x33, !PT ;  /* 0x00000022ff22c212 */ /* 0x000fe400078e33ff */
[----:B------:R-:W-:-:S02]  /*44a0*/  VOTE.ANY R32, PT, P5 ;  /* 0x0000000000207806 */ /* 0x000fc400028e0100 */
[----:B------:R-:W-:Y:S02]  /*44b0*/  LOP3.LUT R31, R34, R31, RZ, 0xc0, !PT ;  /* 0x0000001f221f7212 */ /* 0x000fe400078ec0ff */
[----:B------:R-:W-:Y:S02]  /*44c0*/  @!P5 LOP3.LUT R32, RZ, R32, RZ, 0x33, !PT ;  /* 0x00000020ff20d212 */ /* 0x000fe400078e33ff */
[----:B------:R-:W-:Y:S02]  /*44d0*/  VOTE.ANY R34, PT, P6 ;  /* 0x0000000000227806 */ /* 0x000fe400030e0100 */
[----:B------:R-:W-:Y:S02]  /*44e0*/  VOTE.ANY R36, PT, P0 ;  /* 0x0000000000247806 */ /* 0x000fe400000e0100 */
[----:B------:R-:W-:Y:S02]  /*44f0*/  @!P6 LOP3.LUT R34, RZ, R34, RZ, 0x33, !PT ;  /* 0x00000022ff22e212 */ /* 0x000fe400078e33ff */
[----:B------:R-:W-:-:S02]  /*4500*/  LOP3.LUT R31, R32, R31, RZ, 0xc0, !PT ;  /* 0x0000001f201f7212 */ /* 0x000fc400078ec0ff */
[----:B------:R-:W4:Y:S01]  /*4510*/  S2R R32, SR_LEMASK ;  /* 0x0000000000207919 */ /* 0x000f220000003a00 */
[----:B------:R-:W-:Y:S02]  /*4520*/  @!P0 LOP3.LUT R36, RZ, R36, RZ, 0x33, !PT ;  /* 0x00000024ff248212 */ /* 0x000fe400078e33ff */
[----:B------:R-:W-:Y:S02]  /*4530*/  LOP3.LUT R31, R34, R31, RZ, 0xc0, !PT ;  /* 0x0000001f221f7212 */ /* 0x000fe400078ec0ff */
[----:B------:R-:W-:Y:S02]  /*4540*/  ISETP.NE.AND P0, PT, R24, 0x7fffffff, PT ;  /* 0x7fffffff1800780c */ /* 0x000fe40003f05270 */
[----:B------:R-:W-:Y:S02]  /*4550*/  LOP3.LUT R31, R36, R31, RZ, 0xc0, !PT ;  /* 0x0000001f241f7212 */ /* 0x000fe400078ec0ff */
[----:B------:R-:W-:Y:S02]  /*4560*/  SEL R33, R24, 0x80000000, P0 ;  /* 0x8000000018217807 */ /* 0x000fe40000000000 */
[----:B------:R-:W5:Y:S02]  /*4570*/  FLO.U32 R35, R31 ;  /* 0x0000001f00237300 */ /* 0x000f6400000e0000 */
[----:B------:R-:W-:-:S04]  /*4580*/  SHF.R.U32.HI R33, RZ, c[0x0][0x1a4], R33 ;  /* 0x00006900ff217a19 */ /* 0x000fc80000011621 */
[----:B------:R-:W-:Y:S02]  /*4590*/  LOP3.LUT R42, R33, R4, RZ, 0x30, !PT ;  /* 0x00000004212a7212 */ /* 0x000fe400078e30ff */
[----:B----4-:R-:W-:Y:S02]  /*45a0*/  LOP3.LUT R65, R32, R31, RZ, 0xc0, !PT ;  /* 0x0000001f20417212 */ /* 0x010fe400078ec0ff */
[----:B-----5:R-:W-:-:S04]  /*45b0*/  ISETP.NE.AND P0, PT, R66, R35, PT ;  /* 0x000000234200720c */ /* 0x020fc80003f05270 */
[----:B------:R-:W4:Y:S09]  /*45c0*/  POPC R65, R65 ;  /* 0x0000004100417309 */ /* 0x000f320000000000 */
[----:B------:R-:W-:Y:S05]  /*45d0*/  @P0 BRA `(.L_x_1568) ;  /* 0x0000002000000947 */ /* 0x000fea0003800000 */
[----:B--23--:R-:W-:-:S06]  /*45e0*/  IMAD R64, R40, 0x4, R61 ;  /* 0x0000000428407824 */ /* 0x00cfcc00078e023d */
[----:B----4-:R2:W3:Y:S02]  /*45f0*/  ATOMS.ADD R64, [R64], R65 ;  /* 0x000000414040738c */ /* 0x0104e40000000000 */
.L_x_1568:
[----:B--23--:R-:W-:Y:S05]  /*4600*/  BSYNC B0 ;  /* 0x0000000000007941 */ /* 0x00cfea0003800000 */
.L_x_1567:
[----:B------:R-:W-:Y:S01]  /*4610*/  R2P PR, R42, 0x7f ;  /* 0x0000007f2a007804 */ /* 0x000fe20000000000 */
[----:B------:R-:W2:Y:S01]  /*4620*/  S2R R62, SR_LEMASK ;  /* 0x00000000003e7919 */ /* 0x000ea20000003a00 */
[----:B------:R-:W-:Y:S03]  /*4630*/  BSSY B0, `(.L_x_1569) ;  /* 0x0000026000007945 */ /* 0x000fe60003800000 */
[----:B------:R3:W0:Y:S08]  /*4640*/  SHFL.IDX PT, R64, R64, R35, 0x1f ;  /* 0x00001f2340407589 */ /* 0x00063000000e0000 */
[----:B------:R-:W-:-:S02]  /*4650*/  VOTE.ANY R31, PT, P0 ;  /* 0x00000000001f7806 */ /* 0x000fc400000e0100 */
        /* <DEDUP_REMOVED lines=25> */
[----:B------:R-:W5:Y:S01]  /*47f0*/  FLO.U32 R37, R31 ;  /* 0x0000001f00257300 */ /* 0x000f6200000e0000 */
[----:B--2---:R-:W-:Y:S02]  /*4800*/  LOP3.LUT R62, R62, R31, RZ, 0xc0, !PT ;  /* 0x0000001f3e3e7212 */ /* 0x004fe400078ec0ff */
[----:B------:R-:W-:-:S04]  /*4810*/  SHF.R.U32.HI R33, RZ, c[0x0][0x1a4], R32 ;  /* 0x00006900ff217a19 */ /* 0x000fc80000011620 */
[----:B------:R-:W-:Y:S01]  /*4820*/  LOP3.LUT R38, R33, R4, RZ, 0x30, !PT ;  /* 0x0000000421267212 */ /* 0x000fe200078e30ff */
[----:B------:R-:W2:Y:S03]  /*4830*/  POPC R62, R62 ;  /* 0x0000003e003e7309 */ /* 0x000ea60000000000 */
[----:B------:R-:W-:Y:S02]  /*4840*/  LOP3.LUT P0, RZ, R38, 0x1, RZ, 0xc0, !PT ;  /* 0x0000000126ff7812 */ /* 0x000fe4000780c0ff */
[----:B-----5:R-:W-:-:S13]  /*4850*/  ISETP.NE.AND P1, PT, R66, R37, PT ;  /* 0x000000254200720c */ /* 0x020fda0003f25270 */
[----:B------:R-:W-:Y:S05]  /*4860*/  @P1 BRA `(.L_x_1570) ;  /* 0x0000002000001947 */ /* 0x000fea0003800000 */
[----:B0-23--:R-:W-:-:S06]  /*4870*/  IMAD R59, R42, 0x4, R61 ;  /* 0x000000042a3b7824 */ /* 0x00dfcc00078e023d */
[----:B------:R0:W2:Y:S02]  /*4880*/  ATOMS.ADD R59, [R59], R62 ;  /* 0x0000003e3b3b738c */ /* 0x0000a40000000000 */
.L_x_1570:
[----:B0-23--:R-:W-:Y:S05]  /*4890*/  BSYNC B0 ;  /* 0x0000000000007941 */ /* 0x00dfea0003800000 */
.L_x_1569:
[C---:B------:R-:W-:Y:S01]  /*48a0*/  R2P PR, R38.reuse, 0x7e ;  /* 0x0000007e26007804 */ /* 0x040fe20000000000 */
[----:B------:R0:W2:Y:S01]  /*48b0*/  SHFL.IDX PT, R59, R59, R37, 0x1f ;  /* 0x00001f253b3b7589 */ /* 0x0000a200000e0000 */
[----:B------:R-:W-:Y:S01]  /*48c0*/  VOTE.ANY R31, PT, P0 ;  /* 0x00000000001f7806 */ /* 0x000fe200000e0100 */
[----:B------:R-:W-:Y:S01]  /*48d0*/  BSSY B0, `(.L_x_1571) ;  /* 0x0000026000007945 */ /* 0x000fe20003800000 */
[----:B------:R-:W-:Y:S02]  /*48e0*/  IMAD.MOV.U32 R60, RZ, RZ, RZ ;  /* 0x000000ffff3c7224 */ /* 0x000fe400078e00ff */
[----:B------:R-:W-:Y:S02]  /*48f0*/  @!P0 LOP3.LUT R31, RZ, R31, RZ, 0x33, !PT ;  /* 0x0000001fff1f8212 */ /* 0x000fe400078e33ff */
        /* <DEDUP_REMOVED lines=19> */
[----:B------:R-:W3:Y:S01]  /*4a30*/  S2R R32, SR_LEMASK ;  /* 0x0000000000207919 */ /* 0x000ee20000003a00 */
[----:B------:R-:W-:Y:S02]  /*4a40*/  @!P0 LOP3.LUT R36, RZ, R36, RZ, 0x33, !PT ;  /* 0x00000024ff248212 */ /* 0x000fe400078e33ff */
[----:B------:R-:W-:Y:S02]  /*4a50*/  LOP3.LUT R31, R34, R31, RZ, 0xc0, !PT ;  /* 0x0000001f221f7212 */ /* 0x000fe400078ec0ff */
[----:B------:R-:W-:Y:S02]  /*4a60*/  ISETP.NE.AND P0, PT, R22, 0x7fffffff, PT ;  /* 0x7fffffff1600780c */ /* 0x000fe40003f05270 */
[----:B------:R-:W-:Y:S02]  /*4a70*/  LOP3.LUT R31, R36, R31, RZ, 0xc0, !PT ;  /* 0x0000001f241f7212 */ /* 0x000fe400078ec0ff */
[----:B------:R-:W-:Y:S02]  /*4a80*/  SEL R33, R22, 0x80000000, P0 ;  /* 0x8000000016217807 */ /* 0x000fe40000000000 */
[----:B------:R-:W5:Y:S02]  /*4a90*/  FLO.U32 R39, R31 ;  /* 0x0000001f00277300 */ /* 0x000f6400000e0000 */
[----:B------:R-:W-:Y:S01]  /*4aa0*/  SHF.R.U32.HI R35, RZ, c[0x0][0x1a4], R33 ;  /* 0x00006900ff237a19 */ /* 0x000fe20000011621 */
[----:B------:R-:W-:-:S03]  /*4ab0*/  IMAD.MOV.U32 R33, RZ, RZ, RZ ;  /* 0x000000ffff217224 */ /* 0x000fc600078e00ff */
[----:B------:R-:W-:Y:S02]  /*4ac0*/  LOP3.LUT R40, R35, R4, RZ, 0x30, !PT ;  /* 0x0000000423287212 */ /* 0x000fe400078e30ff */
[----:B---3--:R-:W-:Y:S02]  /*4ad0*/  LOP3.LUT R57, R32, R31, RZ, 0xc0, !PT ;  /* 0x0000001f20397212 */ /* 0x008fe400078ec0ff */
[----:B-----5:R-:W-:-:S04]  /*4ae0*/  ISETP.NE.AND P0, PT, R66, R39, PT ;  /* 0x000000274200720c */ /* 0x020fc80003f05270 */
[----:B------:R-:W3:Y:S09]  /*4af0*/  POPC R57, R57 ;  /* 0x0000003900397309 */ /* 0x000ef20000000000 */
[----:B------:R-:W-:Y:S05]  /*4b00*/  @P0 BRA `(.L_x_1572) ;  /* 0x0000002000000947 */ /* 0x000fea0003800000 */
[----:B0-2---:R-:W-:-:S06]  /*4b10*/  IMAD R60, R38, 0x4, R61 ;  /* 0x00000004263c7824 */ /* 0x005fcc00078e023d */
[----:B---3--:R0:W2:Y:S02]  /*4b20*/  ATOMS.ADD R60, [R60], R57 ;  /* 0x000000393c3c738c */ /* 0x0080a40000000000 */
.L_x_1572:
[----:B0-2---:R-:W-:Y:S05]  /*4b30*/  BSYNC B0 ;  /* 0x0000000000007941 */ /* 0x005fea0003800000 */
.L_x_1571:
[----:B------:R-:W-:Y:S01]  /*4b40*/  R2P PR, R40, 0x7f ;  /* 0x0000007f28007804 */ /* 0x000fe20000000000 */
[----:B------:R-:W0:Y:S01]  /*4b50*/  S2R R58, SR_LEMASK ;  /* 0x00000000003a7919 */ /* 0x000e220000003a00 */
[----:B------:R-:W-:Y:S03]  /*4b60*/  BSSY B0, `(.L_x_1573) ;  /* 0x0000026000007945 */ /* 0x000fe60003800000 */
[----:B------:R2:W4:Y:S08]  /*4b70*/  SHFL.IDX PT, R60, R60, R39, 0x1f ;  /* 0x00001f273c3c7589 */ /* 0x00053000000e0000 */
        /* <DEDUP_REMOVED lines=27> */
[----:B0-----:R-:W-:Y:S02]  /*4d30*/  LOP3.LUT R58, R58, R31, RZ, 0xc0, !PT ;  /* 0x0000001f3a3a7212 */ /* 0x001fe400078ec0ff */
[----:B------:R-:W-:-:S04]  /*4d40*/  SHF.R.U32.HI R35, RZ, c[0x0][0x1a4], R32 ;  /* 0x00006900ff237a19 */ /* 0x000fc80000011620 */
[----:B------:R-:W-:Y:S01]  /*4d50*/  LOP3.LUT R32, R35, R4, RZ, 0x30, !PT ;  /* 0x0000000423207212 */ /* 0x000fe200078e30ff */
[----:B------:R-:W0:Y:S03]  /*4d60*/  POPC R58, R58 ;  /* 0x0000003a003a7309 */ /* 0x000e260000000000 */
[----:B------:R-:W-:Y:S02]  /*4d70*/  LOP3.LUT P0, RZ, R32, 0x1, RZ, 0xc0, !PT ;  /* 0x0000000120ff7812 */ /* 0x000fe4000780c0ff */
[----:B-----5:R-:W-:-:S13]  /*4d80*/  ISETP.NE.AND P1, PT, R66, R37, PT ;  /* 0x000000254200720c */ /* 0x020fda0003f25270 */
[----:B------:R-:W-:Y:S05]  /*4d90*/  @P1 BRA `(.L_x_1574) ;  /* 0x0000002000001947 */ /* 0x000fea0003800000 */
[----:B0-2-4-:R-:W-:-:S06]  /*4da0*/  IMAD R33, R40, 0x4, R61 ;  /* 0x0000000428217824 */ /* 0x015fcc00078e023d */
[----:B------:R0:W2:Y:S02]  /*4db0*/  ATOMS.ADD R33, [R33], R58 ;  /* 0x0000003a2121738c */ /* 0x0000a40000000000 */
.L_x_1574:
[----:B0-2-4-:R-:W-:Y:S05]  /*4dc0*/  BSYNC B0 ;  /* 0x0000000000007941 */ /* 0x015fea0003800000 */
.L_x_1573:
[C---:B------:R-:W-:Y:S01]  /*4dd0*/  R2P PR, R32.reuse, 0x7e ;  /* 0x0000007e20007804 */ /* 0x040fe20000000000 */
[----:B------:R-:W0:Y:S01]  /*4de0*/  S2R R56, SR_LEMASK ;  /* 0x0000000000387919 */ /* 0x000e220000003a00 */
[----:B------:R-:W-:Y:S01]  /*4df0*/  VOTE.ANY R31, PT, P0 ;  /* 0x00000000001f7806 */ /* 0x000fe200000e0100 */
[----:B------:R-:W-:Y:S01]  /*4e00*/  BSSY B0, `(.L_x_1575) ;  /* 0x0000026000007945 */ /* 0x000fe20003800000 */
[----:B------:R-:W-:Y:S01]  /*4e10*/  IMAD.MOV.U32 R45, RZ, RZ, RZ ;  /* 0x000000ffff2d7224 */ /* 0x000fe200078e00ff */
[----:B------:R2:W4:Y:S01]  /*4e20*/  SHFL.IDX PT, R33, R33, R37, 0x1f ;  /* 0x00001f2521217589 */ /* 0x00052200000e0000 */
        /* <DEDUP_REMOVED lines=17> */
[----:B------:R-:W-:Y:S02]  /*4f40*/  VOTE.ANY R38, PT, P0 ;  /* 0x0000000000267806 */ /* 0x000fe400000e0100 */
[----:B------:R-:W-:Y:S02]  /*4f50*/  @!P6 LOP3.LUT R36, RZ, R36, RZ, 0x33, !PT ;  /* 0x00000024ff24e212 */ /* 0x000fe400078e33ff */
[----:B------:R-:W-:-:S02]  /*4f60*/  LOP3.LUT R31, R34, R31, RZ, 0xc0, !PT ;  /* 0x0000001f221f7212 */ /* 0x000fc400078ec0ff */
[----:B------:R-:W-:Y:S02]  /*4f70*/  @!P0 LOP3.LUT R38, RZ, R38, RZ, 0x33, !PT ;  /* 0x00000026ff268212 */ /* 0x000fe400078e33ff */
[----:B------:R-:W-:Y:S02]  /*4f80*/  LOP3.LUT R31, R36, R31, RZ, 0xc0, !PT ;  /* 0x0000001f241f7212 */ /* 0x000fe400078ec0ff */
[----:B------:R-:W-:Y:S02]  /*4f90*/  ISETP.NE.AND P0, PT, R20, 0x7fffffff, PT ;  /* 0x7fffffff1400780c */ /* 0x000fe40003f05270 */
[----:B------:R-:W-:Y:S02]  /*4fa0*/  LOP3.LUT R31, R38, R31, RZ, 0xc0, !PT ;  /* 0x0000001f261f7212 */ /* 0x000fe400078ec0ff */
[----:B------:R-:W-:Y:S02]  /*4fb0*/  SEL R34, R20, 0x80000000, P0 ;  /* 0x8000000014227807 */ /* 0x000fe40000000000 */
[----:B------:R-:W5:Y:S01]  /*4fc0*/  FLO.U32 R35, R31 ;  /* 0x0000001f00237300 */ /* 0x000f6200000e0000 */
[----:B0-----:R-:W-:-:S02]  /*4fd0*/  LOP3.LUT R56, R56, R31, RZ, 0xc0, !PT ;  /* 0x0000001f38387212 */ /* 0x001fc400078ec0ff */
[----:B------:R-:W-:Y:S01]  /*4fe0*/  SHF.R.U32.HI R39, RZ, c[0x0][0x1a4], R34 ;  /* 0x00006900ff277a19 */ /* 0x000fe20000011622 */
[----:B------:R-:W-:-:S03]  /*4ff0*/  IMAD.MOV.U32 R34, RZ, RZ, RZ ;  /* 0x000000ffff227224 */ /* 0x000fc600078e00ff */
[----:B------:R-:W-:Y:S01]  /*5000*/  LOP3.LUT R40, R39, R4, RZ, 0x30, !PT ;  /* 0x0000000427287212 */ /* 0x000fe200078e30ff */
[----:B------:R-:W0:Y:S01]  /*5010*/  POPC R56, R56 ;  /* 0x0000003800387309 */ /* 0x000e220000000000 */
[----:B-----5:R-:W-:-:S13]  /*5020*/  ISETP.NE.AND P0, PT, R66, R35, PT ;  /* 0x000000234200720c */ /* 0x020fda0003f05270 */
[----:B------:R-:W-:Y:S05]  /*5030*/  @P0 BRA `(.L_x_1576) ;  /* 0x0000002000000947 */ /* 0x000fea0003800000 */
[----:B0-2-4-:R-:W-:-:S05]  /*5040*/  IMAD R31, R32, 0x4, R61 ;  /* 0x00000004201f7824 */ /* 0x015fca00078e023d */
[----:B------:R0:W2:Y:S02]  /*5050*/  ATOMS.ADD R34, [R31], R56 ;  /* 0x000000381f22738c */ /* 0x0000a40000000000 */
.L_x_1576:
[----:B0-2-4-:R-:W-:Y:S05]  /*5060*/  BSYNC B0 ;  /* 0x0000000000007941 */ /* 0x015fea0003800000 */
.L_x_1575:
        /* <DEDUP_REMOVED lines=40> */
.L_x_1578:
[----:B0-2-4-:R-:W-:Y:S05]  /*52f0*/  BSYNC B0 ;  /* 0x0000000000007941 */ /* 0x015fea0003800000 */
.L_x_1577:
        /* <DEDUP_REMOVED lines=29> */
[----:B------:R-:W-:Y:S01]  /*54d0*/  LOP3.LUT R36, R38, R31, RZ, 0xc0, !PT ;  /* 0x0000001f26247212 */ /* 0x000fe200078ec0ff */
[----:B------:R-:W-:Y:S01]  /*54e0*/  IMAD.MOV.U32 R38, RZ, RZ, RZ ;  /* 0x000000ffff267224 */ /* 0x000fe200078e00ff */
[----:B------:R-:W-:Y:S02]  /*54f0*/  SEL R34, R18, 0x80000000, P0 ;  /* 0x8000000012227807 */ /* 0x000fe40000000000 */
[----:B------:R-:W5:Y:S01]  /*5500*/  FLO.U32 R31, R36 ;  /* 0x00000024001f7300 */ /* 0x000f6200000e0000 */
[----:B0-----:R-:W-:-:S02]  /*5510*/  LOP3.LUT R55, R55, R36, RZ, 0xc0, !PT ;  /* 0x0000002437377212 */ /* 0x001fc400078ec0ff */
[----:B------:R-:W-:-:S04]  /*5520*/  SHF.R.U32.HI R41, RZ, c[0x0][0x1a4], R34 ;  /* 0x00006900ff297a19 */ /* 0x000fc80000011622 */
[----:B------:R-:W-:Y:S01]  /*5530*/  LOP3.LUT R34, R41, R4, RZ, 0x30, !PT ;  /* 0x0000000429227212 */ /* 0x000fe200078e30ff */
[----:B------:R-:W0:Y:S01]  /*5540*/  POPC R55, R55 ;  /* 0x0000003700377309 */ /* 0x000e220000000000 */
[----:B-----5:R-:W-:-:S13]  /*5550*/  ISETP.NE.AND P0, PT, R66, R31, PT ;  /* 0x0000001f4200720c */ /* 0x020fda0003f05270 */
[----:B------:R-:W-:Y:S05]  /*5560*/  @P0 BRA `(.L_x_1580) ;  /* 0x0000002000000947 */ /* 0x000fea0003800000 */
[----:B0-2-4-:R-:W-:-:S05]  /*5570*/  IMAD R32, R32, 0x4, R61 ;  /* 0x0000000420207824 */ /* 0x015fca00078e023d */
[----:B------:R0:W2:Y:S02]  /*5580*/  ATOMS.ADD R38, [R32], R55 ;  /* 0x000000372026738c */ /* 0x0000a40000000000 */
.L_x_1580:
[----:B0-2-4-:R-:W-:Y:S05]  /*5590*/  BSYNC B0 ;  /* 0x0000000000007941 */ /* 0x015fea0003800000 */
.L_x_1579:
        /* <DEDUP_REMOVED lines=40> */
.L_x_1582:
[----:B0-2-4-:R-:W-:Y:S05]  /*5820*/  BSYNC B0 ;  /* 0x0000000000007941 */ /* 0x015fea0003800000 */
.L_x_1581:
[C---:B------:R-:W-:Y:S01]  /*5830*/  R2P PR, R32.reuse, 0x7e ;  /* 0x0000007e20007804 */ /* 0x040fe20000000000 */
[----:B------:R0:W2:Y:S01]  /*5840*/  SHFL.IDX PT, R37, R37, R40, 0x1f ;  /* 0x00001f2825257589 */ /* 0x0000a200000e0000 */
[----:B------:R-:W-:Y:S01]  /*5850*/  VOTE.ANY R31, PT, P0 ;  /* 0x00000000001f7806 */ /* 0x000fe200000e0100 */
[----:B------:R-:W-:Y:S03]  /*5860*/  BSSY B0, `(.L_x_1583) ;  /* 0x0000025000007945 */ /* 0x000fe60003800000 */
        /* <DEDUP_REMOVED lines=27> */
[----:B------:R-:W-:-:S02]  /*5a20*/  SHF.R.U32.HI R43, RZ, c[0x0][0x1a4], R38 ;  /* 0x00006900ff2b7a19 */ /* 0x000fc40000011626 */
[----:B------:R-:W-:Y:S01]  /*5a30*/  CS2R R38, SRZ ;  /* 0x0000000000267805 */ /* 0x000fe2000001ff00 */
[----:B----4-:R-:W-:Y:S02]  /*5a40*/  LOP3.LUT R53, R34, R41, RZ, 0xc0, !PT ;  /* 0x0000002922357212 */ /* 0x010fe400078ec0ff */
[----:B------:R-:W-:Y:S02]  /*5a50*/  LOP3.LUT R34, R43, R4, RZ, 0x30, !PT ;  /* 0x000000042b227212 */ /* 0x000fe400078e30ff */
[----:B-----5:R-:W-:Y:S02]  /*5a60*/  ISETP.NE.AND P0, PT, R66, R31, PT ;  /* 0x0000001f4200720c */ /* 0x020fe40003f05270 */
[----:B------:R-:W4:Y:S11]  /*5a70*/  POPC R53, R53 ;  /* 0x0000003500357309 */ /* 0x000f360000000000 */
[----:B------:R-:W-:Y:S05]  /*5a80*/  @P0 BRA `(.L_x_1584) ;  /* 0x0000002000000947 */ /* 0x000fea0003800000 */
[----:B0-2---:R-:W-:-:S05]  /*5a90*/  IMAD R32, R32, 0x4, R61 ;  /* 0x0000000420207824 */ /* 0x005fca00078e023d */
[----:B----4-:R0:W2:Y:S02]  /*5aa0*/  ATOMS.ADD R38, [R32], R53 ;  /* 0x000000352026738c */ /* 0x0100a40000000000 */
.L_x_1584:
[----:B0-2---:R-:W-:Y:S05]  /*5ab0*/  BSYNC B0 ;  /* 0x0000000000007941 */ /* 0x005fea0003800000 */
.L_x_1583:
        /* <DEDUP_REMOVED lines=40> */
.L_x_1586:
[----:B0-2-4-:R-:W-:Y:S05]  /*5d40*/  BSYNC B0 ;  /* 0x0000000000007941 */ /* 0x015fea0003800000 */
.L_x_1585:
[C---:B------:R-:W-:Y:S01]  /*5d50*/  R2P PR, R32.reuse, 0x7e ;  /* 0x0000007e20007804 */ /* 0x040fe20000000000 */
[----:B------:R-:W0:Y:S01]  /*5d60*/  S2R R51, SR_LEMASK ;  /* 0x0000000000337919 */ /* 0x000e220000003a00 */
[----:B------:R-:W-:Y:S01]  /*5d70*/  VOTE.ANY R31, PT, P0 ;  /* 0x00000000001f7806 */ /* 0x000fe200000e0100 */
[----:B------:R-:W-:Y:S02]  /*5d80*/  BSSY B0, `(.L_x_1587) ;  /* 0x0000026000007945 */ /* 0x000fe40003800000 */
        /* <DEDUP_REMOVED lines=37> */
.L_x_1588:
[----:B0-2-4-:R-:W-:Y:S05]  /*5fe0*/  BSYNC B0 ;  /* 0x0000000000007941 */ /* 0x015fea0003800000 */
.L_x_1587:
[----:B------:R-:W-:Y:S01]  /*5ff0*/  R2P PR, R34, 0x7f ;  /* 0x0000007f22007804 */ /* 0x000fe20000000000 */
[----:B------:R0:W2:Y:S01]  /*6000*/  SHFL.IDX PT, R44, R44, R41, 0x1f ;  /* 0x00001f292c2c7589 */ /* 0x0000a200000e0000 */
[----:B------:R-:W-:Y:S11]  /*6010*/  BSSY B0, `(.L_x_1589) ;  /* 0x0000026000007945 */ /* 0x000ff60003800000 */
        /* <DEDUP_REMOVED lines=9> */
[----:B------:R-:W-:Y:S02]  /*60b0*/  VOTE.ANY R47, PT, P4 ;  /* 0x00000000002f7806 */ /* 0x000fe400020e0100 */
[----:B------:R-:W-:Y:S02]  /*60c0*/  @!P3 LOP3.LUT R43, RZ, R43, RZ, 0x33, !PT ;  /* 0x0000002bff2bb212 */ /* 0x000fe400078e33ff */
[----:B------:R-:W-:Y:S02]  /*60d0*/  @!P4 LOP3.LUT R47, RZ, R47, RZ, 0x33, !PT ;  /* 0x0000002fff2fc212 */ /* 0x000fe400078e33ff */
[----:B------:R-:W-:-:S02]  /*60e0*/  LOP3.LUT R32, R43, R32, RZ, 0xc0, !PT ;  /* 0x000000202b207212 */ /* 0x000fc400078ec0ff */
[----:B------:R-:W-:Y:S02]  /*60f0*/  LOP3.LUT P0, RZ, R34, 0x80, RZ, 0xc0, !PT ;  /* 0x0000008022ff7812 */ /* 0x000fe4000780c0ff */
[----:B------:R-:W-:Y:S02]  /*6100*/  VOTE.ANY R43, PT, P5 ;  /* 0x00000000002b7806 */ /* 0x000fe400028e0100 */
[----:B------:R-:W-:Y:S02]  /*6110*/  LOP3.LUT R32, R47, R32, RZ, 0xc0, !PT ;  /* 0x000000202f207212 */ /* 0x000fe400078ec0ff */
[----:B------:R-:W-:Y:S02]  /*6120*/  VOTE.ANY R47, PT, P6 ;  /* 0x00000000002f7806 */ /* 0x000fe400030e0100 */
[----:B------:R-:W-:Y:S02]  /*6130*/  @!P5 LOP3.LUT R43, RZ, R43, RZ, 0x33, !PT ;  /* 0x0000002bff2bd212 */ /* 0x000fe400078e33ff */
[----:B------:R-:W-:-:S02]  /*6140*/  @!P6 LOP3.LUT R47, RZ, R47, RZ, 0x33, !PT ;  /* 0x0000002fff2fe212 */ /* 0x000fc400078e33ff */
[----:B------:R-:W-:Y:S02]  /*6150*/  LOP3.LUT R32, R43, R32, RZ, 0xc0, !PT ;  /* 0x000000202b207212 */ /* 0x000fe400078ec0ff */
[----:B------:R-:W-:Y:S02]  /*6160*/  VOTE.ANY R49, PT, P0 ;  /* 0x0000000000317806 */ /* 0x000fe400000e0100 */
[----:B------:R-:W-:Y:S02]  /*6170*/  LOP3.LUT R32, R47, R32, RZ, 0xc0, !PT ;  /* 0x000000202f207212 */ /* 0x000fe400078ec0ff */
[----:B------:R-:W4:Y:S01]  /*6180*/  S2R R47, SR_LEMASK ;  /* 0x00000000002f7919 */ /* 0x000f220000003a00 */
[----:B------:R-:W-:Y:S02]  /*6190*/  @!P0 LOP3.LUT R49, RZ, R49, RZ, 0x33, !PT ;  /* 0x00000031ff318212 */ /* 0x000fe400078e33ff */
[----:B------:R-:W-:Y:S02]  /*61a0*/  ISETP.NE.AND P0, PT, R13, 0x7fffffff, PT ;  /* 0x7fffffff0d00780c */ /* 0x000fe40003f05270 */
[----:B------:R-:W-:-:S02]  /*61b0*/  LOP3.LUT R42, R49, R32, RZ, 0xc0, !PT ;  /* 0x00000020312a7212 */ /* 0x000fc400078ec0ff */
[----:B------:R-:W-:Y:S02]  /*61c0*/  SEL R32, R13, 0x80000000, P0 ;  /* 0x800000000d207807 */ /* 0x000fe40000000000 */
[----:B------:R-:W5:Y:S02]  /*61d0*/  FLO.U32 R40, R42 ;  /* 0x0000002a00287300 */ /* 0x000f6400000e0000 */
[----:B------:R-:W-:-:S04]  /*61e0*/  SHF.R.U32.HI R43, RZ, c[0x0][0x1a4], R32 ;  /* 0x00006900ff2b7a19 */ /* 0x000fc80000011620 */
[----:B------:R-:W-:-:S04]  /*61f0*/  LOP3.LUT R32, R43, R4, RZ, 0x30, !PT ;  /* 0x000000042b207212 */ /* 0x000fc800078e30ff */
[----:B------:R-:W-:Y:S02]  /*6200*/  LOP3.LUT P0, RZ, R32, 0x1, RZ, 0xc0, !PT ;  /* 0x0000000120ff7812 */ /* 0x000fe4000780c0ff */
[----:B----4-:R-:W-:Y:S02]  /*6210*/  LOP3.LUT R49, R47, R42, RZ, 0xc0, !PT ;  /* 0x0000002a2f317212 */ /* 0x010fe400078ec0ff */
[----:B-----5:R-:W-:-:S04]  /*6220*/  ISETP.NE.AND P1, PT, R66, R40, PT ;  /* 0x000000284200720c */ /* 0x020fc80003f25270 */
[----:B------:R-:W4:Y:S09]  /*6230*/  POPC R49, R49 ;  /* 0x0000003100317309 */ /* 0x000f320000000000 */
[----:B------:R-:W-:Y:S05]  /*6240*/  @P1 BRA `(.L_x_1590) ;  /* 0x0000002000001947 */ /* 0x000fea0003800000 */
[----:B0-2---:R-:W-:-:S05]  /*6250*/  IMAD R34, R34, 0x4, R61 ;  /* 0x0000000422227824 */ /* 0x005fca00078e023d */
[----:B----4-:R0:W2:Y:S02]  /*6260*/  ATOMS.ADD R31, [R34], R49 ;  /* 0x00000031221f738c */ /* 0x0100a40000000000 */
.L_x_1590:
[----:B0-2---:R-:W-:Y:S05]  /*6270*/  BSYNC B0 ;  /* 0x0000000000007941 */ /* 0x005fea0003800000 */
.L_x_1589:
[C---:B------:R-:W-:Y:S01]  /*6280*/  R2P PR, R32.reuse, 0x7e ;  /* 0x0000007e20007804 */ /* 0x040fe20000000000 */
[----:B------:R-:W0:Y:S01]  /*6290*/  S2R R48, SR_LEMASK ;  /* 0x0000000000307919 */ /* 0x000e220000003a00 */
[----:B------:R-:W-:Y:S01]  /*62a0*/  VOTE.ANY R34, PT, P0 ;  /* 0x0000000000227806 */ /* 0x000fe200000e0100 */
[----:B------:R-:W-:Y:S01]  /*62b0*/  BSSY B0, `(.L_x_1591) ;  /* 0x0000026000007945 */ /* 0x000fe20003800000 */
[----:B------:R-:W-:Y:S01]  /*62c0*/  IMAD.MOV.U32 R42, RZ, RZ, RZ ;  /* 0x000000ffff2a7224 */ /* 0x000fe200078e00ff */
[----:B------:R2:W4:Y:S01]  /*62d0*/  SHFL.IDX PT, R40, R31, R40, 0x1f ;  /* 0x00001f281f287589 */ /* 0x00052200000e0000 */
        /* <DEDUP_REMOVED lines=23> */
[C---:B------:R-:W-:Y:S02]  /*6450*/  ISETP.NE.AND P0, PT, R12.reuse, 0x7fffffff, PT ;  /* 0x7fffffff0c00780c */ /* 0x040fe40003f05270 */
[----:B------:R-:W-:Y:S02]  /*6460*/  LOP3.LUT R43, R47, R34, RZ, 0xc0, !PT ;  /* 0x000000222f2b7212 */ /* 0x000fe400078ec0ff */
        /* <DEDUP_REMOVED lines=10> */
.L_x_1592:
[----:B0-2-4-:R-:W-:Y:S05]  /*6510*/  BSYNC B0 ;  /* 0x0000000000007941 */ /* 0x015fea0003800000 */
.L_x_1591:
[----:B------:R-:W-:Y:S01]  /*6520*/  R2P PR, R34, 0x7f ;  /* 0x0000007f22007804 */ /* 0x000fe20000000000 */
[----:B------:R0:W2:Y:S01]  /*6530*/  SHFL.IDX PT, R41, R46, R41, 0x1f ;  /* 0x00001f292e297589 */ /* 0x0000a200000e0000 */
[----:B------:R-:W-:Y:S11]  /*6540*/  BSSY B0, `(.L_x_1593) ;  /* 0x0000026000007945 */ /* 0x000ff60003800000 */
[----:B------:R-:W-:-:S02]  /*6550*/  VOTE.ANY R31, PT, P0 ;  /* 0x00000000001f7806 */ /* 0x000fc400000e0100 */
[----:B------:R-:W-:Y:S02]  /*6560*/  VOTE.ANY R32, PT, P1 ;  /* 0x0000000000207806 */ /* 0x000fe400008e0100 */
[----:B------:R-:W-:Y:S02]  /*6570*/  @!P0 LOP3.LUT R31, RZ, R31, RZ, 0x33, !PT ;  /* 0x0000001fff1f8212 */ /* 0x000fe400078e33ff */
[----:B------:R-:W-:Y:S02]  /*6580*/  @!P1 LOP3.LUT R32, RZ, R32, RZ, 0x33, !PT ;  /* 0x00000020ff209212 */ /* 0x000fe400078e33ff */
[----:B------:R-:W-:Y:S02]  /*6590*/  VOTE.ANY R72, PT, P2 ;  /* 0x0000000000487806 */ /* 0x000fe400010e0100 */
[----:B------:R-:W-:Y:S02]  /*65a0*/  LOP3.LUT R31, R32, R31, RZ, 0xc0, !PT ;  /* 0x0000001f201f7212 */ /* 0x000fe400078ec0ff */
[----:B------:R-:W-:-:S02]  /*65b0*/  @!P2 LOP3.LUT R72, RZ, R72, RZ, 0x33, !PT ;  /* 0x00000048ff48a212 */ /* 0x000fc400078e33ff */
[----:B------:R-:W-:Y:S02]  /*65c0*/  VOTE.ANY R32, PT, P3 ;  /* 0x0000000000207806 */ /* 0x000fe400018e0100 */
[----:B------:R-:W-:Y:S02]  /*65d0*/  LOP3.LUT R31, R72, R31, RZ, 0xc0, !PT ;  /* 0x0000001f481f7212 */ /* 0x000fe400078ec0ff */
[----:B------:R-:W-:Y:S02]  /*65e0*/  @!P3 LOP3.LUT R32, RZ, R32, RZ, 0x33, !PT ;  /* 0x00000020ff20b212 */ /* 0x000fe400078e33ff */
[----:B------:R-:W-:Y:S02]  /*65f0*/  VOTE.ANY R72, PT, P4 ;  /* 0x0000000000487806 */ /* 0x000fe400020e0100 */
[----:B------:R-:W-:Y:S02]  /*6600*/  LOP3.LUT R31, R32, R31, RZ, 0xc0, !PT ;  /* 0x0000001f201f7212 */ /* 0x000fe400078ec0ff */
[----:B------:R-:W-:-:S02]  /*6610*/  @!P4 LOP3.LUT R72, RZ, R72, RZ, 0x33, !PT ;  /* 0x00000048ff48c212 */ /* 0x000fc400078e33ff */
        /* <DEDUP_REMOVED lines=24> */
.L_x_1594:
[----:B0-2---:R-:W-:Y:S05]  /*67a0*/  BSYNC B0 ;  /* 0x0000000000007941 */ /* 0x005fea0003800000 */
.L_x_1593:
[C---:B------:R-:W-:Y:S01]  /*67b0*/  R2P PR, R32.reuse, 0x7e ;  /* 0x0000007e20007804 */ /* 0x040fe20000000000 */
[----:B------:R0:W2:Y:S01]  /*67c0*/  SHFL.IDX PT, R42, R42, R31, 0x1f ;  /* 0x00001f1f2a2a7589 */ /* 0x0000a200000e0000 */
        /* <DEDUP_REMOVED lines=25> */
[----:B------:R-:W5:Y:S01]  /*6960*/  S2R R69, SR_LEMASK ;  /* 0x0000000000457919 */ /* 0x000f620000003a00 */
[----:B------:R-:W-:Y:S02]  /*6970*/  @!P0 LOP3.LUT R43, RZ, R43, RZ, 0x33, !PT ;  /* 0x0000002bff2b8212 */ /* 0x000fe400078e33ff */
[----:B------:R-:W-:Y:S02]  /*6980*/  ISETP.NE.AND P0, PT, R10, 0x7fffffff, PT ;  /* 0x7fffffff0a00780c */ /* 0x000fe40003f05270 */
[----:B------:R-:W-:-:S04]  /*6990*/  LOP3.LUT R34, R43, R34, RZ, 0xc0, !PT ;  /* 0x000000222b227212 */ /* 0x000fc800078ec0ff */
[----:B------:R-:W4:Y:S01]  /*69a0*/  FLO.U32 R43, R34 ;  /* 0x00000022002b7300 */ /* 0x000f2200000e0000 */
[----:B-----5:R-:W-:Y:S02]  /*69b0*/  LOP3.LUT R46, R69, R34, RZ, 0xc0, !PT ;  /* 0x00000022452e7212 */ /* 0x020fe400078ec0ff */
[----:B------:R-:W-:Y:S02]  /*69c0*/  SEL R69, R10, 0x80000000, P0 ;  /* 0x800000000a457807 */ /* 0x000fe40000000000 */
[----:B----4-:R-:W-:-:S03]  /*69d0*/  ISETP.NE.AND P0, PT, R66, R43, PT ;  /* 0x0000002b4200720c */ /* 0x010fc60003f05270 */
[----:B------:R-:W4:Y:S01]  /*69e0*/  POPC R46, R46 ;  /* 0x0000002e002e7309 */ /* 0x000f220000000000 */
[----:B------:R-:W-:-:S04]  /*69f0*/  SHF.R.U32.HI R69, RZ, c[0x0][0x1a4], R69 ;  /* 0x00006900ff457a19 */ /* 0x000fc80000011645 */
[----:B------:R-:W-:-:S05]  /*6a00*/  LOP3.LUT R72, R69, R4, RZ, 0x30, !PT ;  /* 0x0000000445487212 */ /* 0x000fca00078e30ff */
[----:B------:R-:W-:Y:S05]  /*6a10*/  @P0 BRA `(.L_x_1596) ;  /* 0x0000002000000947 */ /* 0x000fea0003800000 */
[----:B0-2---:R-:W-:-:S05]  /*6a20*/  IMAD R31, R32, 0x4, R61 ;  /* 0x00000004201f7824 */ /* 0x005fca00078e023d */
[----:B----4-:R0:W2:Y:S02]  /*6a30*/  ATOMS.ADD R74, [R31], R46 ;  /* 0x0000002e1f4a738c */ /* 0x0100a40000000000 */
.L_x_1596:
[----:B0-2---:R-:W-:Y:S05]  /*6a40*/  BSYNC B0 ;  /* 0x0000000000007941 */ /* 0x005fea0003800000 */
.L_x_1595:
[----:B------:R-:W-:Y:S01]  /*6a50*/  R2P PR, R72, 0x7f ;  /* 0x0000007f48007804 */ /* 0x000fe20000000000 */
[----:B------:R-:W0:Y:S01]  /*6a60*/  S2R R69, SR_LEMASK ;  /* 0x0000000000457919 */ /* 0x000e220000003a00 */
[----:B------:R-:W-:Y:S03]  /*6a70*/  BSSY B0, `(.L_x_1597) ;  /* 0x0000025000007945 */ /* 0x000fe60003800000 */
[----:B------:R2:W4:Y:S08]  /*6a80*/  SHFL.IDX PT, R43, R74, R43, 0x1f ;  /* 0x00001f2b4a2b7589 */ /* 0x00053000000e0000 */
[----:B------:R-:W-:-:S02]  /*6a90*/  VOTE.ANY R31, PT, P0 ;  /* 0x00000000001f7806 */ /* 0x000fc400000e0100 */
[----:B------:R-:W-:Y:S02]  /*6aa0*/  VOTE.ANY R32, PT, P1 ;  /* 0x0000000000207806 */ /* 0x000fe400008e0100 */
[----:B------:R-:W-:Y:S02]  /*6ab0*/  @!P0 LOP3.LUT R31, RZ, R31, RZ, 0x33, !PT ;  /* 0x0000001fff1f8212 */ /* 0x000fe400078e33ff */
[----:B------:R-:W-:Y:S02]  /*6ac0*/  @!P1 LOP3.LUT R32, RZ, R32, RZ, 0x33, !PT ;  /* 0x00000020ff209212 */ /* 0x000fe400078e33ff */
[----:B------:R-:W-:Y:S02]  /*6ad0*/  LOP3.LUT P0, RZ, R72, 0x80, RZ, 0xc0, !PT ;  /* 0x0000008048ff7812 */ /* 0x000fe4000780c0ff */
[----:B------:R-:W-:Y:S02]  /*6ae0*/  LOP3.LUT R31, R32, R31, RZ, 0xc0, !PT ;  /* 0x0000001f201f7212 */ /* 0x000fe400078ec0ff */
[----:B------:R-:W-:-:S02]  /*6af0*/  VOTE.ANY R32, PT, P2 ;  /* 0x0000000000207806 */ /* 0x000fc400010e0100 */
[----:B------:R-:W-:Y:S02]  /*6b00*/  ISETP.NE.AND P1, PT, R29, 0x7fffffff, PT ;  /* 0x7fffffff1d00780c */ /* 0x000fe40003f25270 */
[----:B------:R-:W-:-:S04]  /*6b10*/  @!P2 LOP3.LUT R32, RZ, R32, RZ, 0x33, !PT ;  /* 0x00000020ff20a212 */ /* 0x000fc800078e33ff */
[----:B------:R-:W-:Y:S02]  /*6b20*/  LOP3.LUT R31, R32, R31, RZ, 0xc0, !PT ;  /* 0x0000001f201f7212 */ /* 0x000fe400078ec0ff */
[----:B------:R-:W-:-:S04]  /*6b30*/  VOTE.ANY R32, PT, P3 ;  /* 0x0000000000207806 */ /* 0x000fc800018e0100 */
        /* <DEDUP_REMOVED lines=13> */
[----:B------:R-:W-:-:S04]  /*6c10*/  LOP3.LUT R32, R32, R31, RZ, 0xc0, !PT ;  /* 0x0000001f20207212 */ /* 0x000fc800078ec0ff */
[----:B------:R-:W5:Y:S01]  /*6c20*/  FLO.U32 R31, R32 ;  /* 0x00000020001f7300 */ /* 0x000f6200000e0000 */
[----:B0-----:R-:W-:Y:S02]  /*6c30*/  LOP3.LUT R34, R69, R32, RZ, 0xc0, !PT ;  /* 0x0000002045227212 */ /* 0x001fe400078ec0ff */
[----:B------:R-:W-:-:S04]  /*6c40*/  SEL R69, R29, 0x80000000, P1 ;  /* 0x800000001d457807 */ /* 0x000fc80000800000 */
[----:B------:R-:W-:Y:S01]  /*6c50*/  SHF.R.U32.HI R69, RZ, c[0x0][0x1a4], R69 ;  /* 0x00006900ff457a19 */ /* 0x000fe20000011645 */
[----:B------:R-:W0:Y:S03]  /*6c60*/  POPC R34, R34 ;  /* 0x0000002200227309 */ /* 0x000e260000000000 */
[----:B------:R-:W-:Y:S02]  /*6c70*/  LOP3.LUT R76, R69, R4, RZ, 0x30, !PT ;  /* 0x00000004454c7212 */ /* 0x000fe400078e30ff */
[----:B-----5:R-:W-:-:S13]  /*6c80*/  ISETP.NE.AND P0, PT, R66, R31, PT ;  /* 0x0000001f4200720c */ /* 0x020fda0003f05270 */
[----:B------:R-:W-:Y:S05]  /*6c90*/  @P0 BRA `(.L_x_1598) ;  /* 0x0000002000000947 */ /* 0x000fea0003800000 */
[----:B0-2-4-:R-:W-:-:S06]  /*6ca0*/  IMAD R73, R72, 0x4, R61 ;  /* 0x0000000448497824 */ /* 0x015fcc00078e023d */
[----:B------:R0:W2:Y:S02]  /*6cb0*/  ATOMS.ADD R73, [R73], R34 ;  /* 0x000000224949738c */ /* 0x0000a40000000000 */
.L_x_1598:
[----:B0-2-4-:R-:W-:Y:S05]  /*6cc0*/  BSYNC B0 ;  /* 0x0000000000007941 */ /* 0x015fea0003800000 */
.L_x_1597:
[C---:B------:R-:W-:Y:S01]  /*6cd0*/  LOP3.LUT P0, RZ, R76.reuse, 0x1, RZ, 0xc0, !PT ;  /* 0x000000014cff7812 */ /* 0x040fe2000780c0ff */
[----:B------:R-:W0:Y:S01]  /*6ce0*/  S2R R71, SR_LEMASK ;  /* 0x0000000000477919 */ /* 0x000e220000003a00 */
[----:B------:R-:W-:Y:S01]  /*6cf0*/  BSSY B0, `(.L_x_1599) ;  /* 0x0000025000007945 */ /* 0x000fe20003800000 */
[----:B------:R-:W-:Y:S01]  /*6d00*/  IMAD.MOV.U32 R74, RZ, RZ, RZ ;  /* 0x000000ffff4a7224 */ /* 0x000fe200078e00ff */
[----:B------:R-:W-:Y:S01]  /*6d10*/  R2P PR, R76, 0x7e ;  /* 0x0000007e4c007804 */ /* 0x000fe20000000000 */
[----:B------:R2:W4:Y:S08]  /*6d20*/  SHFL.IDX PT, R31, R73, R31, 0x1f ;  /* 0x00001f1f491f7589 */ /* 0x00053000000e0000 */
[----:B------:R-:W-:-:S04]  /*6d30*/  VOTE.ANY R32, PT, P0 ;  /* 0x0000000000207806 */ /* 0x000fc800000e0100 */
        /* <DEDUP_REMOVED lines=25> */
[----:B0-----:R-:W-:Y:S01]  /*6ed0*/  LOP3.LUT R32, R71, R72, RZ, 0xc0, !PT ;  /* 0x0000004847207212 */ /* 0x001fe200078ec0ff */
[----:B------:R-:W-:-:S06]  /*6ee0*/  IMAD.MOV.U32 R71, RZ, RZ, RZ ;  /* 0x000000ffff477224 */ /* 0x000fcc00078e00ff */
[----:B------:R-:W0:Y:S01]  /*6ef0*/  POPC R32, R32 ;  /* 0x0000002000207309 */ /* 0x000e220000000000 */
[----:B-----5:R-:W-:-:S13]  /*6f00*/  ISETP.NE.AND P0, PT, R66, R69, PT ;  /* 0x000000454200720c */ /* 0x020fda0003f05270 */
[----:B------:R-:W-:Y:S05]  /*6f10*/  @P0 BRA `(.L_x_1600) ;  /* 0x0000002000000947 */ /* 0x000fea0003800000 */
[----:B0-2-4-:R-:W-:-:S05]  /*6f20*/  IMAD R73, R76, 0x4, R61 ;  /* 0x000000044c497824 */ /* 0x015fca00078e023d */
[----:B------:R0:W2:Y:S02]  /*6f30*/  ATOMS.ADD R74, [R73], R32 ;  /* 0x00000020494a738c */ /* 0x0000a40000000000 */
.L_x_1600:
[----:B0-2-4-:R-:W-:Y:S05]  /*6f40*/  BSYNC B0 ;  /* 0x0000000000007941 */ /* 0x015fea0003800000 */
.L_x_1599:
[----:B------:R-:W-:Y:S01]  /*6f50*/  SEL R72, R28, 0x80000000, P1 ;  /* 0x800000001c487807 */ /* 0x000fe20000800000 */
[----:B------:R-:W-:Y:S01]  /*6f60*/  IMAD.IADD R67, R68, 0x1, R67 ;  /* 0x0000000144437824 */ /* 0x000fe200078e0243 */
[----:B------:R-:W-:Y:S01]  /*6f70*/  IADD3 R63, R63, -0x1, R70 ;  /* 0xffffffff3f3f7810 */ /* 0x000fe20007ffe046 */
[----:B------:R0:W2:Y:S01]  /*6f80*/  SHFL.IDX PT, R69, R74, R69, 0x1f ;  /* 0x00001f454a457589 */ /* 0x0000a200000e0000 */
[----:B------:R-:W-:Y:S01]  /*6f90*/  SHF.R.U32.HI R73, RZ, c[0x0][0x1a4], R72 ;  /* 0x00006900ff497a19 */ /* 0x000fe20000011648 */
[----:B------:R-:W-:Y:S03]  /*6fa0*/  BSSY B0, `(.L_x_1601) ;  /* 0x0000027000007945 */ /* 0x000fe60003800000 */
[----:B------:R-:W-:-:S04]  /*6fb0*/  LOP3.LUT R72, R73, R4, RZ, 0x30, !PT ;  /* 0x0000000449487212 */ /* 0x000fc800078e30ff */
[----:B------:R-:W-:-:S13]  /*6fc0*/  R2P PR, R72, 0x7f ;  /* 0x0000007f48007804 */ /* 0x000fda0000000000 */
[----:B------:R-:W-:Y:S02]  /*6fd0*/  VOTE.ANY R68, PT, P0 ;  /* 0x0000000000447806 */ /* 0x000fe400000e0100 */
[----:B------:R-:W-:Y:S02]  /*6fe0*/  VOTE.ANY R73, PT, P1 ;  /* 0x0000000000497806 */ /* 0x000fe400008e0100 */
[----:B------:R-:W-:Y:S02]  /*6ff0*/  @!P0 LOP3.LUT R68, RZ, R68, RZ, 0x33, !PT ;  /* 0x00000044ff448212 */ /* 0x000fe400078e33ff */
[----:B------:R-:W-:Y:S02]  /*7000*/  @!P1 LOP3.LUT R73, RZ, R73, RZ, 0x33, !PT ;  /* 0x00000049ff499212 */ /* 0x000fe400078e33ff */
[----:B------:R-:W-:Y:S02]  /*7010*/  LOP3.LUT P0, RZ, R72, 0x80, RZ, 0xc0, !PT ;  /* 0x0000008048ff7812 */ /* 0x000fe4000780c0ff */
[----:B------:R-:W-:-:S02]  /*7020*/  LOP3.LUT R68, R73, R68, RZ, 0xc0, !PT ;  /* 0x0000004449447212 */ /* 0x000fc400078ec0ff */
[----:B------:R-:W-:Y:S02]  /*7030*/  VOTE.ANY R73, PT, P2 ;  /* 0x0000000000497806 */ /* 0x000fe400010e0100 */
[C---:B------:R-:W-:Y:S02]  /*7040*/  ISETP.NE.AND P1, PT, R27.reuse, 0x7fffffff, PT ;  /* 0x7fffffff1b00780c */ /* 0x040fe40003f25270 */
[----:B------:R-:W-:Y:S02]  /*7050*/  @!P2 LOP3.LUT R73, RZ, R73, RZ, 0x33, !PT ;  /* 0x00000049ff49a212 */ /* 0x000fe400078e33ff */
[----:B------:R-:W-:Y:S02]  /*7060*/  SEL R70, R27, 0x80000000, P1 ;  /* 0x800000001b467807 */ /* 0x000fe40000800000 */
[----:B------:R-:W-:Y:S02]  /*7070*/  LOP3.LUT R68, R73, R68, RZ, 0xc0, !PT ;  /* 0x0000004449447212 */ /* 0x000fe400078ec0ff */
[----:B------:R-:W-:-:S02]  /*7080*/  VOTE.ANY R73, PT, P3 ;  /* 0x0000000000497806 */ /* 0x000fc400018e0100 */
[----:B------:R-:W-:Y:S02]  /*7090*/  VOTE.ANY R75, PT, P0 ;  /* 0x00000000004b7806 */ /* 0x000fe400000e0100 */
[----:B------:R-:W-:Y:S02]  /*70a0*/  @!P3 LOP3.LUT R73, RZ, R73, RZ, 0x33, !PT ;  /* 0x00000049ff49b212 */ /* 0x000fe400078e33ff */
[----:B------:R-:W-:Y:S02]  /*70b0*/  @!P0 LOP3.LUT R75, RZ, R75, RZ, 0x33, !PT ;  /* 0x0000004bff4b8212 */ /* 0x000fe400078e33ff */
[----:B------:R-:W-:Y:S02]  /*70c0*/  LOP3.LUT R68, R73, R68, RZ, 0xc0, !PT ;  /* 0x0000004449447212 */ /* 0x000fe400078ec0ff */
[----:B------:R-:W-:Y:S02]  /*70d0*/  VOTE.ANY R73, PT, P4 ;  /* 0x0000000000497806 */ /* 0x000fe400020e0100 */
[----:B------:R-:W-:-:S02]  /*70e0*/  SHF.R.U32.HI R77, RZ, c[0x0][0x1a4], R70 ;  /* 0x00006900ff4d7a19 */ /* 0x000fc40000011646 */
[----:B------:R-:W-:Y:S02]  /*70f0*/  @!P4 LOP3.LUT R73, RZ, R73, RZ, 0x33, !PT ;  /* 0x00000049ff49c212 */ /* 0x000fe400078e33ff */
[----:B------:R-:W-:Y:S02]  /*7100*/  LOP3.LUT R70, R77, R4, RZ, 0x30, !PT ;  /* 0x000000044d467212 */ /* 0x000fe400078e30ff */
[----:B------:R-:W-:Y:S02]  /*7110*/  LOP3.LUT R68, R73, R68, RZ, 0xc0, !PT ;  /* 0x0000004449447212 */ /* 0x000fe400078ec0ff */
[----:B------:R-:W-:-:S04]  /*7120*/  VOTE.ANY R73, PT, P5 ;  /* 0x0000000000497806 */ /* 0x000fc800028e0100 */
[----:B------:R-:W-:-:S04]  /*7130*/  @!P5 LOP3.LUT R73, RZ, R73, RZ, 0x33, !PT ;  /* 0x00000049ff49d212 */ /* 0x000fc800078e33ff */
[----:B------:R-:W-:Y:S02]  /*7140*/  LOP3.LUT R68, R73, R68, RZ, 0xc0, !PT ;  /* 0x0000004449447212 */ /* 0x000fe400078ec0ff */
[----:B------:R-:W-:-:S04]  /*7150*/  VOTE.ANY R73, PT, P6 ;  /* 0x0000000000497806 */ /* 0x000fc800030e0100 */
[----:B------:R-:W-:-:S04]  /*7160*/  @!P6 LOP3.LUT R73, RZ, R73, RZ, 0x33, !PT ;  /* 0x00000049ff49e212 */ /* 0x000fc800078e33ff */
[----:B------:R-:W-:-:S04]  /*7170*/  LOP3.LUT R68, R73, R68, RZ, 0xc0, !PT ;  /* 0x0000004449447212 */ /* 0x000fc800078ec0ff */
[----:B------:R-:W-:Y:S02]  /*7180*/  LOP3.LUT R75, R75, R68, RZ, 0xc0, !PT ;  /* 0x000000444b4b7212 */ /* 0x000fe400078ec0ff */
[----:B------:R-:W4:Y:S02]  /*7190*/  S2R R68, SR_LEMASK ;  /* 0x0000000000447919 */ /* 0x000f240000003a00 */
[----:B------:R-:W5:Y:S02]  /*71a0*/  FLO.U32 R73, R75 ;  /* 0x0000004b00497300 */ /* 0x000f6400000e0000 */
[----:B-----5:R-:W-:Y:S02]  /*71b0*/  ISETP.NE.AND P0, PT, R66, R73, PT ;  /* 0x000000494200720c */ /* 0x020fe40003f05270 */
[----:B----4-:R-:W-:-:S06]  /*71c0*/  LOP3.LUT R68, R68, R75, RZ, 0xc0, !PT ;  /* 0x0000004b44447212 */ /* 0x010fcc00078ec0ff */
[----:B------:R-:W4:Y:S05]  /*71d0*/  POPC R68, R68 ;  /* 0x0000004400447309 */ /* 0x000f2a0000000000 */
[----:B------:R-:W-:Y:S05]  /*71e0*/  @P0 BRA `(.L_x_1602) ;  /* 0x0000002000000947 */ /* 0x000fea0003800000 */
[----:B0-2---:R-:W-:-:S06]  /*71f0*/  IMAD R71, R72, 0x4, R61 ;  /* 0x0000000448477824 */ /* 0x005fcc00078e023d */
[----:B----4-:R0:W2:Y:S02]  /*7200*/  ATOMS.ADD R71, [R71], R68 ;  /* 0x000000444747738c */ /* 0x0100a40000000000 */
.L_x_1602:
[----:B0-2---:R-:W-:Y:S05]  /*7210*/  BSYNC B0 ;  /* 0x0000000000007941 */ /* 0x005fea0003800000 */
.L_x_1601:
[C---:B------:R-:W-:Y:S01]  /*7220*/  LOP3.LUT P0, RZ, R70.reuse, 0x1, RZ, 0xc0, !PT ;  /* 0x0000000146ff7812 */ /* 0x040fe2000780c0ff */
[----:B------:R0:W2:Y:S01]  /*7230*/  SHFL.IDX PT, R71, R71, R73, 0x1f ;  /* 0x00001f4947477589 */ /* 0x0000a200000e0000 */
[----:B------:R-:W-:Y:S02]  /*7240*/  BSSY B0, `(.L_x_1603) ;  /* 0x0000023000007945 */ /* 0x000fe40003800000 */
[----:B------:R-:W-:-:S09]  /*7250*/  R2P PR, R70, 0x7e ;  /* 0x0000007e46007804 */ /* 0x000fd20000000000 */
[----:B------:R-:W-:-:S04]  /*7260*/  VOTE.ANY R72, PT, P0 ;  /* 0x0000000000487806 */ /* 0x000fc800000e0100 */
[----:B------:R-:W-:Y:S02]  /*7270*/  VOTE.ANY R75, PT, P1 ;  /* 0x00000000004b7806 */ /* 0x000fe400008e0100 */
[----:B------:R-:W-:Y:S02]  /*7280*/  @!P0 LOP3.LUT R72, RZ, R72, RZ, 0x33, !PT ;  /* 0x00000048ff488212 */ /* 0x000fe400078e33ff */
[----:B------:R-:W-:Y:S02]  /*7290*/  @!P1 LOP3.LUT R75, RZ, R75, RZ, 0x33, !PT ;  /* 0x0000004bff4b9212 */ /* 0x000fe400078e33ff */
[----:B0-----:R-:W-:Y:S02]  /*72a0*/  VOTE.ANY R73, PT, P4 ;  /* 0x0000000000497806 */ /* 0x001fe400020e0100 */
[----:B------:R-:W-:Y:S02]  /*72b0*/  LOP3.LUT R72, R75, R72, RZ, 0xc0, !PT ;  /* 0x000000484b487212 */ /* 0x000fe400078ec0ff */
[----:B------:R-:W-:-:S02]  /*72c0*/  VOTE.ANY R75, PT, P2 ;  /* 0x00000000004b7806 */ /* 0x000fc400010e0100 */
[----:B------:R-:W-:Y:S02]  /*72d0*/  @!P4 LOP3.LUT R73, RZ, R73, RZ, 0x33, !PT ;  /* 0x00000049ff49c212 */ /* 0x000fe400078e33ff */
[----:B------:R-:W-:Y:S02]  /*72e0*/  @!P2 LOP3.LUT R75, RZ, R75, RZ, 0x33, !PT ;  /* 0x0000004bff4ba212 */ /* 0x000fe400078e33ff */
[----:B------:R-:W-:Y:S02]  /*72f0*/  LOP3.LUT P0, RZ, R70, 0x80, RZ, 0xc0, !PT ;  /* 0x0000008046ff7812 */ /* 0x000fe4000780c0ff */
[----:B------:R-:W-:Y:S02]  /*7300*/  LOP3.LUT R72, R75, R72, RZ, 0xc0, !PT ;  /* 0x000000484b487212 */ /* 0x000fe400078ec0ff */
[----:B------:R-:W-:-:S04]  /*7310*/  VOTE.ANY R75, PT, P3 ;  /* 0x00000000004b7806 */ /* 0x000fc800018e0100 */
[----:B------:R-:W-:-:S04]  /*7320*/  @!P3 LOP3.LUT R75, RZ, R75, RZ, 0x33, !PT ;  /* 0x0000004bff4bb212 */ /* 0x000fc800078e33ff */
[----:B------:R-:W-:Y:S02]  /*7330*/  LOP3.LUT R72, R75, R72, RZ, 0xc0, !PT ;  /* 0x000000484b487212 */ /* 0x000fe400078ec0ff */
[----:B------:R-:W0:Y:S02]  /*7340*/  S2R R75, SR_LEMASK ;  /* 0x00000000004b7919 */ /* 0x000e240000003a00 */
        /* <DEDUP_REMOVED lines=9> */
[----:B------:R-:W-:Y:S01]  /*73e0*/  LOP3.LUT R74, R73, R72, RZ, 0xc0, !PT ;  /* 0x00000048494a7212 */ /* 0x000fe200078ec0ff */
[----:B------:R-:W-:-:S03]  /*73f0*/  IMAD.MOV.U32 R72, RZ, RZ, RZ ;  /* 0x000000ffff487224 */ /* 0x000fc600078e00ff */
[----:B------:R-:W5:Y:S02]  /*7400*/  FLO.U32 R73, R74 ;  /* 0x0000004a00497300 */ /* 0x000f6400000e0000 */
[----:B-----5:R-:W-:Y:S02]  /*7410*/  ISETP.NE.AND P0, PT, R66, R73, PT ;  /* 0x000000494200720c */ /* 0x020fe40003f05270 */
[----:B0-----:R-:W-:-:S06]  /*7420*/  LOP3.LUT R66, R75, R74, RZ, 0xc0, !PT ;  /* 0x0000004a4b427212 */ /* 0x001fcc00078ec0ff */
[----:B------:R-:W0:Y:S05]  /*7430*/  POPC R66, R66 ;  /* 0x0000004200427309 */ /* 0x000e2a0000000000 */
[----:B------:R-:W-:Y:S05]  /*7440*/  @P0 BRA `(.L_x_1604) ;  /* 0x0000002000000947 */ /* 0x000fea0003800000 */
[----:B--2---:R-:W-:-:S05]  /*7450*/  IMAD R61, R70, 0x4, R61 ;  /* 0x00000004463d7824 */ /* 0x004fca00078e023d */
[----:B0-----:R0:W2:Y:S02]  /*7460*/  ATOMS.ADD R72, [R61], R66 ;  /* 0x000000423d48738c */ /* 0x0010a40000000000 */
.L_x_1604:
[----:B--2---:R-:W-:Y:S05]  /*7470*/  BSYNC B0 ;  /* 0x0000000000007941 */ /* 0x004fea0003800000 */
.L_x_1603:
[----:B------:R-:W-:Y:S01]  /*7480*/  BAR.SYNC.DEFER_BLOCKING 0x0 ;  /* 0x0000000000007b1d */ /* 0x000fe20000010000 */
[----:B------:R-:W-:Y:S01]  /*7490*/  IADD3 R64, R65, -0x1, R64 ;  /* 0xffffffff41407810 */ /* 0x000fe20007ffe040 */
[----:B------:R-:W-:Y:S01]  /*74a0*/  IMAD.IADD R59, R62, 0x1, R59 ;  /* 0x000000013e3b7824 */ /* 0x000fe200078e023b */
[----:B---3--:R-:W-:Y:S01]  /*74b0*/  IADD3 R60, R57, -0x1, R60 ;  /* 0xffffffff393c7810 */ /* 0x008fe20007ffe03c */
[----:B------:R-:W-:Y:S01]  /*74c0*/  IMAD.SHL.U32 R63, R63, 0x4, RZ ;  /* 0x000000043f3f7824 */ /* 0x000fe200078e00ff */
[----:B------:R-:W-:Y:S01]  /*74d0*/  IADD3 R35, R56, -0x1, R35 ;  /* 0xffffffff38237810 */ /* 0x000fe20007ffe023 */
[----:B0-----:R-:W0:Y:S01]  /*74e0*/  SHFL.IDX PT, R61, R72, R73, 0x1f ;  /* 0x00001f49483d7589 */ /* 0x001e2200000e0000 */
[----:B------:R-:W-:Y:S01]  /*74f0*/  IMAD.IADD R33, R58, 0x1, R33 ;  /* 0x000000013a217824 */ /* 0x000fe200078e0221 */
[----:B------:R-:W-:Y:S01]  /*7500*/  IADD3 R43, R46, -0x1, R43 ;  /* 0xffffffff2e2b7810 */ /* 0x000fe20007ffe02b */
[----:B------:R-:W-:Y:S01]  /*7510*/  IMAD.SHL.U32 R67, R67, 0x4, RZ ;  /* 0x0000000443437824 */ /* 0x000fe200078e00ff */
[----:B------:R-:W-:Y:S01]  /*7520*/  IADD3 R69, R32, -0x1, R69 ;  /* 0xffffffff20457810 */ /* 0x000fe20007ffe045 */
        /* <DEDUP_REMOVED lines=8> */
[----:B------:R-:W-:Y:S01]  /*75b0*/  IMAD.SHL.U32 R34, R60, 0x4, RZ ;  /* 0x000000043c227824 */ /* 0x000fe200078e00ff */
[----:B------:R-:W-:Y:S01]  /*75c0*/  ISETP.GT.AND P0, PT, R8, 0xff, PT ;  /* 0x000000ff0800780c */ /* 0x000fe20003f04270 */
[----:B------:R-:W-:Y:S01]  /*75d0*/  IMAD.IADD R37, R52, 0x1, R37 ;  /* 0x0000000134257824 */ /* 0x000fe200078e0225 */
[----:B------:R-:W-:Y:S01]  /*75e0*/  BSSY B0, `(.L_x_1605) ;  /* 0x0000058000007945 */ /* 0x000fe20003800000 */
[----:B------:R-:W-:Y:S01]  /*75f0*/  IMAD.SHL.U32 R33, R33, 0x4, RZ ;  /* 0x0000000421217824 */ /* 0x000fe200078e00ff */
[----:B------:R2:W-:Y:S01]  /*7600*/  STS [R63], R30 ;  /* 0x0000001e3f007388 */ /* 0x0005e20000000800 */
[----:B------:R-:W-:-:S02]  /*7610*/  IMAD.IADD R39, R50, 0x1, R39 ;  /* 0x0000000132277824 */ /* 0x000fc400078e0227 */
[----:B------:R-:W-:Y:S01]  /*7620*/  IMAD.SHL.U32 R36, R36, 0x4, RZ ;  /* 0x0000000424247824 */ /* 0x000fe200078e00ff */
[----:B------:R-:W-:Y:S01]  /*7630*/  STS [R67+-0x4], R26 ;  /* 0xfffffc1a43007388 */ /* 0x000fe20000000800 */
[----:B------:R-:W-:Y:S02]  /*7640*/  IMAD.IADD R40, R49, 0x1, R40 ;  /* 0x0000000131287824 */ /* 0x000fe400078e0228 */
[----:B------:R-:W-:Y:S01]  /*7650*/  IMAD.SHL.U32 R37, R37, 0x4, RZ ;  /* 0x0000000425257824 */ /* 0x000fe200078e00ff */
[----:B------:R3:W-:Y:S01]  /*7660*/  STS [R32], R25 ;  /* 0x0000001920007388 */ /* 0x0007e20000000800 */
[----:B------:R-:W-:Y:S02]  /*7670*/  IMAD.SHL.U32 R38, R38, 0x4, RZ ;  /* 0x0000000426267824 */ /* 0x000fe400078e00ff */
[----:B--2---:R-:W-:Y:S01]  /*7680*/  IMAD.SHL.U32 R30, R35, 0x4, RZ ;  /* 0x00000004231e7824 */ /* 0x004fe200078e00ff */
[----:B------:R2:W-:Y:S01]  /*7690*/  STS [R31+-0x4], R24 ;  /* 0xfffffc181f007388 */ /* 0x0005e20000000800 */
[----:B------:R-:W-:-:S02]  /*76a0*/  IMAD.SHL.U32 R35, R45, 0x4, RZ ;  /* 0x000000042d237824 */ /* 0x000fc400078e00ff */
[----:B------:R-:W-:Y:S01]  /*76b0*/  IMAD.IADD R42, R47, 0x1, R42 ;  /* 0x000000012f2a7824 */ /* 0x000fe200078e022a */
[----:B------:R5:W-:Y:S01]  /*76c0*/  STS [R34], R23 ;  /* 0x0000001722007388 */ /* 0x000be20000000800 */
[----:B----4-:R-:W-:Y:S02]  /*76d0*/  IMAD.IADD R71, R68, 0x1, R71 ;  /* 0x0000000144477824 */ /* 0x010fe400078e0247 */
[----:B---3--:R-:W-:Y:S01]  /*76e0*/  IMAD.SHL.U32 R25, R42, 0x4, RZ ;  /* 0x000000042a197824 */ /* 0x008fe200078e00ff */
[----:B------:R3:W-:Y:S01]  /*76f0*/  STS [R33+-0x4], R22 ;  /* 0xfffffc1621007388 */ /* 0x0007e20000000800 */
[----:B0-----:R-:W-:Y:S02]  /*7700*/  IMAD.IADD R61, R66, 0x1, R61 ;  /* 0x00000001423d7824 */ /* 0x001fe400078e023d */
[----:B--2---:R-:W-:Y:S01]  /*7710*/  IMAD.SHL.U32 R24, R41, 0x4, RZ ;  /* 0x0000000429187824 */ /* 0x004fe200078e00ff */
[----:B------:R-:W-:Y:S01]  /*7720*/  STS [R30], R21 ;  /* 0x000000151e007388 */ /* 0x000fe20000000800 */
[----:B------:R-:W-:-:S02]  /*7730*/  IMAD.SHL.U32 R26, R43, 0x4, RZ ;  /* 0x000000042b1a7824 */ /* 0x000fc400078e00ff */
[----:B-----5:R-:W-:Y:S01]  /*7740*/  IMAD.SHL.U32 R23, R39, 0x4, RZ ;  /* 0x0000000427177824 */ /* 0x020fe200078e00ff */
[----:B------:R0:W-:Y:S01]  /*7750*/  STS [R35+-0x4], R20 ;  /* 0xfffffc1423007388 */ /* 0x0001e20000000800 */
[----:B------:R-:W-:Y:S02]  /*7760*/  IMAD.SHL.U32 R39, R40, 0x4, RZ ;  /* 0x0000000428277824 */ /* 0x000fe400078e00ff */
[----:B---3--:R-:W-:Y:S01]  /*7770*/  IMAD.SHL.U32 R22, R44, 0x4, RZ ;  /* 0x000000042c167824 */ /* 0x008fe200078e00ff */
[----:B------:R2:W-:Y:S04]  /*7780*/  STS [R36], R19 ;  /* 0x0000001324007388 */ /* 0x0005e80000000800 */
[----:B------:R3:W-:Y:S01]  /*7790*/  STS [R37+-0x4], R18 ;  /* 0xfffffc1225007388 */ /* 0x0007e20000000800 */
[----:B0-----:R-:W-:-:S03]  /*77a0*/  IMAD.SHL.U32 R20, R69, 0x4, RZ ;  /* 0x0000000445147824 */ /* 0x001fc600078e00ff */
[----:B------:R0:W-:Y:S01]  /*77b0*/  STS [R38], R17 ;  /* 0x0000001126007388 */ /* 0x0001e20000000800 */
[----:B--2---:R-:W-:-:S03]  /*77c0*/  IMAD.SHL.U32 R19, R46, 0x4, RZ ;  /* 0x000000042e137824 */ /* 0x004fc600078e00ff */
[----:B------:R2:W-:Y:S01]  /*77d0*/  STS [R23+-0x4], R16 ;  /* 0xfffffc1017007388 */ /* 0x0005e20000000800 */
[----:B---3--:R-:W-:-:S03]  /*77e0*/  IMAD.SHL.U32 R18, R61, 0x4, RZ ;  /* 0x000000043d127824 */ /* 0x008fc600078e00ff */
[----:B------:R2:W-:Y:S01]  /*77f0*/  STS [R22], R15 ;  /* 0x0000000f16007388 */ /* 0x0005e20000000800 */
[----:B0-----:R-:W-:-:S03]  /*7800*/  IMAD.SHL.U32 R17, R71, 0x4, RZ ;  /* 0x0000000447117824 */ /* 0x001fc600078e00ff */
[----:B------:R2:W-:Y:S04]  /*7810*/  STS [R39+-0x4], R14 ;  /* 0xfffffc0e27007388 */ /* 0x0005e80000000800 */
[----:B------:R2:W-:Y:S04]  /*7820*/  STS [R24], R13 ;  /* 0x0000000d18007388 */ /* 0x0005e80000000800 */
[----:B------:R2:W-:Y:S04]  /*7830*/  STS [R25+-0x4], R12 ;  /* 0xfffffc0c19007388 */ /* 0x0005e80000000800 */
[----:B------:R2:W-:Y:S04]  /*7840*/  STS [R26], R11 ;  /* 0x0000000b1a007388 */ /* 0x0005e80000000800 */
[----:B------:R2:W-:Y:S04]  /*7850*/  STS [R19+-0x4], R10 ;  /* 0xfffffc0a13007388 */ /* 0x0005e80000000800 */
[----:B------:R2:W-:Y:S04]  /*7860*/  STS [R20], R29 ;  /* 0x0000001d14007388 */ /* 0x0005e80000000800 */
[----:B------:R2:W-:Y:S04]  /*7870*/  STS [R17+-0x4], R28 ;  /* 0xfffffc1c11007388 */ /* 0x0005e80000000800 */
[----:B------:R2:W-:Y:S01]  /*7880*/  STS [R18+-0x4], R27 ;  /* 0xfffffc1b12007388 */ /* 0x0005e20000000800 */
[----:B------:R-:W-:Y:S05]  /*7890*/  @P0 BRA `(.L_x_1606) ;  /* 0x000002c000000947 */ /* 0x000fea0003800000 */
[----:B--2---:R-:W-:-:S04]  /*78a0*/  IMAD.MOV.U32 R11, RZ, RZ, 0x4 ;  /* 0x00000004ff0b7424 */ /* 0x004fc800078e00ff */
[----:B------:R-:W-:-:S06]  /*78b0*/  IMAD.WIDE R10, R8, R11, c[0x0][0x178] ;  /* 0x00005e00080a7625 */ /* 0x000fcc00078e020b */
[----:B------:R-:W2:Y:S01]  /*78c0*/  LDG.E R10, [R10.64] ;  /* 0x000000040a0a7981 */ /* 0x000ea2000c1e1900 */
[----:B------:R-:W-:Y:S01]  /*78d0*/  ISETP.GE.AND P0, PT, R7, 0x1, PT ;  /* 0x000000010700780c */ /* 0x000fe20003f06270 */
[----:B------:R-:W-:Y:S02]  /*78e0*/  IMAD.MOV.U32 R15, RZ, RZ, R0 ;  /* 0x000000ffff0f7224 */ /* 0x000fe400078e0000 */
[----:B-12---:R-:W-:-:S05]  /*78f0*/  IMAD.IADD R13, R10, 0x1, -R9 ;  /* 0x000000010a0d7824 */ /* 0x006fca00078e0a09 */
[----:B------:R0:W-:Y:S05]  /*7900*/  STS [R8.X4+0x7e00], R13 ;  /* 0x007e000d08007388 */ /* 0x0001ea0000004800 */
[----:B------:R-:W-:Y:S05]  /*7910*/  @!P0 BRA `(.L_x_1607) ;  /* 0x000001c000008947 */ /* 0x000fea0003800000 */
[----:B------:R-:W-:Y:S01]  /*7920*/  BSSY B1, `(.L_x_1607) ;  /* 0x000001b000017945 */ /* 0x000fe20003800000 */
[----:B------:R-:W-:Y:S02]  /*7930*/  IMAD.MOV.U32 R12, RZ, RZ, -0x1 ;  /* 0xffffffffff0c7424 */ /* 0x000fe400078e00ff */
[----:B0-----:R-:W-:Y:S02]  /*7940*/  IMAD.MOV.U32 R13, RZ, RZ, R7 ;  /* 0x000000ffff0d7224 */ /* 0x001fe400078e0007 */
[----:B------:R-:W-:-:S02]  /*7950*/  IMAD.MOV.U32 R15, RZ, RZ, R0 ;  /* 0x000000ffff0f7224 */ /* 0x000fc400078e0000 */
.L_x_1612:
[----:B------:R-:W-:Y:S01]  /*7960*/  IMAD R10, R13, 0x100, R8 ;  /* 0x000001000d0a7824 */ /* 0x000fe200078e0208 */
[----:B------:R-:W-:Y:S01]  /*7970*/  BSSY B2, `(.L_x_1608) ;  /* 0x0000009000027945 */ /* 0x000fe20003800000 */
[----:B------:R-:W-:-:S03]  /*7980*/  IMAD.MOV.U32 R11, RZ, RZ, 0x4 ;  /* 0x00000004ff0b7424 */ /* 0x000fc600078e00ff */
[----:B------:R-:W-:-:S05]  /*7990*/  IADD3 R10, R10, -0x100, RZ ;  /* 0xffffff000a0a7810 */ /* 0x000fca0007ffe0ff */
[----:B------:R-:W-:-:S04]  /*79a0*/  IMAD.WIDE R10, R10, R11, c[0x0][0x160] ;  /* 0x000058000a0a7625 */ /* 0x000fc800078e020b */
.L_x_1609:
[----:B------:R-:W-:Y:S01]  /*79b0*/  YIELD ;  /* 0x0000000000007946 */ /* 0x000fe20003800000 */
[----:B------:R-:W-:Y:S06]  /*79c0*/  MEMBAR.SC.CTA ;  /* 0x0000000000007992 */ /* 0x000fec0000000000 */
[----:B------:R-:W2:Y:S02]  /*79d0*/  LDG.E.STRONG.SYS R16, [R10.64] ;  /* 0x000000040a107981 */ /* 0x000ea4000c1f5900 */
[----:B--2---:R-:W-:-:S13]  /*79e0*/  ISETP.NE.AND P0, PT, R16, RZ, PT ;  /* 0x000000ff1000720c */ /* 0x004fda0003f05270 */
[----:B------:R-:W-:Y:S05]  /*79f0*/  @!P0 BRA `(.L_x_1609) ;  /* 0xffffffb000008947 */ /* 0x000fea000383ffff */
[----:B------:R-:W-:Y:S05]  /*7a00*/  BSYNC B2 ;  /* 0x0000000000027941 */ /* 0x000fea0003800000 */
.L_x_1608:
[----:B------:R-:W0:Y:S01]  /*7a10*/  REDUX.OR UR6, R12 ;  /* 0x000000000c0673c4 */ /* 0x000e220000004000 */
[----:B------:R-:W0:Y:S01]  /*7a20*/  R2UR P1, URZ, R12 ;  /* 0x000000000c3f73c2 */ /* 0x000e220000020000 */
[C---:B------:R-:W-:Y:S02]  /*7a30*/  LOP3.LUT R10, R16.reuse, 0x3fffffff, RZ, 0xc0, !PT ;  /* 0x3fffffff100a7812 */ /* 0x040fe400078ec0ff */
[----:B------:R-:W-:-:S03]  /*7a40*/  ISETP.GT.AND P0, PT, R16, -0x1, PT ;  /* 0xffffffff1000780c */ /* 0x000fc60003f04270 */
[----:B------:R-:W-:Y:S01]  /*7a50*/  IMAD.IADD R15, R10, 0x1, R15 ;  /* 0x000000010a0f7824 */ /* 0x000fe200078e020f */
[----:B0-----:R-:W-:Y:S09]  /*7a60*/  @!P1 BRA.DIV UR6, `(.L_x_1610) ;  /* 0x0000549206009947 */ /* 0x001ff2000b800000 */
[----:B------:R-:W-:Y:S02]  /*7a70*/  VOTE.ANY R12, PT, P0 ;  /* 0x00000000000c7806 */ /* 0x000fe400000e0100 */
.L_x_1664:
[----:B------:R-:W-:-:S13]  /*7a80*/  ISETP.GE.AND P0, PT, R16, RZ, PT ;  /* 0x000000ff1000720c */ /* 0x000fda0003f06270 */
[----:B------:R-:W-:Y:S05]  /*7a90*/  @!P0 BRA `(.L_x_1611) ;  /* 0x0000003000008947 */ /* 0x000fea0003800000 */
[C---:B------:R-:W-:Y:S02]  /*7aa0*/  ISETP.GT.AND P0, PT, R13.reuse, 0x1, PT ;  /* 0x000000010d00780c */ /* 0x040fe40003f04270 */
[----:B------:R-:W-:-:S11]  /*7ab0*/  IADD3 R13, R13, -0x1, RZ ;  /* 0xffffffff0d0d7810 */ /* 0x000fd60007ffe0ff */
[----:B------:R-:W-:Y:S05]  /*7ac0*/  @P0 BRA `(.L_x_1612) ;  /* 0xfffffe9000000947 */ /* 0x000fea000383ffff */
.L_x_1611:
[----:B------:R-:W-:Y:S05]  /*7ad0*/  BSYNC B1 ;  /* 0x0000000000017941 */ /* 0x000fea0003800000 */
.L_x_1607:
        /* <DEDUP_REMOVED lines=8> */
.L_x_1606:
[----:B------:R-:W-:Y:S05]  /*7b60*/  BSYNC B0 ;  /* 0x0000000000007941 */ /* 0x000fea0003800000 */
.L_x_1605:
[----:B------:R-:W-:Y:S01]  /*7b70*/  ISETP.NE.U32.AND P0, PT, RZ, c[0x0][0x170], PT ;  /* 0x00005c00ff007a0c */ /* 0x000fe20003f05070 */
[----:B------:R-:W-:Y:S01]  /*7b80*/  WARPSYNC 0xffffffff ;  /* 0xffffffff00007948 */ /* 0x000fe20003800000 */
[----:B--2---:R-:W-:Y:S02]  /*7b90*/  IADD3 R12, R5, 0x1f80, RZ ;  /* 0x00001f80050c7810 */ /* 0x004fe40007ffe0ff */
[----:B------:R-:W-:-:S04]  /*7ba0*/  ISETP.NE.AND.EX P0, PT, RZ, c[0x0][0x174], PT, P0 ;  /* 0x00005d00ff007a0c */ /* 0x000fc80003f05300 */
[----:B------:R-:W-:-:S04]  /*7bb0*/  ISETP.LT.OR P0, PT, R12, c[0x0][0x1a0], !P0 ;  /* 0x000068000c007a0c */ /* 0x000fc80004701670 */
[----:B------:R-:W-:-:S13]  /*7bc0*/  ISETP.GT.OR P0, PT, R8, 0xff, P0 ;  /* 0x000000ff0800780c */ /* 0x000fda0000704670 */
[----:B------:R-:W2:Y:S01]  /*7bd0*/  @!P0 LDS R5, [R8.X4+0x7e00] ;  /* 0x007e000008058984 */ /* 0x000ea20000004800 */
[----:B0-----:R-:W-:-:S04]  /*7be0*/  @!P0 IMAD.MOV.U32 R11, RZ, RZ, 0x4 ;  /* 0x00000004ff0b8424 */ /* 0x001fc800078e00ff */
[----:B------:R-:W-:Y:S01]  /*7bf0*/  @!P0 IMAD.WIDE R10, R8, R11, c[0x0][0x170] ;  /* 0x00005c00080a8625 */ /* 0x000fe200078e020b */
[----:B-12---:R-:W-:-:S05]  /*7c00*/  @!P0 IADD3 R9, R5, R9, R0 ;  /* 0x0000000905098210 */ /* 0x006fca0007ffe000 */
[----:B------:R0:W-:Y:S04]  /*7c10*/  @!P0 STG.E [R10.64], R9 ;  /* 0x000000090a008986 */ /* 0x0001e8000c101904 */
[----:B------:R-:W-:Y:S01]  /*7c20*/  BAR.SYNC.DEFER_BLOCKING 0x0 ;  /* 0x0000000000007b1d */ /* 0x000fe20000010000 */
[----:B------:R-:W-:-:S13]  /*7c30*/  ISETP.GT.AND P0, PT, R12, c[0x0][0x1a0], PT ;  /* 0x000068000c007a0c */ /* 0x000fda0003f04270 */
[----:B------:R-:W-:Y:S05]  /*7c40*/  @!P0 BRA `(.L_x_1613) ;  /* 0x00001bb000008947 */ /* 0x000fea0003800000 */
[----:B0-----:R-:W-:Y:S01]  /*7c50*/  IMAD.MOV.U32 R0, RZ, RZ, -0x1f80 ;  /* 0xffffe080ff007424 */ /* 0x001fe200078e00ff */
[C---:B------:R-:W-:Y:S01]  /*7c60*/  IADD3 R16, R8.reuse, 0x180, RZ ;  /* 0x0000018008107810 */ /* 0x040fe20007ffe0ff */
[----:B------:R-:W-:Y:S01]  /*7c70*/  BSSY B0, `(.L_x_1614) ;  /* 0x000001b000007945 */ /* 0x000fe20003800000 */
[C---:B------:R-:W-:Y:S01]  /*7c80*/  IADD3 R28, R8.reuse, 0x300, RZ ;  /* 0x00000300081c7810 */ /* 0x040fe20007ffe0ff */
[----:B------:R-:W-:Y:S01]  /*7c90*/  IMAD R5, R7, R0, c[0x0][0x1a0] ;  /* 0x0000680007057624 */ /* 0x000fe200078e0200 */
[C---:B------:R-:W-:Y:S02]  /*7ca0*/  IADD3 R12, R8.reuse, 0x480, RZ ;  /* 0x00000480080c7810 */ /* 0x040fe40007ffe0ff */
[C---:B------:R-:W-:Y:S02]  /*7cb0*/  IADD3 R10, R8.reuse, 0x600, RZ ;  /* 0x00000600080a7810 */ /* 0x040fe40007ffe0ff */
[-C--:B------:R-:W-:Y:S02]  /*7cc0*/  ISETP.GE.AND P4, PT, R8, R5.reuse, PT ;  /* 0x000000050800720c */ /* 0x080fe40003f86270 */
[----:B------:R-:W-:-:S02]  /*7cd0*/  ISETP.GE.AND P5, PT, R16, R5, PT ;  /* 0x000000051000720c */ /* 0x000fc40003fa6270 */
[-C--:B------:R-:W-:Y:S02]  /*7ce0*/  ISETP.GE.AND P1, PT, R28, R5.reuse, PT ;  /* 0x000000051c00720c */ /* 0x080fe40003f26270 */
[-C--:B------:R-:W-:Y:S02]  /*7cf0*/  ISETP.GE.AND P2, PT, R12, R5.reuse, PT ;  /* 0x000000050c00720c */ /* 0x080fe40003f46270 */
[----:B------:R-:W-:Y:S02]  /*7d00*/  ISETP.GE.AND P3, PT, R10, R5, PT ;  /* 0x000000050a00720c */ /* 0x000fe40003f66270 */
[----:B------:R-:W-:-:S03]  /*7d10*/  IADD3 R0, R8, 0x780, RZ ;  /* 0x0000078008007810 */ /* 0x000fc60007ffe0ff */
[----:B------:R-:W-:Y:S05]  /*7d20*/  @P4 BRA `(.L_x_1615) ;  /* 0x000000f000004947 */ /* 0x000fea0003800000 */
[----:B------:R-:W0:Y:S01]  /*7d30*/  LDS R9, [R8.X4] ;  /* 0x0000000008097984 */ /* 0x000e220000004800 */
[----:B------:R-:W-:Y:S02]  /*7d40*/  IMAD.MOV.U32 R14, RZ, RZ, -0x1 ;  /* 0xffffffffff0e7424 */ /* 0x000fe400078e00ff */
[----:B------:R-:W-:Y:S01]  /*7d50*/  IMAD.MOV.U32 R40, RZ, RZ, 0x4 ;  /* 0x00000004ff287424 */ /* 0x000fe200078e00ff */
[----:B0-----:R-:W-:-:S04]  /*7d60*/  ISETP.NE.AND P4, PT, R9, 0x7fffffff, PT ;  /* 0x7fffffff0900780c */ /* 0x001fc80003f85270 */
[C---:B------:R-:W-:Y:S02]  /*7d70*/  SEL R11, R9.reuse, 0x80000000, P4 ;  /* 0x80000000090b7807 */ /* 0x040fe40002000000 */
[----:B------:R-:W-:Y:S02]  /*7d80*/  ISETP.GT.AND P4, PT, R9, -0x1, PT ;  /* 0xffffffff0900780c */ /* 0x000fe40003f84270 */
[----:B------:R-:W-:Y:S02]  /*7d90*/  SHF.R.U32.HI R11, RZ, c[0x0][0x1a4], R11 ;  /* 0x00006900ff0b7a19 */ /* 0x000fe4000001160b */
[----:B------:R-:W-:Y:S02]  /*7da0*/  SEL R14, R14, 0x80000000, !P4 ;  /* 0x800000000e0e7807 */ /* 0x000fe40006000000 */
[----:B------:R-:W-:Y:S02]  /*7db0*/  LOP3.LUT R11, R11, R4, RZ, 0x30, !PT ;  /* 0x000000040b0b7212 */ /* 0x000fe400078e30ff */
[----:B------:R-:W-:-:S04]  /*7dc0*/  LOP3.LUT R14, R14, R9, RZ, 0x3c, !PT ;  /* 0x000000090e0e7212 */ /* 0x000fc800078e3cff */
[----:B------:R-:W0:Y:S01]  /*7dd0*/  LDS R11, [R11.X4+0x7e00] ;  /* 0x007e00000b0b7984 */ /* 0x000e220000004800 */
[----:B------:R-:W-:Y:S01]  /*7de0*/  LOP3.LUT R9, RZ, R14, RZ, 0x33, !PT ;  /* 0x0000000eff097212 */ /* 0x000fe200078e33ff */
[----:B0-----:R-:W-:-:S04]  /*7df0*/  IMAD.IADD R15, R11, 0x1, R8 ;  /* 0x000000010b0f7824 */ /* 0x001fc800078e0208 */
[----:B------:R-:W-:-:S05]  /*7e00*/  IMAD.WIDE.U32 R14, R15, R40, c[0x0][0x180] ;  /* 0x000060000f0e7625 */ /* 0x000fca00078e0028 */
[----:B------:R0:W-:Y:S02]  /*7e10*/  STG.E [R14.64], R9 ;  /* 0x000000090e007986 */ /* 0x0001e4000c101904 */
.L_x_1615:
[----:B------:R-:W-:Y:S05]  /*7e20*/  BSYNC B0 ;  /* 0x0000000000007941 */ /* 0x000fea0003800000 */
.L_x_1614:
[----:B------:R-:W-:-:S06]  /*7e30*/  NOP ;  /* 0x0000000000007918 */ /* 0x000fcc0000000000 */
[----:B------:R-:W-:Y:S01]  /*7e40*/  BSSY B0, `(.L_x_1616) ;  /* 0x0000012000007945 */ /* 0x000fe20003800000 */
[----:B------:R-:W-:Y:S01]  /*7e50*/  ISETP.GE.AND P4, PT, R0, R5, PT ;  /* 0x000000050000720c */ /* 0x000fe20003f86270 */
[----:B------:R-:W-:Y:S07]  /*7e60*/  @P5 BRA `(.L_x_1617) ;  /* 0x000000f000005947 */ /* 0x000fee0003800000 */
[----:B0-----:R-:W0:Y:S01]  /*7e70*/  LDS R9, [R8.X4+0x600] ;  /* 0x0006000008097984 */ /* 0x001e220000004800 */
        /* <DEDUP_REMOVED lines=14> */
.L_x_1617:
[----:B------:R-:W-:Y:S05]  /*7f60*/  BSYNC B0 ;  /* 0x0000000000007941 */ /* 0x000fea0003800000 */
.L_x_1616:
[----:B------:R-:W-:-:S06]  /*7f70*/  NOP ;  /* 0x0000000000007918 */ /* 0x000fcc0000000000 */
[----:B------:R-:W-:Y:S01]  /*7f80*/  BSSY B0, `(.L_x_1618) ;  /* 0x0000011000007945 */ /* 0x000fe20003800000 */
[----:B------:R-:W-:Y:S05]  /*7f90*/  @P1 BRA `(.L_x_1619) ;  /* 0x000000f000001947 */ /* 0x000fea0003800000 */
        /* <DEDUP_REMOVED lines=15> */
.L_x_1619:
[----:B------:R-:W-:Y:S05]  /*8090*/  BSYNC B0 ;  /* 0x0000000000007941 */ /* 0x000fea0003800000 */
.L_x_1618:
        /* <DEDUP_REMOVED lines=18> */
.L_x_1621:
[----:B------:R-:W-:Y:S05]  /*81c0*/  BSYNC B0 ;  /* 0x0000000000007941 */ /* 0x000fea0003800000 */
.L_x_1620:
[----:B------:R-:W-:-:S06]  /*81d0*/  NOP ;  /* 0x0000000000007918 */ /* 0x000fcc0000000000 */
[----:B------:R-:W-:Y:S01]  /*81e0*/  BSSY B0, `(.L_x_1622) ;  /* 0x0000012000007945 */ /* 0x000fe20003800000 */
[----:B------:R-:W-:Y:S01]  /*81f0*/  IADD3 R16, R8, 0x900, RZ ;  /* 0x0000090008107810 */ /* 0x000fe20007ffe0ff */
        /* <DEDUP_REMOVED lines=10> */
[----:B------:R-:W-:-:S03]  /*82a0*/  LOP3.LUT R14, R14, R9, RZ, 0x3c, !PT ;  /* 0x000000090e0e7212 */ /* 0x000fc600078e3cff */
[----:B------:R-:W0:Y:S01]  /*82b0*/  LDS R11, [R12.X4+0x7e00] ;  /* 0x007e00000c0b7984 */ /* 0x000e220000004800 */
[----:B------:R-:W-:Y:S01]  /*82c0*/  LOP3.LUT R9, RZ, R14, RZ, 0x33, !PT ;  /* 0x0000000eff097212 */ /* 0x000fe200078e33ff */
[----:B0-----:R-:W-:-:S04]  /*82d0*/  IMAD.IADD R11, R10, 0x1, R11 ;  /* 0x000000010a0b7824 */ /* 0x001fc800078e020b */
[----:B------:R-:W-:-:S05]  /*82e0*/  IMAD.WIDE.U32 R10, R11, R28, c[0x0][0x180] ;  /* 0x000060000b0a7625 */ /* 0x000fca00078e001c */
[----:B------:R0:W-:Y:S02]  /*82f0*/  STG.E [R10.64], R9 ;  /* 0x000000090a007986 */ /* 0x0001e4000c101904 */
.L_x_1623:
[----:B------:R-:W-:Y:S05]  /*8300*/  BSYNC B0 ;  /* 0x0000000000007941 */ /* 0x000fea0003800000 */
.L_x_1622:
[----:B------:R-:W-:-:S06]  /*8310*/  NOP ;  /* 0x0000000000007918 */ /* 0x000fcc0000000000 */
[----:B------:R-:W-:Y:S01]  /*8320*/  BSSY B0, `(.L_x_1624) ;  /* 0x0000012000007945 */ /* 0x000fe20003800000 */
[----:B0-----:R-:W-:Y:S01]  /*8330*/  IADD3 R14, R8, 0xa80, RZ ;  /* 0x00000a80080e7810 */ /* 0x001fe20007ffe0ff */
[----:B------:R-:W-:Y:S05]  /*8340*/  @P4 BRA `(.L_x_1625) ;  /* 0x000000f000004947 */ /* 0x000fea0003800000 */
[----:B------:R-:W0:Y:S01]  /*8350*/  LDS R9, [R8.X4+0x1e00] ;  /* 0x001e000008097984 */ /* 0x000e220000004800 */
[----:B------:R-:W-:Y:S01]  /*8360*/  IMAD.MOV.U32 R28, RZ, RZ, 0x4 ;  /* 0x00000004ff1c7424 */ /* 0x000fe200078e00ff */
[----:B0-----:R-:W-:-:S04]  /*8370*/  ISETP.NE.AND P1, PT, R9, 0x7fffffff, PT ;  /* 0x7fffffff0900780c */ /* 0x001fc80003f25270 */
[C---:B------:R-:W-:Y:S02]  /*8380*/  SEL R10, R9.reuse, 0x80000000, P1 ;  /* 0x80000000090a7807 */ /* 0x040fe40000800000 */
[----:B------:R-:W-:Y:S02]  /*8390*/  ISETP.GT.AND P1, PT, R9, -0x1, PT ;  /* 0xffffffff0900780c */ /* 0x000fe40003f24270 */
[----:B------:R-:W-:Y:S01]  /*83a0*/  SHF.R.U32.HI R11, RZ, c[0x0][0x1a4], R10 ;  /* 0x00006900ff0b7a19 */ /* 0x000fe2000001160a */
[----:B------:R-:W-:-:S03]  /*83b0*/  IMAD.MOV.U32 R10, RZ, RZ, -0x1 ;  /* 0xffffffffff0a7424 */ /* 0x000fc600078e00ff */
[----:B------:R-:W-:Y:S02]  /*83c0*/  LOP3.LUT R12, R11, R4, RZ, 0x30, !PT ;  /* 0x000000040b0c7212 */ /* 0x000fe400078e30ff */
[----:B------:R-:W-:-:S03]  /*83d0*/  SEL R10, R10, 0x80000000, !P1 ;  /* 0x800000000a0a7807 */ /* 0x000fc60004800000 */
[----:B------:R-:W0:Y:S01]  /*83e0*/  LDS R11, [R12.X4+0x7e00] ;  /* 0x007e00000c0b7984 */ /* 0x000e220000004800 */
[----:B------:R-:W-:-:S04]  /*83f0*/  LOP3.LUT R10, R10, R9, RZ, 0x3c, !PT ;  /* 0x000000090a0a7212 */ /* 0x000fc800078e3cff */
[----:B------:R-:W-:Y:S01]  /*8400*/  LOP3.LUT R9, RZ, R10, RZ, 0x33, !PT ;  /* 0x0000000aff097212 */ /* 0x000fe200078e33ff */
[----:B0-----:R-:W-:-:S04]  /*8410*/  IMAD.IADD R11, R0, 0x1, R11 ;  /* 0x00000001000b7824 */ /* 0x001fc800078e020b */
[----:B------:R-:W-:-:S05]  /*8420*/  IMAD.WIDE.U32 R10, R11, R28, c[0x0][0x180] ;  /* 0x000060000b0a7625 */ /* 0x000fca00078e001c */
[----:B------:R0:W-:Y:S02]  /*8430*/  STG.E [R10.64], R9 ;  /* 0x000000090a007986 */ /* 0x0001e4000c101904 */
.L_x_1625:
[----:B------:R-:W-:Y:S05]  /*8440*/  BSYNC B0 ;  /* 0x0000000000007941 */ /* 0x000fea0003800000 */
.L_x_1624:
[----:B------:R-:W-:Y:S01]  /*8450*/  ISETP.GE.AND P5, PT, R16, R5, PT ;  /* 0x000000051000720c */ /* 0x000fe20003fa6270 */
[----:B------:R-:W-:-:S06]  /*8460*/  NOP ;  /* 0x0000000000007918 */ /* 0x000fcc0000000000 */
[C---:B------:R-:W-:Y:S01]  /*8470*/  IADD3 R28, R8.reuse, 0xc00, RZ ;  /* 0x00000c00081c7810 */ /* 0x040fe20007ffe0ff */
[----:B------:R-:W-:Y:S01]  /*8480*/  BSSY B0, `(.L_x_1626) ;  /* 0x0000017000007945 */ /* 0x000fe20003800000 */
[C---:B0-----:R-:W-:Y:S02]  /*8490*/  IADD3 R10, R8.reuse, 0xd80, RZ ;  /* 0x00000d80080a7810 */ /* 0x041fe40007ffe0ff */
[----:B------:R-:W-:Y:S02]  /*84a0*/  IADD3 R0, R8, 0xf00, RZ ;  /* 0x00000f0008007810 */ /* 0x000fe40007ffe0ff */
[-C--:B------:R-:W-:Y:S02]  /*84b0*/  ISETP.GE.AND P4, PT, R14, R5.reuse, PT ;  /* 0x000000050e00720c */ /* 0x080fe40003f86270 */
[-C--:B------:R-:W-:Y:S02]  /*84c0*/  ISETP.GE.AND P3, PT, R28, R5.reuse, PT ;  /* 0x000000051c00720c */ /* 0x080fe40003f66270 */
[----:B------:R-:W-:-:S02]  /*84d0*/  ISETP.GE.AND P1, PT, R10, R5, PT ;  /* 0x000000050a00720c */ /* 0x000fc40003f26270 */
[----:B------:R-:W-:Y:S01]  /*84e0*/  ISETP.GE.AND P2, PT, R0, R5, PT ;  /* 0x000000050000720c */ /* 0x000fe20003f46270 */
[----:B------:R-:W-:Y:S07]  /*84f0*/  @P5 BRA `(.L_x_1627) ;  /* 0x000000f000005947 */ /* 0x000fee0003800000 */
[----:B------:R-:W0:Y:S01]  /*8500*/  LDS R9, [R8.X4+0x2400] ;  /* 0x0024000008097984 */ /* 0x000e220000004800 */
        /* <DEDUP_REMOVED lines=14> */
.L_x_1627:
[----:B------:R-:W-:Y:S05]  /*85f0*/  BSYNC B0 ;  /* 0x0000000000007941 */ /* 0x000fea0003800000 */
.L_x_1626:
        /* <DEDUP_REMOVED lines=18> */
.L_x_1629:
[----:B------:R-:W-:Y:S05]  /*8720*/  BSYNC B0 ;  /* 0x0000000000007941 */ /* 0x000fea0003800000 */
.L_x_1628:
        /* <DEDUP_REMOVED lines=18> */
.L_x_1631:
[----:B------:R-:W-:Y:S05]  /*8850*/  BSYNC B0 ;  /* 0x0000000000007941 */ /* 0x000fea0003800000 */
.L_x_1630:
        /* <DEDUP_REMOVED lines=19> */
.L_x_1633:
[----:B------:R-:W-:Y:S05]  /*8990*/  BSYNC B0 ;  /* 0x0000000000007941 */ /* 0x000fea0003800000 */
.L_x_1632:
[----:B------:R-:W-:-:S06]  /*89a0*/  NOP ;  /* 0x0000000000007918 */ /* 0x000fcc0000000000 */
[----:B------:R-:W-:Y:S01]  /*89b0*/  BSSY B0, `(.L_x_1634) ;  /* 0x0000012000007945 */ /* 0x000fe20003800000 */
[----:B------:R-:W-:Y:S01]  /*89c0*/  IADD3 R14, R8, 0x1200, RZ ;  /* 0x00001200080e7810 */ /* 0x000fe20007ffe0ff */
[----:B------:R-:W-:Y:S05]  /*89d0*/  @P2 BRA `(.L_x_1635) ;  /* 0x000000f000002947 */ /* 0x000fea0003800000 */
[----:B0-----:R-:W0:Y:S01]  /*89e0*/  LDS R9, [R8.X4+0x3c00] ;  /* 0x003c000008097984 */ /* 0x001e220000004800 */
        /* <DEDUP_REMOVED lines=14> */
.L_x_1635:
[----:B------:R-:W-:Y:S05]  /*8ad0*/  BSYNC B0 ;  /* 0x0000000000007941 */ /* 0x000fea0003800000 */
.L_x_1634:
        /* <DEDUP_REMOVED lines=26> */
.L_x_1637:
[----:B------:R-:W-:Y:S05]  /*8c80*/  BSYNC B0 ;  /* 0x0000000000007941 */ /* 0x000fea0003800000 */
.L_x_1636:
        /* <DEDUP_REMOVED lines=18> */
.L_x_1639:
[----:B------:R-:W-:Y:S05]  /*8db0*/  BSYNC B0 ;  /* 0x0000000000007941 */ /* 0x000fea0003800000 */
.L_x_1638:
        /* <DEDUP_REMOVED lines=18> */
.L_x_1641:
[----:B------:R-:W-:Y:S05]  /*8ee0*/  BSYNC B0 ;  /* 0x0000000000007941 */ /* 0x000fea0003800000 */
.L_x_1640:
        /* <DEDUP_REMOVED lines=19> */
.L_x_1643:
[----:B------:R-:W-:Y:S05]  /*9020*/  BSYNC B0 ;  /* 0x0000000000007941 */ /* 0x000fea0003800000 */
.L_x_1642:
        /* <DEDUP_REMOVED lines=19> */
.L_x_1645:
[----:B------:R-:W-:Y:S05]  /*9160*/  BSYNC B0 ;  /* 0x0000000000007941 */ /* 0x000fea0003800000 */
.L_x_1644:
        /* <DEDUP_REMOVED lines=26> */
.L_x_1647:
[----:B------:R-:W-:Y:S05]  /*9310*/  BSYNC B0 ;  /* 0x0000000000007941 */ /* 0x000fea0003800000 */
.L_x_1646:
        /* <DEDUP_REMOVED lines=18> */
.L_x_1649:
[----:B------:R-:W-:Y:S05]  /*9440*/  BSYNC B0 ;  /* 0x0000000000007941 */ /* 0x000fea0003800000 */
.L_x_1648:
        /* <DEDUP_REMOVED lines=18> */
.L_x_1651:
[----:B------:R-:W-:Y:S05]  /*9570*/  BSYNC B0 ;  /* 0x0000000000007941 */ /* 0x000fea0003800000 */
.L_x_1650:
        /* <DEDUP_REMOVED lines=18> */
.L_x_1653:
[----:B------:R-:W-:Y:S05]  /*96a0*/  BSYNC B0 ;  /* 0x0000000000007941 */ /* 0x000fea0003800000 */
.L_x_1652:
        /* <DEDUP_REMOVED lines=18> */
.L_x_1655:
[----:B------:R-:W-:Y:S05]  /*97d0*/  BSYNC B0 ;  /* 0x0000000000007941 */ /* 0x000fea0003800000 */
.L_x_1654:
[----:B------:R-:W-:-:S06]  /*97e0*/  NOP ;  /* 0x0000000000007918 */ /* 0x000fcc0000000000 */
[----:B------:R-:W-:Y:S05]  /*97f0*/  BRA `(.L_x_1656) ;  /* 0x0000128000007947 */ /* 0x000fea0003800000 */
.L_x_1613:
[----:B0-----:R-:W0:Y:S02]  /*9800*/  LDS R9, [R8.X4] ;  /* 0x0000000008097984 */ /* 0x001e240000004800 */
[----:B0-----:R-:W-:-:S04]  /*9810*/  ISETP.NE.AND P1, PT, R9, 0x7fffffff, PT ;  /* 0x7fffffff0900780c */ /* 0x001fc80003f25270 */
[C---:B------:R-:W-:Y:S02]  /*9820*/  SEL R0, R9.reuse, 0x80000000, P1 ;  /* 0x8000000009007807 */ /* 0x040fe40000800000 */
[----:B------:R-:W-:Y:S02]  /*9830*/  ISETP.GT.AND P1, PT, R9, -0x1, PT ;  /* 0xffffffff0900780c */ /* 0x000fe40003f24270 */
[----:B------:R-:W-:Y:S01]  /*9840*/  SHF.R.U32.HI R5, RZ, c[0x0][0x1a4], R0 ;  /* 0x00006900ff057a19 */ /* 0x000fe20000011600 */
[----:B------:R-:W-:-:S03]  /*9850*/  IMAD.MOV.U32 R0, RZ, RZ, 0x4 ;  /* 0x00000004ff007424 */ /* 0x000fc600078e00ff */
[----:B------:R-:W-:Y:S01]  /*9860*/  LOP3.LUT R12, R5, R4, RZ, 0x30, !PT ;  /* 0x00000004050c7212 */ /* 0x000fe200078e30ff */
[----:B------:R-:W-:-:S04]  /*9870*/  IMAD.MOV.U32 R5, RZ, RZ, -0x1 ;  /* 0xffffffffff057424 */ /* 0x000fc800078e00ff */
[----:B------:R-:W0:Y:S01]  /*9880*/  LDS R11, [R12.X4+0x7e00] ;  /* 0x007e00000c0b7984 */ /* 0x000e220000004800 */
[----:B------:R-:W-:-:S04]  /*9890*/  SEL R10, R5, 0x80000000, !P1 ;  /* 0x80000000050a7807 */ /* 0x000fc80004800000 */
[----:B------:R-:W-:-:S04]  /*98a0*/  LOP3.LUT R10, R10, R9, RZ, 0x3c, !PT ;  /* 0x000000090a0a7212 */ /* 0x000fc800078e3cff */
[----:B------:R-:W-:Y:S01]  /*98b0*/  LOP3.LUT R9, RZ, R10, RZ, 0x33, !PT ;  /* 0x0000000aff097212 */ /* 0x000fe200078e33ff */
[----:B0-----:R-:W-:-:S04]  /*98c0*/  IMAD.IADD R11, R11, 0x1, R8 ;  /* 0x000000010b0b7824 */ /* 0x001fc800078e0208 */
[----:B------:R-:W-:-:S05]  /*98d0*/  IMAD.WIDE.U32 R10, R11, R0, c[0x0][0x180] ;  /* 0x000060000b0a7625 */ /* 0x000fca00078e0000 */
[----:B------:R-:W-:Y:S01]  /*98e0*/  STG.E [R10.64], R9 ;  /* 0x000000090a007986 */ /* 0x000fe2000c101904 */
[----:B------:R-:W-:-:S06]  /*98f0*/  NOP ;  /* 0x0000000000007918 */ /* 0x000fcc0000000000 */
[----:B------:R-:W0:Y:S02]  /*9900*/  LDS R12, [R8.X4+0x600] ;  /* 0x00060000080c7984 */ /* 0x000e240000004800 */
        /* <DEDUP_REMOVED lines=8> */
[----:B------:R-:W-:Y:S02]  /*9990*/  LOP3.LUT R15, RZ, R15, RZ, 0x33, !PT ;  /* 0x0000000fff0f7212 */ /* 0x000fe400078e33ff */
[----:B0-----:R-:W-:-:S05]  /*99a0*/  IADD3 R11, R13, 0x180, R8 ;  /* 0x000001800d0b7810 */ /* 0x001fca0007ffe008 */
        /* <DEDUP_REMOVED lines=267> */
[----:B------:R0:W-:Y:S01]  /*aa60*/  STG.E [R10.64], R5 ;  /* 0x000000050a007986 */ /* 0x0001e2000c101904 */
[----:B------:R-:W-:-:S06]  /*aa70*/  NOP ;  /* 0x0000000000007918 */ /* 0x000fcc0000000000 */
.L_x_1656:
[----:B0-----:R-:W0:Y:S01]  /*aa80*/  LDS R12, [R8.X4+0x7800] ;  /* 0x00780000080c7984 */ /* 0x001e220000004800 */
[----:B------:R-:W-:Y:S03]  /*aa90*/  BSSY B0, `(.L_x_1657) ;  /* 0x00000c1000007945 */ /* 0x000fe60003800000 */
[----:B------:R-:W1:Y:S04]  /*aaa0*/  LDS R0, [R8.X4] ;  /* 0x0000000008007984 */ /* 0x000e680000004800 */
        /* <DEDUP_REMOVED lines=8> */
[----:B------:R-:W5:Y:S01]  /*ab30*/  LDS R21, [R8.X4+0x3600] ;  /* 0x0036000008157984 */ /* 0x000f620000004800 */
[----:B0-----:R-:W-:-:S03]  /*ab40*/  ISETP.NE.AND P5, PT, R12, 0x7fffffff, PT ;  /* 0x7fffffff0c00780c */ /* 0x001fc60003fa5270 */
[----:B------:R-:W0:Y:S01]  /*ab50*/  LDS R27, [R8.X4+0x3c00] ;  /* 0x003c0000081b7984 */ /* 0x000e220000004800 */
[----:B-1----:R-:W-:Y:S02]  /*ab60*/  ISETP.NE.AND P6, PT, R0, 0x7fffffff, PT ;  /* 0x7fffffff0000780c */ /* 0x002fe40003fc5270 */
[----:B------:R-:W-:Y:S01]  /*ab70*/  SEL R55, R12, 0x80000000, P5 ;  /* 0x800000000c377807 */ /* 0x000fe20002800000 */
[----:B------:R-:W1:Y:S01]  /*ab80*/  LDS R29, [R8.X4+0x4200] ;  /* 0x00420000081d7984 */ /* 0x000e620000004800 */
[----:B--2---:R-:W-:Y:S02]  /*ab90*/  ISETP.NE.AND P1, PT, R5, 0x7fffffff, PT ;  /* 0x7fffffff0500780c */ /* 0x004fe40003f25270 */
[----:B------:R-:W-:Y:S01]  /*aba0*/  SEL R0, R0, 0x80000000, P6 ;  /* 0x8000000000007807 */ /* 0x000fe20003000000 */
[----:B------:R-:W2:Y:S01]  /*abb0*/  LDS R41, [R8.X4+0x4800] ;  /* 0x0048000008297984 */ /* 0x000ea20000004800 */
[----:B---3--:R-:W-:Y:S02]  /*abc0*/  ISETP.NE.AND P2, PT, R9, 0x7fffffff, PT ;  /* 0x7fffffff0900780c */ /* 0x008fe40003f45270 */
[----:B------:R-:W-:Y:S01]  /*abd0*/  SEL R5, R5, 0x80000000, P1 ;  /* 0x8000000005057807 */ /* 0x000fe20000800000 */
[----:B------:R-:W3:Y:S01]  /*abe0*/  LDS R43, [R8.X4+0x4e00] ;  /* 0x004e0000082b7984 */ /* 0x000ee20000004800 */
[----:B----4-:R-:W-:-:S02]  /*abf0*/  ISETP.NE.AND P3, PT, R10, 0x7fffffff, PT ;  /* 0x7fffffff0a00780c */ /* 0x010fc40003f65270 */
[----:B------:R-:W-:Y:S01]  /*ac00*/  SEL R9, R9, 0x80000000, P2 ;  /* 0x8000000009097807 */ /* 0x000fe20001000000 */
[----:B------:R-:W4:Y:S01]  /*ac10*/  LDS R44, [R8.X4+0x5400] ;  /* 0x00540000082c7984 */ /* 0x000f220000004800 */
[----:B-----5:R-:W-:Y:S02]  /*ac20*/  ISETP.NE.AND P4, PT, R11, 0x7fffffff, PT ;  /* 0x7fffffff0b00780c */ /* 0x020fe40003f85270 */
[----:B------:R-:W-:Y:S01]  /*ac30*/  SEL R10, R10, 0x80000000, P3 ;  /* 0x800000000a0a7807 */ /* 0x000fe20001800000 */
[----:B------:R-:W5:Y:S01]  /*ac40*/  LDS R45, [R8.X4+0x5a00] ;  /* 0x005a0000082d7984 */ /* 0x000f620000004800 */
[----:B------:R-:W-:Y:S02]  /*ac50*/  ISETP.NE.AND P5, PT, R13, 0x7fffffff, PT ;  /* 0x7fffffff0d00780c */ /* 0x000fe40003fa5270 */
[----:B------:R-:W-:Y:S01]  /*ac60*/  SEL R12, R11, 0x80000000, P4 ;  /* 0x800000000b0c7807 */ /* 0x000fe20002000000 */
[----:B------:R-:W5:Y:S01]  /*ac70*/  LDS R47, [R8.X4+0x6000] ;  /* 0x00600000082f7984 */ /* 0x000f620000004800 */
[----:B------:R-:W-:-:S02]  /*ac80*/  ISETP.NE.AND P6, PT, R14, 0x7fffffff, PT ;  /* 0x7fffffff0e00780c */ /* 0x000fc40003fc5270 */
[----:B------:R-:W-:Y:S01]  /*ac90*/  SEL R13, R13, 0x80000000, P5 ;  /* 0x800000000d0d7807 */ /* 0x000fe20002800000 */
[----:B------:R-:W5:Y:S01]  /*aca0*/  LDS R49, [R8.X4+0x6600] ;  /* 0x0066000008317984 */ /* 0x000f620000004800 */
[C---:B------:R-:W-:Y:S02]  /*acb0*/  ISETP.NE.AND P1, PT, R15.reuse, 0x7fffffff, PT ;  /* 0x7fffffff0f00780c */ /* 0x040fe40003f25270 */
[----:B------:R-:W-:Y:S01]  /*acc0*/  SEL R14, R14, 0x80000000, P6 ;  /* 0x800000000e0e7807 */ /* 0x000fe20003000000 */
[----:B------:R-:W5:Y:S01]  /*acd0*/  LDS R51, [R8.X4+0x6c00] ;  /* 0x006c000008337984 */ /* 0x000f620000004800 */
[----:B------:R-:W-:Y:S02]  /*ace0*/  ISETP.NE.AND P2, PT, R16, 0x7fffffff, PT ;  /* 0x7fffffff1000780c */ /* 0x000fe40003f45270 */
[----:B------:R-:W-:Y:S01]  /*acf0*/  SEL R15, R15, 0x80000000, P1 ;  /* 0x800000000f0f7807 */ /* 0x000fe20000800000 */
[----:B------:R-:W5:Y:S01]  /*ad00*/  LDS R53, [R8.X4+0x7200] ;  /* 0x0072000008357984 */ /* 0x000f620000004800 */
[----:B------:R-:W-:-:S02]  /*ad10*/  ISETP.NE.AND P3, PT, R21, 0x7fffffff, PT ;  /* 0x7fffffff1500780c */ /* 0x000fc40003f65270 */
[----:B------:R-:W-:Y:S02]  /*ad20*/  SEL R16, R16, 0x80000000, P2 ;  /* 0x8000000010107807 */ /* 0x000fe40001000000 */
[----:B0-----:R-:W-:Y:S02]  /*ad30*/  ISETP.NE.AND P4, PT, R27, 0x7fffffff, PT ;  /* 0x7fffffff1b00780c */ /* 0x001fe40003f85270 */
[----:B------:R-:W-:Y:S02]  /*ad40*/  SEL R21, R21, 0x80000000, P3 ;  /* 0x8000000015157807 */ /* 0x000fe40001800000 */
[----:B-1----:R-:W-:Y:S02]  /*ad50*/  ISETP.NE.AND P5, PT, R29, 0x7fffffff, PT ;  /* 0x7fffffff1d00780c */ /* 0x002fe40003fa5270 */
[----:B------:R-:W-:Y:S02]  /*ad60*/  SEL R28, R27, 0x80000000, P4 ;  /* 0x800000001b1c7807 */ /* 0x000fe40002000000 */
[----:B--2---:R-:W-:-:S02]  /*ad70*/  ISETP.NE.AND P6, PT, R41, 0x7fffffff, PT ;  /* 0x7fffffff2900780c */ /* 0x004fc40003fc5270 */
[----:B------:R-:W-:Y:S02]  /*ad80*/  SEL R40, R29, 0x80000000, P5 ;  /* 0x800000001d287807 */ /* 0x000fe40002800000 */
[----:B---3--:R-:W-:Y:S02]  /*ad90*/  ISETP.NE.AND P1, PT, R43, 0x7fffffff, PT ;  /* 0x7fffffff2b00780c */ /* 0x008fe40003f25270 */
[----:B------:R-:W-:Y:S02]  /*ada0*/  SEL R42, R41, 0x80000000, P6 ;  /* 0x80000000292a7807 */ /* 0x000fe40003000000 */
[----:B----4-:R-:W-:Y:S02]  /*adb0*/  ISETP.NE.AND P2, PT, R44, 0x7fffffff, PT ;  /* 0x7fffffff2c00780c */ /* 0x010fe40003f45270 */
[----:B------:R-:W-:Y:S02]  /*adc0*/  SEL R43, R43, 0x80000000, P1 ;  /* 0x800000002b2b7807 */ /* 0x000fe40000800000 */
[----:B-----5:R-:W-:-:S02]  /*add0*/  ISETP.NE.AND P3, PT, R45, 0x7fffffff, PT ;  /* 0x7fffffff2d00780c */ /* 0x020fc40003f65270 */
[----:B------:R-:W-:Y:S02]  /*ade0*/  SEL R44, R44, 0x80000000, P2 ;  /* 0x800000002c2c7807 */ /* 0x000fe40001000000 */
[----:B------:R-:W-:Y:S02]  /*adf0*/  ISETP.NE.AND P4, PT, R47, 0x7fffffff, PT ;  /* 0x7fffffff2f00780c */ /* 0x000fe40003f85270 */
[----:B------:R-:W-:Y:S02]  /*ae00*/  SEL R46, R45, 0x80000000, P3 ;  /* 0x800000002d2e7807 */ /* 0x000fe40001800000 */
[----:B------:R-:W-:Y:S02]  /*ae10*/  ISETP.NE.AND P5, PT, R49, 0x7fffffff, PT ;  /* 0x7fffffff3100780c */ /* 0x000fe40003fa5270 */
[----:B------:R-:W-:Y:S02]  /*ae20*/  SEL R48, R47, 0x80000000, P4 ;  /* 0x800000002f307807 */ /* 0x000fe40002000000 */
[----:B------:R-:W-:-:S02]  /*ae30*/  ISETP.NE.AND P6, PT, R51, 0x7fffffff, PT ;  /* 0x7fffffff3300780c */ /* 0x000fc40003fc5270 */
[----:B------:R-:W-:Y:S02]  /*ae40*/  SEL R50, R49, 0x80000000, P5 ;  /* 0x8000000031327807 */ /* 0x000fe40002800000 */
[----:B------:R-:W-:Y:S02]  /*ae50*/  ISETP.NE.AND P1, PT, R53, 0x7fffffff, PT ;  /* 0x7fffffff3500780c */ /* 0x000fe40003f25270 */
[----:B------:R-:W-:Y:S02]  /*ae60*/  SEL R52, R51, 0x80000000, P6 ;  /* 0x8000000033347807 */ /* 0x000fe40003000000 */
[----:B------:R-:W-:Y:S02]  /*ae70*/  SEL R54, R53, 0x80000000, P1 ;  /* 0x8000000035367807 */ /* 0x000fe40000800000 */
[----:B------:R-:W-:Y:S02]  /*ae80*/  SHF.R.U32.HI R71, RZ, c[0x0][0x1a4], R55 ;  /* 0x00006900ff477a19 */ /* 0x000fe40000011637 */
[----:B------:R-:W-:-:S02]  /*ae90*/  SHF.R.U32.HI R5, RZ, c[0x0][0x1a4], R5 ;  /* 0x00006900ff057a19 */ /* 0x000fc40000011605 */
[----:B------:R-:W-:Y:S02]  /*aea0*/  SHF.R.U32.HI R9, RZ, c[0x0][0x1a4], R9 ;  /* 0x00006900ff097a19 */ /* 0x000fe40000011609 */
[----:B------:R-:W-:Y:S02]  /*aeb0*/  SHF.R.U32.HI R11, RZ, c[0x0][0x1a4], R10 ;  /* 0x00006900ff0b7a19 */ /* 0x000fe4000001160a */
[----:B------:R-:W-:Y:S02]  /*aec0*/  SHF.R.U32.HI R13, RZ, c[0x0][0x1a4], R13 ;  /* 0x00006900ff0d7a19 */ /* 0x000fe4000001160d */
[----:B------:R-:W-:Y:S02]  /*aed0*/  SHF.R.U32.HI R15, RZ, c[0x0][0x1a4], R15 ;  /* 0x00006900ff0f7a19 */ /* 0x000fe4000001160f */
        /* <DEDUP_REMOVED lines=15> */
[-C--:B------:R-:W-:Y:S02]  /*afd0*/  LOP3.LUT R44, R5, R4.reuse, RZ, 0x30, !PT ;  /* 0x00000004052c7212 */ /* 0x080fe400078e30ff */
[-C--:B------:R-:W-:Y:S02]  /*afe0*/  LOP3.LUT R43, R9, R4.reuse, RZ, 0x30, !PT ;  /* 0x00000004092b7212 */ /* 0x080fe400078e30ff */
[-C--:B------:R-:W-:Y:S02]  /*aff0*/  LOP3.LUT R42, R11, R4.reuse, RZ, 0x30, !PT ;  /* 0x000000040b2a7212 */ /* 0x080fe400078e30ff */
[-C--:B------:R-:W-:Y:S02]  /*b000*/  LOP3.LUT R40, R13, R4.reuse, RZ, 0x30, !PT ;  /* 0x000000040d287212 */ /* 0x080fe400078e30ff */
[----:B------:R-:W-:-:S02]  /*b010*/  LOP3.LUT R28, R15, R4, RZ, 0x30, !PT ;  /* 0x000000040f1c7212 */ /* 0x000fc400078e30ff */
[-C--:B------:R-:W-:Y:S02]  /*b020*/  LOP3.LUT R0, R71, R4.reuse, RZ, 0x30, !PT ;  /* 0x0000000447007212 */ /* 0x080fe400078e30ff */
        /* <DEDUP_REMOVED lines=14> */
[----:B------:R-:W-:Y:S01]  /*b110*/  LOP3.LUT R4, R69, R4, RZ, 0x30, !PT ;  /* 0x0000000445047212 */ /* 0x000fe200078e30ff */
[----:B------:R-:W-:Y:S05]  /*b120*/  @!P0 BRA `(.L_x_1658) ;  /* 0x0000042000008947 */ /* 0x000fea0003800000 */
[----:B------:R-:W-:Y:S01]  /*b130*/  IMAD.MOV.U32 R68, RZ, RZ, -0x1f80 ;  /* 0xffffe080ff447424 */ /* 0x000fe200078e00ff */
[----:B------:R-:W-:-:S03]  /*b140*/  IADD3 R70, R6, 0x60, RZ ;  /* 0x0000006006467810 */ /* 0x000fc60007ffe0ff */
[----:B------:R-:W-:Y:S01]  /*b150*/  IMAD R69, R7, R68, c[0x0][0x1a0] ;  /* 0x0000680007457624 */ /* 0x000fe200078e0244 */
[----:B------:R-:W-:-:S04]  /*b160*/  IADD3 R68, R6, 0x20, RZ ;  /* 0x0000002006447810 */ /* 0x000fc80007ffe0ff */
[-C--:B------:R-:W-:Y:S02]  /*b170*/  ISETP.GE.AND P1, PT, R68, R69.reuse, PT ;  /* 0x000000454400720c */ /* 0x080fe40003f26270 */
[CC--:B------:R-:W-:Y:S02]  /*b180*/  ISETP.GE.AND P6, PT, R6.reuse, R69.reuse, PT ;  /* 0x000000450600720c */ /* 0x0c0fe40003fc6270 */
[----:B------:R-:W-:Y:S02]  /*b190*/  IADD3 R68, R6, 0x40, RZ ;  /* 0x0000004006447810 */ /* 0x000fe40007ffe0ff */
[-C--:B------:R-:W-:Y:S02]  /*b1a0*/  ISETP.GE.AND P3, PT, R70, R69.reuse, PT ;  /* 0x000000454600720c */ /* 0x080fe40003f66270 */
[----:B------:R-:W-:Y:S02]  /*b1b0*/  ISETP.GE.AND P2, PT, R68, R69, PT ;  /* 0x000000454400720c */ /* 0x000fe40003f46270 */
[----:B------:R-:W-:-:S02]  /*b1c0*/  IADD3 R68, R6, 0x80, RZ ;  /* 0x0000008006447810 */ /* 0x000fc40007ffe0ff */
[----:B------:R-:W-:Y:S01]  /*b1d0*/  IADD3 R70, R6, 0xa0, RZ ;  /* 0x000000a006467810 */ /* 0x000fe20007ffe0ff */
[----:B------:R0:W5:Y:S01]  /*b1e0*/  @!P1 LDG.E R48, [R2.64+0x80] ;  /* 0x0000800402309981 */ /* 0x000162000c1e1900 */
[-C--:B------:R-:W-:Y:S02]  /*b1f0*/  ISETP.GE.AND P4, PT, R68, R69.reuse, PT ;  /* 0x000000454400720c */ /* 0x080fe40003f86270 */
[----:B------:R-:W-:Y:S01]  /*b200*/  IADD3 R68, R6, 0xc0, RZ ;  /* 0x000000c006447810 */ /* 0x000fe20007ffe0ff */
[----:B------:R0:W5:Y:S01]  /*b210*/  @!P6 LDG.E R46, [R2.64] ;  /* 0x00000004022ee981 */ /* 0x000162000c1e1900 */
[-C--:B------:R-:W-:Y:S02]  /*b220*/  ISETP.GE.AND P5, PT, R70, R69.reuse, PT ;  /* 0x000000454600720c */ /* 0x080fe40003fa6270 */
[----:B------:R-:W-:Y:S01]  /*b230*/  ISETP.GE.AND P6, PT, R68, R69, PT ;  /* 0x000000454400720c */ /* 0x000fe20003fc6270 */
[----:B------:R0:W5:Y:S01]  /*b240*/  @!P2 LDG.E R47, [R2.64+0x100] ;  /* 0x00010004022fa981 */ /* 0x000162000c1e1900 */
[----:B------:R-:W-:-:S03]  /*b250*/  IADD3 R68, R6, 0xe0, RZ ;  /* 0x000000e006447810 */ /* 0x000fc60007ffe0ff */
[----:B------:R0:W5:Y:S01]  /*b260*/  @!P3 LDG.E R50, [R2.64+0x180] ;  /* 0x000180040232b981 */ /* 0x000162000c1e1900 */
[-C--:B------:R-:W-:Y:S02]  /*b270*/  ISETP.GE.AND P1, PT, R68, R69.reuse, PT ;  /* 0x000000454400720c */ /* 0x080fe40003f26270 */
[----:B------:R-:W-:Y:S01]  /*b280*/  IADD3 R68, R6, 0x100, RZ ;  /* 0x0000010006447810 */ /* 0x000fe20007ffe0ff */
[----:B------:R0:W5:Y:S03]  /*b290*/  @!P4 LDG.E R49, [R2.64+0x200] ;  /* 0x000200040231c981 */ /* 0x000166000c1e1900 */
        /* <DEDUP_REMOVED lines=9> */
[----:B------:R-:W-:-:S04]  /*b330*/  IADD3 R68, R6, 0x160, RZ ;  /* 0x0000016006447810 */ /* 0x000fc80007ffe0ff */
        /* <DEDUP_REMOVED lines=22> */
[----:B------:R0:W5:Y:S06]  /*b4a0*/  @!P4 LDG.E R61, [R2.64+0x800] ;  /* 0x00080004023dc981 */ /* 0x00016c000c1e1900 */
[----:B------:R0:W5:Y:S06]  /*b4b0*/  @!P5 LDG.E R64, [R2.64+0x880] ;  /* 0x000880040240d981 */ /* 0x00016c000c1e1900 */
        /* <DEDUP_REMOVED lines=9> */
.L_x_1658:
        /* <DEDUP_REMOVED lines=21> */
.L_x_1659:
[----:B0-----:R-:W-:Y:S05]  /*b6a0*/  BSYNC B0 ;  /* 0x0000000000007941 */ /* 0x001fea0003800000 */
.L_x_1657:
[----:B------:R-:W-:Y:S06]  /*b6b0*/  BAR.SYNC.DEFER_BLOCKING 0x0 ;  /* 0x0000000000007b1d */ /* 0x000fec0000010000 */
[----:B-----5:R0:W-:Y:S04]  /*b6c0*/  STS [R63], R46 ;  /* 0x0000002e3f007388 */ /* 0x0201e80000000800 */
[----:B------:R0:W-:Y:S04]  /*b6d0*/  STS [R67+-0x4], R48 ;  /* 0xfffffc3043007388 */ /* 0x0001e80000000800 */
[----:B------:R0:W-:Y:S04]  /*b6e0*/  STS [R32], R47 ;  /* 0x0000002f20007388 */ /* 0x0001e80000000800 */
        /* <DEDUP_REMOVED lines=17> */
[----:B------:R0:W-:Y:S04]  /*b800*/  STS [R18+-0x4], R69 ;  /* 0xfffffc4512007388 */ /* 0x0001e80000000800 */
[----:B------:R-:W-:Y:S06]  /*b810*/  BAR.SYNC.DEFER_BLOCKING 0x0 ;  /* 0x0000000000007b1d */ /* 0x000fec0000010000 */
[----:B------:R-:W-:Y:S05]  /*b820*/  @!P0 BRA `(.L_x_1660) ;  /* 0x00000bf000008947 */ /* 0x000fea0003800000 */
[----:B0-----:R-:W-:Y:S01]  /*b830*/  IMAD.MOV.U32 R2, RZ, RZ, -0x1f80 ;  /* 0xffffe080ff027424 */ /* 0x001fe200078e00ff */
[----:B------:R-:W0:Y:S01]  /*b840*/  LDS R45, [R45.X4+0x7e00] ;  /* 0x007e00002d2d7984 */ /* 0x000e220000004800 */
[----:B------:R-:W-:-:S02]  /*b850*/  IADD3 R18, R8, 0x180, RZ ;  /* 0x0000018008127810 */ /* 0x000fc40007ffe0ff */
[----:B------:R-:W-:Y:S01]  /*b860*/  IMAD R7, R7, R2, c[0x0][0x1a0] ;  /* 0x0000680007077624 */ /* 0x000fe200078e0202 */
[----:B------:R-:W-:-:S04]  /*b870*/  IADD3 R6, R8, 0x300, RZ ;  /* 0x0000030008067810 */ /* 0x000fc80007ffe0ff */
[-C--:B------:R-:W-:Y:S02]  /*b880*/  ISETP.GE.AND P0, PT, R8, R7.reuse, PT ;  /* 0x000000070800720c */ /* 0x080fe40003f06270 */
[----:B------:R-:W-:-:S11]  /*b890*/  ISETP.GE.AND P1, PT, R18, R7, PT ;  /* 0x000000071200720c */ /* 0x000fd60003f26270 */
[----:B------:R-:W1:Y:S01]  /*b8a0*/  @!P0 LDS R17, [R8.X4] ;  /* 0x0000000008118984 */ /* 0x000e620000004800 */
[----:B------:R-:W-:Y:S02]  /*b8b0*/  @!P0 IMAD.MOV.U32 R3, RZ, RZ, 0x4 ;  /* 0x00000004ff038424 */ /* 0x000fe400078e00ff */
[----:B------:R-:W-:Y:S02]  /*b8c0*/  @!P1 IMAD.MOV.U32 R19, RZ, RZ, 0x4 ;  /* 0x00000004ff139424 */ /* 0x000fe400078e00ff */
[----:B0-----:R-:W-:-:S04]  /*b8d0*/  IMAD.IADD R2, R45, 0x1, R8 ;  /* 0x000000012d027824 */ /* 0x001fc800078e0208 */
[----:B------:R-:W-:-:S05]  /*b8e0*/  @!P0 IMAD.WIDE.U32 R2, R2, R3, c[0x0][0x190] ;  /* 0x0000640002028625 */ /* 0x000fca00078e0003 */
[----:B-1----:R0:W-:Y:S01]  /*b8f0*/  @!P0 STG.E [R2.64], R17 ;  /* 0x0000001102008986 */ /* 0x0021e2000c101904 */
[----:B------:R-:W-:-:S06]  /*b900*/  NOP ;  /* 0x0000000000007918 */ /* 0x000fcc0000000000 */
[----:B------:R-:W1:Y:S01]  /*b910*/  LDS R44, [R44.X4+0x7e00] ;  /* 0x007e00002c2c7984 */ /* 0x000e620000004800 */
[----:B------:R-:W-:-:S03]  /*b920*/  ISETP.GE.AND P0, PT, R6, R7, PT ;  /* 0x000000070600720c */ /* 0x000fc60003f06270 */
[----:B------:R-:W2:Y:S10]  /*b930*/  @!P1 LDS R23, [R8.X4+0x600] ;  /* 0x0006000008179984 */ /* 0x000eb40000004800 */
[----:B0-----:R-:W-:-:S02]  /*b940*/  @!P0 IMAD.MOV.U32 R3, RZ, RZ, 0x4 ;  /* 0x00000004ff038424 */ /* 0x001fc400078e00ff */
[----:B-1----:R-:W-:-:S04]  /*b950*/  IMAD.IADD R18, R18, 0x1, R44 ;  /* 0x0000000112127824 */ /* 0x002fc800078e022c */
[----:B------:R-:W-:-:S05]  /*b960*/  @!P1 IMAD.WIDE.U32 R18, R18, R19, c[0x0][0x190] ;  /* 0x0000640012129625 */ /* 0x000fca00078e0013 */
[----:B--2---:R-:W-:Y:S01]  /*b970*/  @!P1 STG.E [R18.64], R23 ;  /* 0x0000001712009986 */ /* 0x004fe2000c101904 */
[----:B------:R-:W-:-:S06]  /*b980*/  NOP ;  /* 0x0000000000007918 */ /* 0x000fcc0000000000 */
[----:B------:R-:W0:Y:S04]  /*b990*/  LDS R43, [R43.X4+0x7e00] ;  /* 0x007e00002b2b7984 */ /* 0x000e280000004800 */
[----:B------:R-:W1:Y:S01]  /*b9a0*/  @!P0 LDS R17, [R8.X4+0xc00] ;  /* 0x000c000008118984 */ /* 0x000e620000004800 */
[----:B0-----:R-:W-:Y:S01]  /*b9b0*/  IMAD.IADD R2, R6, 0x1, R43 ;  /* 0x0000000106027824 */ /* 0x001fe200078e022b */
[----:B------:R-:W-:-:S03]  /*b9c0*/  IADD3 R6, R8, 0x480, RZ ;  /* 0x0000048008067810 */ /* 0x000fc60007ffe0ff */
[----:B------:R-:W-:Y:S01]  /*b9d0*/  @!P0 IMAD.WIDE.U32 R2, R2, R3, c[0x0][0x190] ;  /* 0x0000640002028625 */ /* 0x000fe200078e0003 */
[----:B------:R-:W-:-:S04]  /*b9e0*/  ISETP.GE.AND P1, PT, R6, R7, PT ;  /* 0x000000070600720c */ /* 0x000fc80003f26270 */
[----:B-1----:R-:W-:Y:S01]  /*b9f0*/  @!P0 STG.E [R2.64], R17 ;  /* 0x0000001102008986 */ /* 0x002fe2000c101904 */
[----:B------:R-:W-:-:S06]  /*ba00*/  NOP ;  /* 0x0000000000007918 */ /* 0x000fcc0000000000 */
[----:B------:R-:W0:Y:S02]  /*ba10*/  LDS R42, [R42.X4+0x7e00] ;  /* 0x007e00002a2a7984 */ /* 0x000e240000004800 */
[----:B------:R-:W-:Y:S02]  /*ba20*/  @!P1 IMAD.MOV.U32 R19, RZ, RZ, 0x4 ;  /* 0x00000004ff139424 */ /* 0x000fe400078e00ff */
        /* <DEDUP_REMOVED lines=154> */
[----:B0-----:R-:W-:-:S04]  /*c3d0*/  IMAD.IADD R2, R6, 0x1, R0 ;  /* 0x0000000106027824 */ /* 0x001fc800078e0200 */
[----:B------:R-:W-:-:S05]  /*c3e0*/  @!P0 IMAD.WIDE.U32 R2, R2, R3, c[0x0][0x190] ;  /* 0x0000640002028625 */ /* 0x000fca00078e0003 */
[----:B-1----:R-:W-:Y:S01]  /*c3f0*/  @!P0 STG.E [R2.64], R5 ;  /* 0x0000000502008986 */ /* 0x002fe2000c101904 */
[----:B------:R-:W-:-:S06]  /*c400*/  NOP ;  /* 0x0000000000007918 */ /* 0x000fcc0000000000 */
[----:B------:R-:W-:Y:S05]  /*c410*/  EXIT ;  /* 0x000000000000794d */ /* 0x000fea0003800000 */
.L_x_1660:
[----:B0-----:R-:W0:Y:S01]  /*c420*/  LDS R45, [R45.X4+0x7e00] ;  /* 0x007e00002d2d7984 */ /* 0x001e220000004800 */
[----:B------:R-:W-:Y:S01]  /*c430*/  IMAD.MOV.U32 R2, RZ, RZ, 0x4 ;  /* 0x00000004ff027424 */ /* 0x000fe200078e00ff */
[----:B------:R-:W-:Y:S02]  /*c440*/  IADD3 R3, R8, 0x180, RZ ;  /* 0x0000018008037810 */ /* 0x000fe40007ffe0ff */
[----:B------:R-:W1:Y:S01]  /*c450*/  LDS R17, [R8.X4] ;  /* 0x0000000008117984 */ /* 0x000e620000004800 */
[----:B0-----:R-:W-:-:S04]  /*c460*/  IMAD.IADD R7, R45, 0x1, R8 ;  /* 0x000000012d077824 */ /* 0x001fc800078e0208 */
[----:B------:R-:W-:-:S05]  /*c470*/  IMAD.WIDE.U32 R6, R7, R2, c[0x0][0x190] ;  /* 0x0000640007067625 */ /* 0x000fca00078e0002 */
[----:B-1----:R-:W-:Y:S01]  /*c480*/  STG.E [R6.64], R17 ;  /* 0x0000001106007986 */ /* 0x002fe2000c101904 */
[----:B------:R-:W-:-:S06]  /*c490*/  NOP ;  /* 0x0000000000007918 */ /* 0x000fcc0000000000 */
[----:B------:R-:W0:Y:S04]  /*c4a0*/  LDS R44, [R44.X4+0x7e00] ;  /* 0x007e00002c2c7984 */ /* 0x000e280000004800 */
[----:B------:R-:W1:Y:S01]  /*c4b0*/  LDS R23, [R8.X4+0x600] ;  /* 0x0006000008177984 */ /* 0x000e620000004800 */
[----:B0-----:R-:W-:-:S04]  /*c4c0*/  IMAD.IADD R19, R3, 0x1, R44 ;  /* 0x0000000103137824 */ /* 0x001fc800078e022c */
[----:B------:R-:W-:-:S05]  /*c4d0*/  IMAD.WIDE.U32 R18, R19, R2, c[0x0][0x190] ;  /* 0x0000640013127625 */ /* 0x000fca00078e0002 */
[----:B-1----:R-:W-:Y:S01]  /*c4e0*/  STG.E [R18.64], R23 ;  /* 0x0000001712007986 */ /* 0x002fe2000c101904 */
[----:B------:R-:W-:-:S06]  /*c4f0*/  NOP ;  /* 0x0000000000007918 */ /* 0x000fcc0000000000 */
[----:B------:R-:W0:Y:S04]  /*c500*/  LDS R20, [R43.X4+0x7e00] ;  /* 0x007e00002b147984 */ /* 0x000e280000004800 */
[----:B------:R-:W1:Y:S01]  /*c510*/  LDS R25, [R8.X4+0xc00] ;  /* 0x000c000008197984 */ /* 0x000e620000004800 */
[----:B0-----:R-:W-:-:S05]  /*c520*/  IADD3 R7, R20, 0x180, R3 ;  /* 0x0000018014077810 */ /* 0x001fca0007ffe003 */
        /* <DEDUP_REMOVED lines=111> */
[----:B------:R-:W-:Y:S05]  /*cc20*/  EXIT ;  /* 0x000000000000794d */ /* 0x000fea0003800000 */
.L_x_1546:
[----:B------:R-:W-:Y:S02]  /*cc30*/  SEL R10, RZ, 0x1, !P0 ;  /* 0x00000001ff0a7807 */ /* 0x000fe40004000000 */
[----:B------:R-:W-:Y:S02]  /*cc40*/  MOV R14, 0xcc60 ;  /* 0x0000cc60000e7802 */ /* 0x000fe40000000f00 */
[----:B------:R-:W-:Y:S05]  /*cc50*/  CALL.REL.NOINC `($__internal_84_$__cuda_sm70_votesync_ballot) ;  /* 0x0000033000007944 */ /* 0x000fea0003c00000 */
[----:B------:R-:W-:Y:S05]  /*cc60*/  BRA `(.L_x_1661) ;  /* 0xffff51b000007947 */ /* 0x000fea000383ffff */
.L_x_1559:
[----:B------:R-:W-:Y:S01]  /*cc70*/  IMAD.MOV.U32 R46, RZ, RZ, R44 ;  /* 0x000000ffff2e7224 */ /* 0x000fe200078e002c */
[----:B------:R-:W-:Y:S01]  /*cc80*/  MOV R32, 0xccd0 ;  /* 0x0000ccd000207802 */ /* 0x000fe20000000f00 */
[----:B------:R-:W-:Y:S02]  /*cc90*/  IMAD.MOV.U32 R45, RZ, RZ, 0x1 ;  /* 0x00000001ff2d7424 */ /* 0x000fe400078e00ff */
[----:B------:R-:W-:Y:S02]  /*cca0*/  IMAD.MOV.U32 R48, RZ, RZ, RZ ;  /* 0x000000ffff307224 */ /* 0x000fe400078e00ff */
[----:B------:R-:W-:Y:S02]  /*ccb0*/  IMAD.MOV.U32 R51, RZ, RZ, -0x1 ;  /* 0xffffffffff337424 */ /* 0x000fe400078e00ff */
[----:B------:R-:W-:Y:S05]  /*ccc0*/  CALL.REL.NOINC `($__internal_83_$__cuda_sm70_shflsync_up_p) ;  /* 0x0000027000007944 */ /* 0x000fea0003c00000 */
[----:B------:R-:W-:Y:S01]  /*ccd0*/  ISETP.EQ.U32.AND P0, PT, R47, 0x1, PT ;  /* 0x000000012f00780c */ /* 0x000fe20003f02070 */
[----:B------:R-:W-:Y:S01]  /*cce0*/  IMAD.MOV.U32 R32, RZ, RZ, R45 ;  /* 0x000000ffff207224 */ /* 0x000fe200078e002d */
[----:B------:R-:W-:Y:S07]  /*ccf0*/  BRA `(.L_x_1662) ;  /* 0xffff6c1000007947 */ /* 0x000fee000383ffff */
.L_x_1560:
[----:B------:R-:W-:Y:S01]  /*cd00*/  IMAD.MOV.U32 R46, RZ, RZ, R49 ;  /* 0x000000ffff2e7224 */ /* 0x000fe200078e0031 */
[----:B------:R-:W-:Y:S01]  /*cd10*/  MOV R32, 0xcd60 ;  /* 0x0000cd6000207802 */ /* 0x000fe20000000f00 */
[----:B------:R-:W-:-:S02]  /*cd20*/  IMAD.MOV.U32 R45, RZ, RZ, 0x2 ;  /* 0x00000002ff2d7424 */ /* 0x000fc400078e00ff */
[----:B------:R-:W-:Y:S02]  /*cd30*/  IMAD.MOV.U32 R48, RZ, RZ, RZ ;  /* 0x000000ffff307224 */ /* 0x000fe400078e00ff */
[----:B------:R-:W-:Y:S02]  /*cd40*/  IMAD.MOV.U32 R51, RZ, RZ, -0x1 ;  /* 0xffffffffff337424 */ /* 0x000fe400078e00ff */
[----:B0-----:R-:W-:Y:S05]  /*cd50*/  CALL.REL.NOINC `($__internal_83_$__cuda_sm70_shflsync_up_p) ;  /* 0x000001e000007944 */ /* 0x001fea0003c00000 */
[----:B------:R-:W-:Y:S01]  /*cd60*/  IMAD.IADD R32, R49, 0x1, R45 ;  /* 0x0000000131207824 */ /* 0x000fe200078e022d */
[----:B------:R-:W-:Y:S01]  /*cd70*/  ISETP.NE.U32.AND P0, PT, R47, 0x1, PT ;  /* 0x000000012f00780c */ /* 0x000fe20003f05070 */
[----:B------:R-:W-:Y:S02]  /*cd80*/  IMAD.MOV.U32 R48, RZ, RZ, RZ ;  /* 0x000000ffff307224 */ /* 0x000fe400078e00ff */
[----:B------:R-:W-:Y:S01]  /*cd90*/  IMAD.MOV.U32 R51, RZ, RZ, -0x1 ;  /* 0xffffffffff337424 */ /* 0x000fe200078e00ff */
[----:B------:R-:W-:Y:S01]  /*cda0*/  SEL R46, R32, R45, !P0 ;  /* 0x0000002d202e7207 */ /* 0x000fe20004000000 */
[----:B------:R-:W-:Y:S01]  /*cdb0*/  IMAD.MOV.U32 R45, RZ, RZ, 0x4 ;  /* 0x00000004ff2d7424 */ /* 0x000fe200078e00ff */
[----:B------:R-:W-:Y:S02]  /*cdc0*/  MOV R32, 0xcde0 ;  /* 0x0000cde000207802 */ /* 0x000fe40000000f00 */
[----:B------:R-:W-:Y:S05]  /*cdd0*/  CALL.REL.NOINC `($__internal_83_$__cuda_sm70_shflsync_up_p) ;  /* 0x0000016000007944 */ /* 0x000fea0003c00000 */
[----:B------:R-:W-:Y:S01]  /*cde0*/  IMAD.IADD R32, R46, 0x1, R45 ;  /* 0x000000012e207824 */ /* 0x000fe200078e022d */
[----:B------:R-:W-:Y:S01]  /*cdf0*/  ISETP.NE.U32.AND P0, PT, R47, 0x1, PT ;  /* 0x000000012f00780c */ /* 0x000fe20003f05070 */
[----:B------:R-:W-:-:S02]  /*ce00*/  IMAD.MOV.U32 R48, RZ, RZ, RZ ;  /* 0x000000ffff307224 */ /* 0x000fc400078e00ff */
[----:B------:R-:W-:Y:S01]  /*ce10*/  IMAD.MOV.U32 R51, RZ, RZ, -0x1 ;  /* 0xffffffffff337424 */ /* 0x000fe200078e00ff */
[----:B------:R-:W-:Y:S01]  /*ce20*/  SEL R46, R32, R45, !P0 ;  /* 0x0000002d202e7207 */ /* 0x000fe20004000000 */
[----:B------:R-:W-:Y:S01]  /*ce30*/  IMAD.MOV.U32 R45, RZ, RZ, 0x8 ;  /* 0x00000008ff2d7424 */ /* 0x000fe200078e00ff */
[----:B------:R-:W-:Y:S02]  /*ce40*/  MOV R32, 0xce60 ;  /* 0x0000ce6000207802 */ /* 0x000fe40000000f00 */
[----:B------:R-:W-:Y:S05]  /*ce50*/  CALL.REL.NOINC `($__internal_83_$__cuda_sm70_shflsync_up_p) ;  /* 0x000000e000007944 */ /* 0x000fea0003c00000 */
[----:B------:R-:W-:Y:S01]  /*ce60*/  IMAD.IADD R46, R46, 0x1, R45 ;  /* 0x000000012e2e7824 */ /* 0x000fe200078e022d */
[----:B------:R-:W-:Y:S01]  /*ce70*/  ISETP.NE.U32.AND P0, PT, R47, 0x1, PT ;  /* 0x000000012f00780c */ /* 0x000fe20003f05070 */
[----:B------:R-:W-:Y:S01]  /*ce80*/  IMAD.MOV.U32 R48, RZ, RZ, RZ ;  /* 0x000000ffff307224 */ /* 0x000fe200078e00ff */
[----:B------:R-:W-:Y:S01]  /*ce90*/  MOV R32, 0xcee0 ;  /* 0x0000cee000207802 */ /* 0x000fe20000000f00 */
[----:B------:R-:W-:Y:S01]  /*cea0*/  IMAD.MOV.U32 R51, RZ, RZ, -0x1 ;  /* 0xffffffffff337424 */ /* 0x000fe200078e00ff */
[----:B------:R-:W-:Y:S01]  /*ceb0*/  SEL R46, R46, R45, !P0 ;  /* 0x0000002d2e2e7207 */ /* 0x000fe20004000000 */
[----:B------:R-:W-:-:S03]  /*cec0*/  IMAD.MOV.U32 R45, RZ, RZ, 0x10 ;  /* 0x00000010ff2d7424 */ /* 0x000fc600078e00ff */
[----:B------:R-:W-:Y:S05]  /*ced0*/  CALL.REL.NOINC `($__internal_83_$__cuda_sm70_shflsync_up_p) ;  /* 0x0000006000007944 */ /* 0x000fea0003c00000 */
[----:B------:R-:W-:Y:S01]  /*cee0*/  ISETP.EQ.U32.AND P0, PT, R47, 0x1, PT ;  /* 0x000000012f00780c */ /* 0x000fe20003f02070 */
[----:B------:R-:W-:-:S12]  /*cef0*/  BRA `(.L_x_1663) ;  /* 0xffff6ab000007947 */ /* 0x000fd8000383ffff */
.L_x_1610:
[----:B------:R-:W-:Y:S02]  /*cf00*/  SEL R10, RZ, 0x1, !P0 ;  /* 0x00000001ff0a7807 */ /* 0x000fe40004000000 */
[----:B------:R-:W-:-:S02]  /*cf10*/  MOV R14, 0xcf30 ;  /* 0x0000cf30000e7802 */ /* 0x000fc40000000f00 */
[----:B------:R-:W-:Y:S05]  /*cf20*/  CALL.REL.NOINC `($__internal_84_$__cuda_sm70_votesync_ballot) ;  /* 0x0000006000007944 */ /* 0x000fea0003c00000 */
[----:B------:R-:W-:Y:S05]  /*cf30*/  BRA `(.L_x_1664) ;  /* 0xffffab4000007947 */ /* 0x000fea000383ffff */
        .weak           $__internal_83_$__cuda_sm70_shflsync_up_p
        .type           $__internal_83_$__cuda_sm70_shflsync_up_p,@function
        .size           $__internal_83_$__cuda_sm70_shflsync_up_p,($__internal_84_$__cuda_sm70_votesync_ballot - $__internal_83_$__cuda_sm70_shflsync_up_p)
$__internal_83_$__cuda_sm70_shflsync_up_p:
[----:B------:R-:W-:Y:S04]  /*cf40*/  WARPSYNC R51 ;  /* 0x0000003300007348 */ /* 0x000fe80003800000 */
[----:B------:R-:W0:Y:S01]  /*cf50*/  SHFL.UP P0, R45, R46, R45, R48 ;  /* 0x0400002d2e2d7389 */ /* 0x000e220000000030 */
[----:B------:R-:W-:Y:S01]  /*cf60*/  IMAD.MOV.U32 R33, RZ, RZ, 0x0 ;  /* 0x00000000ff217424 */ /* 0x000fe200078e00ff */
[----:B0-----:R-:W-:-:S03]  /*cf70*/  SEL R47, RZ, 0x1, !P0 ;  /* 0x00000001ff2f7807 */ /* 0x001fc60004000000 */
[----:B------:R-:W-:Y:S05]  /*cf80*/  RET.REL.NODEC R32 `(_ZN3cub17CUB_300001_SM_8006detail10radix_sort29DeviceRadixSortOnesweepKernelINS1_5radix10policy_hubIfijE10Policy1000ELNS0_9SortOrderE1EfijiiNS1_21identity_decomposer_tEEEvPT5_SB_PT3_PKSC_PT1_PKSG_PT2_PKSK_T4_iiT6_) ;  /* 0xffff307020007950 */ /* 0x000fea0003c3ffff */
        .weak           $__internal_84_$__cuda_sm70_votesync_ballot
        .type           $__internal_84_$__cuda_sm70_votesync_ballot,@function
        .size           $__internal_84_$__cuda_sm70_votesync_ballot,(.L_x_1895 - $__internal_84_$__cuda_sm70_votesync_ballot)
$__internal_84_$__cuda_sm70_votesync_ballot:
[----:B------:R-:W-:Y:S01]  /*cf90*/  ISETP.NE.U32.AND P0, PT, R10, 0x1, PT ;  /* 0x000000010a00780c */ /* 0x000fe20003f05070 */
[----:B------:R-:W-:Y:S04]  /*cfa0*/  WARPSYNC R12 ;  /* 0x0000000c00007348 */ /* 0x000fe80003800000 */
[----:B------:R-:W-:-:S08]  /*cfb0*/  IMAD.MOV.U32 R11, RZ, RZ, 0x0 ;  /* 0x00000000ff0b7424 */ /* 0x000fd000078e00ff */
[----:B------:R-:W-:-:S04]  /*cfc0*/  VOTE.ANY R10, PT, !P0 ;  /* 0x00000000000a7806 */ /* 0x000fc800040e0100 */
[----:B------:R-:W-:Y:S01]  /*cfd0*/  LOP3.LUT R12, R10, R12, RZ, 0xc0, !PT ;  /* 0x0000000c0a0c7212 */ /* 0x000fe200078ec0ff */
[----:B------:R-:W-:-:S04]  /*cfe0*/  IMAD.MOV.U32 R10, RZ, RZ, R14 ;  /* 0x000000ffff0a7224 */ /* 0x000fc800078e000e */
[----:B------:R-:W-:Y:S05]  /*cff0*/  RET.REL.NODEC R10 `(_ZN3cub17CUB_300001_SM_8006detail10radix_sort29DeviceRadixSortOnesweepKernelINS1_5radix10policy_hubIfijE10Policy1000ELNS0_9SortOrderE1EfijiiNS1_21identity_decomposer_tEEEvPT5_SB_PT3_PKSC_PT1_PKSG_PT2_PKSK_T4_iiT6_) ;  /* 0xffff30000a007950 */ /* 0x000fea0003c3ffff */
.L_x_1665:
        /* <DEDUP_REMOVED lines=16> */
.L_x_1895:


//--------------------- .text._ZN3cub17CUB_300001_SM_8006detail10radix_sort33DeviceRadixSortExclusiveSumKernelINS1_5radix10policy_hubIfijE10Policy1000EjEEvPT0_ --------------------------
	.section	.text._ZN3cub17CUB_300001_SM_8006detail10radix_sort33DeviceRadixSortExclusiveSumKernelINS1_5radix10policy_hubIfijE10Policy1000EjEEvPT0_,"ax",@progbits
	.sectioninfo	@"SHI_REGISTERS=23"
	.align	128
        .global         _ZN3cub17CUB_300001_SM_8006detail10radix_sort33DeviceRadixSortExclusiveSumKernelINS1_5radix10policy_hubIfijE10Policy1000EjEEvPT0_
        .type           _ZN3cub17CUB_300001_SM_8006detail10radix_sort33DeviceRadixSortExclusiveSumKernelINS1_5radix10policy_hubIfijE10Policy1000EjEEvPT0_,@function
        .size           _ZN3cub17CUB_300001_SM_8006detail10radix_sort33DeviceRadixSortExclusiveSumKernelINS1_5radix10policy_hubIfijE10Policy1000EjEEvPT0_,(.L_x_1896 - _ZN3cub17CUB_300001_SM_8006detail10radix_sort33DeviceRadixSortExclusiveSumKernelINS1_5radix10policy_hubIfijE10Policy1000EjEEvPT0_)
        .other          _ZN3cub17CUB_300001_SM_8006detail10radix_sort33DeviceRadixSortExclusiveSumKernelINS1_5radix10policy_hubIfijE10Policy1000EjEEvPT0_,@"STO_CUDA_ENTRY STV_DEFAULT"
_ZN3cub17CUB_300001_SM_8006detail10radix_sort33DeviceRadixSortExclusiveSumKernelINS1_5radix10policy_hubIfijE10Policy1000EjEEvPT0_:
.text._ZN3cub17CUB_300001_SM_8006detail10radix_sort33DeviceRadixSortExclusiveSumKernelINS1_5radix10policy_hubIfijE10Policy1000EjEEvPT0_:
[----:B------:R-:W-:Y:S02]  /*0000*/  IMAD.MOV.U32 R1, RZ, RZ, c[0x0][0x28] ;  /* 0x00000a00ff017624 */ /* 0x000fe400078e00ff */
[----:B------:R-:W0:Y:S01]  /*0010*/  S2R R7, SR_TID.X ;  /* 0x0000000000077919 */ /* 0x000e220000002100 */
[----:B------:R-:W-:Y:S01]  /*0020*/  IMAD.MOV.U32 R3, RZ, RZ, 0x4 ;  /* 0x00000004ff037424 */ /* 0x000fe200078e00ff */
[----:B------:R-:W-:Y:S01]  /*0030*/  ULDC.64 UR4, c[0x0][0x118] ;  /* 0x0000460000047ab9 */ /* 0x000fe20000000a00 */
[----:B------:R-:W-:Y:S01]  /*0040*/  BSSY B0, `(.L_x_1666) ;  /* 0x0000008000007945 */ /* 0x000fe20003800000 */
[----:B------:R-:W1:Y:S01]  /*0050*/  S2R R2, SR_CTAID.X ;  /* 0x0000000000027919 */ /* 0x000e620000002500 */
[C---:B0-----:R-:W-:Y:S02]  /*0060*/  ISETP.GT.AND P0, PT, R7.reuse, 0xff, PT ;  /* 0x000000ff0700780c */ /* 0x041fe40003f04270 */
[----:B------:R-:W-:Y:S01]  /*0070*/  LEA.HI R0, R7, R7, RZ, 0x1d ;  /* 0x0000000707007211 */ /* 0x000fe200078fe8ff */
[----:B-1----:R-:W-:-:S04]  /*0080*/  IMAD R2, R2, 0x100, R7 ;  /* 0x0000010002027824 */ /* 0x002fc800078e0207 */
[----:B------:R-:W-:-:S06]  /*0090*/  IMAD.WIDE R2, R2, R3, c[0x0][0x160] ;  /* 0x0000580002027625 */ /* 0x000fcc00078e0203 */
[----:B------:R-:W-:Y:S05]  /*00a0*/  @P0 BRA `(.L_x_1667) ;  /* 0x0000001000000947 */ /* 0x000fea0003800000 */
[----:B------:R0:W5:Y:S02]  /*00b0*/  LDG.E R5, [R2.64] ;  /* 0x0000000402057981 */ /* 0x000164000c1e1900 */
.L_x_1667:
[----:B------:R-:W-:Y:S05]  /*00c0*/  BSYNC B0 ;  /* 0x0000000000007941 */ /* 0x000fea0003800000 */
.L_x_1666:
[----:B------:R-:W-:Y:S01]  /*00d0*/  ISETP.GT.U32.AND P1, PT, R7, 0x1f, PT ;  /* 0x0000001f0700780c */ /* 0x000fe20003f24070 */
[----:B-----5:R1:W-:Y:S04]  /*00e0*/  STS [R0.X4+0x10], R5 ;  /* 0x0000100500007388 */ /* 0x0203e80000004800 */
[----:B------:R-:W-:Y:S08]  /*00f0*/  BAR.SYNC.DEFER_BLOCKING 0x0 ;  /* 0x0000000000007b1d */ /* 0x000ff00000010000 */
[----:B------:R-:W-:Y:S05]  /*0100*/  @P1 BRA `(.L_x_1668) ;  /* 0x0000031000001947 */ /* 0x000fea0003800000 */
[----:B-1----:R-:W-:-:S05]  /*0110*/  IMAD R4, R7, 0x24, RZ ;  /* 0x0000002407047824 */ /* 0x002fca00078e02ff */
        /* <DEDUP_REMOVED lines=10> */
[----:B---3--:R-:W-:-:S04]  /*01c0*/  IADD3 R5, R11, R5, R10 ;  /* 0x000000050b057210 */ /* 0x008fc80007ffe00a */
[----:B----4-:R-:W-:Y:S01]  /*01d0*/  IADD3 R5, R5, R12, RZ ;  /* 0x0000000c05057210 */ /* 0x010fe20007ffe0ff */
[----:B------:R-:W-:Y:S05]  /*01e0*/  BRA.DIV ~URZ, `(.L_x_1669) ;  /* 0x000002927f007947 */ /* 0x000fea000b800000 */
[----:B------:R1:W2:Y:S02]  /*01f0*/  SHFL.UP P1, R6, R5, 0x1, RZ ;  /* 0x0420000005067989 */ /* 0x0002a400000200ff */
.L_x_1671:
[----:B--2---:R-:W-:-:S04]  /*0200*/  IMAD.MOV.U32 R12, RZ, RZ, R6 ;  /* 0x000000ffff0c7224 */ /* 0x004fc800078e0006 */
[----:B------:R-:W-:Y:S01]  /*0210*/  @P1 IMAD.IADD R12, R5, 0x1, R12 ;  /* 0x00000001050c1824 */ /* 0x000fe200078e020c */
[----:B------:R-:W-:Y:S05]  /*0220*/  BRA.DIV ~URZ, `(.L_x_1670) ;  /* 0x000002e27f007947 */ /* 0x000fea000b800000 */
[----:B------:R-:W2:Y:S02]  /*0230*/  SHFL.UP P1, R6, R12, 0x2, RZ ;  /* 0x044000000c067989 */ /* 0x000ea400000200ff */
[----:B--2---:R-:W-:-:S05]  /*0240*/  @P1 IMAD.IADD R6, R12, 0x1, R6 ;  /* 0x000000010c061824 */ /* 0x004fca00078e0206 */
[----:B------:R-:W2:Y:S02]  /*0250*/  SHFL.UP P1, R7, R6, 0x4, RZ ;  /* 0x0480000006077989 */ /* 0x000ea400000200ff */
[----:B--2---:R-:W-:-:S05]  /*0260*/  @P1 IADD3 R7, R6, R7, RZ ;  /* 0x0000000706071210 */ /* 0x004fca0007ffe0ff */
[----:B------:R-:W2:Y:S02]  /*0270*/  SHFL.UP P1, R8, R7, 0x8, RZ ;  /* 0x0500000007087989 */ /* 0x000ea400000200ff */
[----:B--2---:R-:W-:-:S05]  /*0280*/  @P1 IMAD.IADD R8, R7, 0x1, R8 ;  /* 0x0000000107081824 */ /* 0x004fca00078e0208 */
[----:B------:R2:W3:Y:S02]  /*0290*/  SHFL.UP P1, R9, R8, 0x10, RZ ;  /* 0x0600000008097989 */ /* 0x0004e400000200ff */
.L_x_1672:
[----:B------:R-:W4:Y:S01]  /*02a0*/  LDS R6, [R4+0x10] ;  /* 0x0000100004067984 */ /* 0x000f220000000800 */
[----:B---3--:R-:W-:-:S03]  /*02b0*/  @P1 IMAD.IADD R9, R9, 0x1, R8 ;  /* 0x0000000109091824 */ /* 0x008fc600078e0208 */
[----:B------:R-:W3:Y:S01]  /*02c0*/  LDS R10, [R4+0x14] ;  /* 0x00001400040a7984 */ /* 0x000ee20000000800 */
[----:B-1----:R-:W-:-:S03]  /*02d0*/  IMAD.IADD R5, R9, 0x1, -R5 ;  /* 0x0000000109057824 */ /* 0x002fc600078e0a05 */
[----:B------:R-:W1:Y:S04]  /*02e0*/  LDS R12, [R4+0x18] ;  /* 0x00001800040c7984 */ /* 0x000e680000000800 */
[----:B------:R-:W5:Y:S04]  /*02f0*/  LDS R14, [R4+0x1c] ;  /* 0x00001c00040e7984 */ /* 0x000f680000000800 */
[----:B------:R-:W0:Y:S04]  /*0300*/  LDS R16, [R4+0x20] ;  /* 0x0000200004107984 */ /* 0x000e280000000800 */
[----:B------:R-:W2:Y:S04]  /*0310*/  LDS R18, [R4+0x24] ;  /* 0x0000240004127984 */ /* 0x000ea80000000800 */
[----:B------:R-:W2:Y:S04]  /*0320*/  LDS R20, [R4+0x28] ;  /* 0x0000280004147984 */ /* 0x000ea80000000800 */
[----:B------:R0:W-:Y:S01]  /*0330*/  STS [R4+0x10], R5 ;  /* 0x0000100504007388 */ /* 0x0001e20000000800 */
[----:B----4-:R-:W-:-:S05]  /*0340*/  IADD3 R7, R5, R6, RZ ;  /* 0x0000000605077210 */ /* 0x010fca0007ffe0ff */
[----:B---3--:R-:W-:Y:S01]  /*0350*/  IMAD.IADD R9, R7, 0x1, R10 ;  /* 0x0000000107097824 */ /* 0x008fe200078e020a */
[----:B------:R3:W-:Y:S03]  /*0360*/  STS [R4+0x14], R7 ;  /* 0x0000140704007388 */ /* 0x0007e60000000800 */
[----:B-1----:R-:W-:Y:S01]  /*0370*/  IMAD.IADD R11, R9, 0x1, R12 ;  /* 0x00000001090b7824 */ /* 0x002fe200078e020c */
[----:B------:R3:W-:Y:S04]  /*0380*/  STS [R4+0x18], R9 ;  /* 0x0000180904007388 */ /* 0x0007e80000000800 */
[----:B-----5:R-:W-:Y:S01]  /*0390*/  IADD3 R13, R11, R14, RZ ;  /* 0x0000000e0b0d7210 */ /* 0x020fe20007ffe0ff */
[----:B------:R3:W-:Y:S04]  /*03a0*/  STS [R4+0x1c], R11 ;  /* 0x00001c0b04007388 */ /* 0x0007e80000000800 */
[----:B0-----:R-:W-:Y:S01]  /*03b0*/  IMAD.IADD R15, R13, 0x1, R16 ;  /* 0x000000010d0f7824 */ /* 0x001fe200078e0210 */
[----:B------:R3:W-:Y:S03]  /*03c0*/  STS [R4+0x20], R13 ;  /* 0x0000200d04007388 */ /* 0x0007e60000000800 */
[----:B--2---:R-:W-:Y:S01]  /*03d0*/  IMAD.IADD R17, R15, 0x1, R18 ;  /* 0x000000010f117824 */ /* 0x004fe200078e0212 */
[----:B------:R3:W-:Y:S04]  /*03e0*/  STS [R4+0x24], R15 ;  /* 0x0000240f04007388 */ /* 0x0007e80000000800 */
[----:B------:R-:W-:Y:S01]  /*03f0*/  IADD3 R19, R17, R20, RZ ;  /* 0x0000001411137210 */ /* 0x000fe20007ffe0ff */
[----:B------:R3:W-:Y:S04]  /*0400*/  STS [R4+0x28], R17 ;  /* 0x0000281104007388 */ /* 0x0007e80000000800 */
[----:B------:R3:W-:Y:S02]  /*0410*/  STS [R4+0x2c], R19 ;  /* 0x00002c1304007388 */ /* 0x0007e40000000800 */
.L_x_1668:
[----:B-1----:R-:W-:Y:S01]  /*0420*/  WARPSYNC 0xffffffff ;  /* 0xffffffff00007948 */ /* 0x002fe20003800000 */
[----:B------:R-:W-:Y:S06]  /*0430*/  BAR.SYNC.DEFER_BLOCKING 0x0 ;  /* 0x0000000000007b1d */ /* 0x000fec0000010000 */
[----:B------:R-:W-:Y:S05]  /*0440*/  @P0 EXIT ;  /* 0x000000000000094d */ /* 0x000fea0003800000 */
[----:B------:R-:W1:Y:S04]  /*0450*/  LDS R5, [R0.X4+0x10] ;  /* 0x0000100000057984 */ /* 0x000e680000004800 */
[----:B-1----:R-:W-:Y:S01]  /*0460*/  STG.E [R2.64], R5 ;  /* 0x0000000502007986 */ /* 0x002fe2000c101904 */
[----:B------:R-:W-:Y:S05]  /*0470*/  EXIT ;  /* 0x000000000000794d */ /* 0x000fea0003800000 */
.L_x_1669:
[----:B------:R-:W-:Y:S01]  /*0480*/  HFMA2.MMA R11, -RZ, RZ, 0, 0 ;  /* 0x00000000ff0b7435 */ /* 0x000fe200000001ff */
[----:B------:R-:W-:Y:S01]  /*0490*/  IMAD.MOV.U32 R8, RZ, RZ, R5 ;  /* 0x000000ffff087224 */ /* 0x000fe200078e0005 */
[----:B------:R-:W-:Y:S01]  /*04a0*/  MOV R6, 0x4e0 ;  /* 0x000004e000067802 */ /* 0x000fe20000000f00 */
[----:B------:R-:W-:-:S02]  /*04b0*/  IMAD.MOV.U32 R9, RZ, RZ, 0x1 ;  /* 0x00000001ff097424 */ /* 0x000fc400078e00ff */
[----:B------:R-:W-:Y:S02]  /*04c0*/  IMAD.MOV.U32 R14, RZ, RZ, -0x1 ;  /* 0xffffffffff0e7424 */ /* 0x000fe400078e00ff */
[----:B0-----:R-:W-:Y:S05]  /*04d0*/  CALL.REL.NOINC `($__internal_85_$__cuda_sm70_shflsync_up_p) ;  /* 0x0000023000007944 */ /* 0x001fea0003c00000 */
[----:B------:R-:W-:Y:S01]  /*04e0*/  ISETP.EQ.U32.AND P1, PT, R10, 0x1, PT ;  /* 0x000000010a00780c */ /* 0x000fe20003f22070 */
[----:B------:R-:W-:Y:S01]  /*04f0*/  IMAD.MOV.U32 R6, RZ, RZ, R9 ;  /* 0x000000ffff067224 */ /* 0x000fe200078e0009 */
[----:B------:R-:W-:Y:S07]  /*0500*/  BRA `(.L_x_1671) ;  /* 0xfffffcf000007947 */ /* 0x000fee000383ffff */
.L_x_1670:
[----:B------:R-:W-:Y:S01]  /*0510*/  MOV R8, R12 ;  /* 0x0000000c00087202 */ /* 0x000fe20000000f00 */
[----:B------:R-:W-:Y:S01]  /*0520*/  IMAD.MOV.U32 R9, RZ, RZ, 0x2 ;  /* 0x00000002ff097424 */ /* 0x000fe200078e00ff */
[----:B------:R-:W-:Y:S01]  /*0530*/  MOV R14, 0xffffffff ;  /* 0xffffffff000e7802 */ /* 0x000fe20000000f00 */
[----:B------:R-:W-:Y:S01]  /*0540*/  IMAD.MOV.U32 R11, RZ, RZ, RZ ;  /* 0x000000ffff0b7224 */ /* 0x000fe200078e00ff */
[----:B------:R-:W-:Y:S02]  /*0550*/  MOV R6, 0x570 ;  /* 0x0000057000067802 */ /* 0x000fe40000000f00 */
[----:B01----:R-:W-:Y:S05]  /*0560*/  CALL.REL.NOINC `($__internal_85_$__cuda_sm70_shflsync_up_p) ;  /* 0x000001a000007944 */ /* 0x003fea0003c00000 */
[----:B------:R-:W-:Y:S01]  /*0570*/  IMAD.IADD R6, R12, 0x1, R9 ;  /* 0x000000010c067824 */ /* 0x000fe200078e0209 */
[----:B------:R-:W-:Y:S01]  /*0580*/  ISETP.NE.U32.AND P1, PT, R10, 0x1, PT ;  /* 0x000000010a00780c */ /* 0x000fe20003f25070 */
[----:B------:R-:W-:Y:S01]  /*0590*/  HFMA2.MMA R11, -RZ, RZ, 0, 0 ;  /* 0x00000000ff0b7435 */ /* 0x000fe200000001ff */
[----:B------:R-:W-:Y:S02]  /*05a0*/  IMAD.MOV.U32 R14, RZ, RZ, -0x1 ;  /* 0xffffffffff0e7424 */ /* 0x000fe400078e00ff */
[----:B------:R-:W-:Y:S01]  /*05b0*/  SEL R8, R6, R9, !P1 ;  /* 0x0000000906087207 */ /* 0x000fe20004800000 */
[----:B------:R-:W-:Y:S01]  /*05c0*/  IMAD.MOV.U32 R9, RZ, RZ, 0x4 ;  /* 0x00000004ff097424 */ /* 0x000fe200078e00ff */
[----:B------:R-:W-:-:S02]  /*05d0*/  MOV R6, 0x5f0 ;  /* 0x000005f000067802 */ /* 0x000fc40000000f00 */
[----:B------:R-:W-:Y:S05]  /*05e0*/  CALL.REL.NOINC `($__internal_85_$__cuda_sm70_shflsync_up_p) ;  /* 0x0000012000007944 */ /* 0x000fea0003c00000 */
[----:B------:R-:W-:Y:S01]  /*05f0*/  IMAD.IADD R6, R8, 0x1, R9 ;  /* 0x0000000108067824 */ /* 0x000fe200078e0209 */
[----:B------:R-:W-:Y:S01]  /*0600*/  ISETP.NE.U32.AND P1, PT, R10, 0x1, PT ;  /* 0x000000010a00780c */ /* 0x000fe20003f25070 */
[----:B------:R-:W-:-:S02]  /*0610*/  IMAD.MOV.U32 R11, RZ, RZ, RZ ;  /* 0x000000ffff0b7224 */ /* 0x000fc400078e00ff */
[----:B------:R-:W-:Y:S01]  /*0620*/  IMAD.MOV.U32 R14, RZ, RZ, -0x1 ;  /* 0xffffffffff0e7424 */ /* 0x000fe200078e00ff */
[----:B------:R-:W-:Y:S02]  /*0630*/  SEL R8, R6, R9, !P1 ;  /* 0x0000000906087207 */ /* 0x000fe40004800000 */
[----:B------:R-:W-:Y:S02]  /*0640*/  MOV R9, 0x8 ;  /* 0x0000000800097802 */ /* 0x000fe40000000f00 */
[----:B------:R-:W-:Y:S02]  /*0650*/  MOV R6, 0x670 ;  /* 0x0000067000067802 */ /* 0x000fe40000000f00 */
[----:B------:R-:W-:Y:S05]  /*0660*/  CALL.REL.NOINC `($__internal_85_$__cuda_sm70_shflsync_up_p) ;  /* 0x000000a000007944 */ /* 0x000fea0003c00000 */
[----:B------:R-:W-:Y:S01]  /*0670*/  ISETP.NE.U32.AND P1, PT, R10, 0x1, PT ;  /* 0x000000010a00780c */ /* 0x000fe20003f25070 */
[----:B------:R-:W-:Y:S01]  /*0680*/  IMAD.MOV.U32 R11, RZ, RZ, RZ ;  /* 0x000000ffff0b7224 */ /* 0x000fe200078e00ff */
[-C--:B------:R-:W-:Y:S02]  /*0690*/  IADD3 R8, R8, R9.reuse, RZ ;  /* 0x0000000908087210 */ /* 0x080fe40007ffe0ff */
[----:B------:R-:W-:Y:S02]  /*06a0*/  MOV R14, 0xffffffff ;  /* 0xffffffff000e7802 */ /* 0x000fe40000000f00 */
[----:B------:R-:W-:Y:S01]  /*06b0*/  SEL R8, R8, R9, !P1 ;  /* 0x0000000908087207 */ /* 0x000fe20004800000 */
[----:B------:R-:W-:Y:S01]  /*06c0*/  IMAD.MOV.U32 R9, RZ, RZ, 0x10 ;  /* 0x00000010ff097424 */ /* 0x000fe200078e00ff */
[----:B------:R-:W-:-:S02]  /*06d0*/  MOV R6, 0x6f0 ;  /* 0x000006f000067802 */ /* 0x000fc40000000f00 */
[----:B------:R-:W-:Y:S05]  /*06e0*/  CALL.REL.NOINC `($__internal_85_$__cuda_sm70_shflsync_up_p) ;  /* 0x0000002000007944 */ /* 0x000fea0003c00000 */
[----:B------:R-:W-:Y:S01]  /*06f0*/  ISETP.EQ.U32.AND P1, PT, R10, 0x1, PT ;  /* 0x000000010a00780c */ /* 0x000fe20003f22070 */
[----:B------:R-:W-:Y:S11]  /*0700*/  BRA `(.L_x_1672) ;  /* 0xfffffb9000007947 */ /* 0x000ff6000383ffff */
        .weak           $__internal_85_$__cuda_sm70_shflsync_up_p
        .type           $__internal_85_$__cuda_sm70_shflsync_up_p,@function
        .size           $__internal_85_$__cuda_sm70_shflsync_up_p,(.L_x_1896 - $__internal_85_$__cuda_sm70_shflsync_up_p)
$__internal_85_$__cuda_sm70_shflsync_up_p:
[----:B------:R-:W-:Y:S04]  /*0710*/  WARPSYNC R14 ;  /* 0x0000000e00007348 */ /* 0x000fe80003800000 */
[----:B------:R-:W0:Y:S01]  /*0720*/  SHFL.UP P1, R9, R8, R9, R11 ;  /* 0x0400000908097389 */ /* 0x000e22000002000b */
[----:B------:R-:W-:Y:S01]  /*0730*/  IMAD.MOV.U32 R7, RZ, RZ, 0x0 ;  /* 0x00000000ff077424 */ /* 0x000fe200078e00ff */
[----:B0-----:R-:W-:-:S03]  /*0740*/  SEL R10, RZ, 0x1, !P1 ;  /* 0x00000001ff0a7807 */ /* 0x001fc60004800000 */
[----:B------:R-:W-:Y:S05]  /*0750*/  RET.REL.NODEC R6 `(_ZN3cub17CUB_300001_SM_8006detail10radix_sort33DeviceRadixSortExclusiveSumKernelINS1_5radix10policy_hubIfijE10Policy1000EjEEvPT0_) ;  /* 0xfffff8a006007950 */ /* 0x000fea0003c3ffff */
.L_x_1673:
        /* <DEDUP_REMOVED lines=10> */
.L_x_1896:


//--------------------- .text._ZN3cub17CUB_300001_SM_8006detail10radix_sort30DeviceRadixSortHistogramKernelINS1_5radix10policy_hubIfijE10Policy1000ELNS0_9SortOrderE1EfjNS1_21identity_decomposer_tEEEvPT2_PKT1_SA_iiT3_ --------------------------
	.section	.text._ZN3cub17CUB_300001_SM_8006detail10radix_sort30DeviceRadixSortHistogramKernelINS1_5radix10policy_hubIfijE10Policy1000ELNS0_9SortOrderE1EfjNS1_21identity_decomposer_tEEEvPT2_PKT1_SA_iiT3_,"ax",@progbits
	.sectioninfo	@"SHI_REGISTERS=32"
	.align	128
        .global         _ZN3cub17CUB_300001_SM_8006detail10radix_sort30DeviceRadixSortHistogramKernelINS1_5radix10policy_hubIfijE10Policy1000ELNS0_9SortOrderE1EfjNS1_21identity_decomposer_tEEEvPT2_PKT1_SA_iiT3_
        .type           _ZN3cub17CUB_300001_SM_8006detail10radix_sort30DeviceRadixSortHistogramKernelINS1_5radix10policy_hubIfijE10Policy1000ELNS0_9SortOrderE1EfjNS1_21identity_decomposer_tEEEvPT2_PKT1_SA_iiT3_,@function
        .size           _ZN3cub17CUB_300001_SM_8006detail10radix_sort30DeviceRadixSortHistogramKernelINS1_5radix10policy_hubIfijE10Policy1000ELNS0_9SortOrderE1EfjNS1_21identity_decomposer_tEEEvPT2_PKT1_SA_iiT3_,(.L_x_1971 - _ZN3cub17CUB_300001_SM_8006detail10radix_sort30DeviceRadixSortHistogramKernelINS1_5radix10policy_hubIfijE10Policy1000ELNS0_9SortOrderE1EfjNS1_21identity_decomposer_tEEEvPT2_PKT1_SA_iiT3_)
        .other          _ZN3cub17CUB_300001_SM_8006detail10radix_sort30DeviceRadixSortHistogramKernelINS1_5radix10policy_hubIfijE10Policy1000ELNS0_9SortOrderE1EfjNS1_21identity_decomposer_tEEEvPT2_PKT1_SA_iiT3_,@"STO_CUDA_ENTRY STV_DEFAULT"
_ZN3cub17CUB_300001_SM_8006detail10radix_sort30DeviceRadixSortHistogramKernelINS1_5radix10policy_hubIfijE10Policy1000ELNS0_9SortOrderE1EfjNS1_21identity_decomposer_tEEEvPT2_PKT1_SA_iiT3_:
.text._ZN3cub17CUB_300001_SM_8006detail10radix_sort30DeviceRadixSortHistogramKernelINS1_5radix10policy_hubIfijE10Policy1000ELNS0_9SortOrderE1EfjNS1_21identity_decomposer_tEEEvPT2_PKT1_SA_iiT3_:
[----:B------:R-:W-:Y:S02]  /*0000*/  IMAD.MOV.U32 R1, RZ, RZ, c[0x0][0x28] ;  /* 0x00000a00ff017624 */ /* 0x000fe400078e00ff */
[----:B------:R-:W-:Y:S02]  /*0010*/  ULDC UR6, c[0x0][0x170] ;  /* 0x00005c0000067ab9 */ /* 0x000fe40000000800 */
[----:B------:R-:W-:-:S04]  /*0020*/  UIADD3 UR4, UR6, -0x1, URZ ;  /* 0xffffffff06047890 */ /* 0x000fc8000fffe03f */
[----:B------:R-:W-:-:S04]  /*0030*/  ULEA.HI UR4, UR4, 0x1, URZ, 0x2 ;  /* 0x0000000104047891 */ /* 0x000fc8000f8f103f */
[----:B------:R-:W-:-:S04]  /*0040*/  UISETP.LT.U32.AND UP0, UPT, UR4, UR6, UPT ;  /* 0x000000060400728c */ /* 0x000fc8000bf01070 */
[----:B------:R-:W-:-:S06]  /*0050*/  USEL UR6, UR4, UR6, UP0 ;  /* 0x0000000604067287 */ /* 0x000fcc0008000000 */
[----:B------:R-:W-:-:S13]  /*0060*/  ISETP.NE.AND P0, PT, RZ, UR6, PT ;  /* 0x00000006ff007c0c */ /* 0x000fda000bf05270 */
[----:B------:R-:W-:Y:S05]  /*0070*/  @!P0 EXIT ;  /* 0x000000000000894d */ /* 0x000fea0003800000 */
[----:B------:R-:W-:Y:S01]  /*0080*/  ULDC UR7, c[0x0][0x174] ;  /* 0x00005d0000077ab9 */ /* 0x000fe20000000800 */
[----:B------:R-:W0:Y:S01]  /*0090*/  S2R R0, SR_TID.X ;  /* 0x0000000000007919 */ /* 0x000e220000002100 */
[----:B------:R-:W-:Y:S01]  /*00a0*/  UIADD3 UR4, -UR7, 0x7, URZ ;  /* 0x0000000707047890 */ /* 0x000fe2000fffe13f */
[----:B------:R-:W1:Y:S01]  /*00b0*/  S2UR UR8, SR_CTAID.X ;  /* 0x00000000000879c3 */ /* 0x000e620000002500 */
[----:B------:R-:W-:Y:S02]  /*00c0*/  ULDC UR9, c[0x0][0x178] ;  /* 0x00005e0000097ab9 */ /* 0x000fe40000000800 */
[----:B------:R-:W-:Y:S02]  /*00d0*/  UIADD3 UR5, UR4, UR9, URZ ;  /* 0x0000000904057290 */ /* 0x000fe4000fffe03f */
[----:B------:R-:W-:Y:S02]  /*00e0*/  ULOP3.LUT UR7, URZ, UR7, URZ, 0x33, !UPT ;  /* 0x000000073f077292 */ /* 0x000fe4000f8e333f */
[----:B------:R-:W-:-:S02]  /*00f0*/  USHF.R.S32.HI UR4, URZ, 0x1f, UR5 ;  /* 0x0000001f3f047899 */ /* 0x000fc40008011405 */
[----:B------:R-:W-:Y:S02]  /*0100*/  UIADD3 UR7, UR7, UR9, URZ ;  /* 0x0000000907077290 */ /* 0x000fe4000fffe03f */
[----:B------:R-:W-:Y:S02]  /*0110*/  ULEA.HI UR4, UR4, UR5, URZ, 0x3 ;  /* 0x0000000504047291 */ /* 0x000fe4000f8f183f */
[----:B------:R-:W-:Y:S02]  /*0120*/  ULEA.HI UR11, UR7, 0x1, URZ, 0x1d ;  /* 0x00000001070b7891 */ /* 0x000fe4000f8fe83f */
[----:B------:R-:W-:Y:S02]  /*0130*/  USHF.R.S32.HI UR4, URZ, 0x3, UR4 ;  /* 0x000000033f047899 */ /* 0x000fe40008011404 */
[----:B------:R-:W-:Y:S02]  /*0140*/  ULDC.64 UR18, c[0x0][0x118] ;  /* 0x0000460000127ab9 */ /* 0x000fe40000000a00 */
[----:B------:R-:W-:-:S02]  /*0150*/  ULOP3.LUT UR15, UR4, 0x3, URZ, 0xc0, !UPT ;  /* 0x00000003040f7892 */ /* 0x000fc4000f8ec03f */
[----:B------:R-:W-:Y:S01]  /*0160*/  UIADD3 UR14, UR4, -0x1, URZ ;  /* 0xffffffff040e7890 */ /* 0x000fe2000fffe03f */
[----:B0-----:R-:W-:Y:S01]  /*0170*/  SHF.R.S32.HI R20, RZ, 0x1f, R0 ;  /* 0x0000001fff147819 */ /* 0x001fe20000011400 */
[----:B------:R-:W-:Y:S02]  /*0180*/  UIADD3 UR7, UR4, -UR15, URZ ;  /* 0x8000000f04077290 */ /* 0x000fe4000fffe03f */
[----:B-1----:R-:W-:Y:S02]  /*0190*/  USHF.L.U32 UR8, UR8, 0xb, URZ ;  /* 0x0000000b08087899 */ /* 0x002fe4000800063f */
[----:B------:R-:W-:Y:S02]  /*01a0*/  UMOV UR4, URZ ;  /* 0x0000003f00047c82 */ /* 0x000fe40008000000 */
.L_x_1705:
[----:B------:R-:W-:Y:S01]  /*01b0*/  IMAD.U32 R2, RZ, RZ, UR5 ;  /* 0x00000005ff027e24 */ /* 0x000fe2000f8e00ff */
[----:B------:R-:W-:Y:S01]  /*01c0*/  ISETP.GT.AND P0, PT, R0, 0xff, PT ;  /* 0x000000ff0000780c */ /* 0x000fe20003f04270 */
[----:B------:R-:W-:Y:S03]  /*01d0*/  BSSY B0, `(.L_x_1674) ;  /* 0x0000024000007945 */ /* 0x000fe60003800000 */
[----:B------:R-:W-:-:S13]  /*01e0*/  ISETP.LT.OR P1, PT, R2, 0x8, P0 ;  /* 0x000000080200780c */ /* 0x000fda0000721670 */
[----:B01----:R-:W-:Y:S05]  /*01f0*/  @P1 BRA `(.L_x_1675) ;  /* 0x0000021000001947 */ /* 0x003fea0003800000 */
[----:B------:R-:W0:Y:S02]  /*0200*/  S2R R0, SR_TID.X ;  /* 0x0000000000007919 */ /* 0x000e240000002100 */
[----:B0-----:R-:W-:Y:S02]  /*0210*/  IMAD.MOV.U32 R2, RZ, RZ, R0 ;  /* 0x000000ffff027224 */ /* 0x001fe400078e0000 */
.L_x_1679:
[----:B------:R-:W-:Y:S01]  /*0220*/  UISETP.GE.U32.AND UP0, UPT, UR14, 0x3, UPT ;  /* 0x000000030e00788c */ /* 0x000fe2000bf06070 */
[----:B------:R-:W-:Y:S01]  /*0230*/  ISETP.NE.AND P2, PT, RZ, UR15, PT ;  /* 0x0000000fff007c0c */ /* 0x000fe2000bf45270 */
[----:B------:R-:W-:-:S04]  /*0240*/  IMAD.MOV.U32 R3, RZ, RZ, RZ ;  /* 0x000000ffff037224 */ /* 0x000fc800078e00ff */
[----:B------:R-:W-:-:S13]  /*0250*/  PLOP3.LUT P1, PT, PT, PT, UP0, 0x80, 0x0 ;  /* 0x000000000000781c */ /* 0x000fda0003f2f008 */
[----:B------:R-:W-:Y:S05]  /*0260*/  @!P1 BRA `(.L_x_1676) ;  /* 0x000000c000009947 */ /* 0x000fea0003800000 */
[----:B------:R-:W-:Y:S01]  /*0270*/  LEA R4, R2, 0x800, 0x2 ;  /* 0x0000080002047811 */ /* 0x000fe200078e10ff */
[----:B------:R-:W-:Y:S02]  /*0280*/  IMAD.MOV.U32 R3, RZ, RZ, RZ ;  /* 0x000000ffff037224 */ /* 0x000fe400078e00ff */
[----:B------:R-:W-:-:S05]  /*0290*/  IMAD.U32 R5, RZ, RZ, UR7 ;  /* 0x00000007ff057e24 */ /* 0x000fca000f8e00ff */
.L_x_1677:
[----:B------:R-:W-:Y:S01]  /*02a0*/  IADD3 R5, R5, -0x4, RZ ;  /* 0xfffffffc05057810 */ /* 0x000fe20007ffe0ff */
[----:B------:R-:W-:Y:S01]  /*02b0*/  STS [R4+-0x800], RZ ;  /* 0xfff800ff04007388 */ /* 0x000fe20000000800 */
[----:B------:R-:W-:Y:S02]  /*02c0*/  IADD3 R3, R3, 0x4, RZ ;  /* 0x0000000403037810 */ /* 0x000fe40007ffe0ff */
[----:B------:R-:W-:Y:S01]  /*02d0*/  ISETP.NE.AND P1, PT, R5, RZ, PT ;  /* 0x000000ff0500720c */ /* 0x000fe20003f25270 */
[----:B------:R-:W-:Y:S04]  /*02e0*/  STS [R4+-0x400], RZ ;  /* 0xfffc00ff04007388 */ /* 0x000fe80000000800 */
[----:B------:R-:W-:Y:S04]  /*02f0*/  STS [R4], RZ ;  /* 0x000000ff04007388 */ /* 0x000fe80000000800 */
[----:B------:R0:W-:Y:S02]  /*0300*/  STS [R4+0x400], RZ ;  /* 0x000400ff04007388 */ /* 0x0001e40000000800 */
[----:B0-----:R-:W-:-:S02]  /*0310*/  IADD3 R4, R4, 0x1000, RZ ;  /* 0x0000100004047810 */ /* 0x001fc40007ffe0ff */
[----:B------:R-:W-:Y:S05]  /*0320*/  @P1 BRA `(.L_x_1677) ;  /* 0xffffff7000001947 */ /* 0x000fea000383ffff */
.L_x_1676:
[----:B------:R-:W-:Y:S05]  /*0330*/  @!P2 BRA `(.L_x_1678) ;  /* 0x000000a00000a947 */ /* 0x000fea0003800000 */
[----:B------:R-:W-:Y:S01]  /*0340*/  IMAD R3, R3, 0x100, R2 ;  /* 0x0000010003037824 */ /* 0x000fe200078e0202 */
[----:B------:R-:W-:-:S03]  /*0350*/  UISETP.NE.AND UP0, UPT, UR15, 0x1, UPT ;  /* 0x000000010f00788c */ /* 0x000fc6000bf05270 */
[----:B------:R-:W-:-:S03]  /*0360*/  IMAD.SHL.U32 R3, R3, 0x4, RZ ;  /* 0x0000000403037824 */ /* 0x000fc600078e00ff */
[----:B------:R-:W-:Y:S02]  /*0370*/  PLOP3.LUT P1, PT, PT, PT, UP0, 0x80, 0x0 ;  /* 0x000000000000781c */ /* 0x000fe40003f2f008 */
[----:B------:R0:W-:Y:S11]  /*0380*/  STS [R3], RZ ;  /* 0x000000ff03007388 */ /* 0x0001f60000000800 */
[----:B------:R-:W-:Y:S05]  /*0390*/  @!P1 BRA `(.L_x_1678) ;  /* 0x0000004000009947 */ /* 0x000fea0003800000 */
[----:B0-----:R-:W-:Y:S01]  /*03a0*/  UISETP.NE.AND UP0, UPT, UR15, 0x2, UPT ;  /* 0x000000020f00788c */ /* 0x001fe2000bf05270 */
[----:B------:R0:W-:Y:S05]  /*03b0*/  STS [R3+0x400], RZ ;  /* 0x000400ff03007388 */ /* 0x0001ea0000000800 */
[----:B------:R-:W-:-:S13]  /*03c0*/  PLOP3.LUT P1, PT, PT, PT, UP0, 0x80, 0x0 ;  /* 0x000000000000781c */ /* 0x000fda0003f2f008 */
[----:B------:R0:W-:Y:S02]  /*03d0*/  @P1 STS [R3+0x800], RZ ;  /* 0x000800ff03001388 */ /* 0x0001e40000000800 */
.L_x_1678:
[C---:B0-----:R-:W-:Y:S02]  /*03e0*/  ISETP.GE.AND P1, PT, R2.reuse, 0x80, PT ;  /* 0x000000800200780c */ /* 0x041fe40003f26270 */
[----:B------:R-:W-:-:S11]  /*03f0*/  IADD3 R2, R2, 0x80, RZ ;  /* 0x0000008002027810 */ /* 0x000fd60007ffe0ff */
[----:B------:R-:W-:Y:S05]  /*0400*/  @!P1 BRA `(.L_x_1679) ;  /* 0xfffffe1000009947 */ /* 0x000fea000383ffff */
.L_x_1675:
[----:B------:R-:W-:Y:S05]  /*0410*/  BSYNC B0 ;  /* 0x0000000000007941 */ /* 0x000fea0003800000 */
.L_x_1674:
[----:B------:R-:W-:Y:S02]  /*0420*/  ULDC.64 UR12, c[0x0][0x170] ;  /* 0x00005c00000c7ab9 */ /* 0x000fe40000000a00 */
[----:B------:R-:W-:Y:S02]  /*0430*/  UIMAD UR5, UR4, -0x40000000, UR12 ;  /* 0xc0000000040578a4 */ /* 0x000fe4000f8e020c */
[----:B------:R-:W-:Y:S02]  /*0440*/  ULDC UR9, c[0x0][0x178] ;  /* 0x00005e0000097ab9 */ /* 0x000fe40000000800 */
[----:B------:R-:W-:Y:S02]  /*0450*/  UISETP.LT.U32.AND UP1, UPT, UR5, 0x40000000, UPT ;  /* 0x400000000500788c */ /* 0x000fe4000bf21070 */
[----:B------:R-:W-:Y:S02]  /*0460*/  UISETP.GE.AND UP0, UPT, UR13, UR9, UPT ;  /* 0x000000090d00728c */ /* 0x000fe4000bf06270 */
[----:B------:R-:W-:-:S04]  /*0470*/  USEL UR12, UR5, 0x40000000, UP1 ;  /* 0x40000000050c7887 */ /* 0x000fc80008800000 */
[----:B------:R-:W-:Y:S01]  /*0480*/  UISETP.GE.U32.OR UP0, UPT, UR8, UR12, UP0 ;  /* 0x0000000c0800728c */ /* 0x000fe20008706470 */
[----:B------:R-:W-:Y:S06]  /*0490*/  BAR.SYNC.DEFER_BLOCKING 0x0 ;  /* 0x0000000000007b1d */ /* 0x000fec0000010000 */
[----:B------:R-:W-:Y:S01]  /*04a0*/  BAR.SYNC.DEFER_BLOCKING 0x0 ;  /* 0x0000000000007b1d */ /* 0x000fe20000010000 */
[----:B------:R-:W-:-:S13]  /*04b0*/  PLOP3.LUT P1, PT, PT, PT, UP0, 0x80, 0x0 ;  /* 0x000000000000781c */ /* 0x000fda0003f2f008 */
[----:B------:R-:W-:Y:S05]  /*04c0*/  @P1 BRA `(.L_x_1680) ;  /* 0x0000104000001947 */ /* 0x000fea0003800000 */
[----:B------:R-:W-:Y:S02]  /*04d0*/  UMOV UR9, UR8 ;  /* 0x0000000800097c82 */ /* 0x000fe40008000000 */
.L_x_1685:
[----:B------:R-:W-:Y:S01]  /*04e0*/  ULEA UR5, UR4, UR9, 0x1e ;  /* 0x0000000904057291 */ /* 0x000fe2000f8ef03f */
[----:B------:R-:W-:Y:S01]  /*04f0*/  BSSY B0, `(.L_x_1681) ;  /* 0x000005f000007945 */ /* 0x000fe20003800000 */
[----:B------:R-:W-:Y:S02]  /*0500*/  ULDC UR10, c[0x0][0x170] ;  /* 0x00005c00000a7ab9 */ /* 0x000fe40000000800 */
[----:B------:R-:W-:Y:S02]  /*0510*/  UIADD3 UR10, -UR5, UR10, URZ ;  /* 0x0000000a050a7290 */ /* 0x000fe4000fffe13f */
[----:B------:R-:W-:Y:S01]  /*0520*/  IADD3 R3, P1, R0, UR5, RZ ;  /* 0x0000000500037c10 */ /* 0x000fe2000ff3e0ff */
[----:B------:R-:W-:Y:S02]  /*0530*/  ULDC UR5, c[0x0][0xc] ;  /* 0x0000030000057ab9 */ /* 0x000fe40000000800 */
[----:B------:R-:W-:Y:S02]  /*0540*/  UISETP.GT.U32.AND UP0, UPT, UR10, 0x7ff, UPT ;  /* 0x000007ff0a00788c */ /* 0x000fe4000bf04070 */
[----:B------:R-:W-:Y:S01]  /*0550*/  ULEA UR9, UR5, UR9, 0xb ;  /* 0x0000000905097291 */ /* 0x000fe2000f8e583f */
[----:B------:R-:W-:Y:S01]  /*0560*/  IMAD.X R4, RZ, RZ, R20, P1 ;  /* 0x000000ffff047224 */ /* 0x000fe200008e0614 */
[----:B------:R-:W-:-:S02]  /*0570*/  LEA R2, P1, R3, c[0x0][0x168], 0x2 ;  /* 0x00005a0003027a11 */ /* 0x000fc400078210ff */
[----:B------:R-:W-:Y:S01]  /*0580*/  PLOP3.LUT P2, PT, PT, PT, UP0, 0x80, 0x0 ;  /* 0x000000000000781c */ /* 0x000fe20003f4f008 */
[----:B------:R-:W-:Y:S01]  /*0590*/  UISETP.GE.U32.AND UP0, UPT, UR9, UR12, UPT ;  /* 0x0000000c0900728c */ /* 0x000fe2000bf06070 */
[----:B------:R-:W-:-:S11]  /*05a0*/  LEA.HI.X R3, R3, c[0x0][0x16c], R4, 0x2, P1 ;  /* 0x00005b0003037a11 */ /* 0x000fd600008f1404 */
[----:B-1----:R-:W-:Y:S05]  /*05b0*/  @P2 BRA `(.L_x_1682) ;  /* 0x0000042000002947 */ /* 0x002fea0003800000 */
[----:B------:R-:W0:Y:S01]  /*05c0*/  S2R R0, SR_TID.X ;  /* 0x0000000000007919 */ /* 0x000e220000002100 */
[----:B------:R-:W-:Y:S02]  /*05d0*/  IMAD.MOV.U32 R19, RZ, RZ, -0x1 ;  /* 0xffffffffff137424 */ /* 0x000fe400078e00ff */
[----:B------:R-:W-:Y:S02]  /*05e0*/  IMAD.MOV.U32 R10, RZ, RZ, -0x1 ;  /* 0xffffffffff0a7424 */ /* 0x000fe400078e00ff */
[----:B------:R-:W-:Y:S02]  /*05f0*/  IMAD.MOV.U32 R11, RZ, RZ, -0x1 ;  /* 0xffffffffff0b7424 */ /* 0x000fe400078e00ff */
[----:B------:R-:W-:Y:S01]  /*0600*/  IMAD.MOV.U32 R18, RZ, RZ, -0x1 ;  /* 0xffffffffff127424 */ /* 0x000fe200078e00ff */
[C---:B0-----:R-:W-:Y:S02]  /*0610*/  IADD3 R4, R0.reuse, 0x80, RZ ;  /* 0x0000008000047810 */ /* 0x041fe40007ffe0ff */
[----:B------:R-:W-:-:S02]  /*0620*/  ISETP.GE.AND P4, PT, R0, UR10, PT ;  /* 0x0000000a00007c0c */ /* 0x000fc4000bf86270 */
[----:B------:R-:W-:Y:S02]  /*0630*/  IADD3 R5, R0, 0x100, RZ ;  /* 0x0000010000057810 */ /* 0x000fe40007ffe0ff */
[----:B------:R-:W-:Y:S02]  /*0640*/  ISETP.GE.AND P3, PT, R4, UR10, PT ;  /* 0x0000000a04007c0c */ /* 0x000fe4000bf66270 */
[----:B------:R-:W-:Y:S02]  /*0650*/  IADD3 R4, R0, 0x180, RZ ;  /* 0x0000018000047810 */ /* 0x000fe40007ffe0ff */
[----:B------:R-:W-:Y:S02]  /*0660*/  ISETP.GE.AND P2, PT, R5, UR10, PT ;  /* 0x0000000a05007c0c */ /* 0x000fe4000bf46270 */
[----:B------:R-:W-:Y:S02]  /*0670*/  ISETP.GE.AND P1, PT, R4, UR10, PT ;  /* 0x0000000a04007c0c */ /* 0x000fe4000bf26270 */
[C---:B------:R-:W-:Y:S01]  /*0680*/  IADD3 R4, R0.reuse, 0x300, RZ ;  /* 0x0000030000047810 */ /* 0x040fe20007ffe0ff */
[----:B------:R0:W5:Y:S01]  /*0690*/  @!P4 LDG.E R19, [R2.64] ;  /* 0x000000120213c981 */ /* 0x000162000c1e1900 */
[----:B------:R-:W-:-:S02]  /*06a0*/  IADD3 R7, R0, 0x280, RZ ;  /* 0x0000028000077810 */ /* 0x000fc40007ffe0ff */
[----:B------:R-:W-:Y:S01]  /*06b0*/  ISETP.GE.AND P4, PT, R4, UR10, PT ;  /* 0x0000000a04007c0c */ /* 0x000fe2000bf86270 */
[----:B------:R-:W-:Y:S01]  /*06c0*/  IMAD.MOV.U32 R15, RZ, RZ, -0x1 ;  /* 0xffffffffff0f7424 */ /* 0x000fe200078e00ff */
[----:B------:R-:W-:Y:S01]  /*06d0*/  ISETP.GE.AND P5, PT, R7, UR10, PT ;  /* 0x0000000a07007c0c */ /* 0x000fe2000bfa6270 */
[----:B------:R0:W5:Y:S01]  /*06e0*/  @!P3 LDG.E R18, [R2.64+0x200] ;  /* 0x000200120212b981 */ /* 0x000162000c1e1900 */
[C---:B------:R-:W-:Y:S02]  /*06f0*/  IADD3 R4, R0.reuse, 0x400, RZ ;  /* 0x0000040000047810 */ /* 0x040fe40007ffe0ff */
[----:B------:R-:W-:Y:S01]  /*0700*/  IADD3 R6, R0, 0x200, RZ ;  /* 0x0000020000067810 */ /* 0x000fe20007ffe0ff */
[----:B------:R0:W5:Y:S01]  /*0710*/  @!P2 LDG.E R10, [R2.64+0x400] ;  /* 0x00040012020aa981 */ /* 0x000162000c1e1900 */
[----:B------:R-:W-:Y:S02]  /*0720*/  ISETP.GE.AND P2, PT, R4, UR10, PT ;  /* 0x0000000a04007c0c */ /* 0x000fe4000bf46270 */
[----:B------:R-:W-:Y:S01]  /*0730*/  ISETP.GE.AND P6, PT, R6, UR10, PT ;  /* 0x0000000a06007c0c */ /* 0x000fe2000bfc6270 */
[----:B------:R0:W5:Y:S01]  /*0740*/  @!P1 LDG.E R11, [R2.64+0x600] ;  /* 0x00060012020b9981 */ /* 0x000162000c1e1900 */
[----:B------:R-:W-:-:S02]  /*0750*/  IADD3 R4, R0, 0x480, RZ ;  /* 0x0000048000047810 */ /* 0x000fc40007ffe0ff */
[----:B------:R-:W-:Y:S01]  /*0760*/  IADD3 R5, R0, 0x380, RZ ;  /* 0x0000038000057810 */ /* 0x000fe20007ffe0ff */
[----:B------:R-:W-:Y:S01]  /*0770*/  IMAD.MOV.U32 R13, RZ, RZ, -0x1 ;  /* 0xffffffffff0d7424 */ /* 0x000fe200078e00ff */
[----:B------:R-:W-:Y:S01]  /*0780*/  ISETP.GE.AND P1, PT, R4, UR10, PT ;  /* 0x0000000a04007c0c */ /* 0x000fe2000bf26270 */
[----:B------:R-:W-:Y:S01]  /*0790*/  IMAD.MOV.U32 R17, RZ, RZ, -0x1 ;  /* 0xffffffffff117424 */ /* 0x000fe200078e00ff */
[----:B------:R-:W-:Y:S01]  /*07a0*/  ISETP.GE.AND P3, PT, R5, UR10, PT ;  /* 0x0000000a05007c0c */ /* 0x000fe2000bf66270 */
[----:B------:R0:W5:Y:S01]  /*07b0*/  @!P5 LDG.E R15, [R2.64+0xa00] ;  /* 0x000a0012020fd981 */ /* 0x000162000c1e1900 */
[C---:B------:R-:W-:Y:S02]  /*07c0*/  IADD3 R4, R0.reuse, 0x580, RZ ;  /* 0x0000058000047810 */ /* 0x040fe40007ffe0ff */
[----:B------:R-:W-:Y:S01]  /*07d0*/  IADD3 R5, R0, 0x500, RZ ;  /* 0x0000050000057810 */ /* 0x000fe20007ffe0ff */
[----:B------:R-:W-:Y:S01]  /*07e0*/  IMAD.MOV.U32 R16, RZ, RZ, -0x1 ;  /* 0xffffffffff107424 */ /* 0x000fe200078e00ff */
[----:B------:R-:W-:Y:S01]  /*07f0*/  ISETP.GE.AND P5, PT, R4, UR10, PT ;  /* 0x0000000a04007c0c */ /* 0x000fe2000bfa6270 */
[----:B------:R-:W-:Y:S01]  /*0800*/  IMAD.MOV.U32 R14, RZ, RZ, -0x1 ;  /* 0xffffffffff0e7424 */ /* 0x000fe200078e00ff */
[----:B------:R-:W-:Y:S01]  /*0810*/  IADD3 R4, R0, 0x600, RZ ;  /* 0x0000060000047810 */ /* 0x000fe20007ffe0ff */
[----:B------:R0:W5:Y:S01]  /*0820*/  @!P6 LDG.E R13, [R2.64+0x800] ;  /* 0x00080012020de981 */ /* 0x000162000c1e1900 */
[----:B------:R-:W-:-:S03]  /*0830*/  ISETP.GE.AND P6, PT, R5, UR10, PT ;  /* 0x0000000a05007c0c */ /* 0x000fc6000bfc6270 */
[----:B------:R0:W5:Y:S01]  /*0840*/  @!P4 LDG.E R17, [R2.64+0xc00] ;  /* 0x000c00120211c981 */ /* 0x000162000c1e1900 */
[----:B------:R-:W-:Y:S02]  /*0850*/  ISETP.GE.AND P4, PT, R4, UR10, PT ;  /* 0x0000000a04007c0c */ /* 0x000fe4000bf86270 */
[C---:B------:R-:W-:Y:S01]  /*0860*/  IADD3 R5, R0.reuse, 0x680, RZ ;  /* 0x0000068000057810 */ /* 0x040fe20007ffe0ff */
[----:B------:R0:W5:Y:S01]  /*0870*/  @!P3 LDG.E R16, [R2.64+0xe00] ;  /* 0x000e00120210b981 */ /* 0x000162000c1e1900 */
[----:B------:R-:W-:Y:S02]  /*0880*/  IADD3 R4, R0, 0x700, RZ ;  /* 0x0000070000047810 */ /* 0x000fe40007ffe0ff */
[----:B------:R-:W-:Y:S01]  /*0890*/  ISETP.GE.AND P3, PT, R5, UR10, PT ;  /* 0x0000000a05007c0c */ /* 0x000fe2000bf66270 */
[----:B------:R0:W5:Y:S01]  /*08a0*/  @!P2 LDG.E R14, [R2.64+0x1000] ;  /* 0x00100012020ea981 */ /* 0x000162000c1e1900 */
[----:B------:R-:W-:Y:S01]  /*08b0*/  ISETP.GE.AND P2, PT, R4, UR10, PT ;  /* 0x0000000a04007c0c */ /* 0x000fe2000bf46270 */
[----:B------:R-:W-:-:S02]  /*08c0*/  IMAD.MOV.U32 R9, RZ, RZ, -0x1 ;  /* 0xffffffffff097424 */ /* 0x000fc400078e00ff */
[----:B------:R-:W-:Y:S02]  /*08d0*/  IMAD.MOV.U32 R8, RZ, RZ, -0x1 ;  /* 0xffffffffff087424 */ /* 0x000fe400078e00ff */
[----:B------:R-:W-:Y:S02]  /*08e0*/  IMAD.MOV.U32 R7, RZ, RZ, -0x1 ;  /* 0xffffffffff077424 */ /* 0x000fe400078e00ff */
[----:B------:R-:W-:Y:S01]  /*08f0*/  IMAD.MOV.U32 R6, RZ, RZ, -0x1 ;  /* 0xffffffffff067424 */ /* 0x000fe200078e00ff */
[----:B------:R0:W5:Y:S01]  /*0900*/  @!P6 LDG.E R9, [R2.64+0x1400] ;  /* 0x001400120209e981 */ /* 0x000162000c1e1900 */
[----:B------:R-:W-:-:S03]  /*0910*/  IMAD.MOV.U32 R5, RZ, RZ, -0x1 ;  /* 0xffffffffff057424 */ /* 0x000fc600078e00ff */
[----:B------:R0:W5:Y:S04]  /*0920*/  @!P5 LDG.E R8, [R2.64+0x1600] ;  /* 0x001600120208d981 */ /* 0x000168000c1e1900 */
[----:B------:R0:W5:Y:S04]  /*0930*/  @!P4 LDG.E R7, [R2.64+0x1800] ;  /* 0x001800120207c981 */ /* 0x000168000c1e1900 */
[----:B------:R0:W5:Y:S04]  /*0940*/  @!P3 LDG.E R6, [R2.64+0x1a00] ;  /* 0x001a00120206b981 */ /* 0x000168000c1e1900 */
[----:B------:R0:W5:Y:S01]  /*0950*/  @!P2 LDG.E R5, [R2.64+0x1c00] ;  /* 0x001c00120205a981 */ /* 0x000162000c1e1900 */
[----:B------:R-:W-:Y:S01]  /*0960*/  IMAD.MOV.U32 R12, RZ, RZ, -0x1 ;  /* 0xffffffffff0c7424 */ /* 0x000fe200078e00ff */
[----:B------:R-:W-:-:S05]  /*0970*/  IADD3 R4, R0, 0x780, RZ ;  /* 0x0000078000047810 */ /* 0x000fca0007ffe0ff */
[----:B------:R0:W5:Y:S01]  /*0980*/  @!P1 LDG.E R12, [R2.64+0x1200] ;  /* 0x00120012020c9981 */ /* 0x000162000c1e1900 */
[----:B------:R-:W-:Y:S01]  /*0990*/  ISETP.GE.AND P1, PT, R4, UR10, PT ;  /* 0x0000000a04007c0c */ /* 0x000fe2000bf26270 */
[----:B------:R-:W-:-:S12]  /*09a0*/  IMAD.MOV.U32 R4, RZ, RZ, -0x1 ;  /* 0xffffffffff047424 */ /* 0x000fd800078e00ff */
[----:B------:R-:W-:Y:S05]  /*09b0*/  @P1 BRA `(.L_x_1683) ;  /* 0x0000012000001947 */ /* 0x000fea0003800000 */
[----:B0-----:R0:W5:Y:S01]  /*09c0*/  LDG.E R4, [R2.64+0x1e00] ;  /* 0x001e001202047981 */ /* 0x001162000c1e1900 */
[----:B------:R-:W-:Y:S05]  /*09d0*/  BRA `(.L_x_1683) ;  /* 0x0000010000007947 */ /* 0x000fea0003800000 */
.L_x_1682:
        /* <DEDUP_REMOVED lines=16> */
.L_x_1683:
[----:B0-----:R-:W-:Y:S05]  /*0ae0*/  BSYNC B0 ;  /* 0x0000000000007941 */ /* 0x001fea0003800000 */
.L_x_1681:
[----:B------:R-:W-:Y:S01]  /*0af0*/  IMAD.MOV.U32 R21, RZ, RZ, -0x1 ;  /* 0xffffffffff157424 */ /* 0x000fe200078e00ff */
[----:B-----5:R-:W-:Y:S01]  /*0b00*/  ISETP.GE.AND P1, PT, R19, RZ, PT ;  /* 0x000000ff1300720c */ /* 0x020fe20003f26270 */
[----:B------:R-:W-:Y:S01]  /*0b10*/  UMOV UR5, URZ ;  /* 0x0000003f00057c82 */ /* 0x000fe20008000000 */
[----:B------:R-:W-:Y:S01]  /*0b20*/  ISETP.GE.AND P2, PT, R18, RZ, PT ;  /* 0x000000ff1200720c */ /* 0x000fe20003f46270 */
[----:B------:R-:W-:Y:S01]  /*0b30*/  ULDC UR16, c[0x0][0x174] ;  /* 0x00005d0000107ab9 */ /* 0x000fe20000000800 */
[----:B------:R-:W-:Y:S01]  /*0b40*/  SEL R2, R21, 0x80000000, !P1 ;  /* 0x8000000015027807 */ /* 0x000fe20004800000 */
[----:B------:R-:W-:Y:S01]  /*0b50*/  ULDC UR13, c[0x0][0x174] ;  /* 0x00005d00000d7ab9 */ /* 0x000fe20000000800 */
[----:B------:R-:W-:-:S02]  /*0b60*/  ISETP.GE.AND P1, PT, R11, RZ, PT ;  /* 0x000000ff0b00720c */ /* 0x000fc40003f26270 */
[C---:B------:R-:W-:Y:S02]  /*0b70*/  SEL R3, R21.reuse, 0x80000000, !P2 ;  /* 0x8000000015037807 */ /* 0x040fe40005000000 */
[----:B------:R-:W-:Y:S02]  /*0b80*/  SEL R22, R21, 0x80000000, !P1 ;  /* 0x8000000015167807 */ /* 0x000fe40004800000 */
[----:B------:R-:W-:Y:S02]  /*0b90*/  ISETP.GE.AND P1, PT, R13, RZ, PT ;  /* 0x000000ff0d00720c */ /* 0x000fe40003f26270 */
[----:B------:R-:W-:Y:S02]  /*0ba0*/  LOP3.LUT R3, R3, R18, RZ, 0x3c, !PT ;  /* 0x0000001203037212 */ /* 0x000fe400078e3cff */
[----:B------:R-:W-:Y:S02]  /*0bb0*/  SEL R18, R21, 0x80000000, !P1 ;  /* 0x8000000015127807 */ /* 0x000fe40004800000 */
[----:B------:R-:W-:-:S02]  /*0bc0*/  ISETP.GE.AND P3, PT, R10, RZ, PT ;  /* 0x000000ff0a00720c */ /* 0x000fc40003f66270 */
[----:B------:R-:W-:Y:S02]  /*0bd0*/  ISETP.GE.AND P1, PT, R16, RZ, PT ;  /* 0x000000ff1000720c */ /* 0x000fe40003f26270 */
[----:B------:R-:W-:Y:S02]  /*0be0*/  LOP3.LUT R2, R2, R19, RZ, 0x3c, !PT ;  /* 0x0000001302027212 */ /* 0x000fe400078e3cff */
[C---:B------:R-:W-:Y:S02]  /*0bf0*/  SEL R23, R21.reuse, 0x80000000, !P3 ;  /* 0x8000000015177807 */ /* 0x040fe40005800000 */
[----:B------:R-:W-:Y:S02]  /*0c00*/  SEL R19, R21, 0x80000000, !P1 ;  /* 0x8000000015137807 */ /* 0x000fe40004800000 */
[----:B------:R-:W-:Y:S02]  /*0c10*/  ISETP.GE.AND P3, PT, R17, RZ, PT ;  /* 0x000000ff1100720c */ /* 0x000fe40003f66270 */
[----:B------:R-:W-:-:S02]  /*0c20*/  ISETP.GE.AND P1, PT, R14, RZ, PT ;  /* 0x000000ff0e00720c */ /* 0x000fc40003f26270 */
[----:B------:R-:W-:Y:S02]  /*0c30*/  ISETP.GE.AND P2, PT, R15, RZ, PT ;  /* 0x000000ff0f00720c */ /* 0x000fe40003f46270 */
[----:B------:R-:W-:Y:S02]  /*0c40*/  LOP3.LUT R16, R19, R16, RZ, 0x3c, !PT ;  /* 0x0000001013107212 */ /* 0x000fe400078e3cff */
[----:B------:R-:W-:Y:S02]  /*0c50*/  LOP3.LUT R11, R22, R11, RZ, 0x3c, !PT ;  /* 0x0000000b160b7212 */ /* 0x000fe400078e3cff */
[C---:B------:R-:W-:Y:S02]  /*0c60*/  SEL R24, R21.reuse, 0x80000000, !P3 ;  /* 0x8000000015187807 */ /* 0x040fe40005800000 */
[C---:B------:R-:W-:Y:S02]  /*0c70*/  SEL R19, R21.reuse, 0x80000000, !P1 ;  /* 0x8000000015137807 */ /* 0x040fe40004800000 */
[----:B------:R-:W-:-:S02]  /*0c80*/  SEL R22, R21, 0x80000000, !P2 ;  /* 0x8000000015167807 */ /* 0x000fc40005000000 */
[----:B------:R-:W-:Y:S02]  /*0c90*/  ISETP.GE.AND P3, PT, R9, RZ, PT ;  /* 0x000000ff0900720c */ /* 0x000fe40003f66270 */
[----:B------:R-:W-:Y:S02]  /*0ca0*/  ISETP.GE.AND P1, PT, R8, RZ, PT ;  /* 0x000000ff0800720c */ /* 0x000fe40003f26270 */
[----:B------:R-:W-:Y:S02]  /*0cb0*/  ISETP.GE.AND P2, PT, R12, RZ, PT ;  /* 0x000000ff0c00720c */ /* 0x000fe40003f46270 */
[----:B------:R-:W-:Y:S02]  /*0cc0*/  LOP3.LUT R13, R18, R13, RZ, 0x3c, !PT ;  /* 0x0000000d120d7212 */ /* 0x000fe400078e3cff */
[----:B------:R-:W-:Y:S02]  /*0cd0*/  LOP3.LUT R14, R19, R14, RZ, 0x3c, !PT ;  /* 0x0000000e130e7212 */ /* 0x000fe400078e3cff */
[----:B------:R-:W-:-:S02]  /*0ce0*/  LOP3.LUT R10, R23, R10, RZ, 0x3c, !PT ;  /* 0x0000000a170a7212 */ /* 0x000fc400078e3cff */
[C---:B------:R-:W-:Y:S02]  /*0cf0*/  SEL R18, R21.reuse, 0x80000000, !P3 ;  /* 0x8000000015127807 */ /* 0x040fe40005800000 */
[C---:B------:R-:W-:Y:S02]  /*0d00*/  SEL R19, R21.reuse, 0x80000000, !P1 ;  /* 0x8000000015137807 */ /* 0x040fe40004800000 */
[----:B------:R-:W-:Y:S02]  /*0d10*/  SEL R23, R21, 0x80000000, !P2 ;  /* 0x8000000015177807 */ /* 0x000fe40005000000 */
[----:B------:R-:W-:Y:S02]  /*0d20*/  ISETP.GE.AND P1, PT, R7, RZ, PT ;  /* 0x000000ff0700720c */ /* 0x000fe40003f26270 */
[----:B------:R-:W-:Y:S02]  /*0d30*/  ISETP.GE.AND P2, PT, R6, RZ, PT ;  /* 0x000000ff0600720c */ /* 0x000fe40003f46270 */
[----:B------:R-:W-:-:S02]  /*0d40*/  LOP3.LUT R9, R18, R9, RZ, 0x3c, !PT ;  /* 0x0000000912097212 */ /* 0x000fc400078e3cff */
[----:B------:R-:W-:Y:S02]  /*0d50*/  ISETP.GE.AND P3, PT, R5, RZ, PT ;  /* 0x000000ff0500720c */ /* 0x000fe40003f66270 */
[----:B------:R-:W-:Y:S02]  /*0d60*/  LOP3.LUT R8, R19, R8, RZ, 0x3c, !PT ;  /* 0x0000000813087212 */ /* 0x000fe400078e3cff */
[C---:B------:R-:W-:Y:S02]  /*0d70*/  SEL R18, R21.reuse, 0x80000000, !P1 ;  /* 0x8000000015127807 */ /* 0x040fe40004800000 */
[----:B------:R-:W-:Y:S02]  /*0d80*/  ISETP.GE.AND P1, PT, R4, RZ, PT ;  /* 0x000000ff0400720c */ /* 0x000fe40003f26270 */
[----:B------:R-:W-:Y:S02]  /*0d90*/  SEL R19, R21, 0x80000000, !P2 ;  /* 0x8000000015137807 */ /* 0x000fe40005000000 */
[----:B------:R-:W-:-:S02]  /*0da0*/  LOP3.LUT R15, R22, R15, RZ, 0x3c, !PT ;  /* 0x0000000f160f7212 */ /* 0x000fc400078e3cff */
[----:B------:R-:W-:Y:S02]  /*0db0*/  ISETP.NE.AND P2, PT, R2, -0x80000000, PT ;  /* 0x800000000200780c */ /* 0x000fe40003f45270 */
[----:B------:R-:W-:Y:S02]  /*0dc0*/  ISETP.NE.AND P5, PT, R11, -0x80000000, PT ;  /* 0x800000000b00780c */ /* 0x000fe40003fa5270 */
[----:B------:R-:W-:Y:S02]  /*0dd0*/  SEL R22, R21, 0x80000000, !P3 ;  /* 0x8000000015167807 */ /* 0x000fe40005800000 */
[----:B------:R-:W-:Y:S02]  /*0de0*/  LOP3.LUT R2, RZ, R2, RZ, 0x33, !PT ;  /* 0x00000002ff027212 */ /* 0x000fe400078e33ff */
[----:B------:R-:W-:Y:S02]  /*0df0*/  LOP3.LUT R11, RZ, R11, RZ, 0x33, !PT ;  /* 0x0000000bff0b7212 */ /* 0x000fe400078e33ff */
[----:B------:R-:W-:-:S02]  /*0e00*/  LOP3.LUT R17, R24, R17, RZ, 0x3c, !PT ;  /* 0x0000001118117212 */ /* 0x000fc400078e3cff */
[----:B------:R-:W-:Y:S02]  /*0e10*/  LOP3.LUT R12, R23, R12, RZ, 0x3c, !PT ;  /* 0x0000000c170c7212 */ /* 0x000fe400078e3cff */
[----:B------:R-:W-:Y:S02]  /*0e20*/  ISETP.NE.AND P3, PT, R3, -0x80000000, PT ;  /* 0x800000000300780c */ /* 0x000fe40003f65270 */
[----:B------:R-:W-:Y:S02]  /*0e30*/  ISETP.NE.AND P6, PT, R13, -0x80000000, PT ;  /* 0x800000000d00780c */ /* 0x000fe40003fc5270 */
[----:B------:R-:W-:Y:S02]  /*0e40*/  SEL R23, R21, 0x80000000, !P1 ;  /* 0x8000000015177807 */ /* 0x000fe40004800000 */
[----:B------:R-:W-:Y:S02]  /*0e50*/  LOP3.LUT R3, RZ, R3, RZ, 0x33, !PT ;  /* 0x00000003ff037212 */ /* 0x000fe400078e33ff */
[----:B------:R-:W-:-:S02]  /*0e60*/  LOP3.LUT R13, RZ, R13, RZ, 0x33, !PT ;  /* 0x0000000dff0d7212 */ /* 0x000fc400078e33ff */
[----:B------:R-:W-:Y:S02]  /*0e70*/  ISETP.NE.AND P4, PT, R10, -0x80000000, PT ;  /* 0x800000000a00780c */ /* 0x000fe40003f85270 */
[----:B------:R-:W-:Y:S02]  /*0e80*/  ISETP.NE.AND P1, PT, R15, -0x80000000, PT ;  /* 0x800000000f00780c */ /* 0x000fe40003f25270 */
[----:B------:R-:W-:Y:S02]  /*0e90*/  LOP3.LUT R7, R18, R7, RZ, 0x3c, !PT ;  /* 0x0000000712077212 */ /* 0x000fe400078e3cff */
[----:B------:R-:W-:Y:S02]  /*0ea0*/  LOP3.LUT R10, RZ, R10, RZ, 0x33, !PT ;  /* 0x0000000aff0a7212 */ /* 0x000fe400078e33ff */
[----:B------:R-:W-:Y:S02]  /*0eb0*/  LOP3.LUT R15, RZ, R15, RZ, 0x33, !PT ;  /* 0x0000000fff0f7212 */ /* 0x000fe400078e33ff */
[----:B------:R-:W-:-:S02]  /*0ec0*/  SEL R2, R2, 0x80000000, P2 ;  /* 0x8000000002027807 */ /* 0x000fc40001000000 */
[----:B------:R-:W-:Y:S02]  /*0ed0*/  SEL R11, R11, 0x80000000, P5 ;  /* 0x800000000b0b7807 */ /* 0x000fe40002800000 */
[----:B------:R-:W-:Y:S02]  /*0ee0*/  ISETP.NE.AND P2, PT, R17, -0x80000000, PT ;  /* 0x800000001100780c */ /* 0x000fe40003f45270 */
[----:B------:R-:W-:Y:S02]  /*0ef0*/  ISETP.NE.AND P5, PT, R12, -0x80000000, PT ;  /* 0x800000000c00780c */ /* 0x000fe40003fa5270 */
        /* <DEDUP_REMOVED lines=10> */
[----:B------:R-:W-:Y:S02]  /*0fa0*/  LOP3.LUT R6, R19, R6, RZ, 0x3c, !PT ;  /* 0x0000000613067212 */ /* 0x000fe400078e3cff */
[----:B------:R-:W-:Y:S02]  /*0fb0*/  ISETP.NE.AND P4, PT, R14, -0x80000000, PT ;  /* 0x800000000e00780c */ /* 0x000fe40003f85270 */
[----:B------:R-:W-:Y:S02]  /*0fc0*/  ISETP.NE.AND P1, PT, R8, -0x80000000, PT ;  /* 0x800000000800780c */ /* 0x000fe40003f25270 */
[----:B------:R-:W-:Y:S02]  /*0fd0*/  LOP3.LUT R15, RZ, R8, RZ, 0x33, !PT ;  /* 0x00000008ff0f7212 */ /* 0x000fe400078e33ff */
[----:B------:R-:W-:-:S02]  /*0fe0*/  LOP3.LUT R14, RZ, R14, RZ, 0x33, !PT ;  /* 0x0000000eff0e7212 */ /* 0x000fc400078e33ff */
[----:B------:R-:W-:Y:S02]  /*0ff0*/  SEL R8, R17, 0x80000000, P2 ;  /* 0x8000000011087807 */ /* 0x000fe40001000000 */
[----:B------:R-:W-:Y:S02]  /*1000*/  LOP3.LUT R5, R22, R5, RZ, 0x3c, !PT ;  /* 0x0000000516057212 */ /* 0x000fe400078e3cff */
[----:B------:R-:W-:Y:S02]  /*1010*/  ISETP.NE.AND P2, PT, R7, -0x80000000, PT ;  /* 0x800000000700780c */ /* 0x000fe40003f45270 */
[----:B------:R-:W-:Y:S02]  /*1020*/  LOP3.LUT R17, RZ, R7, RZ, 0x33, !PT ;  /* 0x00000007ff117212 */ /* 0x000fe400078e33ff */
[----:B------:R-:W-:Y:S02]  /*1030*/  SEL R7, R16, 0x80000000, P3 ;  /* 0x8000000010077807 */ /* 0x000fe40001800000 */
[----:B------:R-:W-:-:S02]  /*1040*/  LOP3.LUT R4, R23, R4, RZ, 0x3c, !PT ;  /* 0x0000000417047212 */ /* 0x000fc400078e3cff */
[----:B------:R-:W-:Y:S02]  /*1050*/  ISETP.NE.AND P3, PT, R6, -0x80000000, PT ;  /* 0x800000000600780c */ /* 0x000fe40003f65270 */
[----:B------:R-:W-:Y:S02]  /*1060*/  LOP3.LUT R16, RZ, R6, RZ, 0x33, !PT ;  /* 0x00000006ff107212 */ /* 0x000fe400078e33ff */
[----:B------:R-:W-:Y:S02]  /*1070*/  SEL R6, R14, 0x80000000, P4 ;  /* 0x800000000e067807 */ /* 0x000fe40002000000 */
[----:B------:R-:W-:Y:S02]  /*1080*/  ISETP.NE.AND P4, PT, R5, -0x80000000, PT ;  /* 0x800000000500780c */ /* 0x000fe40003f85270 */
[----:B------:R-:W-:Y:S02]  /*1090*/  LOP3.LUT R19, RZ, R5, RZ, 0x33, !PT ;  /* 0x00000005ff137212 */ /* 0x000fe400078e33ff */
[----:B------:R-:W-:-:S02]  /*10a0*/  SEL R5, R18, 0x80000000, P5 ;  /* 0x8000000012057807 */ /* 0x000fc40002800000 */
[----:B------:R-:W-:Y:S02]  /*10b0*/  ISETP.NE.AND P5, PT, R4, -0x80000000, PT ;  /* 0x800000000400780c */ /* 0x000fe40003fa5270 */
[----:B------:R-:W-:Y:S02]  /*10c0*/  LOP3.LUT R18, RZ, R4, RZ, 0x33, !PT ;  /* 0x00000004ff127212 */ /* 0x000fe400078e33ff */
[----:B------:R-:W-:Y:S02]  /*10d0*/  SEL R4, R13, 0x80000000, P6 ;  /* 0x800000000d047807 */ /* 0x000fe40003000000 */
[----:B------:R-:W-:Y:S02]  /*10e0*/  SEL R13, R15, 0x80000000, P1 ;  /* 0x800000000f0d7807 */ /* 0x000fe40000800000 */
[----:B------:R-:W-:Y:S02]  /*10f0*/  SEL R14, R17, 0x80000000, P2 ;  /* 0x80000000110e7807 */ /* 0x000fe40001000000 */
[----:B------:R-:W-:-:S02]  /*1100*/  SEL R15, R16, 0x80000000, P3 ;  /* 0x80000000100f7807 */ /* 0x000fc40001800000 */
[----:B------:R-:W-:Y:S02]  /*1110*/  SEL R16, R19, 0x80000000, P4 ;  /* 0x8000000013107807 */ /* 0x000fe40002000000 */
[----:B------:R-:W-:Y:S02]  /*1120*/  SEL R17, R18, 0x80000000, P5 ;  /* 0x8000000012117807 */ /* 0x000fe40002800000 */
.L_x_1684:
[----:B------:R-:W-:Y:S01]  /*1130*/  ULDC UR10, c[0x0][0x178] ;  /* 0x00005e00000a7ab9 */ /* 0x000fe20000000800 */
[----:B-1----:R-:W-:Y:S01]  /*1140*/  SHF.R.U32.HI R19, RZ, UR16, R2 ;  /* 0x00000010ff137c19 */ /* 0x002fe20008011602 */
[----:B------:R-:W-:Y:S01]  /*1150*/  UIADD3 UR10, -UR16, UR10, URZ ;  /* 0x0000000a100a7290 */ /* 0x000fe2000fffe13f */
[----:B------:R-:W-:Y:S01]  /*1160*/  SHF.R.U32.HI R23, RZ, UR16, R3 ;  /* 0x00000010ff177c19 */ /* 0x000fe20008011603 */
[----:B------:R-:W-:Y:S01]  /*1170*/  USHF.L.U32 UR17, UR5, 0xa, URZ ;  /* 0x0000000a05117899 */ /* 0x000fe2000800063f */
[----:B------:R-:W-:Y:S01]  /*1180*/  SHF.R.U32.HI R25, RZ, UR16, R10 ;  /* 0x00000010ff197c19 */ /* 0x000fe2000801160a */
[----:B------:R-:W-:Y:S01]  /*1190*/  UISETP.LT.AND UP1, UPT, UR10, 0x8, UPT ;  /* 0x000000080a00788c */ /* 0x000fe2000bf21270 */
[----:B------:R-:W-:Y:S01]  /*11a0*/  SHF.R.U32.HI R27, RZ, UR16, R11 ;  /* 0x00000010ff1b7c19 */ /* 0x000fe2000801160b */
[----:B------:R-:W-:Y:S01]  /*11b0*/  UIADD3 UR5, UR5, 0x1, URZ ;  /* 0x0000000105057890 */ /* 0x000fe2000fffe03f */
[----:B------:R-:W-:Y:S01]  /*11c0*/  SHF.R.U32.HI R29, RZ, UR16, R12 ;  /* 0x00000010ff1d7c19 */ /* 0x000fe2000801160c */
[----:B------:R-:W-:Y:S01]  /*11d0*/  USEL UR10, UR10, 0x8, UP1 ;  /* 0x000000080a0a7887 */ /* 0x000fe20008800000 */
[----:B------:R-:W-:Y:S01]  /*11e0*/  SHF.R.U32.HI R22, RZ, UR16, R9 ;  /* 0x00000010ff167c19 */ /* 0x000fe20008011609 */
[----:B------:R-:W-:Y:S01]  /*11f0*/  UISETP.NE.AND UP1, UPT, UR5, UR11, UPT ;  /* 0x0000000b0500728c */ /* 0x000fe2000bf25270 */
[----:B------:R-:W-:-:S02]  /*1200*/  SHF.R.U32.HI R24, RZ, UR16, R8 ;  /* 0x00000010ff187c19 */ /* 0x000fc40008011608 */
[----:B------:R-:W-:Y:S02]  /*1210*/  SHF.R.U32.HI R26, RZ, UR16, R4 ;  /* 0x00000010ff1a7c19 */ /* 0x000fe40008011604 */
[----:B------:R-:W-:Y:S02]  /*1220*/  SHF.L.U32 R18, R21, UR10, RZ ;  /* 0x0000000a15127c19 */ /* 0x000fe400080006ff */
[----:B------:R-:W-:Y:S02]  /*1230*/  PLOP3.LUT P1, PT, PT, PT, UP1, 0x80, 0x0 ;  /* 0x000000000000781c */ /* 0x000fe40003f2f018 */
[-C--:B------:R-:W-:Y:S02]  /*1240*/  LOP3.LUT R19, R19, R18.reuse, RZ, 0x30, !PT ;  /* 0x0000001213137212 */ /* 0x080fe400078e30ff */
[-C--:B------:R-:W-:Y:S02]  /*1250*/  LOP3.LUT R23, R23, R18.reuse, RZ, 0x30, !PT ;  /* 0x0000001217177212 */ /* 0x080fe400078e30ff */
[-C--:B------:R-:W-:Y:S01]  /*1260*/  LOP3.LUT R25, R25, R18.reuse, RZ, 0x30, !PT ;  /* 0x0000001219197212 */ /* 0x080fe200078e30ff */
[----:B------:R0:W-:Y:S01]  /*1270*/  ATOMS.POPC.INC.32 RZ, [R19.X4+UR17] ;  /* 0x0000000013ff7f8c */ /* 0x0001e2000d004011 */
[----:B------:R-:W-:-:S02]  /*1280*/  LOP3.LUT R27, R27, R18, RZ, 0x30, !PT ;  /* 0x000000121b1b7212 */ /* 0x000fc400078e30ff */
[-C--:B------:R-:W-:Y:S01]  /*1290*/  LOP3.LUT R29, R29, R18.reuse, RZ, 0x30, !PT ;  /* 0x000000121d1d7212 */ /* 0x080fe200078e30ff */
[----:B------:R1:W-:Y:S01]  /*12a0*/  ATOMS.POPC.INC.32 RZ, [R23.X4+UR17] ;  /* 0x0000000017ff7f8c */ /* 0x0003e2000d004011 */
[-C--:B------:R-:W-:Y:S02]  /*12b0*/  LOP3.LUT R22, R22, R18.reuse, RZ, 0x30, !PT ;  /* 0x0000001216167212 */ /* 0x080fe400078e30ff */
[-C--:B------:R-:W-:Y:S01]  /*12c0*/  LOP3.LUT R24, R24, R18.reuse, RZ, 0x30, !PT ;  /* 0x0000001218187212 */ /* 0x080fe200078e30ff */
[----:B------:R2:W-:Y:S01]  /*12d0*/  ATOMS.POPC.INC.32 RZ, [R25.X4+UR17] ;  /* 0x0000000019ff7f8c */ /* 0x0005e2000d004011 */
[----:B0-----:R-:W-:Y:S02]  /*12e0*/  SHF.R.U32.HI R19, RZ, UR16, R7 ;  /* 0x00000010ff137c19 */ /* 0x001fe40008011607 */
[----:B------:R-:W-:Y:S01]  /*12f0*/  LOP3.LUT R26, R26, R18, RZ, 0x30, !PT ;  /* 0x000000121a1a7212 */ /* 0x000fe200078e30ff */
[----:B------:R0:W-:Y:S01]  /*1300*/  ATOMS.POPC.INC.32 RZ, [R27.X4+UR17] ;  /* 0x000000001bff7f8c */ /* 0x0001e2000d004011 */
[----:B-1----:R-:W-:-:S02]  /*1310*/  SHF.R.U32.HI R23, RZ, UR16, R6 ;  /* 0x00000010ff177c19 */ /* 0x002fc40008011606 */
[-C--:B------:R-:W-:Y:S01]  /*1320*/  LOP3.LUT R19, R19, R18.reuse, RZ, 0x30, !PT ;  /* 0x0000001213137212 */ /* 0x080fe200078e30ff */
[----:B------:R1:W-:Y:S01]  /*1330*/  ATOMS.POPC.INC.32 RZ, [R29.X4+UR17] ;  /* 0x000000001dff7f8c */ /* 0x0003e2000d004011 */
[----:B--2---:R-:W-:Y:S02]  /*1340*/  SHF.R.U32.HI R25, RZ, UR16, R5 ;  /* 0x00000010ff197c19 */ /* 0x004fe40008011605 */
        /* <DEDUP_REMOVED lines=9> */
[----:B------:R-:W-:Y:S01]  /*13e0*/  SHF.R.U32.HI R28, RZ, UR16, R17 ;  /* 0x00000010ff1c7c19 */ /* 0x000fe20008011611 */
[----:B------:R1:W-:Y:S01]  /*13f0*/  ATOMS.POPC.INC.32 RZ, [R23.X4+UR17] ;  /* 0x0000000017ff7f8c */ /* 0x0003e2000d004011 */
[----:B0-----:R-:W-:Y:S01]  /*1400*/  SHF.R.U32.HI R24, RZ, UR16, R16 ;  /* 0x00000010ff187c19 */ /* 0x001fe20008011610 */
[----:B------:R-:W-:Y:S01]  /*1410*/  UIADD3 UR16, UR16, 0x8, URZ ;  /* 0x0000000810107890 */ /* 0x000fe2000fffe03f */
[-C--:B------:R-:W-:Y:S01]  /*1420*/  LOP3.LUT R29, R29, R18.reuse, RZ, 0x30, !PT ;  /* 0x000000121d1d7212 */ /* 0x080fe200078e30ff */
[----:B------:R1:W-:Y:S01]  /*1430*/  ATOMS.POPC.INC.32 RZ, [R25.X4+UR17] ;  /* 0x0000000019ff7f8c */ /* 0x0003e2000d004011 */
[----:B------:R-:W-:-:S02]  /*1440*/  LOP3.LUT R22, R22, R18, RZ, 0x30, !PT ;  /* 0x0000001216167212 */ /* 0x000fc400078e30ff */
[-C--:B------:R-:W-:Y:S01]  /*1450*/  LOP3.LUT R24, R24, R18.reuse, RZ, 0x30, !PT ;  /* 0x0000001218187212 */ /* 0x080fe200078e30ff */
[----:B------:R1:W-:Y:S01]  /*1460*/  ATOMS.POPC.INC.32 RZ, [R26.X4+UR17] ;  /* 0x000000001aff7f8c */ /* 0x0003e2000d004011 */
[----:B------:R-:W-:-:S03]  /*1470*/  LOP3.LUT R28, R28, R18, RZ, 0x30, !PT ;  /* 0x000000121c1c7212 */ /* 0x000fc600078e30ff */
[----:B------:R1:W-:Y:S04]  /*1480*/  ATOMS.POPC.INC.32 RZ, [R27.X4+UR17] ;  /* 0x000000001bff7f8c */ /* 0x0003e8000d004011 */
[----:B------:R1:W-:Y:S04]  /*1490*/  ATOMS.POPC.INC.32 RZ, [R29.X4+UR17] ;  /* 0x000000001dff7f8c */ /* 0x0003e8000d004011 */
[----:B------:R1:W-:Y:S04]  /*14a0*/  ATOMS.POPC.INC.32 RZ, [R22.X4+UR17] ;  /* 0x0000000016ff7f8c */ /* 0x0003e8000d004011 */
[----:B------:R1:W-:Y:S04]  /*14b0*/  ATOMS.POPC.INC.32 RZ, [R24.X4+UR17] ;  /* 0x0000000018ff7f8c */ /* 0x0003e8000d004011 */
[----:B------:R1:W-:Y:S01]  /*14c0*/  ATOMS.POPC.INC.32 RZ, [R28.X4+UR17] ;  /* 0x000000001cff7f8c */ /* 0x0003e2000d004011 */
[----:B------:R-:W-:Y:S05]  /*14d0*/  @P1 BRA `(.L_x_1684) ;  /* 0xfffffc5000001947 */ /* 0x000fea000383ffff */
[----:B------:R-:W-:-:S13]  /*14e0*/  PLOP3.LUT P1, PT, PT, PT, UP0, 0x80, 0x0 ;  /* 0x000000000000781c */ /* 0x000fda0003f2f008 */
[----:B------:R-:W-:Y:S01]  /*14f0*/  @P1 CALL.REL.NOINC `(.L_x_1680) ;  /* 0x0000001000001944 */ /* 0x000fe20003c00000 */
[----:B------:R-:W-:Y:S05]  /*1500*/  BRA `(.L_x_1685) ;  /* 0xffffefd000007947 */ /* 0x000fea000383ffff */
.L_x_1680:
[----:B------:R-:W-:Y:S01]  /*1510*/  UIADD3 UR5, -UR13, 0x7, URZ ;  /* 0x000000070d057890 */ /* 0x000fe2000fffe13f */
[----:B------:R-:W-:Y:S06]  /*1520*/  BAR.SYNC.DEFER_BLOCKING 0x0 ;  /* 0x0000000000007b1d */ /* 0x000fec0000010000 */
[----:B------:R-:W-:Y:S02]  /*1530*/  ULDC UR9, c[0x0][0x178] ;  /* 0x00005e0000097ab9 */ /* 0x000fe40000000800 */
[----:B------:R-:W-:-:S06]  /*1540*/  UIADD3 UR5, UR5, UR9, URZ ;  /* 0x0000000905057290 */ /* 0x000fcc000fffe03f */
[----:B------:R-:W-:-:S05]  /*1550*/  IMAD.U32 R2, RZ, RZ, UR5 ;  /* 0x00000005ff027e24 */ /* 0x000fca000f8e00ff */
[----:B------:R-:W-:-:S13]  /*1560*/  ISETP.LT.OR P0, PT, R2, 0x8, P0 ;  /* 0x000000080200780c */ /* 0x000fda0000701670 */
[----:B------:R-:W-:Y:S05]  /*1570*/  @P0 BRA `(.L_x_1686) ;  /* 0x0000059000000947 */ /* 0x000fea0003800000 */
[----:B------:R-:W-:Y:S02]  /*1580*/  IMAD.MOV.U32 R2, RZ, RZ, R0 ;  /* 0x000000ffff027224 */ /* 0x000fe400078e0000 */
.L_x_1703:
[----:B------:R-:W-:Y:S01]  /*1590*/  YIELD ;  /* 0x0000000000007946 */ /* 0x000fe20003800000 */
[----:B------:R-:W-:Y:S01]  /*15a0*/  UISETP.GE.U32.AND UP0, UPT, UR14, 0x3, UPT ;  /* 0x000000030e00788c */ /* 0x000fe2000bf06070 */
[----:B------:R-:W-:-:S05]  /*15b0*/  IMAD.MOV.U32 R3, RZ, RZ, RZ ;  /* 0x000000ffff037224 */ /* 0x000fca00078e00ff */
[----:B------:R-:W-:-:S13]  /*15c0*/  PLOP3.LUT P0, PT, PT, PT, UP0, 0x80, 0x0 ;  /* 0x000000000000781c */ /* 0x000fda0003f0f008 */
[----:B0-----:R-:W-:Y:S05]  /*15d0*/  @!P0 BRA `(.L_x_1687) ;  /* 0x000002c000008947 */ /* 0x001fea0003800000 */
[----:B------:R-:W-:Y:S02]  /*15e0*/  IMAD.MOV.U32 R3, RZ, RZ, RZ ;  /* 0x000000ffff037224 */ /* 0x000fe400078e00ff */
[----:B------:R-:W-:-:S04]  /*15f0*/  IMAD.U32 R6, RZ, RZ, UR7 ;  /* 0x00000007ff067e24 */ /* 0x000fc8000f8e00ff */
.L_x_1696:
[----:B------:R-:W-:Y:S01]  /*1600*/  IMAD R7, R3, 0x100, R2 ;  /* 0x0000010003077824 */ /* 0x000fe200078e0202 */
[----:B------:R-:W-:Y:S01]  /*1610*/  IADD3 R6, R6, -0x4, RZ ;  /* 0xfffffffc06067810 */ /* 0x000fe20007ffe0ff */
[----:B------:R-:W-:Y:S01]  /*1620*/  YIELD ;  /* 0x0000000000007946 */ /* 0x000fe20003800000 */
[----:B------:R-:W-:Y:S01]  /*1630*/  BSSY B0, `(.L_x_1688) ;  /* 0x000000f000007945 */ /* 0x000fe20003800000 */
[----:B0-----:R-:W-:Y:S01]  /*1640*/  IMAD.SHL.U32 R4, R7, 0x4, RZ ;  /* 0x0000000407047824 */ /* 0x001fe200078e00ff */
[----:B------:R-:W-:-:S04]  /*1650*/  ISETP.NE.AND P4, PT, R6, RZ, PT ;  /* 0x000000ff0600720c */ /* 0x000fc80003f85270 */
[----:B------:R-:W0:Y:S04]  /*1660*/  LDS R9, [R4] ;  /* 0x0000000004097984 */ /* 0x000e280000000800 */
[----:B------:R-:W2:Y:S04]  /*1670*/  LDS R11, [R4+0x400] ;  /* 0x00040000040b7984 */ /* 0x000ea80000000800 */
[----:B------:R-:W3:Y:S04]  /*1680*/  LDS R13, [R4+0x800] ;  /* 0x00080000040d7984 */ /* 0x000ee80000000800 */
[----:B------:R-:W4:Y:S01]  /*1690*/  LDS R15, [R4+0xc00] ;  /* 0x000c0000040f7984 */ /* 0x000f220000000800 */
[----:B0-----:R-:W-:-:S02]  /*16a0*/  ISETP.NE.AND P0, PT, R9, RZ, PT ;  /* 0x000000ff0900720c */ /* 0x001fc40003f05270 */
[----:B--2---:R-:W-:Y:S02]  /*16b0*/  ISETP.NE.AND P1, PT, R11, RZ, PT ;  /* 0x000000ff0b00720c */ /* 0x004fe40003f25270 */
[----:B---3--:R-:W-:Y:S02]  /*16c0*/  ISETP.NE.AND P2, PT, R13, RZ, PT ;  /* 0x000000ff0d00720c */ /* 0x008fe40003f45270 */
[----:B----4-:R-:W-:-:S07]  /*16d0*/  ISETP.NE.AND P3, PT, R15, RZ, PT ;  /* 0x000000ff0f00720c */ /* 0x010fce0003f65270 */
[----:B------:R-:W-:Y:S05]  /*16e0*/  @!P0 BRA `(.L_x_1689) ;  /* 0x0000003000008947 */ /* 0x000fea0003800000 */
[----:B------:R-:W-:-:S04]  /*16f0*/  IMAD.MOV.U32 R4, RZ, RZ, 0x4 ;  /* 0x00000004ff047424 */ /* 0x000fc800078e00ff */
[----:B------:R-:W-:-:S05]  /*1700*/  IMAD.WIDE R4, R7, R4, c[0x0][0x160] ;  /* 0x0000580007047625 */ /* 0x000fca00078e0204 */
[----:B------:R0:W-:Y:S02]  /*1710*/  RED.E.ADD.STRONG.GPU [R4.64], R9 ;  /* 0x000000090400798e */ /* 0x0001e4000c10e192 */
.L_x_1689:
[----:B------:R-:W-:Y:S05]  /*1720*/  BSYNC B0 ;  /* 0x0000000000007941 */ /* 0x000fea0003800000 */
.L_x_1688:
[----:B------:R-:W-:Y:S01]  /*1730*/  BSSY B0, `(.L_x_1690) ;  /* 0x0000006000007945 */ /* 0x000fe20003800000 */
[----:B------:R-:W-:Y:S05]  /*1740*/  @!P1 BRA `(.L_x_1691) ;  /* 0x0000004000009947 */ /* 0x000fea0003800000 */
[----:B0-----:R-:W-:Y:S01]  /*1750*/  IADD3 R4, R7, 0x100, RZ ;  /* 0x0000010007047810 */ /* 0x001fe20007ffe0ff */
[----:B------:R-:W-:-:S04]  /*1760*/  IMAD.MOV.U32 R5, RZ, RZ, 0x4 ;  /* 0x00000004ff057424 */ /* 0x000fc800078e00ff */
[----:B------:R-:W-:-:S05]  /*1770*/  IMAD.WIDE R4, R4, R5, c[0x0][0x160] ;  /* 0x0000580004047625 */ /* 0x000fca00078e0205 */
[----:B------:R0:W-:Y:S02]  /*1780*/  RED.E.ADD.STRONG.GPU [R4.64], R11 ;  /* 0x0000000b0400798e */ /* 0x0001e4000c10e192 */
.L_x_1691:
[----:B------:R-:W-:Y:S05]  /*1790*/  BSYNC B0 ;  /* 0x0000000000007941 */ /* 0x000fea0003800000 */
.L_x_1690:
[----:B------:R-:W-:Y:S01]  /*17a0*/  BSSY B0, `(.L_x_1692) ;  /* 0x0000006000007945 */ /* 0x000fe20003800000 */
[----:B------:R-:W-:Y:S05]  /*17b0*/  @!P2 BRA `(.L_x_1693) ;  /* 0x000000400000a947 */ /* 0x000fea0003800000 */
[----:B0-----:R-:W-:Y:S01]  /*17c0*/  IADD3 R4, R7, 0x200, RZ ;  /* 0x0000020007047810 */ /* 0x001fe20007ffe0ff */
[----:B------:R-:W-:-:S04]  /*17d0*/  IMAD.MOV.U32 R5, RZ, RZ, 0x4 ;  /* 0x00000004ff057424 */ /* 0x000fc800078e00ff */
[----:B------:R-:W-:-:S05]  /*17e0*/  IMAD.WIDE R4, R4, R5, c[0x0][0x160] ;  /* 0x0000580004047625 */ /* 0x000fca00078e0205 */
[----:B------:R0:W-:Y:S02]  /*17f0*/  RED.E.ADD.STRONG.GPU [R4.64], R13 ;  /* 0x0000000d0400798e */ /* 0x0001e4000c10e192 */
.L_x_1693:
[----:B------:R-:W-:Y:S05]  /*1800*/  BSYNC B0 ;  /* 0x0000000000007941 */ /* 0x000fea0003800000 */
.L_x_1692:
[----:B------:R-:W-:Y:S01]  /*1810*/  BSSY B0, `(.L_x_1694) ;  /* 0x0000006000007945 */ /* 0x000fe20003800000 */
[----:B------:R-:W-:Y:S05]  /*1820*/  @!P3 BRA `(.L_x_1695) ;  /* 0x000000400000b947 */ /* 0x000fea0003800000 */
[----:B0-----:R-:W-:Y:S01]  /*1830*/  IADD3 R4, R7, 0x300, RZ ;  /* 0x0000030007047810 */ /* 0x001fe20007ffe0ff */
[----:B------:R-:W-:-:S04]  /*1840*/  IMAD.MOV.U32 R5, RZ, RZ, 0x4 ;  /* 0x00000004ff057424 */ /* 0x000fc800078e00ff */
[----:B------:R-:W-:-:S05]  /*1850*/  IMAD.WIDE R4, R4, R5, c[0x0][0x160] ;  /* 0x0000580004047625 */ /* 0x000fca00078e0205 */
[----:B------:R0:W-:Y:S02]  /*1860*/  RED.E.ADD.STRONG.GPU [R4.64], R15 ;  /* 0x0000000f0400798e */ /* 0x0001e4000c10e192 */
.L_x_1695:
[----:B------:R-:W-:Y:S05]  /*1870*/  BSYNC B0 ;  /* 0x0000000000007941 */ /* 0x000fea0003800000 */
.L_x_1694:
[----:B------:R-:W-:Y:S01]  /*1880*/  IADD3 R3, R3, 0x4, RZ ;  /* 0x0000000403037810 */ /* 0x000fe20007ffe0ff */
[----:B------:R-:W-:Y:S05]  /*1890*/  @P4 BRA `(.L_x_1696) ;  /* 0xfffffd6000004947 */ /* 0x000fea000383ffff */
.L_x_1687:
[----:B------:R-:W-:-:S13]  /*18a0*/  ISETP.NE.AND P0, PT, RZ, UR15, PT ;  /* 0x0000000fff007c0c */ /* 0x000fda000bf05270 */
[----:B------:R-:W-:Y:S05]  /*18b0*/  @!P0 BRA `(.L_x_1697) ;  /* 0x0000022000008947 */ /* 0x000fea0003800000 */
[----:B------:R-:W-:Y:S01]  /*18c0*/  IMAD R3, R3, 0x100, R2 ;  /* 0x0000010003037824 */ /* 0x000fe200078e0202 */
[----:B------:R-:W-:Y:S03]  /*18d0*/  BSSY B0, `(.L_x_1698) ;  /* 0x0000008000007945 */ /* 0x000fe60003800000 */
[----:B------:R-:W-:-:S05]  /*18e0*/  IMAD.SHL.U32 R6, R3, 0x4, RZ ;  /* 0x0000000403067824 */ /* 0x000fca00078e00ff */
[----:B------:R-:W2:Y:S02]  /*18f0*/  LDS R7, [R6] ;  /* 0x0000000006077984 */ /* 0x000ea40000000800 */
[----:B--2---:R-:W-:-:S13]  /*1900*/  ISETP.NE.AND P0, PT, R7, RZ, PT ;  /* 0x000000ff0700720c */ /* 0x004fda0003f05270 */
[----:B------:R-:W-:Y:S05]  /*1910*/  @!P0 BRA `(.L_x_1699) ;  /* 0x0000003000008947 */ /* 0x000fea0003800000 */
[----:B0-----:R-:W-:-:S04]  /*1920*/  IMAD.MOV.U32 R4, RZ, RZ, 0x4 ;  /* 0x00000004ff047424 */ /* 0x001fc800078e00ff */
[----:B------:R-:W-:-:S05]  /*1930*/  IMAD.WIDE R4, R3, R4, c[0x0][0x160] ;  /* 0x0000580003047625 */ /* 0x000fca00078e0204 */
[----:B------:R0:W-:Y:S02]  /*1940*/  RED.E.ADD.STRONG.GPU [R4.64], R7 ;  /* 0x000000070400798e */ /* 0x0001e4000c10e192 */
.L_x_1699:
[----:B------:R-:W-:Y:S05]  /*1950*/  BSYNC B0 ;  /* 0x0000000000007941 */ /* 0x000fea0003800000 */
.L_x_1698:
[----:B------:R-:W-:Y:S01]  /*1960*/  UISETP.NE.AND UP0, UPT, UR15, 0x1, UPT ;  /* 0x000000010f00788c */ /* 0x000fe2000bf05270 */
[----:B------:R-:W-:Y:S05]  /*1970*/  BSSY B0, `(.L_x_1697) ;  /* 0x0000016000007945 */ /* 0x000fea0003800000 */
[----:B------:R-:W-:-:S13]  /*1980*/  PLOP3.LUT P0, PT, PT, PT, UP0, 0x80, 0x0 ;  /* 0x000000000000781c */ /* 0x000fda0003f0f008 */
[----:B------:R-:W-:Y:S05]  /*1990*/  @!P0 BRA `(.L_x_1700) ;  /* 0x0000013000008947 */ /* 0x000fea0003800000 */
[----:B0-----:R-:W0:Y:S01]  /*19a0*/  LDS R7, [R6+0x400] ;  /* 0x0004000006077984 */ /* 0x001e220000000800 */
[----:B------:R-:W-:Y:S01]  /*19b0*/  BSSY B1, `(.L_x_1701) ;  /* 0x0000007000017945 */ /* 0x000fe20003800000 */
[----:B0-----:R-:W-:-:S13]  /*19c0*/  ISETP.NE.AND P0, PT, R7, RZ, PT ;  /* 0x000000ff0700720c */ /* 0x001fda0003f05270 */
[----:B------:R-:W-:Y:S05]  /*19d0*/  @!P0 BRA `(.L_x_1702) ;  /* 0x0000004000008947 */ /* 0x000fea0003800000 */
[----:B------:R-:W-:Y:S01]  /*19e0*/  IADD3 R4, R3, 0x100, RZ ;  /* 0x0000010003047810 */ /* 0x000fe20007ffe0ff */
[----:B------:R-:W-:-:S04]  /*19f0*/  IMAD.MOV.U32 R5, RZ, RZ, 0x4 ;  /* 0x00000004ff057424 */ /* 0x000fc800078e00ff */
[----:B------:R-:W-:-:S05]  /*1a00*/  IMAD.WIDE R4, R4, R5, c[0x0][0x160] ;  /* 0x0000580004047625 */ /* 0x000fca00078e0205 */
[----:B------:R0:W-:Y:S02]  /*1a10*/  RED.E.ADD.STRONG.GPU [R4.64], R7 ;  /* 0x000000070400798e */ /* 0x0001e4000c10e192 */
.L_x_1702:
[----:B------:R-:W-:Y:S05]  /*1a20*/  BSYNC B1 ;  /* 0x0000000000017941 */ /* 0x000fea0003800000 */
.L_x_1701:
[----:B------:R-:W-:-:S06]  /*1a30*/  UISETP.NE.AND UP0, UPT, UR15, 0x2, UPT ;  /* 0x000000020f00788c */ /* 0x000fcc000bf05270 */
[----:B------:R-:W-:-:S13]  /*1a40*/  PLOP3.LUT P0, PT, PT, PT, UP0, 0x80, 0x0 ;  /* 0x000000000000781c */ /* 0x000fda0003f0f008 */
[----:B------:R-:W-:Y:S05]  /*1a50*/  @!P0 BRA `(.L_x_1700) ;  /* 0x0000007000008947 */ /* 0x000fea0003800000 */
[----:B0-----:R-:W0:Y:S02]  /*1a60*/  LDS R7, [R6+0x800] ;  /* 0x0008000006077984 */ /* 0x001e240000000800 */
[----:B0-----:R-:W-:-:S13]  /*1a70*/  ISETP.NE.AND P0, PT, R7, RZ, PT ;  /* 0x000000ff0700720c */ /* 0x001fda0003f05270 */
[----:B------:R-:W-:Y:S05]  /*1a80*/  @!P0 BRA `(.L_x_1700) ;  /* 0x0000004000008947 */ /* 0x000fea0003800000 */
[----:B------:R-:W-:Y:S01]  /*1a90*/  IADD3 R4, R3, 0x200, RZ ;  /* 0x0000020003047810 */ /* 0x000fe20007ffe0ff */
[----:B------:R-:W-:-:S04]  /*1aa0*/  IMAD.MOV.U32 R5, RZ, RZ, 0x4 ;  /* 0x00000004ff057424 */ /* 0x000fc800078e00ff */
[----:B------:R-:W-:-:S05]  /*1ab0*/  IMAD.WIDE R4, R4, R5, c[0x0][0x160] ;  /* 0x0000580004047625 */ /* 0x000fca00078e0205 */
[----:B------:R0:W-:Y:S02]  /*1ac0*/  RED.E.ADD.STRONG.GPU [R4.64], R7 ;  /* 0x000000070400798e */ /* 0x0001e4000c10e192 */
.L_x_1700:
[----:B------:R-:W-:Y:S05]  /*1ad0*/  BSYNC B0 ;  /* 0x0000000000007941 */ /* 0x000fea0003800000 */
.L_x_1697:
[C---:B------:R-:W-:Y:S02]  /*1ae0*/  ISETP.GE.AND P0, PT, R2.reuse, 0x80, PT ;  /* 0x000000800200780c */ /* 0x040fe40003f06270 */
[----:B------:R-:W-:-:S11]  /*1af0*/  IADD3 R2, R2, 0x80, RZ ;  /* 0x0000008002027810 */ /* 0x000fd60007ffe0ff */
[----:B------:R-:W-:Y:S05]  /*1b00*/  @!P0 BRA `(.L_x_1703) ;  /* 0xfffffa8000008947 */ /* 0x000fea000383ffff */
.L_x_1686:
[----:B------:R-:W-:Y:S02]  /*1b10*/  WARPSYNC 0xffffffff ;  /* 0xffffffff00007948 */ /* 0x000fe40003800000 */
[----:B------:R-:W-:Y:S01]  /*1b20*/  UIADD3 UR4, UR4, 0x1, URZ ;  /* 0x0000000104047890 */ /* 0x000fe2000fffe03f */
[----:B------:R-:W-:Y:S03]  /*1b30*/  BAR.SYNC.DEFER_BLOCKING 0x0 ;  /* 0x0000000000007b1d */ /* 0x000fe60000010000 */
[----:B------:R-:W-:-:S06]  /*1b40*/  UISETP.GE.U32.AND UP0, UPT, UR4, UR6, UPT ;  /* 0x000000060400728c */ /* 0x000fcc000bf06070 */
[----:B------:R-:W-:-:S13]  /*1b50*/  PLOP3.LUT P0, PT, PT, PT, UP0, 0x80, 0x0 ;  /* 0x000000000000781c */ /* 0x000fda0003f0f008 */
[----:B------:R-:W-:Y:S01]  /*1b60*/  @P0 CALL.REL.NOINC `(.L_x_1704) ;  /* 0x0000001000000944 */ /* 0x000fe20003c00000 */
[----:B------:R-:W-:Y:S05]  /*1b70*/  BRA `(.L_x_1705) ;  /* 0xffffe63000007947 */ /* 0x000fea000383ffff */
.L_x_1704:
[----:B------:R-:W-:Y:S05]  /*1b80*/  EXIT ;  /* 0x000000000000794d */ /* 0x000fea0003800000 */
.L_x_1706:
        /* <DEDUP_REMOVED lines=15> */
.L_x_1971:


//--------------------- .text._ZN3cub17CUB_300001_SM_8006detail10radix_sort31DeviceRadixSortSingleTileKernelINS1_5radix10policy_hubIfijE10Policy1000ELNS0_9SortOrderE1EfijNS1_21identity_decomposer_tEEEvPKT1_PSA_PKT2_PSE_T3_iiT4_ --------------------------
	.section	.text._ZN3cub17CUB_300001_SM_8006detail10radix_sort31DeviceRadixSortSingleTileKernelINS1_5radix10policy_hubIfijE10Policy1000ELNS0_9SortOrderE1EfijNS1_21identity_decomposer_tEEEvPKT1_PSA_PKT2_PSE_T3_iiT4_,"ax",@progbits
	.sectioninfo	@"SHI_REGISTERS=128"
	.align	128
        .global         _ZN3cub17CUB_300001_SM_8006detail10radix_sort31DeviceRadixSortSingleTileKernelINS1_5radix10policy_hubIfijE10Policy1000ELNS0_9SortOrderE1EfijNS1_21identity_decomposer_tEEEvPKT1_PSA_PKT2_PSE_T3_iiT4_
        .type           _ZN3cub17CUB_300001_SM_8006detail10radix_sort31DeviceRadixSortSingleTileKernelINS1_5radix10policy_hubIfijE10Policy1000ELNS0_9SortOrderE1EfijNS1_21identity_decomposer_tEEEvPKT1_PSA_PKT2_PSE_T3_iiT4_,@function
        .size           _ZN3cub17CUB_300001_SM_8006detail10radix_sort31DeviceRadixSortSingleTileKernelINS1_5radix10policy_hubIfijE10Policy1000ELNS0_9SortOrderE1EfijNS1_21identity_decomposer_tEEEvPKT1_PSA_PKT2_PSE_T3_iiT4_,(.L_x_1972 - _ZN3cub17CUB_300001_SM_8006detail10radix_sort31DeviceRadixSortSingleTileKernelINS1_5radix10policy_hubIfijE10Policy1000ELNS0_9SortOrderE1EfijNS1_21identity_decomposer_tEEEvPKT1_PSA_PKT2_PSE_T3_iiT4_)
        .other          _ZN3cub17CUB_300001_SM_8006detail10radix_sort31DeviceRadixSortSingleTileKernelINS1_5radix10policy_hubIfijE10Policy1000ELNS0_9SortOrderE1EfijNS1_21identity_decomposer_tEEEvPKT1_PSA_PKT2_PSE_T3_iiT4_,@"STO_CUDA_ENTRY STV_DEFAULT"
_ZN3cub17CUB_300001_SM_8006detail10radix_sort31DeviceRadixSortSingleTileKernelINS1_5radix10policy_hubIfijE10Policy1000ELNS0_9SortOrderE1EfijNS1_21identity_decomposer_tEEEvPKT1_PSA_PKT2_PSE_T3_iiT4_:
.text._ZN3cub17CUB_300001_SM_8006detail10radix_sort31DeviceRadixSortSingleTileKernelINS1_5radix10policy_hubIfijE10Policy1000ELNS0_9SortOrderE1EfijNS1_21identity_decomposer_tEEEvPKT1_PSA_PKT2_PSE_T3_iiT4_:
[----:B------:R-:W-:Y:S02]  /*0000*/  IMAD.MOV.U32 R1, RZ, RZ, c[0x0][0x28] ;  /* 0x00000a00ff017624 */ /* 0x000fe400078e00ff */
[----:B------:R-:W0:Y:S01]  /*0010*/  S2R R0, SR_TID.X ;  /* 0x0000000000007919 */ /* 0x000e220000002100 */
[----:B------:R-:W-:Y:S01]  /*0020*/  IMAD.MOV.U32 R7, RZ, RZ, 0x4 ;  /* 0x00000004ff077424 */ /* 0x000fe200078e00ff */
[----:B------:R-:W-:Y:S01]  /*0030*/  ULDC.64 UR4, c[0x0][0x118] ;  /* 0x0000460000047ab9 */ /* 0x000fe20000000a00 */
[----:B------:R-:W-:Y:S02]  /*0040*/  IMAD.MOV.U32 R35, RZ, RZ, -0x1 ;  /* 0xffffffffff237424 */ /* 0x000fe400078e00ff */
[----:B------:R-:W-:Y:S02]  /*0050*/  IMAD.MOV.U32 R36, RZ, RZ, -0x1 ;  /* 0xffffffffff247424 */ /* 0x000fe400078e00ff */
[----:B------:R-:W-:Y:S02]  /*0060*/  IMAD.MOV.U32 R37, RZ, RZ, -0x1 ;  /* 0xffffffffff257424 */ /* 0x000fe400078e00ff */
[----:B------:R-:W-:Y:S02]  /*0070*/  IMAD.MOV.U32 R38, RZ, RZ, -0x1 ;  /* 0xffffffffff267424 */ /* 0x000fe400078e00ff */
[----:B------:R-:W-:-:S02]  /*0080*/  IMAD.MOV.U32 R39, RZ, RZ, -0x1 ;  /* 0xffffffffff277424 */ /* 0x000fc400078e00ff */
[----:B------:R-:W-:Y:S02]  /*0090*/  IMAD.MOV.U32 R29, RZ, RZ, -0x1 ;  /* 0xffffffffff1d7424 */ /* 0x000fe400078e00ff */
[----:B------:R-:W-:Y:S02]  /*00a0*/  IMAD.MOV.U32 R30, RZ, RZ, -0x1 ;  /* 0xffffffffff1e7424 */ /* 0x000fe400078e00ff */
[----:B------:R-:W-:Y:S02]  /*00b0*/  IMAD.MOV.U32 R31, RZ, RZ, -0x1 ;  /* 0xffffffffff1f7424 */ /* 0x000fe400078e00ff */
[----:B------:R-:W-:Y:S02]  /*00c0*/  IMAD.MOV.U32 R33, RZ, RZ, -0x1 ;  /* 0xffffffffff217424 */ /* 0x000fe400078e00ff */
[----:B------:R-:W-:Y:S02]  /*00d0*/  IMAD.MOV.U32 R34, RZ, RZ, -0x1 ;  /* 0xffffffffff227424 */ /* 0x000fe400078e00ff */
[----:B------:R-:W-:-:S02]  /*00e0*/  IMAD.MOV.U32 R40, RZ, RZ, -0x1 ;  /* 0xffffffffff287424 */ /* 0x000fc400078e00ff */
[----:B0-----:R-:W-:Y:S02]  /*00f0*/  IMAD R8, R0, 0x13, RZ ;  /* 0x0000001300087824 */ /* 0x001fe400078e02ff */
[----:B------:R-:W-:Y:S02]  /*0100*/  IMAD.MOV.U32 R32, RZ, RZ, -0x1 ;  /* 0xffffffffff207424 */ /* 0x000fe400078e00ff */
[CC--:B------:R-:W-:Y:S01]  /*0110*/  IMAD.WIDE R4, R8.reuse, R7.reuse, c[0x0][0x160] ;  /* 0x0000580008047625 */ /* 0x0c0fe200078e0207 */
[C---:B------:R-:W-:Y:S02]  /*0120*/  IADD3 R54, R8.reuse, 0x6, RZ ;  /* 0x0000000608367810 */ /* 0x040fe40007ffe0ff */
[----:B------:R-:W-:Y:S01]  /*0130*/  IADD3 R55, R8, 0x7, RZ ;  /* 0x0000000708377810 */ /* 0x000fe20007ffe0ff */
[----:B------:R-:W-:Y:S01]  /*0140*/  IMAD.MOV.U32 R41, RZ, RZ, -0x1 ;  /* 0xffffffffff297424 */ /* 0x000fe200078e00ff */
[----:B------:R-:W-:Y:S01]  /*0150*/  ISETP.GE.AND P0, PT, R54, c[0x0][0x180], PT ;  /* 0x0000600036007a0c */ /* 0x000fe20003f06270 */
[----:B------:R-:W-:Y:S01]  /*0160*/  IMAD.MOV.U32 R42, RZ, RZ, -0x1 ;  /* 0xffffffffff2a7424 */ /* 0x000fe200078e00ff */
[C---:B------:R-:W-:Y:S01]  /*0170*/  IADD3 R56, R8.reuse, 0x8, RZ ;  /* 0x0000000808387810 */ /* 0x040fe20007ffe0ff */
        /* <DEDUP_REMOVED lines=10> */
[----:B------:R-:W2:Y:S01]  /*0220*/  @!P0 LDG.E R35, [R4.64+0x18] ;  /* 0x0000180404238981 */ /* 0x000ea2000c1e1900 */
[----:B------:R-:W-:Y:S01]  /*0230*/  ISETP.GE.AND P0, PT, R55, c[0x0][0x180], PT ;  /* 0x0000600037007a0c */ /* 0x000fe20003f06270 */
[C---:B------:R-:W-:Y:S01]  /*0240*/  IMAD.WIDE R6, R8.reuse, R7, c[0x0][0x170] ;  /* 0x00005c0008067625 */ /* 0x040fe200078e0207 */
[----:B------:R-:W-:-:S02]  /*0250*/  IADD3 R53, R8, 0x5, RZ ;  /* 0x0000000508357810 */ /* 0x000fc40007ffe0ff */
[----:B------:R-:W-:Y:S02]  /*0260*/  IADD3 R59, R8, 0xb, RZ ;  /* 0x0000000b083b7810 */ /* 0x000fe40007ffe0ff */
[----:B------:R-:W-:Y:S02]  /*0270*/  ISETP.GE.AND P5, PT, R49, c[0x0][0x180], PT ;  /* 0x0000600031007a0c */ /* 0x000fe40003fa6270 */
[----:B------:R-:W-:Y:S02]  /*0280*/  ISETP.GE.AND P4, PT, R50, c[0x0][0x180], PT ;  /* 0x0000600032007a0c */ /* 0x000fe40003f86270 */
[C---:B------:R-:W-:Y:S02]  /*0290*/  ISETP.GE.AND P6, PT, R8.reuse, c[0x0][0x180], PT ;  /* 0x0000600008007a0c */ /* 0x040fe40003fc6270 */
[----:B------:R-:W-:Y:S01]  /*02a0*/  IADD3 R51, R8, 0x3, RZ ;  /* 0x0000000308337810 */ /* 0x000fe20007ffe0ff */
[----:B------:R0:W3:Y:S01]  /*02b0*/  @!P0 LDG.E R36, [R4.64+0x1c] ;  /* 0x00001c0404248981 */ /* 0x0000e2000c1e1900 */
[----:B------:R-:W-:-:S02]  /*02c0*/  ISETP.GE.AND P0, PT, R56, c[0x0][0x180], PT ;  /* 0x0000600038007a0c */ /* 0x000fc40003f06270 */
[----:B------:R-:W-:Y:S02]  /*02d0*/  ISETP.GE.AND P2, PT, R52, c[0x0][0x180], PT ;  /* 0x0000600034007a0c */ /* 0x000fe40003f46270 */
[----:B------:R-:W-:Y:S01]  /*02e0*/  ISETP.GE.AND P1, PT, R53, c[0x0][0x180], PT ;  /* 0x0000600035007a0c */ /* 0x000fe20003f26270 */
[----:B------:R-:W4:Y:S01]  /*02f0*/  @!P5 LDG.E R30, [R4.64+0x4] ;  /* 0x00000404041ed981 */ /* 0x000f22000c1e1900 */
[----:B------:R-:W-:Y:S02]  /*0300*/  ISETP.GE.AND P3, PT, R51, c[0x0][0x180], PT ;  /* 0x0000600033007a0c */ /* 0x000fe40003f66270 */
[C---:B------:R-:W-:Y:S01]  /*0310*/  IADD3 R9, R8.reuse, 0xc, RZ ;  /* 0x0000000c08097810 */ /* 0x040fe20007ffe0ff */
[----:B------:R-:W3:Y:S01]  /*0320*/  @!P6 LDG.E R29, [R4.64] ;  /* 0x00000004041de981 */ /* 0x000ee2000c1e1900 */
[C---:B------:R-:W-:Y:S02]  /*0330*/  IADD3 R10, R8.reuse, 0xd, RZ ;  /* 0x0000000d080a7810 */ /* 0x040fe40007ffe0ff */
[----:B------:R-:W-:Y:S01]  /*0340*/  IADD3 R60, R8, 0xe, RZ ;  /* 0x0000000e083c7810 */ /* 0x000fe20007ffe0ff */
[----:B------:R0:W3:Y:S01]  /*0350*/  @!P0 LDG.E R37, [R4.64+0x20] ;  /* 0x0000200404258981 */ /* 0x0000e2000c1e1900 */
[----:B------:R-:W-:-:S02]  /*0360*/  ISETP.GE.AND P0, PT, R57, c[0x0][0x180], PT ;  /* 0x0000600039007a0c */ /* 0x000fc40003f06270 */
[C---:B------:R-:W-:Y:S01]  /*0370*/  IADD3 R61, R8.reuse, 0xf, RZ ;  /* 0x0000000f083d7810 */ /* 0x040fe20007ffe0ff */
[----:B------:R0:W3:Y:S01]  /*0380*/  @!P4 LDG.E R31, [R4.64+0x8] ;  /* 0x00000804041fc981 */ /* 0x0000e2000c1e1900 */
[C---:B------:R-:W-:Y:S02]  /*0390*/  IADD3 R62, R8.reuse, 0x10, RZ ;  /* 0x00000010083e7810 */ /* 0x040fe40007ffe0ff */
[C---:B------:R-:W-:Y:S01]  /*03a0*/  IADD3 R63, R8.reuse, 0x11, RZ ;  /* 0x00000011083f7810 */ /* 0x040fe20007ffe0ff */
[----:B------:R0:W3:Y:S01]  /*03b0*/  @!P2 LDG.E R33, [R4.64+0x10] ;  /* 0x000010040421a981 */ /* 0x0000e2000c1e1900 */
[----:B------:R-:W-:-:S03]  /*03c0*/  IADD3 R64, R8, 0x12, RZ ;  /* 0x0000001208407810 */ /* 0x000fc60007ffe0ff */
[----:B------:R0:W3:Y:S04]  /*03d0*/  @!P1 LDG.E R34, [R4.64+0x14] ;  /* 0x0000140404229981 */ /* 0x0000e8000c1e1900 */
[----:B------:R0:W3:Y:S01]  /*03e0*/  @!P0 LDG.E R38, [R4.64+0x24] ;  /* 0x0000240404268981 */ /* 0x0000e2000c1e1900 */
[----:B------:R-:W-:-:S03]  /*03f0*/  ISETP.GE.AND P0, PT, R58, c[0x0][0x180], PT ;  /* 0x000060003a007a0c */ /* 0x000fc60003f06270 */
[----:B------:R0:W3:Y:S10]  /*0400*/  @!P3 LDG.E R32, [R4.64+0xc] ;  /* 0x00000c040420b981 */ /* 0x0000f4000c1e1900 */
[----:B------:R0:W3:Y:S01]  /*0410*/  @!P0 LDG.E R39, [R4.64+0x28] ;  /* 0x0000280404278981 */ /* 0x0000e2000c1e1900 */
[----:B------:R-:W-:-:S02]  /*0420*/  ISETP.GE.AND P0, PT, R59, c[0x0][0x180], PT ;  /* 0x000060003b007a0c */ /* 0x000fc40003f06270 */
[----:B------:R-:W-:Y:S02]  /*0430*/  ISETP.GE.AND P1, PT, R10, c[0x0][0x180], PT ;  /* 0x000060000a007a0c */ /* 0x000fe40003f26270 */
[----:B------:R-:W-:Y:S02]  /*0440*/  ISETP.GE.AND P2, PT, R60, c[0x0][0x180], PT ;  /* 0x000060003c007a0c */ /* 0x000fe40003f46270 */
[----:B------:R-:W-:-:S07]  /*0450*/  ISETP.GE.AND P3, PT, R61, c[0x0][0x180], PT ;  /* 0x000060003d007a0c */ /* 0x000fce0003f66270 */
[----:B------:R0:W3:Y:S01]  /*0460*/  @!P0 LDG.E R40, [R4.64+0x2c] ;  /* 0x00002c0404288981 */ /* 0x0000e2000c1e1900 */
[----:B------:R-:W-:Y:S02]  /*0470*/  ISETP.GE.AND P0, PT, R9, c[0x0][0x180], PT ;  /* 0x0000600009007a0c */ /* 0x000fe40003f06270 */
[----:B------:R-:W-:Y:S01]  /*0480*/  ISETP.GE.AND P4, PT, R62, c[0x0][0x180], PT ;  /* 0x000060003e007a0c */ /* 0x000fe20003f86270 */
[----:B------:R0:W3:Y:S01]  /*0490*/  @!P1 LDG.E R42, [R4.64+0x34] ;  /* 0x00003404042a9981 */ /* 0x0000e2000c1e1900 */
[----:B------:R-:W-:Y:S02]  /*04a0*/  ISETP.GE.AND P5, PT, R63, c[0x0][0x180], PT ;  /* 0x000060003f007a0c */ /* 0x000fe40003fa6270 */
[----:B------:R-:W-:Y:S01]  /*04b0*/  ISETP.GE.AND P6, PT, R64, c[0x0][0x180], PT ;  /* 0x0000600040007a0c */ /* 0x000fe20003fc6270 */
[----:B------:R0:W3:Y:S04]  /*04c0*/  @!P2 LDG.E R43, [R4.64+0x38] ;  /* 0x00003804042ba981 */ /* 0x0000e8000c1e1900 */
[----:B------:R0:W3:Y:S04]  /*04d0*/  @!P3 LDG.E R44, [R4.64+0x3c] ;  /* 0x00003c04042cb981 */ /* 0x0000e8000c1e1900 */
[----:B------:R0:W3:Y:S04]  /*04e0*/  @!P0 LDG.E R41, [R4.64+0x30] ;  /* 0x0000300404298981 */ /* 0x0000e8000c1e1900 */
[----:B------:R0:W3:Y:S04]  /*04f0*/  @!P4 LDG.E R45, [R4.64+0x40] ;  /* 0x00004004042dc981 */ /* 0x0000e8000c1e1900 */
[----:B------:R0:W3:Y:S04]  /*0500*/  @!P5 LDG.E R46, [R4.64+0x44] ;  /* 0x00004404042ed981 */ /* 0x0000e8000c1e1900 */
[----:B------:R0:W3:Y:S04]  /*0510*/  @!P6 LDG.E R47, [R4.64+0x48] ;  /* 0x00004804042fe981 */ /* 0x0000e8000c1e1900 */
[----:B------:R-:W-:Y:S01]  /*0520*/  BAR.SYNC.DEFER_BLOCKING 0x0 ;  /* 0x0000000000007b1d */ /* 0x000fe20000010000 */
[----:B------:R-:W-:-:S02]  /*0530*/  P2R R48, PR, RZ, 0x1 ;  /* 0x00000001ff307803 */ /* 0x000fc40000000000 */
[----:B------:R-:W-:Y:S02]  /*0540*/  P2R R11, PR, RZ, 0x2 ;  /* 0x00000002ff0b7803 */ /* 0x000fe40000000000 */
[----:B------:R-:W-:Y:S02]  /*0550*/  P2R R10, PR, RZ, 0x4 ;  /* 0x00000004ff0a7803 */ /* 0x000fe40000000000 */
[----:B------:R-:W-:Y:S02]  /*0560*/  ISETP.GE.AND P2, PT, R49, c[0x0][0x180], PT ;  /* 0x0000600031007a0c */ /* 0x000fe40003f46270 */
[----:B------:R-:W-:Y:S02]  /*0570*/  ISETP.GE.AND P1, PT, R50, c[0x0][0x180], PT ;  /* 0x0000600032007a0c */ /* 0x000fe40003f26270 */
[----:B------:R-:W-:Y:S02]  /*0580*/  ISETP.GE.AND P0, PT, R51, c[0x0][0x180], PT ;  /* 0x0000600033007a0c */ /* 0x000fe40003f06270 */
[----:B------:R-:W-:-:S02]  /*0590*/  P2R R9, PR, RZ, 0x8 ;  /* 0x00000008ff097803 */ /* 0x000fc40000000000 */
[----:B------:R-:W-:-:S05]  /*05a0*/  ISETP.GE.AND P3, PT, R8, c[0x0][0x180], PT ;  /* 0x0000600008007a0c */ /* 0x000fca0003f66270 */
[----:B------:R1:W5:Y:S01]  /*05b0*/  @!P2 LDG.E R3, [R6.64+0x4] ;  /* 0x000004040603a981 */ /* 0x000362000c1e1900 */
[----:B------:R-:W-:-:S03]  /*05c0*/  ISETP.GE.AND P2, PT, R53, c[0x0][0x180], PT ;  /* 0x0000600035007a0c */ /* 0x000fc60003f46270 */
[----:B------:R1:W5:Y:S01]  /*05d0*/  @!P1 LDG.E R12, [R6.64+0x8] ;  /* 0x00000804060c9981 */ /* 0x000362000c1e1900 */
[----:B------:R-:W-:-:S03]  /*05e0*/  ISETP.GE.AND P1, PT, R54, c[0x0][0x180], PT ;  /* 0x0000600036007a0c */ /* 0x000fc60003f26270 */
[----:B------:R1:W5:Y:S01]  /*05f0*/  @!P0 LDG.E R13, [R6.64+0xc] ;  /* 0x00000c04060d8981 */ /* 0x000362000c1e1900 */
[----:B------:R-:W-:-:S03]  /*0600*/  ISETP.GE.AND P0, PT, R55, c[0x0][0x180], PT ;  /* 0x0000600037007a0c */ /* 0x000fc60003f06270 */
[----:B------:R1:W5:Y:S01]  /*0610*/  @!P3 LDG.E R2, [R6.64] ;  /* 0x000000040602b981 */ /* 0x000362000c1e1900 */
[----:B------:R-:W-:-:S03]  /*0620*/  ISETP.GE.AND P3, PT, R52, c[0x0][0x180], PT ;  /* 0x0000600034007a0c */ /* 0x000fc60003f66270 */
[----:B------:R1:W5:Y:S01]  /*0630*/  @!P2 LDG.E R15, [R6.64+0x14] ;  /* 0x00001404060fa981 */ /* 0x000362000c1e1900 */
        /* <DEDUP_REMOVED lines=8> */
[----:B------:R-:W-:-:S03]  /*06c0*/  ISETP.NE.AND P2, PT, R10, RZ, PT ;  /* 0x000000ff0a00720c */ /* 0x000fc60003f45270 */
[----:B------:R1:W5:Y:S01]  /*06d0*/  @!P1 LDG.E R20, [R6.64+0x28] ;  /* 0x0000280406149981 */ /* 0x000362000c1e1900 */
[----:B------:R-:W-:-:S03]  /*06e0*/  ISETP.NE.AND P1, PT, R11, RZ, PT ;  /* 0x000000ff0b00720c */ /* 0x000fc60003f25270 */
[----:B------:R1:W5:Y:S01]  /*06f0*/  @!P0 LDG.E R21, [R6.64+0x2c] ;  /* 0x00002c0406158981 */ /* 0x000362000c1e1900 */
[----:B------:R-:W-:-:S03]  /*0700*/  ISETP.NE.AND P0, PT, R48, RZ, PT ;  /* 0x000000ff3000720c */ /* 0x000fc60003f05270 */
[----:B------:R1:W5:Y:S01]  /*0710*/  @!P3 LDG.E R18, [R6.64+0x20] ;  /* 0x000020040612b981 */ /* 0x000362000c1e1900 */
[----:B------:R-:W-:Y:S01]  /*0720*/  ISETP.NE.AND P3, PT, R9, RZ, PT ;  /* 0x000000ff0900720c */ /* 0x000fe20003f65270 */
[----:B------:R-:W-:Y:S02]  /*0730*/  IMAD.MOV.U32 R9, RZ, RZ, -0x1 ;  /* 0xffffffffff097424 */ /* 0x000fe400078e00ff */
[----:B------:R1:W5:Y:S04]  /*0740*/  @!P2 LDG.E R24, [R6.64+0x38] ;  /* 0x000038040618a981 */ /* 0x000368000c1e1900 */
[----:B------:R1:W5:Y:S04]  /*0750*/  @!P1 LDG.E R23, [R6.64+0x34] ;  /* 0x0000340406179981 */ /* 0x000368000c1e1900 */
[----:B------:R1:W5:Y:S04]  /*0760*/  @!P0 LDG.E R22, [R6.64+0x30] ;  /* 0x0000300406168981 */ /* 0x000368000c1e1900 */
[----:B------:R1:W5:Y:S04]  /*0770*/  @!P3 LDG.E R25, [R6.64+0x3c] ;  /* 0x00003c040619b981 */ /* 0x000368000c1e1900 */
[----:B------:R1:W5:Y:S04]  /*0780*/  @!P4 LDG.E R26, [R6.64+0x40] ;  /* 0x00004004061ac981 */ /* 0x000368000c1e1900 */
[----:B------:R1:W5:Y:S04]  /*0790*/  @!P5 LDG.E R27, [R6.64+0x44] ;  /* 0x00004404061bd981 */ /* 0x000368000c1e1900 */
[----:B------:R1:W5:Y:S04]  /*07a0*/  @!P6 LDG.E R28, [R6.64+0x48] ;  /* 0x00004804061ce981 */ /* 0x000368000c1e1900 */
[----:B------:R-:W0:Y:S01]  /*07b0*/  S2R R121, SR_LANEID ;  /* 0x0000000000797919 */ /* 0x000e220000000000 */
[----:B------:R-:W-:-:S03]  /*07c0*/  IMAD.MOV.U32 R48, RZ, RZ, c[0x0][0x184] ;  /* 0x00006100ff307624 */ /* 0x000fc600078e00ff */
[----:B------:R-:W-:Y:S01]  /*07d0*/  BAR.SYNC.DEFER_BLOCKING 0x0 ;  /* 0x0000000000007b1d */ /* 0x000fe20000010000 */
[----:B--2---:R-:W-:-:S04]  /*07e0*/  ISETP.GE.AND P3, PT, R35, RZ, PT ;  /* 0x000000ff2300720c */ /* 0x004fc80003f66270 */
[----:B-1----:R-:W-:Y:S02]  /*07f0*/  SEL R6, R9, 0x80000000, !P3 ;  /* 0x8000000009067807 */ /* 0x002fe40005800000 */
[----:B----4-:R-:W-:Y:S02]  /*0800*/  ISETP.GE.AND P1, PT, R30, RZ, PT ;  /* 0x000000ff1e00720c */ /* 0x010fe40003f26270 */
[----:B---3--:R-:W-:Y:S02]  /*0810*/  ISETP.GE.AND P0, PT, R29, RZ, PT ;  /* 0x000000ff1d00720c */ /* 0x008fe40003f06270 */
[C---:B0-----:R-:W-:Y:S02]  /*0820*/  SEL R5, R9.reuse, 0x80000000, !P1 ;  /* 0x8000000009057807 */ /* 0x041fe40004800000 */
[----:B------:R-:W-:Y:S02]  /*0830*/  SEL R4, R9, 0x80000000, !P0 ;  /* 0x8000000009047807 */ /* 0x000fe40004000000 */
[----:B------:R-:W-:-:S04]  /*0840*/  ISETP.GE.AND P2, PT, R31, RZ, PT ;  /* 0x000000ff1f00720c */ /* 0x000fc80003f46270 */
[----:B------:R-:W-:Y:S02]  /*0850*/  SEL R8, R9, 0x80000000, !P2 ;  /* 0x8000000009087807 */ /* 0x000fe40005000000 */
[----:B------:R-:W-:Y:S02]  /*0860*/  ISETP.GE.AND P1, PT, R33, RZ, PT ;  /* 0x000000ff2100720c */ /* 0x000fe40003f26270 */
[----:B------:R-:W-:Y:S02]  /*0870*/  ISETP.GE.AND P2, PT, R34, RZ, PT ;  /* 0x000000ff2200720c */ /* 0x000fe40003f46270 */
[----:B------:R-:W-:Y:S02]  /*0880*/  LOP3.LUT R29, R4, R29, RZ, 0x3c, !PT ;  /* 0x0000001d041d7212 */ /* 0x000fe400078e3cff */
[----:B------:R-:W-:Y:S02]  /*0890*/  LOP3.LUT R30, R5, R30, RZ, 0x3c, !PT ;  /* 0x0000001e051e7212 */ /* 0x000fe400078e3cff */
[----:B------:R-:W-:-:S02]  /*08a0*/  ISETP.GE.AND P0, PT, R32, RZ, PT ;  /* 0x000000ff2000720c */ /* 0x000fc40003f06270 */
[C---:B------:R-:W-:Y:S02]  /*08b0*/  SEL R4, R9.reuse, 0x80000000, !P1 ;  /* 0x8000000009047807 */ /* 0x040fe40004800000 */
[C---:B------:R-:W-:Y:S02]  /*08c0*/  SEL R5, R9.reuse, 0x80000000, !P0 ;  /* 0x8000000009057807 */ /* 0x040fe40004000000 */
[----:B------:R-:W-:Y:S02]  /*08d0*/  SEL R7, R9, 0x80000000, !P2 ;  /* 0x8000000009077807 */ /* 0x000fe40005000000 */
[----:B------:R-:W-:Y:S02]  /*08e0*/  ISETP.GE.AND P0, PT, R36, RZ, PT ;  /* 0x000000ff2400720c */ /* 0x000fe40003f06270 */
[----:B------:R-:W-:Y:S02]  /*08f0*/  ISETP.GE.AND P1, PT, R37, RZ, PT ;  /* 0x000000ff2500720c */ /* 0x000fe40003f26270 */
[----:B------:R-:W-:-:S02]  /*0900*/  ISETP.GE.AND P2, PT, R38, RZ, PT ;  /* 0x000000ff2600720c */ /* 0x000fc40003f46270 */
[----:B------:R-:W-:Y:S02]  /*0910*/  ISETP.GE.AND P3, PT, R39, RZ, PT ;  /* 0x000000ff2700720c */ /* 0x000fe40003f66270 */
[----:B------:R-:W-:Y:S02]  /*0920*/  LOP3.LUT R32, R5, R32, RZ, 0x3c, !PT ;  /* 0x0000002005207212 */ /* 0x000fe400078e3cff */
[----:B------:R-:W-:Y:S02]  /*0930*/  LOP3.LUT R33, R4, R33, RZ, 0x3c, !PT ;  /* 0x0000002104217212 */ /* 0x000fe400078e3cff */
[----:B------:R-:W-:Y:S02]  /*0940*/  LOP3.LUT R34, R7, R34, RZ, 0x3c, !PT ;  /* 0x0000002207227212 */ /* 0x000fe400078e3cff */
[----:B------:R-:W-:Y:S02]  /*0950*/  LOP3.LUT R35, R6, R35, RZ, 0x3c, !PT ;  /* 0x0000002306237212 */ /* 0x000fe400078e3cff */
[----:B------:R-:W-:-:S02]  /*0960*/  SEL R5, R9, 0x80000000, !P0 ;  /* 0x8000000009057807 */ /* 0x000fc40004000000 */
        /* <DEDUP_REMOVED lines=27> */
[----:B------:R-:W-:Y:S02]  /*0b20*/  LOP3.LUT R31, R8, R31, RZ, 0x3c, !PT ;  /* 0x0000001f081f7212 */ /* 0x000fe400078e3cff */
[----:B------:R-:W-:Y:S02]  /*0b30*/  LOP3.LUT R44, R5, R44, RZ, 0x3c, !PT ;  /* 0x0000002c052c7212 */ /* 0x000fe400078e3cff */
[----:B------:R-:W-:-:S02]  /*0b40*/  LOP3.LUT R45, R4, R45, RZ, 0x3c, !PT ;  /* 0x0000002d042d7212 */ /* 0x000fc400078e3cff */
[----:B------:R-:W-:Y:S02]  /*0b50*/  LOP3.LUT R46, R7, R46, RZ, 0x3c, !PT ;  /* 0x0000002e072e7212 */ /* 0x000fe400078e3cff */
[----:B------:R-:W-:Y:S02]  /*0b60*/  LOP3.LUT R47, R6, R47, RZ, 0x3c, !PT ;  /* 0x0000002f062f7212 */ /* 0x000fe400078e3cff */
.L_x_1710:
[C---:B------:R-:W-:Y:S01]  /*0b70*/  ISETP.NE.AND P0, PT, R29.reuse, 0x7fffffff, PT ;  /* 0x7fffffff1d00780c */ /* 0x040fe20003f05270 */
[----:B------:R-:W-:Y:S01]  /*0b80*/  STS [R0.X4], RZ ;  /* 0x000000ff00007388 */ /* 0x000fe20000004800 */
[----:B0-----:R-:W-:Y:S01]  /*0b90*/  IADD3 R4, -R48, c[0x0][0x188], RZ ;  /* 0x0000620030047a10 */ /* 0x001fe20007ffe1ff */
[----:B------:R-:W-:Y:S01]  /*0ba0*/  IMAD R87, R0, 0x84, RZ ;  /* 0x0000008400577824 */ /* 0x000fe200078e02ff */
[----:B------:R-:W-:Y:S01]  /*0bb0*/  SEL R5, R29, 0x80000000, P0 ;  /* 0x800000001d057807 */ /* 0x000fe20000000000 */
[----:B------:R-:W-:Y:S01]  /*0bc0*/  STS [R0.X4+0x400], RZ ;  /* 0x000400ff00007388 */ /* 0x000fe20000004800 */
[----:B------:R-:W-:Y:S01]  /*0bd0*/  IMNMX R4, R4, 0x6, PT ;  /* 0x0000000604047817 */ /* 0x000fe20003800200 */
[----:B------:R-:W-:Y:S01]  /*0be0*/  BSSY B0, `(.L_x_1707) ;  /* 0x000017c000007945 */ /* 0x000fe20003800000 */
[----:B------:R-:W-:Y:S01]  /*0bf0*/  SHF.R.U32.HI R5, RZ, R48, R5 ;  /* 0x00000030ff057219 */ /* 0x000fe20000011605 */
[----:B------:R-:W-:Y:S01]  /*0c00*/  STS [R0.X4+0x800], RZ ;  /* 0x000800ff00007388 */ /* 0x000fe20000004800 */
[----:B------:R-:W-:-:S02]  /*0c10*/  BMSK R4, RZ, R4 ;  /* 0x00000004ff04721b */ /* 0x000fc40000000000 */
[----:B------:R-:W-:Y:S01]  /*0c20*/  ISETP.NE.AND P0, PT, R30, 0x7fffffff, PT ;  /* 0x7fffffff1e00780c */ /* 0x000fe20003f05270 */
[----:B------:R-:W-:Y:S01]  /*0c30*/  STS [R0.X4+0xc00], RZ ;  /* 0x000c00ff00007388 */ /* 0x000fe20000004800 */
[----:B------:R-:W-:Y:S01]  /*0c40*/  LOP3.LUT R6, R4, R5, RZ, 0xc0, !PT ;  /* 0x0000000504067212 */ /* 0x000fe200078ec0ff */
[----:B------:R-:W-:Y:S01]  /*0c50*/  IMAD.SHL.U32 R5, R0, 0x4, RZ ;  /* 0x0000000400057824 */ /* 0x000fe200078e00ff */
[----:B------:R-:W-:Y:S01]  /*0c60*/  ISETP.NE.AND P2, PT, R121, RZ, PT ;  /* 0x000000ff7900720c */ /* 0x000fe20003f45270 */
[----:B------:R-:W-:Y:S02]  /*0c70*/  STS [R0.X4+0x1000], RZ ;  /* 0x001000ff00007388 */ /* 0x000fe40000004800 */
[----:B------:R-:W-:Y:S01]  /*0c80*/  IMAD.SHL.U32 R7, R6, 0x400, RZ ;  /* 0x0000040006077824 */ /* 0x000fe200078e00ff */
[----:B------:R-:W-:Y:S01]  /*0c90*/  SHF.R.U32.HI R6, RZ, 0x5, R6 ;  /* 0x00000005ff067819 */ /* 0x000fe20000011606 */
[----:B------:R-:W-:Y:S03]  /*0ca0*/  STS [R0.X4+0x1400], RZ ;  /* 0x001400ff00007388 */ /* 0x000fe60000004800 */
[----:B------:R-:W-:Y:S01]  /*0cb0*/  LOP3.LUT R8, R7, 0x7c00, RZ, 0xc, !PT ;  /* 0x00007c0007087812 */ /* 0x000fe200078e0cff */
[----:B------:R-:W-:Y:S01]  /*0cc0*/  STS [R0.X4+0x1800], RZ ;  /* 0x001800ff00007388 */ /* 0x000fe20000004800 */
[----:B------:R-:W-:-:S02]  /*0cd0*/  IADD3 R6, -R6, 0x1, RZ ;  /* 0x0000000106067810 */ /* 0x000fc40007ffe1ff */
[----:B------:R-:W-:Y:S01]  /*0ce0*/  SEL R7, R30, 0x80000000, P0 ;  /* 0x800000001e077807 */ /* 0x000fe20000000000 */
[----:B------:R-:W-:Y:S01]  /*0cf0*/  IMAD.IADD R49, R5, 0x1, R8 ;  /* 0x0000000105317824 */ /* 0x000fe200078e0208 */
[----:B------:R-:W-:Y:S01]  /*0d00*/  STS [R0.X4+0x1c00], RZ ;  /* 0x001c00ff00007388 */ /* 0x000fe20000004800 */
[----:B------:R-:W-:Y:S02]  /*0d10*/  ISETP.NE.AND P0, PT, R31, 0x7fffffff, PT ;  /* 0x7fffffff1f00780c */ /* 0x000fe40003f05270 */
[----:B------:R-:W-:Y:S01]  /*0d20*/  IMAD R49, R6, 0x2, R49 ;  /* 0x0000000206317824 */ /* 0x000fe200078e0231 */
[----:B------:R-:W-:Y:S01]  /*0d30*/  STS [R0.X4+0x2000], RZ ;  /* 0x002000ff00007388 */ /* 0x000fe20000004800 */
[----:B------:R-:W-:-:S03]  /*0d40*/  SHF.R.U32.HI R7, RZ, R48, R7 ;  /* 0x00000030ff077219 */ /* 0x000fc60000011607 */
[----:B------:R-:W-:Y:S01]  /*0d50*/  STS [R0.X4+0x2400], RZ ;  /* 0x002400ff00007388 */ /* 0x000fe20000004800 */
[----:B------:R-:W-:-:S03]  /*0d60*/  LOP3.LUT R7, R4, R7, RZ, 0xc0, !PT ;  /* 0x0000000704077212 */ /* 0x000fc600078ec0ff */
[----:B------:R-:W-:Y:S02]  /*0d70*/  STS [R0.X4+0x2800], RZ ;  /* 0x002800ff00007388 */ /* 0x000fe40000004800 */
[----:B------:R-:W-:Y:S01]  /*0d80*/  IMAD.SHL.U32 R6, R7, 0x400, RZ ;  /* 0x0000040007067824 */ /* 0x000fe200078e00ff */
[----:B------:R-:W-:Y:S01]  /*0d90*/  SHF.R.U32.HI R7, RZ, 0x5, R7 ;  /* 0x00000005ff077819 */ /* 0x000fe20000011607 */
[----:B------:R-:W-:Y:S03]  /*0da0*/  STS [R0.X4+0x2c00], RZ ;  /* 0x002c00ff00007388 */ /* 0x000fe60000004800 */
[----:B------:R-:W-:Y:S01]  /*0db0*/  LOP3.LUT R6, R6, 0x7c00, RZ, 0xc, !PT ;  /* 0x00007c0006067812 */ /* 0x000fe200078e0cff */
[----:B------:R-:W-:Y:S01]  /*0dc0*/  STS [R0.X4+0x3000], RZ ;  /* 0x003000ff00007388 */ /* 0x000fe20000004800 */
[----:B------:R-:W-:-:S03]  /*0dd0*/  IADD3 R7, -R7, 0x1, RZ ;  /* 0x0000000107077810 */ /* 0x000fc60007ffe1ff */
[----:B------:R-:W-:Y:S01]  /*0de0*/  STS [R0.X4+0x3400], RZ ;  /* 0x003400ff00007388 */ /* 0x000fe20000004800 */
[----:B------:R-:W-:-:S03]  /*0df0*/  IMAD.IADD R8, R5, 0x1, R6 ;  /* 0x0000000105087824 */ /* 0x000fc600078e0206 */
[----:B------:R-:W-:Y:S01]  /*0e00*/  STS [R0.X4+0x3800], RZ ;  /* 0x003800ff00007388 */ /* 0x000fe20000004800 */
[----:B------:R-:W-:Y:S01]  /*0e10*/  IMAD R51, R7, 0x2, R8 ;  /* 0x0000000207337824 */ /* 0x000fe200078e0208 */
[----:B------:R-:W-:Y:S02]  /*0e20*/  SEL R7, R31, 0x80000000, P0 ;  /* 0x800000001f077807 */ /* 0x000fe40000000000 */
[----:B------:R-:W-:Y:S01]  /*0e30*/  STS [R0.X4+0x3c00], RZ ;  /* 0x003c00ff00007388 */ /* 0x000fe20000004800 */
[----:B------:R-:W-:Y:S02]  /*0e40*/  ISETP.NE.AND P0, PT, R32, 0x7fffffff, PT ;  /* 0x7fffffff2000780c */ /* 0x000fe40003f05270 */
[----:B------:R-:W-:Y:S01]  /*0e50*/  SHF.R.U32.HI R7, RZ, R48, R7 ;  /* 0x00000030ff077219 */ /* 0x000fe20000011607 */
[----:B------:R-:W-:Y:S03]  /*0e60*/  STS [R0.X4+0x4000], RZ ;  /* 0x004000ff00007388 */ /* 0x000fe60000004800 */
[----:B------:R-:W-:Y:S01]  /*0e70*/  LOP3.LUT R7, R4, R7, RZ, 0xc0, !PT ;  /* 0x0000000704077212 */ /* 0x000fe200078ec0ff */
[----:B------:R-:W-:Y:S04]  /*0e80*/  STS [R0.X4+0x4400], RZ ;  /* 0x004400ff00007388 */ /* 0x000fe80000004800 */
[----:B------:R-:W-:Y:S01]  /*0e90*/  STS [R0.X4+0x4800], RZ ;  /* 0x004800ff00007388 */ /* 0x000fe20000004800 */
[----:B------:R-:W-:Y:S01]  /*0ea0*/  IMAD.SHL.U32 R8, R7, 0x400, RZ ;  /* 0x0000040007087824 */ /* 0x000fe200078e00ff */
[----:B------:R-:W-:-:S02]  /*0eb0*/  SHF.R.U32.HI R7, RZ, 0x5, R7 ;  /* 0x00000005ff077819 */ /* 0x000fc40000011607 */
[----:B------:R-:W-:Y:S02]  /*0ec0*/  STS [R0.X4+0x4c00], RZ ;  /* 0x004c00ff00007388 */ /* 0x000fe40000004800 */
[----:B------:R-:W-:Y:S02]  /*0ed0*/  LOP3.LUT R8, R8, 0x7c00, RZ, 0xc, !PT ;  /* 0x00007c0008087812 */ /* 0x000fe400078e0cff */
[----:B------:R-:W-:Y:S01]  /*0ee0*/  STS [R0.X4+0x5000], RZ ;  /* 0x005000ff00007388 */ /* 0x000fe20000004800 */
[----:B------:R-:W-:Y:S02]  /*0ef0*/  IADD3 R7, -R7, 0x1, RZ ;  /* 0x0000000107077810 */ /* 0x000fe40007ffe1ff */
[----:B------:R-:W-:Y:S01]  /*0f00*/  IMAD.IADD R8, R5, 0x1, R8 ;  /* 0x0000000105087824 */ /* 0x000fe200078e0208 */
[----:B------:R-:W-:Y:S03]  /*0f10*/  STS [R0.X4+0x5400], RZ ;  /* 0x005400ff00007388 */ /* 0x000fe60000004800 */
[----:B------:R-:W-:Y:S01]  /*0f20*/  IMAD R53, R7, 0x2, R8 ;  /* 0x0000000207357824 */ /* 0x000fe200078e0208 */
[----:B------:R-:W-:Y:S01]  /*0f30*/  STS [R0.X4+0x5800], RZ ;  /* 0x005800ff00007388 */ /* 0x000fe20000004800 */
[----:B------:R-:W-:-:S02]  /*0f40*/  SEL R7, R32, 0x80000000, P0 ;  /* 0x8000000020077807 */ /* 0x000fc40000000000 */
[----:B------:R-:W-:Y:S01]  /*0f50*/  ISETP.NE.AND P0, PT, R33, 0x7fffffff, PT ;  /* 0x7fffffff2100780c */ /* 0x000fe20003f05270 */
        /* <DEDUP_REMOVED lines=22> */
[----:B------:R-:W0:Y:S01]  /*10c0*/  LDS.U16 R50, [R49] ;  /* 0x0000000031327984 */ /* 0x000e220000000400 */
        /* <DEDUP_REMOVED lines=9> */
[----:B------:R-:W-:-:S05]  /*1160*/  LOP3.LUT R7, R4, R7, RZ, 0xc0, !PT ;  /* 0x0000000704077212 */ /* 0x000fca00078ec0ff */
[----:B------:R-:W-:Y:S01]  /*1170*/  IMAD.SHL.U32 R8, R7, 0x400, RZ ;  /* 0x0000040007087824 */ /* 0x000fe200078e00ff */
[----:B------:R-:W-:-:S04]  /*1180*/  SHF.R.U32.HI R7, RZ, 0x5, R7 ;  /* 0x00000005ff077819 */ /* 0x000fc80000011607 */
[----:B------:R-:W-:Y:S02]  /*1190*/  LOP3.LUT R8, R8, 0x7c00, RZ, 0xc, !PT ;  /* 0x00007c0008087812 */ /* 0x000fe400078e0cff */
[----:B------:R-:W-:-:S03]  /*11a0*/  IADD3 R7, -R7, 0x1, RZ ;  /* 0x0000000107077810 */ /* 0x000fc60007ffe1ff */
[----:B------:R-:W-:Y:S01]  /*11b0*/  IMAD.IADD R8, R5, 0x1, R8 ;  /* 0x0000000105087824 */ /* 0x000fe200078e0208 */
[----:B0-----:R-:W-:-:S03]  /*11c0*/  IADD3 R6, R50, 0x1, RZ ;  /* 0x0000000132067810 */ /* 0x001fc60007ffe0ff */
[----:B------:R-:W-:Y:S01]  /*11d0*/  IMAD R59, R7, 0x2, R8 ;  /* 0x00000002073b7824 */ /* 0x000fe200078e0208 */
[----:B------:R-:W-:Y:S01]  /*11e0*/  SEL R7, R35, 0x80000000, P0 ;  /* 0x8000000023077807 */ /* 0x000fe20000000000 */
[----:B------:R-:W-:Y:S01]  /*11f0*/  STS.U16 [R49], R6 ;  /* 0x0000000631007388 */ /* 0x000fe20000000400 */
[----:B------:R-:W-:Y:S02]  /*1200*/  ISETP.NE.AND P0, PT, R36, 0x7fffffff, PT ;  /* 0x7fffffff2400780c */ /* 0x000fe40003f05270 */
[----:B------:R-:W-:Y:S01]  /*1210*/  SHF.R.U32.HI R7, RZ, R48, R7 ;  /* 0x00000030ff077219 */ /* 0x000fe20000011607 */
[----:B------:R-:W0:Y:S03]  /*1220*/  LDS.U16 R52, [R51] ;  /* 0x0000000033347984 */ /* 0x000e260000000400 */
[----:B------:R-:W-:-:S05]  /*1230*/  LOP3.LUT R7, R4, R7, RZ, 0xc0, !PT ;  /* 0x0000000704077212 */ /* 0x000fca00078ec0ff */
        /* <DEDUP_REMOVED lines=11> */
[----:B------:R-:W-:Y:S02]  /*12f0*/  SHF.R.U32.HI R7, RZ, 0x5, R7 ;  /* 0x00000005ff077819 */ /* 0x000fe40000011607 */
[----:B0-----:R-:W-:Y:S02]  /*1300*/  IADD3 R6, R52, 0x1, RZ ;  /* 0x0000000134067810 */ /* 0x001fe40007ffe0ff */
[----:B------:R-:W-:Y:S02]  /*1310*/  LOP3.LUT R8, R8, 0x7c00, RZ, 0xc, !PT ;  /* 0x00007c0008087812 */ /* 0x000fe400078e0cff */
[----:B------:R-:W-:Y:S01]  /*1320*/  IADD3 R7, -R7, 0x1, RZ ;  /* 0x0000000107077810 */ /* 0x000fe20007ffe1ff */
[----:B------:R-:W-:Y:S02]  /*1330*/  STS.U16 [R51], R6 ;  /* 0x0000000633007388 */ /* 0x000fe40000000400 */
[----:B------:R-:W-:-:S02]  /*1340*/  IMAD.IADD R8, R5, 0x1, R8 ;  /* 0x0000000105087824 */ /* 0x000fc400078e0208 */
[----:B------:R-:W0:Y:S02]  /*1350*/  LDS.U16 R54, [R53] ;  /* 0x0000000035367984 */ /* 0x000e240000000400 */
        /* <DEDUP_REMOVED lines=14> */
[----:B------:R-:W-:Y:S02]  /*1440*/  LOP3.LUT R7, R4, R7, RZ, 0xc0, !PT ;  /* 0x0000000704077212 */ /* 0x000fe400078ec0ff */
[----:B0-----:R-:W-:-:S03]  /*1450*/  IADD3 R6, R54, 0x1, RZ ;  /* 0x0000000136067810 */ /* 0x001fc60007ffe0ff */
[----:B------:R-:W-:Y:S01]  /*1460*/  IMAD.SHL.U32 R8, R7, 0x400, RZ ;  /* 0x0000040007087824 */ /* 0x000fe200078e00ff */
[----:B------:R-:W-:Y:S01]  /*1470*/  SHF.R.U32.HI R7, RZ, 0x5, R7 ;  /* 0x00000005ff077819 */ /* 0x000fe20000011607 */
[----:B------:R-:W-:Y:S03]  /*1480*/  STS.U16 [R53], R6 ;  /* 0x0000000635007388 */ /* 0x000fe60000000400 */
[----:B------:R-:W-:Y:S01]  /*1490*/  LOP3.LUT R8, R8, 0x7c00, RZ, 0xc, !PT ;  /* 0x00007c0008087812 */ /* 0x000fe200078e0cff */
[----:B------:R-:W0:Y:S01]  /*14a0*/  LDS.U16 R56, [R55] ;  /* 0x0000000037387984 */ /* 0x000e220000000400 */
        /* <DEDUP_REMOVED lines=15> */
[----:B0-----:R-:W-:Y:S02]  /*15a0*/  IADD3 R6, R56, 0x1, RZ ;  /* 0x0000000138067810 */ /* 0x001fe40007ffe0ff */
[----:B------:R-:W-:-:S03]  /*15b0*/  SHF.R.U32.HI R7, RZ, R48, R7 ;  /* 0x00000030ff077219 */ /* 0x000fc60000011607 */
[----:B------:R-:W-:Y:S01]  /*15c0*/  STS.U16 [R55], R6 ;  /* 0x0000000637007388 */ /* 0x000fe20000000400 */
[----:B------:R-:W-:-:S03]  /*15d0*/  LOP3.LUT R7, R4, R7, RZ, 0xc0, !PT ;  /* 0x0000000704077212 */ /* 0x000fc600078ec0ff */
[----:B------:R-:W0:Y:S02]  /*15e0*/  LDS.U16 R58, [R57] ;  /* 0x00000000393a7984 */ /* 0x000e240000000400 */
        /* <DEDUP_REMOVED lines=13> */
[----:B------:R-:W-:Y:S02]  /*16c0*/  IADD3 R7, -R7, 0x1, RZ ;  /* 0x0000000107077810 */ /* 0x000fe40007ffe1ff */
[----:B0-----:R-:W-:Y:S01]  /*16d0*/  IADD3 R6, R58, 0x1, RZ ;  /* 0x000000013a067810 */ /* 0x001fe20007ffe0ff */
[----:B------:R-:W-:-:S04]  /*16e0*/  IMAD.IADD R8, R5, 0x1, R8 ;  /* 0x0000000105087824 */ /* 0x000fc800078e0208 */
[----:B------:R-:W-:Y:S01]  /*16f0*/  STS.U16 [R57], R6 ;  /* 0x0000000639007388 */ /* 0x000fe20000000400 */
[----:B------:R-:W-:Y:S01]  /*1700*/  IMAD R73, R7, 0x2, R8 ;  /* 0x0000000207497824 */ /* 0x000fe200078e0208 */
[----:B------:R-:W-:Y:S02]  /*1710*/  SEL R7, R42, 0x80000000, P0 ;  /* 0x800000002a077807 */ /* 0x000fe40000000000 */
[----:B------:R-:W0:Y:S01]  /*1720*/  LDS.U16 R60, [R59] ;  /* 0x000000003b3c7984 */ /* 0x000e220000000400 */
        /* <DEDUP_REMOVED lines=17> */
[----:B------:R-:W-:Y:S02]  /*1840*/  LOP3.LUT R8, R8, 0x7c00, RZ, 0xc, !PT ;  /* 0x00007c0008087812 */ /* 0x000fe400078e0cff */
[----:B------:R-:W-:Y:S01]  /*1850*/  IADD3 R7, -R7, 0x1, RZ ;  /* 0x0000000107077810 */ /* 0x000fe20007ffe1ff */
[----:B------:R-:W0:Y:S02]  /*1860*/  LDS.U16 R62, [R61] ;  /* 0x000000003d3e7984 */ /* 0x000e240000000400 */
        /* <DEDUP_REMOVED lines=14> */
[----:B------:R-:W-:Y:S02]  /*1950*/  SHF.R.U32.HI R7, RZ, R48, R7 ;  /* 0x00000030ff077219 */ /* 0x000fe40000011607 */
[----:B0-----:R-:W-:Y:S02]  /*1960*/  IADD3 R6, R62, 0x1, RZ ;  /* 0x000000013e067810 */ /* 0x001fe40007ffe0ff */
[----:B------:R-:W-:-:S03]  /*1970*/  LOP3.LUT R7, R4, R7, RZ, 0xc0, !PT ;  /* 0x0000000704077212 */ /* 0x000fc600078ec0ff */
[----:B------:R-:W-:Y:S02]  /*1980*/  STS.U16 [R61], R6 ;  /* 0x000000063d007388 */ /* 0x000fe40000000400 */
[----:B------:R-:W-:Y:S01]  /*1990*/  IMAD.SHL.U32 R8, R7, 0x400, RZ ;  /* 0x0000040007087824 */ /* 0x000fe200078e00ff */
[----:B------:R-:W-:Y:S01]  /*19a0*/  SHF.R.U32.HI R7, RZ, 0x5, R7 ;  /* 0x00000005ff077819 */ /* 0x000fe20000011607 */
[----:B------:R-:W0:Y:S03]  /*19b0*/  LDS.U16 R64, [R63] ;  /* 0x000000003f407984 */ /* 0x000e260000000400 */
        /* <DEDUP_REMOVED lines=16> */
[----:B------:R-:W-:Y:S03]  /*1ac0*/  STS.U16 [R63], R6 ;  /* 0x000000063f007388 */ /* 0x000fe60000000400 */
        /* <DEDUP_REMOVED lines=103> */
[----:B0-----:R-:W-:Y:S01]  /*2140*/  @P1 IMAD.IADD R123, R125, 0x1, R123 ;  /* 0x000000017d7b1824 */ /* 0x001fe200078e027b */
[----:B------:R-:W-:-:S03]  /*2150*/  SHF.R.U32.HI R125, RZ, 0x5, R0 ;  /* 0x00000005ff7d7819 */ /* 0x000fc60000011600 */
[----:B------:R-:W-:Y:S01]  /*2160*/  IMAD.IADD R120, R123, 0x1, -R120 ;  /* 0x000000017b787824 */ /* 0x000fe200078e0a78 */
[----:B------:R-:W-:Y:S04]  /*2170*/  @!P0 STS [R6+0x8400], R123 ;  /* 0x0084007b06008388 */ /* 0x000fe80000000800 */
[----:B------:R-:W-:Y:S01]  /*2180*/  BAR.SYNC.DEFER_BLOCKING 0x0 ;  /* 0x0000000000007b1d */ /* 0x000fe20000010000 */
[C---:B------:R-:W-:Y:S02]  /*2190*/  ISETP.NE.AND P0, PT, R125.reuse, 0x2, PT ;  /* 0x000000027d00780c */ /* 0x040fe40003f05270 */
[C---:B------:R-:W-:Y:S02]  /*21a0*/  ISETP.NE.AND P3, PT, R125.reuse, RZ, PT ;  /* 0x000000ff7d00720c */ /* 0x040fe40003f65270 */
[----:B------:R-:W-:Y:S01]  /*21b0*/  ISETP.NE.AND P1, PT, R125, 0x6, PT ;  /* 0x000000067d00780c */ /* 0x000fe20003f25270 */
        /* <DEDUP_REMOVED lines=30> */
.L_x_1708:
[----:B------:R-:W-:Y:S05]  /*23a0*/  BSYNC B0 ;  /* 0x0000000000007941 */ /* 0x000fea0003800000 */
.L_x_1707:
        /* <DEDUP_REMOVED lines=57> */
[----:B--2---:R-:W-:Y:S01]  /*2740*/  IMAD.IADD R6, R113, 0x1, R4 ;  /* 0x0000000171067824 */ /* 0x004fe200078e0204 */
        /* <DEDUP_REMOVED lines=25> */
[----:B------:R-:W1:Y:S01]  /*28e0*/  LDS.U16 R71, [R71] ;  /* 0x0000000047477984 */ /* 0x000e620000000400 */
        /* <DEDUP_REMOVED lines=9> */
[----:B0-----:R-:W-:-:S02]  /*2980*/  IMAD.IADD R57, R58, 0x1, R57 ;  /* 0x000000013a397824 */ /* 0x001fc400078e0239 */
[----:B------:R-:W-:Y:S01]  /*2990*/  IMAD.SHL.U32 R52, R55, 0x4, RZ ;  /* 0x0000000437347824 */ /* 0x000fe200078e00ff */
[----:B------:R-:W0:Y:S01]  /*29a0*/  LDS.U16 R79, [R79] ;  /* 0x000000004f4f7984 */ /* 0x000e220000000400 */
[----:B------:R-:W-:Y:S02]  /*29b0*/  IMAD.IADD R59, R60, 0x1, R59 ;  /* 0x000000013c3b7824 */ /* 0x000fe400078e023b */
[----:B------:R-:W-:Y:S01]  /*29c0*/  IMAD.SHL.U32 R57, R57, 0x4, RZ ;  /* 0x0000000439397824 */ /* 0x000fe200078e00ff */
[----:B------:R-:W0:Y:S01]  /*29d0*/  LDS.U16 R81, [R81] ;  /* 0x0000000051517984 */ /* 0x000e220000000400 */
[----:B------:R-:W-:Y:S02]  /*29e0*/  IMAD.IADD R61, R62, 0x1, R61 ;  /* 0x000000013e3d7824 */ /* 0x000fe400078e023d */
[----:B------:R-:W-:Y:S01]  /*29f0*/  IMAD.SHL.U32 R54, R59, 0x4, RZ ;  /* 0x000000043b367824 */ /* 0x000fe200078e00ff */
[----:B------:R-:W0:Y:S01]  /*2a00*/  LDS.U16 R83, [R83] ;  /* 0x0000000053537984 */ /* 0x000e220000000400 */
[----:B------:R-:W-:-:S02]  /*2a10*/  IMAD.IADD R63, R64, 0x1, R63 ;  /* 0x00000001403f7824 */ /* 0x000fc400078e023f */
[----:B------:R-:W-:Y:S01]  /*2a20*/  IMAD.SHL.U32 R61, R61, 0x4, RZ ;  /* 0x000000043d3d7824 */ /* 0x000fe200078e00ff */
[----:B------:R-:W0:Y:S01]  /*2a30*/  LDS.U16 R85, [R85] ;  /* 0x0000000055557984 */ /* 0x000e220000000400 */
[----:B------:R-:W-:Y:S02]  /*2a40*/  IMAD.IADD R65, R66, 0x1, R65 ;  /* 0x0000000142417824 */ /* 0x000fe400078e0241 */
[----:B------:R-:W-:Y:S01]  /*2a50*/  IMAD.SHL.U32 R56, R63, 0x4, RZ ;  /* 0x000000043f387824 */ /* 0x000fe200078e00ff */
[----:B------:R-:W-:Y:S01]  /*2a60*/  BAR.SYNC.DEFER_BLOCKING 0x0 ;  /* 0x0000000000007b1d */ /* 0x000fe20000010000 */
[----:B------:R-:W-:Y:S02]  /*2a70*/  IMAD.IADD R67, R68, 0x1, R67 ;  /* 0x0000000144437824 */ /* 0x000fe400078e0243 */
[----:B------:R-:W-:Y:S02]  /*2a80*/  IMAD.SHL.U32 R65, R65, 0x4, RZ ;  /* 0x0000000441417824 */ /* 0x000fe400078e00ff */
[----:B------:R-:W-:-:S02]  /*2a90*/  IMAD.IADD R69, R70, 0x1, R69 ;  /* 0x0000000146457824 */ /* 0x000fc400078e0245 */
[----:B------:R-:W-:Y:S02]  /*2aa0*/  IMAD.SHL.U32 R58, R67, 0x4, RZ ;  /* 0x00000004433a7824 */ /* 0x000fe400078e00ff */
[----:B-1----:R-:W-:Y:S02]  /*2ab0*/  IMAD.IADD R71, R72, 0x1, R71 ;  /* 0x0000000148477824 */ /* 0x002fe400078e0247 */
[----:B------:R-:W-:Y:S02]  /*2ac0*/  IMAD.SHL.U32 R69, R69, 0x4, RZ ;  /* 0x0000000445457824 */ /* 0x000fe400078e00ff */
[----:B--2---:R-:W-:Y:S02]  /*2ad0*/  IMAD.IADD R73, R74, 0x1, R73 ;  /* 0x000000014a497824 */ /* 0x004fe400078e0249 */
[----:B------:R-:W-:Y:S02]  /*2ae0*/  IMAD.SHL.U32 R60, R71, 0x4, RZ ;  /* 0x00000004473c7824 */ /* 0x000fe400078e00ff */
[----:B---3--:R-:W-:-:S02]  /*2af0*/  IMAD.IADD R75, R76, 0x1, R75 ;  /* 0x000000014c4b7824 */ /* 0x008fc400078e024b */
[----:B------:R-:W-:Y:S02]  /*2b00*/  IMAD.SHL.U32 R73, R73, 0x4, RZ ;  /* 0x0000000449497824 */ /* 0x000fe400078e00ff */
[----:B----4-:R-:W-:Y:S02]  /*2b10*/  IMAD.IADD R77, R78, 0x1, R77 ;  /* 0x000000014e4d7824 */ /* 0x010fe400078e024d */
[----:B------:R-:W-:Y:S01]  /*2b20*/  IMAD.SHL.U32 R62, R75, 0x4, RZ ;  /* 0x000000044b3e7824 */ /* 0x000fe200078e00ff */
[----:B------:R1:W-:Y:S01]  /*2b30*/  STS [R49], R29 ;  /* 0x0000001d31007388 */ /* 0x0003e20000000800 */
[----:B0-----:R-:W-:Y:S02]  /*2b40*/  IMAD.IADD R79, R80, 0x1, R79 ;  /* 0x00000001504f7824 */ /* 0x001fe400078e024f */
[----:B------:R-:W-:Y:S01]  /*2b50*/  IMAD.SHL.U32 R77, R77, 0x4, RZ ;  /* 0x000000044d4d7824 */ /* 0x000fe200078e00ff */
[----:B------:R1:W-:Y:S01]  /*2b60*/  STS [R50], R30 ;  /* 0x0000001e32007388 */ /* 0x0003e20000000800 */
[----:B------:R-:W-:-:S02]  /*2b70*/  IMAD.IADD R81, R82, 0x1, R81 ;  /* 0x0000000152517824 */ /* 0x000fc400078e0251 */
[----:B------:R-:W-:Y:S01]  /*2b80*/  IMAD.SHL.U32 R64, R79, 0x4, RZ ;  /* 0x000000044f407824 */ /* 0x000fe200078e00ff */
[----:B------:R1:W-:Y:S01]  /*2b90*/  STS [R53], R31 ;  /* 0x0000001f35007388 */ /* 0x0003e20000000800 */
[----:B------:R-:W-:Y:S02]  /*2ba0*/  IMAD.IADD R83, R84, 0x1, R83 ;  /* 0x0000000154537824 */ /* 0x000fe400078e0253 */
[----:B------:R-:W-:Y:S01]  /*2bb0*/  IMAD.SHL.U32 R81, R81, 0x4, RZ ;  /* 0x0000000451517824 */ /* 0x000fe200078e00ff */
[----:B------:R1:W-:Y:S01]  /*2bc0*/  STS [R52], R32 ;  /* 0x0000002034007388 */ /* 0x0003e20000000800 */
[----:B------:R-:W-:Y:S02]  /*2bd0*/  IMAD.IADD R85, R86, 0x1, R85 ;  /* 0x0000000156557824 */ /* 0x000fe400078e0255 */
[----:B------:R-:W-:Y:S01]  /*2be0*/  IMAD.SHL.U32 R66, R83, 0x4, RZ ;  /* 0x0000000453427824 */ /* 0x000fe200078e00ff */
[----:B------:R1:W-:Y:S01]  /*2bf0*/  STS [R57], R33 ;  /* 0x0000002139007388 */ /* 0x0003e20000000800 */
[----:B------:R-:W-:-:S03]  /*2c00*/  IMAD.SHL.U32 R85, R85, 0x4, RZ ;  /* 0x0000000455557824 */ /* 0x000fc600078e00ff */
[----:B------:R1:W-:Y:S04]  /*2c10*/  STS [R54], R34 ;  /* 0x0000002236007388 */ /* 0x0003e80000000800 */
        /* <DEDUP_REMOVED lines=12> */
[----:B------:R1:W-:Y:S01]  /*2ce0*/  STS [R85], R47 ;  /* 0x0000002f55007388 */ /* 0x0003e20000000800 */
[----:B------:R-:W-:Y:S05]  /*2cf0*/  @P0 BRA `(.L_x_1709) ;  /* 0x000003f000000947 */ /* 0x000fea0003800000 */
[----:B------:R-:W-:Y:S01]  /*2d00*/  BAR.SYNC.DEFER_BLOCKING 0x0 ;  /* 0x0000000000007b1d */ /* 0x000fe20000010000 */
[----:B------:R-:W-:-:S05]  /*2d10*/  IMAD R4, R0, 0x4c, RZ ;  /* 0x0000004c00047824 */ /* 0x000fca00078e02ff */
[----:B-1----:R0:W1:Y:S04]  /*2d20*/  LDS R29, [R4] ;  /* 0x00000000041d7984 */ /* 0x0020680000000800 */
[----:B------:R0:W2:Y:S04]  /*2d30*/  LDS R30, [R4+0x4] ;  /* 0x00000400041e7984 */ /* 0x0000a80000000800 */
[----:B------:R0:W3:Y:S04]  /*2d40*/  LDS R31, [R4+0x8] ;  /* 0x00000800041f7984 */ /* 0x0000e80000000800 */
[----:B------:R0:W4:Y:S04]  /*2d50*/  LDS R32, [R4+0xc] ;  /* 0x00000c0004207984 */ /* 0x0001280000000800 */
        /* <DEDUP_REMOVED lines=57> */
.L_x_1709:
[----:B------:R-:W-:Y:S01]  /*30f0*/  BAR.SYNC.DEFER_BLOCKING 0x0 ;  /* 0x0000000000007b1d */ /* 0x000fe20000010000 */
[----:B------:R-:W-:Y:S01]  /*3100*/  ISETP.GE.U32.AND P2, PT, R0, c[0x0][0x180], PT ;  /* 0x0000600000007a0c */ /* 0x000fe20003f46070 */
[----:B------:R-:W-:-:S04]  /*3110*/  IMAD.MOV.U32 R5, RZ, RZ, 0x4 ;  /* 0x00000004ff057424 */ /* 0x000fc800078e00ff */
[----:B------:R-:W0:Y:S04]  /*3120*/  LDS R4, [R0.X4] ;  /* 0x0000000000047984 */ /* 0x000e280000004800 */
[----:B-1----:R-:W1:Y:S04]  /*3130*/  LDS R30, [R0.X4+0x400] ;  /* 0x00040000001e7984 */ /* 0x002e680000004800 */
[----:B------:R-:W2:Y:S04]  /*3140*/  LDS R31, [R0.X4+0x800] ;  /* 0x00080000001f7984 */ /* 0x000ea80000004800 */
[----:B------:R-:W-:Y:S04]  /*3150*/  LDS R32, [R0.X4+0xc00] ;  /* 0x000c000000207984 */ /* 0x000fe80000004800 */
[----:B------:R-:W-:Y:S04]  /*3160*/  LDS R33, [R0.X4+0x1000] ;  /* 0x0010000000217984 */ /* 0x000fe80000004800 */
[----:B------:R-:W-:Y:S04]  /*3170*/  LDS R34, [R0.X4+0x1400] ;  /* 0x0014000000227984 */ /* 0x000fe80000004800 */
[----:B------:R-:W-:Y:S04]  /*3180*/  LDS R35, [R0.X4+0x1800] ;  /* 0x0018000000237984 */ /* 0x000fe80000004800 */
[----:B------:R-:W-:Y:S04]  /*3190*/  LDS R36, [R0.X4+0x1c00] ;  /* 0x001c000000247984 */ /* 0x000fe80000004800 */
[----:B------:R-:W-:Y:S04]  /*31a0*/  LDS R37, [R0.X4+0x2000] ;  /* 0x0020000000257984 */ /* 0x000fe80000004800 */
[----:B------:R-:W-:Y:S04]  /*31b0*/  LDS R38, [R0.X4+0x2400] ;  /* 0x0024000000267984 */ /* 0x000fe80000004800 */
[----:B------:R-:W-:Y:S01]  /*31c0*/  LDS R39, [R0.X4+0x2800] ;  /* 0x0028000000277984 */ /* 0x000fe20000004800 */
[----:B0-----:R-:W-:-:S03]  /*31d0*/  @!P2 ISETP.GE.AND P6, PT, R4, RZ, PT ;  /* 0x000000ff0400a20c */ /* 0x001fc60003fc6270 */
        /* <DEDUP_REMOVED lines=8> */
[----:B------:R-:W-:Y:S06]  /*3260*/  BAR.SYNC.DEFER_BLOCKING 0x0 ;  /* 0x0000000000007b1d */ /* 0x000fec0000010000 */
[----:B-----5:R0:W-:Y:S04]  /*3270*/  STS [R49], R2 ;  /* 0x0000000231007388 */ /* 0x0201e80000000800 */
[----:B------:R3:W-:Y:S04]  /*3280*/  STS [R50], R3 ;  /* 0x0000000332007388 */ /* 0x0007e80000000800 */
[----:B------:R4:W-:Y:S01]  /*3290*/  STS [R53], R12 ;  /* 0x0000000c35007388 */ /* 0x0009e20000000800 */
[----:B0-----:R-:W-:-:S03]  /*32a0*/  IADD3 R2, R0, 0x100, RZ ;  /* 0x0000010000027810 */ /* 0x001fc60007ffe0ff */
[----:B------:R-:W-:Y:S01]  /*32b0*/  STS [R52], R13 ;  /* 0x0000000d34007388 */ /* 0x000fe20000000800 */
[----:B------:R-:W-:-:S03]  /*32c0*/  ISETP.GE.U32.AND P1, PT, R2, c[0x0][0x180], PT ;  /* 0x0000600002007a0c */ /* 0x000fc60003f26070 */
[----:B------:R0:W-:Y:S01]  /*32d0*/  STS [R57], R14 ;  /* 0x0000000e39007388 */ /* 0x0001e20000000800 */
[C---:B---3--:R-:W-:Y:S02]  /*32e0*/  IADD3 R3, R0.reuse, 0x200, RZ ;  /* 0x0000020000037810 */ /* 0x048fe40007ffe0ff */
[C---:B------:R-:W-:Y:S01]  /*32f0*/  IADD3 R2, R0.reuse, 0x300, RZ ;  /* 0x0000030000027810 */ /* 0x040fe20007ffe0ff */
[----:B------:R-:W-:Y:S01]  /*3300*/  STS [R54], R15 ;  /* 0x0000000f36007388 */ /* 0x000fe20000000800 */
[----:B------:R-:W-:Y:S02]  /*3310*/  ISETP.GE.U32.AND P3, PT, R3, c[0x0][0x180], PT ;  /* 0x0000600003007a0c */ /* 0x000fe40003f66070 */
[----:B------:R-:W-:Y:S01]  /*3320*/  IADD3 R3, R0, 0x400, RZ ;  /* 0x0000040000037810 */ /* 0x000fe20007ffe0ff */
[----:B------:R3:W-:Y:S01]  /*3330*/  STS [R61], R16 ;  /* 0x000000103d007388 */ /* 0x0007e20000000800 */
[----:B------:R-:W-:Y:S02]  /*3340*/  ISETP.GE.U32.AND P0, PT, R2, c[0x0][0x180], PT ;  /* 0x0000600002007a0c */ /* 0x000fe40003f06070 */
[----:B------:R-:W-:Y:S01]  /*3350*/  ISETP.GE.U32.AND P5, PT, R3, c[0x0][0x180], PT ;  /* 0x0000600003007a0c */ /* 0x000fe20003fa6070 */
[----:B------:R-:W-:Y:S01]  /*3360*/  STS [R56], R17 ;  /* 0x0000001138007388 */ /* 0x000fe20000000800 */
[----:B------:R-:W-:Y:S01]  /*3370*/  @!P2 IMAD.MOV.U32 R3, RZ, RZ, -0x1 ;  /* 0xffffffffff03a424 */ /* 0x000fe200078e00ff */
[----:B-1----:R-:W-:-:S02]  /*3380*/  @!P1 ISETP.GE.AND P4, PT, R30, RZ, PT ;  /* 0x000000ff1e00920c */ /* 0x002fc40003f86270 */
[----:B------:R-:W-:Y:S01]  /*3390*/  STS [R65], R18 ;  /* 0x0000001241007388 */ /* 0x000fe20000000800 */
[----:B------:R-:W-:Y:S01]  /*33a0*/  IADD3 R2, R0, 0x500, RZ ;  /* 0x0000050000027810 */ /* 0x000fe20007ffe0ff */
[----:B----4-:R-:W-:Y:S01]  /*33b0*/  @!P3 IMAD.MOV.U32 R12, RZ, RZ, -0x1 ;  /* 0xffffffffff0cb424 */ /* 0x010fe200078e00ff */
[----:B------:R-:W-:Y:S01]  /*33c0*/  @!P2 SEL R3, R3, 0x80000000, P6 ;  /* 0x800000000303a807 */ /* 0x000fe20003000000 */
[----:B------:R-:W-:Y:S01]  /*33d0*/  STS [R58], R19 ;  /* 0x000000133a007388 */ /* 0x000fe20000000800 */
[----:B------:R-:W-:Y:S02]  /*33e0*/  ISETP.GE.U32.AND P6, PT, R2, c[0x0][0x180], PT ;  /* 0x0000600002007a0c */ /* 0x000fe40003fc6070 */
[C---:B------:R-:W-:Y:S01]  /*33f0*/  IADD3 R2, R0.reuse, 0x600, RZ ;  /* 0x0000060000027810 */ /* 0x040fe20007ffe0ff */
[----:B------:R-:W-:Y:S01]  /*3400*/  STS [R69], R20 ;  /* 0x0000001445007388 */ /* 0x000fe20000000800 */
[C---:B0-----:R-:W-:Y:S02]  /*3410*/  IADD3 R14, R0.reuse, 0x700, RZ ;  /* 0x00000700000e7810 */ /* 0x041fe40007ffe0ff */
[----:B---3--:R-:W-:Y:S01]  /*3420*/  IADD3 R16, R0, 0xc00, RZ ;  /* 0x00000c0000107810 */ /* 0x008fe20007ffe0ff */
[----:B------:R-:W-:Y:S04]  /*3430*/  STS [R60], R21 ;  /* 0x000000153c007388 */ /* 0x000fe80000000800 */
[----:B------:R-:W-:Y:S04]  /*3440*/  STS [R73], R22 ;  /* 0x0000001649007388 */ /* 0x000fe80000000800 */
[----:B------:R0:W-:Y:S04]  /*3450*/  STS [R62], R23 ;  /* 0x000000173e007388 */ /* 0x0001e80000000800 */
[----:B------:R-:W-:Y:S04]  /*3460*/  STS [R77], R24 ;  /* 0x000000184d007388 */ /* 0x000fe80000000800 */
[----:B------:R1:W-:Y:S01]  /*3470*/  STS [R64], R25 ;  /* 0x0000001940007388 */ /* 0x0003e20000000800 */
[----:B0-----:R-:W-:-:S03]  /*3480*/  @!P2 LOP3.LUT R23, R3, R4, RZ, 0x3c, !PT ;  /* 0x000000040317a212 */ /* 0x001fc600078e3cff */
[----:B------:R-:W-:Y:S04]  /*3490*/  STS [R81], R26 ;  /* 0x0000001a51007388 */ /* 0x000fe80000000800 */
[----:B------:R0:W-:Y:S01]  /*34a0*/  STS [R66], R27 ;  /* 0x0000001b42007388 */ /* 0x0001e20000000800 */
[----:B-1----:R-:W-:-:S03]  /*34b0*/  @!P1 IMAD.MOV.U32 R25, RZ, RZ, -0x1 ;  /* 0xffffffffff199424 */ /* 0x002fc600078e00ff */
[----:B------:R-:W-:Y:S02]  /*34c0*/  STS [R85], R28 ;  /* 0x0000001c55007388 */ /* 0x000fe40000000800 */
[----:B------:R-:W-:Y:S02]  /*34d0*/  @!P1 SEL R25, R25, 0x80000000, P4 ;  /* 0x8000000019199807 */ /* 0x000fe40002000000 */
[----:B------:R-:W-:Y:S01]  /*34e0*/  BAR.SYNC.DEFER_BLOCKING 0x0 ;  /* 0x0000000000007b1d */ /* 0x000fe20000010000 */
[----:B--2---:R-:W-:Y:S01]  /*34f0*/  @!P3 ISETP.GE.AND P4, PT, R31, RZ, PT ;  /* 0x000000ff1f00b20c */ /* 0x004fe20003f86270 */
[----:B0-----:R-:W-:Y:S01]  /*3500*/  @!P0 IMAD.MOV.U32 R27, RZ, RZ, -0x1 ;  /* 0xffffffffff1b8424 */ /* 0x001fe200078e00ff */
[----:B------:R-:W-:Y:S02]  /*3510*/  @!P1 LOP3.LUT R25, R25, R30, RZ, 0x3c, !PT ;  /* 0x0000001e19199212 */ /* 0x000fe400078e3cff */
[----:B------:R-:W-:Y:S02]  /*3520*/  @!P3 SEL R12, R12, 0x80000000, P4 ;  /* 0x800000000c0cb807 */ /* 0x000fe40002000000 */
[----:B------:R-:W-:Y:S01]  /*3530*/  ISETP.GE.U32.AND P4, PT, R2, c[0x0][0x180], PT ;  /* 0x0000600002007a0c */ /* 0x000fe20003f86070 */
[----:B------:R-:W-:Y:S01]  /*3540*/  IMAD.WIDE R2, R0, R5, c[0x0][0x168] ;  /* 0x00005a0000027625 */ /* 0x000fe200078e0205 */
[----:B------:R-:W-:-:S02]  /*3550*/  @!P3 LOP3.LUT R31, R12, R31, RZ, 0x3c, !PT ;  /* 0x0000001f0c1fb212 */ /* 0x000fc400078e3cff */
[C---:B------:R-:W-:Y:S01]  /*3560*/  IADD3 R12, R0.reuse, 0x800, RZ ;  /* 0x00000800000c7810 */ /* 0x040fe20007ffe0ff */
[----:B------:R-:W-:Y:S01]  /*3570*/  IMAD.WIDE R4, R0, R5, c[0x0][0x178] ;  /* 0x00005e0000047625 */ /* 0x000fe200078e0205 */
[----:B------:R-:W0:Y:S04]  /*3580*/  @!P2 LDS R41, [R0.X4] ;  /* 0x000000000029a984 */ /* 0x000e280000004800 */
[----:B------:R-:W1:Y:S04]  /*3590*/  LDS R13, [R0.X4+0x400] ;  /* 0x00040000000d7984 */ /* 0x000e680000004800 */
[----:B------:R-:W2:Y:S04]  /*35a0*/  LDS R15, [R0.X4+0x800] ;  /* 0x00080000000f7984 */ /* 0x000ea80000004800 */
[----:B------:R-:W3:Y:S04]  /*35b0*/  LDS R17, [R0.X4+0xc00] ;  /* 0x000c000000117984 */ /* 0x000ee80000004800 */
[----:B------:R-:W4:Y:S04]  /*35c0*/  LDS R19, [R0.X4+0x1000] ;  /* 0x0010000000137984 */ /* 0x000f280000004800 */
[----:B------:R-:W2:Y:S04]  /*35d0*/  LDS R21, [R0.X4+0x1400] ;  /* 0x0014000000157984 */ /* 0x000ea80000004800 */
[----:B------:R-:W-:Y:S04]  /*35e0*/  @!P2 STG.E [R2.64], R23 ;  /* 0x000000170200a986 */ /* 0x000fe8000c101904 */
[----:B------:R-:W-:Y:S04]  /*35f0*/  LDS R23, [R0.X4+0x2000] ;  /* 0x0020000000177984 */ /* 0x000fe80000004800 */
[----:B0-----:R-:W-:Y:S01]  /*3600*/  @!P2 STG.E [R4.64], R41 ;  /* 0x000000290400a986 */ /* 0x001fe2000c101904 */
[----:B------:R-:W-:Y:S01]  /*3610*/  ISETP.GE.U32.AND P2, PT, R14, c[0x0][0x180], PT ;  /* 0x000060000e007a0c */ /* 0x000fe20003f46070 */
[----:B------:R-:W-:-:S02]  /*3620*/  @!P5 IMAD.MOV.U32 R14, RZ, RZ, -0x1 ;  /* 0xffffffffff0ed424 */ /* 0x000fc400078e00ff */
[----:B------:R0:W-:Y:S04]  /*3630*/  @!P1 STG.E [R2.64+0x400], R25 ;  /* 0x0004001902009986 */ /* 0x0001e8000c101904 */
[----:B-1----:R-:W-:Y:S01]  /*3640*/  @!P1 STG.E [R4.64+0x400], R13 ;  /* 0x0004000d04009986 */ /* 0x002fe2000c101904 */
[----:B------:R-:W-:-:S03]  /*3650*/  @!P5 ISETP.GE.AND P1, PT, R33, RZ, PT ;  /* 0x000000ff2100d20c */ /* 0x000fc60003f26270 */
[----:B------:R-:W-:Y:S02]  /*3660*/  @!P3 STG.E [R2.64+0x800], R31 ;  /* 0x0008001f0200b986 */ /* 0x000fe4000c101904 */
[----:B------:R-:W-:Y:S02]  /*3670*/  @!P2 IMAD.MOV.U32 R18, RZ, RZ, -0x1 ;  /* 0xffffffffff12a424 */ /* 0x000fe400078e00ff */
[----:B------:R-:W1:Y:S01]  /*3680*/  LDS R13, [R0.X4+0x1800] ;  /* 0x00180000000d7984 */ /* 0x000e620000004800 */
[----:B0-----:R-:W-:-:S03]  /*3690*/  @!P6 IMAD.MOV.U32 R25, RZ, RZ, -0x1 ;  /* 0xffffffffff19e424 */ /* 0x001fc600078e00ff */
[----:B--2---:R-:W-:Y:S01]  /*36a0*/  @!P3 STG.E [R4.64+0x800], R15 ;  /* 0x0008000f0400b986 */ /* 0x004fe2000c101904 */
[----:B------:R-:W-:-:S03]  /*36b0*/  @!P0 ISETP.GE.AND P3, PT, R32, RZ, PT ;  /* 0x000000ff2000820c */ /* 0x000fc60003f66270 */
[----:B------:R-:W0:Y:S01]  /*36c0*/  LDS R15, [R0.X4+0x1c00] ;  /* 0x001c0000000f7984 */ /* 0x000e220000004800 */
[----:B------:R-:W-:Y:S02]  /*36d0*/  @!P0 SEL R27, R27, 0x80000000, P3 ;  /* 0x800000001b1b8807 */ /* 0x000fe40001800000 */
[----:B------:R-:W-:Y:S02]  /*36e0*/  ISETP.GE.U32.AND P3, PT, R12, c[0x0][0x180], PT ;  /* 0x000060000c007a0c */ /* 0x000fe40003f66070 */
[----:B------:R-:W-:Y:S02]  /*36f0*/  @!P5 SEL R12, R14, 0x80000000, P1 ;  /* 0x800000000e0cd807 */ /* 0x000fe40000800000 */
[----:B------:R-:W-:Y:S02]  /*3700*/  @!P0 LOP3.LUT R27, R27, R32, RZ, 0x3c, !PT ;  /* 0x000000201b1b8212 */ /* 0x000fe400078e3cff */
[----:B------:R-:W-:Y:S02]  /*3710*/  @!P6 ISETP.GE.AND P1, PT, R34, RZ, PT ;  /* 0x000000ff2200e20c */ /* 0x000fe40003f26270 */
[----:B------:R-:W-:Y:S01]  /*3720*/  @!P5 LOP3.LUT R33, R12, R33, RZ, 0x3c, !PT ;  /* 0x000000210c21d212 */ /* 0x000fe200078e3cff */
[----:B------:R-:W-:Y:S01]  /*3730*/  @!P0 STG.E [R2.64+0xc00], R27 ;  /* 0x000c001b02008986 */ /* 0x000fe2000c101904 */
[----:B------:R-:W-:-:S02]  /*3740*/  @!P6 SEL R25, R25, 0x80000000, P1 ;  /* 0x800000001919e807 */ /* 0x000fc40000800000 */
[----:B------:R-:W-:Y:S01]  /*3750*/  IADD3 R12, R0, 0xa00, RZ ;  /* 0x00000a00000c7810 */ /* 0x000fe20007ffe0ff */
[----:B---3--:R-:W-:Y:S01]  /*3760*/  @!P0 STG.E [R4.64+0xc00], R17 ;  /* 0x000c001104008986 */ /* 0x008fe2000c101904 */
[----:B------:R-:W-:Y:S01]  /*3770*/  @!P6 LOP3.LUT R25, R25, R34, RZ, 0x3c, !PT ;  /* 0x000000221919e212 */ /* 0x000fe200078e3cff */
[----:B------:R-:W-:Y:S01]  /*3780*/  @!P3 IMAD.MOV.U32 R20, RZ, RZ, -0x1 ;  /* 0xffffffffff14b424 */ /* 0x000fe200078e00ff */
[----:B------:R-:W-:Y:S01]  /*3790*/  ISETP.GE.U32.AND P0, PT, R12, c[0x0][0x180], PT ;  /* 0x000060000c007a0c */ /* 0x000fe20003f06070 */
[----:B------:R-:W2:Y:S01]  /*37a0*/  LDS R17, [R0.X4+0x2400] ;  /* 0x0024000000117984 */ /* 0x000ea20000004800 */
[----:B------:R-:W-:Y:S01]  /*37b0*/  @!P4 IMAD.MOV.U32 R12, RZ, RZ, -0x1 ;  /* 0xffffffffff0cc424 */ /* 0x000fe200078e00ff */
[----:B------:R-:W-:Y:S02]  /*37c0*/  IADD3 R14, R0, 0x900, RZ ;  /* 0x00000900000e7810 */ /* 0x000fe40007ffe0ff */
[----:B------:R-:W-:Y:S02]  /*37d0*/  @!P5 STG.E [R2.64+0x1000], R33 ;  /* 0x001000210200d986 */ /* 0x000fe4000c101904 */
[----:B------:R-:W-:-:S02]  /*37e0*/  ISETP.GE.U32.AND P1, PT, R14, c[0x0][0x180], PT ;  /* 0x000060000e007a0c */ /* 0x000fc40003f26070 */
[----:B----4-:R-:W-:Y:S01]  /*37f0*/  @!P5 STG.E [R4.64+0x1000], R19 ;  /* 0x001000130400d986 */ /* 0x010fe2000c101904 */
[----:B------:R-:W-:Y:S02]  /*3800*/  @!P4 ISETP.GE.AND P5, PT, R35, RZ, PT ;  /* 0x000000ff2300c20c */ /* 0x000fe40003fa6270 */
[----:B------:R-:W-:Y:S01]  /*3810*/  IADD3 R14, R0, 0xb00, RZ ;  /* 0x00000b00000e7810 */ /* 0x000fe20007ffe0ff */
[----:B------:R3:W-:Y:S01]  /*3820*/  @!P6 STG.E [R2.64+0x1400], R25 ;  /* 0x001400190200e986 */ /* 0x0007e2000c101904 */
[----:B------:R-:W-:Y:S02]  /*3830*/  @!P4 SEL R12, R12, 0x80000000, P5 ;  /* 0x800000000c0cc807 */ /* 0x000fe40002800000 */
[----:B------:R-:W-:Y:S01]  /*3840*/  @!P3 ISETP.GE.AND P5, PT, R37, RZ, PT ;  /* 0x000000ff2500b20c */ /* 0x000fe20003fa6270 */
[----:B------:R-:W4:Y:S01]  /*3850*/  LDS R19, [R0.X4+0x2800] ;  /* 0x0028000000137984 */ /* 0x000f220000004800 */
[----:B------:R-:W-:Y:S02]  /*3860*/  @!P4 LOP3.LUT R35, R12, R35, RZ, 0x3c, !PT ;  /* 0x000000230c23c212 */ /* 0x000fe400078e3cff */
[----:B------:R-:W-:Y:S01]  /*3870*/  @!P3 SEL R12, R20, 0x80000000, P5 ;  /* 0x80000000140cb807 */ /* 0x000fe20002800000 */
[----:B------:R-:W-:Y:S01]  /*3880*/  @!P6 STG.E [R4.64+0x1400], R21 ;  /* 0x001400150400e986 */ /* 0x000fe2000c101904 */
[----:B------:R-:W-:-:S02]  /*3890*/  @!P2 ISETP.GE.AND P6, PT, R36, RZ, PT ;  /* 0x000000ff2400a20c */ /* 0x000fc40003fc6270 */
[----:B------:R-:W-:Y:S01]  /*38a0*/  @!P3 LOP3.LUT R37, R12, R37, RZ, 0x3c, !PT ;  /* 0x000000250c25b212 */ /* 0x000fe200078e3cff */
[----:B------:R-:W2:Y:S01]  /*38b0*/  LDS R21, [R0.X4+0x2c00] ;  /* 0x002c000000157984 */ /* 0x000ea20000004800 */
[----:B---3--:R-:W-:Y:S01]  /*38c0*/  @!P2 SEL R25, R18, 0x80000000, P6 ;  /* 0x800000001219a807 */ /* 0x008fe20003000000 */
[----:B------:R-:W-:Y:S01]  /*38d0*/  @!P1 IMAD.MOV.U32 R12, RZ, RZ, -0x1 ;  /* 0xffffffffff0c9424 */ /* 0x000fe200078e00ff */
[----:B------:R-:W-:Y:S01]  /*38e0*/  ISETP.GE.U32.AND P6, PT, R14, c[0x0][0x180], PT ;  /* 0x000060000e007a0c */ /* 0x000fe20003fc6070 */
[----:B------:R-:W-:Y:S01]  /*38f0*/  @!P4 STG.E [R2.64+0x1800], R35 ;  /* 0x001800230200c986 */ /* 0x000fe2000c101904 */
[----:B------:R-:W-:Y:S01]  /*3900*/  @!P2 LOP3.LUT R25, R25, R36, RZ, 0x3c, !PT ;  /* 0x000000241919a212 */ /* 0x000fe200078e3cff */
[----:B------:R-:W-:Y:S01]  /*3910*/  @!P0 IMAD.MOV.U32 R18, RZ, RZ, -0x1 ;  /* 0xffffffffff128424 */ /* 0x000fe200078e00ff */
[----:B------:R-:W-:Y:S01]  /*3920*/  ISETP.GE.U32.AND P5, PT, R16, c[0x0][0x180], PT ;  /* 0x0000600010007a0c */ /* 0x000fe20003fa6070 */
[----:B-1----:R1:W-:Y:S01]  /*3930*/  @!P4 STG.E [R4.64+0x1800], R13 ;  /* 0x0018000d0400c986 */ /* 0x0023e2000c101904 */
[----:B------:R-:W-:-:S02]  /*3940*/  IADD3 R14, R0, 0xd00, RZ ;  /* 0x00000d00000e7810 */ /* 0x000fc40007ffe0ff */
[----:B------:R-:W-:Y:S01]  /*3950*/  IADD3 R16, R0, 0xf00, RZ ;  /* 0x00000f0000107810 */ /* 0x000fe20007ffe0ff */
[----:B------:R-:W-:Y:S01]  /*3960*/  @!P2 STG.E [R2.64+0x1c00], R25 ;  /* 0x001c00190200a986 */ /* 0x000fe2000c101904 */
[----:B------:R-:W-:Y:S02]  /*3970*/  ISETP.GE.U32.AND P4, PT, R14, c[0x0][0x180], PT ;  /* 0x000060000e007a0c */ /* 0x000fe40003f86070 */
[----:B------:R-:W-:Y:S01]  /*3980*/  IADD3 R14, R0, 0xe00, RZ ;  /* 0x00000e00000e7810 */ /* 0x000fe20007ffe0ff */
[----:B0-----:R0:W-:Y:S01]  /*3990*/  @!P2 STG.E [R4.64+0x1c00], R15 ;  /* 0x001c000f0400a986 */ /* 0x0011e2000c101904 */
[----:B------:R-:W-:Y:S01]  /*39a0*/  @!P0 ISETP.GE.AND P2, PT, R39, RZ, PT ;  /* 0x000000ff2700820c */ /* 0x000fe20003f46270 */
[----:B------:R-:W-:Y:S02]  /*39b0*/  @!P6 IMAD.MOV.U32 R20, RZ, RZ, -0x1 ;  /* 0xffffffffff14e424 */ /* 0x000fe400078e00ff */
[----:B------:R-:W-:Y:S04]  /*39c0*/  @!P3 STG.E [R2.64+0x2000], R37 ;  /* 0x002000250200b986 */ /* 0x000fe8000c101904 */
[----:B------:R3:W-:Y:S01]  /*39d0*/  @!P3 STG.E [R4.64+0x2000], R23 ;  /* 0x002000170400b986 */ /* 0x0007e2000c101904 */
[----:B------:R-:W-:-:S04]  /*39e0*/  @!P1 ISETP.GE.AND P3, PT, R38, RZ, PT ;  /* 0x000000ff2600920c */ /* 0x000fc80003f66270 */
[----:B-1----:R-:W-:Y:S02]  /*39f0*/  @!P1 SEL R13, R12, 0x80000000, P3 ;  /* 0x800000000c0d9807 */ /* 0x002fe40001800000 */
[----:B------:R-:W-:Y:S02]  /*3a00*/  @!P6 ISETP.GE.AND P3, PT, R40, RZ, PT ;  /* 0x000000ff2800e20c */ /* 0x000fe40003f66270 */
[----:B0-----:R-:W-:Y:S02]  /*3a10*/  @!P1 LOP3.LUT R15, R13, R38, RZ, 0x3c, !PT ;  /* 0x000000260d0f9212 */ /* 0x001fe400078e3cff */
[----:B------:R-:W-:Y:S02]  /*3a20*/  IADD3 R13, R0, 0x1000, RZ ;  /* 0x00001000000d7810 */ /* 0x000fe40007ffe0ff */
[----:B------:R-:W-:Y:S01]  /*3a30*/  @!P0 SEL R12, R18, 0x80000000, P2 ;  /* 0x80000000120c8807 */ /* 0x000fe20001000000 */
[----:B------:R-:W-:Y:S01]  /*3a40*/  @!P1 STG.E [R2.64+0x2400], R15 ;  /* 0x0024000f02009986 */ /* 0x000fe2000c101904 */
[----:B---3--:R-:W-:-:S02]  /*3a50*/  @!P6 SEL R23, R20, 0x80000000, P3 ;  /* 0x800000001417e807 */ /* 0x008fc40001800000 */
[----:B------:R-:W-:Y:S01]  /*3a60*/  @!P0 LOP3.LUT R39, R12, R39, RZ, 0x3c, !PT ;  /* 0x000000270c278212 */ /* 0x000fe200078e3cff */
[----:B--2---:R-:W-:Y:S01]  /*3a70*/  @!P1 STG.E [R4.64+0x2400], R17 ;  /* 0x0024001104009986 */ /* 0x004fe2000c101904 */
[----:B------:R-:W-:Y:S02]  /*3a80*/  ISETP.GE.U32.AND P1, PT, R13, c[0x0][0x180], PT ;  /* 0x000060000d007a0c */ /* 0x000fe40003f26070 */
[----:B------:R-:W-:Y:S01]  /*3a90*/  @!P6 LOP3.LUT R23, R23, R40, RZ, 0x3c, !PT ;  /* 0x000000281717e212 */ /* 0x000fe200078e3cff */
[----:B------:R-:W0:Y:S01]  /*3aa0*/  LDS R13, [R0.X4+0x3000] ;  /* 0x00300000000d7984 */ /* 0x000e220000004800 */
[----:B------:R-:W-:Y:S02]  /*3ab0*/  IADD3 R12, R0, 0x1100, RZ ;  /* 0x00001100000c7810 */ /* 0x000fe40007ffe0ff */
[----:B------:R-:W-:Y:S01]  /*3ac0*/  ISETP.GE.U32.AND P2, PT, R14, c[0x0][0x180], PT ;  /* 0x000060000e007a0c */ /* 0x000fe20003f46070 */
[----:B------:R-:W1:Y:S01]  /*3ad0*/  LDS R15, [R0.X4+0x3400] ;  /* 0x00340000000f7984 */ /* 0x000e620000004800 */
[----:B------:R-:W-:Y:S01]  /*3ae0*/  ISETP.GE.U32.AND P3, PT, R16, c[0x0][0x180], PT ;  /* 0x0000600010007a0c */ /* 0x000fe20003f66070 */
[----:B------:R-:W-:Y:S01]  /*3af0*/  @!P4 IMAD.MOV.U32 R14, RZ, RZ, -0x1 ;  /* 0xffffffffff0ec424 */ /* 0x000fe200078e00ff */
[----:B------:R-:W-:Y:S01]  /*3b00*/  IADD3 R20, R0, 0x1200, RZ ;  /* 0x0000120000147810 */ /* 0x000fe20007ffe0ff */
[----:B------:R-:W-:Y:S02]  /*3b10*/  @!P0 STG.E [R2.64+0x2800], R39 ;  /* 0x0028002702008986 */ /* 0x000fe4000c101904 */
[----:B------:R-:W-:-:S02]  /*3b20*/  @!P1 IMAD.MOV.U32 R27, RZ, RZ, -0x1 ;  /* 0xffffffffff1b9424 */ /* 0x000fc400078e00ff */
[----:B------:R-:W2:Y:S04]  /*3b30*/  LDS R17, [R0.X4+0x3800] ;  /* 0x0038000000117984 */ /* 0x000ea80000004800 */
[----:B----4-:R-:W-:Y:S01]  /*3b40*/  @!P0 STG.E [R4.64+0x2800], R19 ;  /* 0x0028001304008986 */ /* 0x010fe2000c101904 */
[----:B------:R-:W-:Y:S01]  /*3b50*/  ISETP.GE.U32.AND P0, PT, R12, c[0x0][0x180], PT ;  /* 0x000060000c007a0c */ /* 0x000fe20003f06070 */
[----:B------:R-:W-:Y:S02]  /*3b60*/  @!P5 IMAD.MOV.U32 R12, RZ, RZ, -0x1 ;  /* 0xffffffffff0cd424 */ /* 0x000fe400078e00ff */
[----:B------:R-:W-:Y:S01]  /*3b70*/  @!P6 STG.E [R2.64+0x2c00], R23 ;  /* 0x002c00170200e986 */ /* 0x000fe2000c101904 */
[----:B------:R-:W-:Y:S02]  /*3b80*/  @!P2 IMAD.MOV.U32 R25, RZ, RZ, -0x1 ;  /* 0xffffffffff19a424 */ /* 0x000fe400078e00ff */
[----:B------:R-:W-:Y:S01]  /*3b90*/  @!P3 IMAD.MOV.U32 R16, RZ, RZ, -0x1 ;  /* 0xffffffffff10b424 */ /* 0x000fe200078e00ff */
[----:B------:R-:W3:Y:S04]  /*3ba0*/  LDS R19, [R0.X4+0x3c00] ;  /* 0x003c000000137984 */ /* 0x000ee80000004800 */
[----:B------:R-:W-:Y:S01]  /*3bb0*/  @!P6 STG.E [R4.64+0x2c00], R21 ;  /* 0x002c00150400e986 */ /* 0x000fe2000c101904 */
[----:B------:R-:W-:Y:S01]  /*3bc0*/  @!P5 ISETP.GE.AND P6, PT, R29, RZ, PT ;  /* 0x000000ff1d00d20c */ /* 0x000fe20003fc6270 */
[----:B------:R-:W-:-:S02]  /*3bd0*/  @!P0 IMAD.MOV.U32 R18, RZ, RZ, -0x1 ;  /* 0xffffffffff128424 */ /* 0x000fc400078e00ff */
[----:B------:R-:W4:Y:S01]  /*3be0*/  LDS R23, [R0.X4+0x4000] ;  /* 0x0040000000177984 */ /* 0x000f220000004800 */
[----:B------:R-:W-:Y:S02]  /*3bf0*/  @!P5 SEL R12, R12, 0x80000000, P6 ;  /* 0x800000000c0cd807 */ /* 0x000fe40003000000 */
[----:B------:R-:W-:Y:S01]  /*3c00*/  @!P4 ISETP.GE.AND P6, PT, R11, RZ, PT ;  /* 0x000000ff0b00c20c */ /* 0x000fe20003fc6270 */
[----:B------:R-:W4:Y:S01]  /*3c10*/  LDS R21, [R0.X4+0x4400] ;  /* 0x0044000000157984 */ /* 0x000f220000004800 */
[----:B------:R-:W-:Y:S02]  /*3c20*/  @!P5 LOP3.LUT R29, R12, R29, RZ, 0x3c, !PT ;  /* 0x0000001d0c1dd212 */ /* 0x000fe400078e3cff */
[----:B------:R-:W-:Y:S02]  /*3c30*/  @!P4 SEL R14, R14, 0x80000000, P6 ;  /* 0x800000000e0ec807 */ /* 0x000fe40003000000 */
[----:B------:R-:W-:Y:S01]  /*3c40*/  @!P2 ISETP.GE.AND P6, PT, R10, RZ, PT ;  /* 0x000000ff0a00a20c */ /* 0x000fe20003fc6270 */
[----:B------:R1:W-:Y:S01]  /*3c50*/  @!P5 STG.E [R2.64+0x3000], R29 ;  /* 0x0030001d0200d986 */ /* 0x0003e2000c101904 */
[----:B------:R-:W-:-:S02]  /*3c60*/  @!P4 LOP3.LUT R11, R14, R11, RZ, 0x3c, !PT ;  /* 0x0000000b0e0bc212 */ /* 0x000fc400078e3cff */
[----:B------:R-:W-:Y:S01]  /*3c70*/  @!P2 SEL R25, R25, 0x80000000, P6 ;  /* 0x800000001919a807 */ /* 0x000fe20003000000 */
[----:B0-----:R0:W-:Y:S01]  /*3c80*/  @!P5 STG.E [R4.64+0x3000], R13 ;  /* 0x0030000d0400d986 */ /* 0x0011e2000c101904 */
[----:B------:R-:W-:Y:S02]  /*3c90*/  @!P3 ISETP.GE.AND P6, PT, R9, RZ, PT ;  /* 0x000000ff0900b20c */ /* 0x000fe40003fc6270 */
[----:B------:R-:W-:Y:S01]  /*3ca0*/  @!P2 LOP3.LUT R25, R25, R10, RZ, 0x3c, !PT ;  /* 0x0000000a1919a212 */ /* 0x000fe200078e3cff */
[----:B------:R0:W-:Y:S01]  /*3cb0*/  @!P4 STG.E [R2.64+0x3400], R11 ;  /* 0x0034000b0200c986 */ /* 0x0001e2000c101904 */
[----:B------:R-:W-:Y:S02]  /*3cc0*/  @!P3 SEL R16, R16, 0x80000000, P6 ;  /* 0x800000001010b807 */ /* 0x000fe40003000000 */
[----:B------:R-:W-:Y:S01]  /*3cd0*/  @!P1 ISETP.GE.AND P6, PT, R8, RZ, PT ;  /* 0x000000ff0800920c */ /* 0x000fe20003fc6270 */
[----:B-1----:R0:W-:Y:S01]  /*3ce0*/  @!P4 STG.E [R4.64+0x3400], R15 ;  /* 0x0034000f0400c986 */ /* 0x0021e2000c101904 */
[----:B------:R-:W-:-:S02]  /*3cf0*/  @!P3 LOP3.LUT R9, R16, R9, RZ, 0x3c, !PT ;  /* 0x000000091009b212 */ /* 0x000fc400078e3cff */
[----:B------:R-:W-:Y:S01]  /*3d00*/  @!P1 SEL R27, R27, 0x80000000, P6 ;  /* 0x800000001b1b9807 */ /* 0x000fe20003000000 */
[----:B------:R0:W-:Y:S01]  /*3d10*/  @!P2 STG.E [R2.64+0x3800], R25 ;  /* 0x003800190200a986 */ /* 0x0001e2000c101904 */
[----:B------:R-:W-:Y:S02]  /*3d20*/  @!P0 ISETP.GE.AND P6, PT, R7, RZ, PT ;  /* 0x000000ff0700820c */ /* 0x000fe40003fc6270 */
[----:B------:R-:W-:Y:S01]  /*3d30*/  @!P1 LOP3.LUT R27, R27, R8, RZ, 0x3c, !PT ;  /* 0x000000081b1b9212 */ /* 0x000fe200078e3cff */
[----:B--2---:R0:W-:Y:S01]  /*3d40*/  @!P2 STG.E [R4.64+0x3800], R17 ;  /* 0x003800110400a986 */ /* 0x0041e2000c101904 */
[----:B------:R-:W-:Y:S02]  /*3d50*/  @!P0 SEL R18, R18, 0x80000000, P6 ;  /* 0x8000000012128807 */ /* 0x000fe40003000000 */
[----:B------:R-:W-:Y:S01]  /*3d60*/  ISETP.GE.U32.AND P6, PT, R20, c[0x0][0x180], PT ;  /* 0x0000600014007a0c */ /* 0x000fe20003fc6070 */
[----:B------:R0:W-:Y:S01]  /*3d70*/  @!P3 STG.E [R2.64+0x3c00], R9 ;  /* 0x003c00090200b986 */ /* 0x0001e2000c101904 */
[----:B------:R-:W-:-:S03]  /*3d80*/  @!P0 LOP3.LUT R7, R18, R7, RZ, 0x3c, !PT ;  /* 0x0000000712078212 */ /* 0x000fc600078e3cff */
[----:B---3--:R0:W-:Y:S04]  /*3d90*/  @!P3 STG.E [R4.64+0x3c00], R19 ;  /* 0x003c00130400b986 */ /* 0x0081e8000c101904 */
[----:B------:R0:W-:Y:S04]  /*3da0*/  @!P1 STG.E [R2.64+0x4000], R27 ;  /* 0x0040001b02009986 */ /* 0x0001e8000c101904 */
[----:B----4-:R0:W-:Y:S04]  /*3db0*/  @!P1 STG.E [R4.64+0x4000], R23 ;  /* 0x0040001704009986 */ /* 0x0101e8000c101904 */
[----:B------:R0:W-:Y:S04]  /*3dc0*/  @!P0 STG.E [R2.64+0x4400], R7 ;  /* 0x0044000702008986 */ /* 0x0001e8000c101904 */
[----:B------:R0:W-:Y:S01]  /*3dd0*/  @!P0 STG.E [R4.64+0x4400], R21 ;  /* 0x0044001504008986 */ /* 0x0001e2000c101904 */
[----:B------:R-:W-:Y:S05]  /*3de0*/  @P6 EXIT ;  /* 0x000000000000694d */ /* 0x000fea0003800000 */
[----:B0-----:R-:W0:Y:S01]  /*3df0*/  LDS R7, [R0.X4+0x4800] ;  /* 0x0048000000077984 */ /* 0x001e220000004800 */
[----:B------:R-:W-:Y:S01]  /*3e00*/  IMAD.MOV.U32 R9, RZ, RZ, -0x1 ;  /* 0xffffffffff097424 */ /* 0x000fe200078e00ff */
[----:B------:R-:W-:-:S04]  /*3e10*/  ISETP.GE.AND P0, PT, R6, RZ, PT ;  /* 0x000000ff0600720c */ /* 0x000fc80003f06270 */
[----:B------:R-:W-:-:S04]  /*3e20*/  SEL R9, R9, 0x80000000, P0 ;  /* 0x8000000009097807 */ /* 0x000fc80000000000 */
[----:B------:R-:W-:-:S05]  /*3e30*/  LOP3.LUT R9, R9, R6, RZ, 0x3c, !PT ;  /* 0x0000000609097212 */ /* 0x000fca00078e3cff */
[----:B------:R-:W-:Y:S04]  /*3e40*/  STG.E [R2.64+0x4800], R9 ;  /* 0x0048000902007986 */ /* 0x000fe8000c101904 */
[----:B0-----:R-:W-:Y:S01]  /*3e50*/  STG.E [R4.64+0x4800], R7 ;  /* 0x0048000704007986 */ /* 0x001fe2000c101904 */
[----:B------:R-:W-:Y:S05]  /*3e60*/  EXIT ;  /* 0x000000000000794d */ /* 0x000fea0003800000 */
.L_x_1711:
        /* <DEDUP_REMOVED lines=9> */
.L_x_1972:


//--------------------- .text._ZN3cub17CUB_300001_SM_8006detail10radix_sort30DeviceSegmentedRadixSortKernelINS1_5radix10policy_hubIfiiE10Policy1000ELb1ELNS0_9SortOrderE1EfiPiS9_iNS1_21identity_decomposer_tEEEvPKT2_PSB_PKT3_PSF_T4_T5_iiiT7_ --------------------------
	.section	.text._ZN3cub17CUB_300001_SM_8006detail10radix_sort30DeviceSegmentedRadixSortKernelINS1_5radix10policy_hubIfiiE10Policy1000ELb1ELNS0_9SortOrderE1EfiPiS9_iNS1_21identity_decomposer_tEEEvPKT2_PSB_PKT3_PSF_T4_T5_iiiT7_,"ax",@progbits
	.sectioninfo	@"SHI_REGISTERS=80"
	.align	128
        .global         _ZN3cub17CUB_300001_SM_8006detail10radix_sort30DeviceSegmentedRadixSortKernelINS1_5radix10policy_hubIfiiE10Policy1000ELb1ELNS0_9SortOrderE1EfiPiS9_iNS1_21identity_decomposer_tEEEvPKT2_PSB_PKT3_PSF_T4_T5_iiiT7_
        .type           _ZN3cub17CUB_300001_SM_8006detail10radix_sort30DeviceSegmentedRadixSortKernelINS1_5radix10policy_hubIfiiE10Policy1000ELb1ELNS0_9SortOrderE1EfiPiS9_iNS1_21identity_decomposer_tEEEvPKT2_PSB_PKT3_PSF_T4_T5_iiiT7_,@function
        .size           _ZN3cub17CUB_300001_SM_8006detail10radix_sort30DeviceSegmentedRadixSortKernelINS1_5radix10policy_hubIfiiE10Policy1000ELb1ELNS0_9SortOrderE1EfiPiS9_iNS1_21identity_decomposer_tEEEvPKT2_PSB_PKT3_PSF_T4_T5_iiiT7_,(.L_x_1898 - _ZN3cub17CUB_300001_SM_8006detail10radix_sort30DeviceSegmentedRadixSortKernelINS1_5radix10policy_hubIfiiE10Policy1000ELb1ELNS0_9SortOrderE1EfiPiS9_iNS1_21identity_decomposer_tEEEvPKT2_PSB_PKT3_PSF_T4_T5_iiiT7_)
        .other          _ZN3cub17CUB_300001_SM_8006detail10radix_sort30DeviceSegmentedRadixSortKernelINS1_5radix10policy_hubIfiiE10Policy1000ELb1ELNS0_9SortOrderE1EfiPiS9_iNS1_21identity_decomposer_tEEEvPKT2_PSB_PKT3_PSF_T4_T5_iiiT7_,@"STO_CUDA_ENTRY STV_DEFAULT"
_ZN3cub17CUB_300001_SM_8006detail10radix_sort30DeviceSegmentedRadixSortKernelINS1_5radix10policy_hubIfiiE10Policy1000ELb1ELNS0_9SortOrderE1EfiPiS9_iNS1_21identity_decomposer_tEEEvPKT2_PSB_PKT3_PSF_T4_T5_iiiT7_:
.text._ZN3cub17CUB_300001_SM_8006detail10radix_sort30DeviceSegmentedRadixSortKernelINS1_5radix10policy_hubIfiiE10Policy1000ELb1ELNS0_9SortOrderE1EfiPiS9_iNS1_21identity_decomposer_tEEEvPKT2_PSB_PKT3_PSF_T4_T5_iiiT7_:
        /* <DEDUP_REMOVED lines=15> */
[----:B------:R-:W-:Y:S02]  /*00f0*/  IMAD.MOV.U32 R14, RZ, RZ, RZ ;  /* 0x000000ffff0e7224 */ /* 0x000fe400078e00ff */
[----:B------:R-:W-:Y:S02]  /*0100*/  IMAD.MOV.U32 R6, RZ, RZ, RZ ;  /* 0x000000ffff067224 */ /* 0x000fe400078e00ff */
        /* <DEDUP_REMOVED lines=15> */
[----:B------:R-:W-:-:S02]  /*0200*/  IMAD.MOV.U32 R14, RZ, RZ, RZ ;  /* 0x000000ffff0e7224 */ /* 0x000fc400078e00ff */
[----:B------:R-:W-:Y:S02]  /*0210*/  IMAD.MOV.U32 R6, RZ, RZ, RZ ;  /* 0x000000ffff067224 */ /* 0x000fe400078e00ff */
[----:B------:R-:W-:Y:S02]  /*0220*/  IMAD.MOV.U32 R13, RZ, RZ, R3 ;  /* 0x000000ffff0d7224 */ /* 0x000fe400078e0003 */
.L_x_1717:
[----:B------:R-:W-:Y:S02]  /*0230*/  IMAD.MOV.U32 R0, RZ, RZ, 0x4 ;  /* 0x00000004ff007424 */ /* 0x000fe400078e00ff */
[----:B------:R-:W-:Y:S02]  /*0240*/  IMAD.MOV.U32 R17, RZ, RZ, RZ ;  /* 0x000000ffff117224 */ /* 0x000fe400078e00ff */
[----:B0123--:R-:W-:-:S06]  /*0250*/  IMAD.WIDE R18, R13, R0, c[0x0][0x160] ;  /* 0x000058000d127625 */ /* 0x00ffcc00078e0200 */
.L_x_1713:
[----:B--2---:R-:W-:-:S05]  /*0260*/  IMAD.WIDE R8, R4, 0x4, R18 ;  /* 0x0000000404087825 */ /* 0x004fca00078e0212 */
[----:B------:R-:W2:Y:S04]  /*0270*/  LDG.E R23, [R8.64] ;  /* 0x0000000608177981 */ /* 0x000ea8000c1e1900 */
[----:B------:R-:W3:Y:S04]  /*0280*/  LDG.E R27, [R8.64+0x600] ;  /* 0x00060006081b7981 */ /* 0x000ee8000c1e1900 */
[----:B------:R-:W4:Y:S04]  /*0290*/  LDG.E R28, [R8.64+0xc00] ;  /* 0x000c0006081c7981 */ /* 0x000f28000c1e1900 */
[----:B------:R5:W3:Y:S04]  /*02a0*/  LDG.E R29, [R8.64+0x1200] ;  /* 0x00120006081d7981 */ /* 0x000ae8000c1e1900 */
[----:B------:R5:W3:Y:S04]  /*02b0*/  LDG.E R30, [R8.64+0x1800] ;  /* 0x00180006081e7981 */ /* 0x000ae8000c1e1900 */
[----:B------:R5:W3:Y:S01]  /*02c0*/  LDG.E R22, [R8.64+0x1e00] ;  /* 0x001e000608167981 */ /* 0x000ae2000c1e1900 */
[----:B------:R-:W-:-:S03]  /*02d0*/  IMAD.MOV.U32 R20, RZ, RZ, -0x80000000 ;  /* 0x80000000ff147424 */ /* 0x000fc600078e00ff */
[----:B------:R5:W3:Y:S01]  /*02e0*/  LDG.E R21, [R8.64+0x2400] ;  /* 0x0024000608157981 */ /* 0x000ae2000c1e1900 */
[----:B------:R-:W-:Y:S02]  /*02f0*/  ULDC UR4, c[0x0][0x198] ;  /* 0x0000660000047ab9 */ /* 0x000fe40000000800 */
[----:B------:R-:W-:Y:S01]  /*0300*/  UBMSK UR4, URZ, UR4 ;  /* 0x000000043f04729b */ /* 0x000fe20008000000 */
[----:B------:R5:W3:Y:S01]  /*0310*/  LDG.E R26, [R8.64+0x3c00] ;  /* 0x003c0006081a7981 */ /* 0x000ae2000c1e1900 */
[----:B--2---:R-:W-:-:S04]  /*0320*/  ISETP.GE.AND P0, PT, R23, RZ, PT ;  /* 0x000000ff1700720c */ /* 0x004fc80003f06270 */
[----:B------:R-:W-:-:S04]  /*0330*/  SEL R24, R20, 0xffffffff, P0 ;  /* 0xffffffff14187807 */ /* 0x000fc80000000000 */
[----:B------:R-:W-:Y:S02]  /*0340*/  LOP3.LUT R24, R24, R23, RZ, 0x3c, !PT ;  /* 0x0000001718187212 */ /* 0x000fe400078e3cff */
[----:B------:R5:W2:Y:S02]  /*0350*/  LDG.E R23, [R8.64+0x2a00] ;  /* 0x002a000608177981 */ /* 0x000aa4000c1e1900 */
[----:B------:R-:W-:-:S04]  /*0360*/  ISETP.NE.AND P0, PT, R24, 0x7fffffff, PT ;  /* 0x7fffffff1800780c */ /* 0x000fc80003f05270 */
[----:B------:R-:W-:-:S04]  /*0370*/  SEL R24, R24, 0x80000000, P0 ;  /* 0x8000000018187807 */ /* 0x000fc80000000000 */
[----:B------:R-:W-:-:S04]  /*0380*/  SHF.R.U32.HI R24, RZ, c[0x0][0x194], R24 ;  /* 0x00006500ff187a19 */ /* 0x000fc80000011618 */
[----:B------:R-:W-:-:S04]  /*0390*/  LOP3.LUT R24, R24, UR4, RZ, 0xc0, !PT ;  /* 0x0000000418187c12 */ /* 0x000fc8000f8ec0ff */
[----:B------:R-:W-:Y:S02]  /*03a0*/  SHF.R.U32.HI R25, RZ, 0x2, R24 ;  /* 0x00000002ff197819 */ /* 0x000fe40000011618 */
[----:B------:R-:W-:-:S03]  /*03b0*/  LOP3.LUT R24, R24, 0x3, RZ, 0xc0, !PT ;  /* 0x0000000318187812 */ /* 0x000fc600078ec0ff */
[----:B------:R-:W-:-:S04]  /*03c0*/  IMAD R25, R25, 0x600, R2 ;  /* 0x0000060019197824 */ /* 0x000fc800078e0202 */
[----:B------:R-:W-:Y:S02]  /*03d0*/  IMAD.IADD R31, R24, 0x1, R25 ;  /* 0x00000001181f7824 */ /* 0x000fe400078e0219 */
[----:B------:R5:W2:Y:S04]  /*03e0*/  LDG.E R25, [R8.64+0x3000] ;  /* 0x0030000608197981 */ /* 0x000aa8000c1e1900 */
[----:B------:R5:W2:Y:S04]  /*03f0*/  LDG.E R24, [R8.64+0x3600] ;  /* 0x0036000608187981 */ /* 0x000aa8000c1e1900 */
[----:B------:R-:W-:Y:S01]  /*0400*/  BAR.SYNC.DEFER_BLOCKING 0x0 ;  /* 0x0000000000007b1d */ /* 0x000fe20000010000 */
[----:B---3--:R-:W-:-:S04]  /*0410*/  ISETP.GE.AND P0, PT, R27, RZ, PT ;  /* 0x000000ff1b00720c */ /* 0x008fc80003f06270 */
[----:B------:R-:W-:-:S04]  /*0420*/  SEL R34, R20, 0xffffffff, P0 ;  /* 0xffffffff14227807 */ /* 0x000fc80000000000 */
[----:B------:R-:W-:Y:S01]  /*0430*/  LOP3.LUT R34, R34, R27, RZ, 0x3c, !PT ;  /* 0x0000001b22227212 */ /* 0x000fe200078e3cff */
[----:B------:R-:W3:Y:S03]  /*0440*/  LDS.U8 R32, [R31] ;  /* 0x000000001f207984 */ /* 0x000ee60000000000 */
[----:B------:R-:W-:-:S04]  /*0450*/  ISETP.NE.AND P0, PT, R34, 0x7fffffff, PT ;  /* 0x7fffffff2200780c */ /* 0x000fc80003f05270 */
[----:B------:R-:W-:-:S04]  /*0460*/  SEL R34, R34, 0x80000000, P0 ;  /* 0x8000000022227807 */ /* 0x000fc80000000000 */
[----:B------:R-:W-:-:S04]  /*0470*/  SHF.R.U32.HI R34, RZ, c[0x0][0x194], R34 ;  /* 0x00006500ff227a19 */ /* 0x000fc80000011622 */
[----:B------:R-:W-:-:S04]  /*0480*/  LOP3.LUT R34, R34, UR4, RZ, 0xc0, !PT ;  /* 0x0000000422227c12 */ /* 0x000fc8000f8ec0ff */
[----:B------:R-:W-:Y:S02]  /*0490*/  SHF.R.U32.HI R27, RZ, 0x2, R34 ;  /* 0x00000002ff1b7819 */ /* 0x000fe40000011622 */
[----:B------:R-:W-:-:S03]  /*04a0*/  LOP3.LUT R34, R34, 0x3, RZ, 0xc0, !PT ;  /* 0x0000000322227812 */ /* 0x000fc600078ec0ff */
[----:B------:R-:W-:-:S04]  /*04b0*/  IMAD R27, R27, 0x600, R2 ;  /* 0x000006001b1b7824 */ /* 0x000fc800078e0202 */
[----:B------:R-:W-:Y:S01]  /*04c0*/  IMAD.IADD R27, R34, 0x1, R27 ;  /* 0x00000001221b7824 */ /* 0x000fe200078e021b */
[----:B----4-:R-:W-:Y:S02]  /*04d0*/  ISETP.GE.AND P0, PT, R28, RZ, PT ;  /* 0x000000ff1c00720c */ /* 0x010fe40003f06270 */
[----:B---3--:R-:W-:-:S05]  /*04e0*/  IADD3 R32, R32, 0x1, RZ ;  /* 0x0000000120207810 */ /* 0x008fca0007ffe0ff */
[----:B------:R-:W-:Y:S04]  /*04f0*/  STS.U8 [R31], R32 ;  /* 0x000000201f007388 */ /* 0x000fe80000000000 */
[----:B-----5:R-:W3:Y:S01]  /*0500*/  LDS.U8 R8, [R27] ;  /* 0x000000001b087984 */ /* 0x020ee20000000000 */
[----:B------:R-:W-:-:S04]  /*0510*/  SEL R9, R20, 0xffffffff, P0 ;  /* 0xffffffff14097807 */ /* 0x000fc80000000000 */
[----:B------:R-:W-:-:S04]  /*0520*/  LOP3.LUT R9, R9, R28, RZ, 0x3c, !PT ;  /* 0x0000001c09097212 */ /* 0x000fc800078e3cff */
        /* <DEDUP_REMOVED lines=8> */
[----:B---3--:R-:W-:-:S05]  /*05b0*/  IADD3 R8, R8, 0x1, RZ ;  /* 0x0000000108087810 */ /* 0x008fca0007ffe0ff */
[----:B------:R-:W-:Y:S04]  /*05c0*/  STS.U8 [R27], R8 ;  /* 0x000000081b007388 */ /* 0x000fe80000000000 */
[----:B------:R-:W3:Y:S01]  /*05d0*/  LDS.U8 R28, [R9] ;  /* 0x00000000091c7984 */ /* 0x000ee20000000000 */
[----:B------:R-:W-:-:S04]  /*05e0*/  ISETP.GE.AND P0, PT, R29, RZ, PT ;  /* 0x000000ff1d00720c */ /* 0x000fc80003f06270 */
        /* <DEDUP_REMOVED lines=55> */
[----:B--2---:R-:W-:-:S04]  /*0960*/  ISETP.GE.AND P0, PT, R23, RZ, PT ;  /* 0x000000ff1700720c */ /* 0x004fc80003f06270 */
        /* <DEDUP_REMOVED lines=12> */
[----:B------:R-:W2:Y:S01]  /*0a30*/  LDS.U8 R9, [R23] ;  /* 0x0000000017097984 */ /* 0x000ea20000000000 */
        /* <DEDUP_REMOVED lines=11> */
[----:B--2---:R-:W-:-:S05]  /*0af0*/  IADD3 R8, R9, 0x1, RZ ;  /* 0x0000000109087810 */ /* 0x004fca0007ffe0ff */
        /* <DEDUP_REMOVED lines=30> */
[----:B------:R-:W-:-:S04]  /*0ce0*/  IADD3 R17, R17, 0x1, RZ ;  /* 0x0000000111117810 */ /* 0x000fc80007ffe0ff */
[----:B------:R-:W-:Y:S02]  /*0cf0*/  ISETP.NE.AND P0, PT, R17, 0x17, PT ;  /* 0x000000171100780c */ /* 0x000fe40003f05270 */
[----:B------:R-:W-:-:S05]  /*0d00*/  IADD3 R18, P1, R18, 0x4200, RZ ;  /* 0x0000420012127810 */ /* 0x000fca0007f3e0ff */
[----:B------:R-:W-:Y:S01]  /*0d10*/  IMAD.X R19, RZ, RZ, R19, P1 ;  /* 0x000000ffff137224 */ /* 0x000fe200008e0613 */
[----:B--2---:R-:W-:-:S05]  /*0d20*/  IADD3 R9, R9, 0x1, RZ ;  /* 0x0000000109097810 */ /* 0x004fca0007ffe0ff */
        /* <DEDUP_REMOVED lines=8> */
[----:B--2---:R-:W1:Y:S04]  /*0db0*/  LDS R20, [R31.X4] ;  /* 0x000000001f147984 */ /* 0x004e680000004800 */
        /* <DEDUP_REMOVED lines=8> */
[----:B------:R-:W0:Y:S01]  /*0e40*/  LDS R29, [R31.X4+0x480] ;  /* 0x000480001f1d7984 */ /* 0x000e220000004800 */
[----:B-1----:R-:W-:-:S03]  /*0e50*/  PRMT R9, R20, 0x7770, RZ ;  /* 0x0000777014097816 */ /* 0x002fc600000000ff */
[----:B------:R-:W-:Y:S01]  /*0e60*/  LDS R30, [R31.X4+0x580] ;  /* 0x000580001f1e7984 */ /* 0x000fe20000004800 */
[----:B------:R-:W-:Y:S02]  /*0e70*/  PRMT R17, R20, 0x7771, RZ ;  /* 0x0000777114117816 */ /* 0x000fe400000000ff */
[C---:B--2---:R-:W-:Y:S02]  /*0e80*/  PRMT R8, R21.reuse, 0x7770, RZ ;  /* 0x0000777015087816 */ /* 0x044fe400000000ff */
[----:B------:R-:W-:Y:S02]  /*0e90*/  PRMT R18, R21, 0x7771, RZ ;  /* 0x0000777115127816 */ /* 0x000fe400000000ff */
[----:B------:R-:W-:Y:S02]  /*0ea0*/  IADD3 R19, R8, R6, R9 ;  /* 0x0000000608137210 */ /* 0x000fe40007ffe009 */
[----:B------:R-:W-:Y:S02]  /*0eb0*/  IADD3 R17, R18, R14, R17 ;  /* 0x0000000e12117210 */ /* 0x000fe40007ffe011 */
[----:B------:R-:W-:-:S02]  /*0ec0*/  PRMT R9, R20, 0x7772, RZ ;  /* 0x0000777214097816 */ /* 0x000fc400000000ff */
[----:B------:R-:W-:Y:S02]  /*0ed0*/  PRMT R6, R20, 0x7773, RZ ;  /* 0x0000777314067816 */ /* 0x000fe400000000ff */
[----:B------:R-:W-:Y:S02]  /*0ee0*/  PRMT R14, R21, 0x7773, RZ ;  /* 0x00007773150e7816 */ /* 0x000fe400000000ff */
[----:B---3--:R-:W-:Y:S02]  /*0ef0*/  PRMT R18, R22, 0x7770, RZ ;  /* 0x0000777016127816 */ /* 0x008fe400000000ff */
[----:B----4-:R-:W-:Y:S02]  /*0f00*/  PRMT R20, R23, 0x7770, RZ ;  /* 0x0000777017147816 */ /* 0x010fe400000000ff */
[----:B------:R-:W-:Y:S02]  /*0f10*/  IADD3 R6, R14, R11, R6 ;  /* 0x0000000b0e067210 */ /* 0x000fe40007ffe006 */
[----:B------:R-:W-:-:S02]  /*0f20*/  IADD3 R20, R20, R19, R18 ;  /* 0x0000001314147210 */ /* 0x000fc40007ffe012 */
[C---:B------:R-:W-:Y:S02]  /*0f30*/  PRMT R14, R23.reuse, 0x7771, RZ ;  /* 0x00007771170e7816 */ /* 0x040fe400000000ff */
[C---:B------:R-:W-:Y:S02]  /*0f40*/  PRMT R18, R23.reuse, 0x7772, RZ ;  /* 0x0000777217127816 */ /* 0x040fe400000000ff */
[----:B------:R-:W-:Y:S02]  /*0f50*/  PRMT R19, R23, 0x7773, RZ ;  /* 0x0000777317137816 */ /* 0x000fe400000000ff */
[----:B------:R-:W1:Y:S01]  /*0f60*/  LDS R23, [R31.X4+0x500] ;  /* 0x000500001f177984 */ /* 0x000e620000004800 */
[----:B------:R-:W-:Y:S02]  /*0f70*/  PRMT R8, R21, 0x7772, RZ ;  /* 0x0000777215087816 */ /* 0x000fe400000000ff */
[----:B------:R-:W-:Y:S02]  /*0f80*/  PRMT R11, R22, 0x7773, RZ ;  /* 0x00007773160b7816 */ /* 0x000fe400000000ff */
[----:B------:R-:W-:-:S02]  /*0f90*/  IADD3 R8, R8, R10, R9 ;  /* 0x0000000a08087210 */ /* 0x000fc40007ffe009 */
[C---:B------:R-:W-:Y:S02]  /*0fa0*/  PRMT R10, R22.reuse, 0x7771, RZ ;  /* 0x00007771160a7816 */ /* 0x040fe400000000ff */
[----:B------:R-:W-:Y:S02]  /*0fb0*/  PRMT R9, R22, 0x7772, RZ ;  /* 0x0000777216097816 */ /* 0x000fe400000000ff */
        /* <DEDUP_REMOVED lines=17> */
[----:B------:R-:W-:Y:S02]  /*10d0*/  PRMT R22, R27, 0x7773, RZ ;  /* 0x000077731b167816 */ /* 0x000fe400000000ff */
[----:B------:R-:W-:Y:S02]  /*10e0*/  IADD3 R8, R21, R8, R17 ;  /* 0x0000000815087210 */ /* 0x000fe40007ffe011 */
        /* <DEDUP_REMOVED lines=19> */
[----:B-1----:R-:W-:Y:S02]  /*1220*/  PRMT R6, R23, 0x7770, RZ ;  /* 0x0000777017067816 */ /* 0x002fe400000000ff */
[----:B------:R-:W-:-:S02]  /*1230*/  PRMT R14, R30, 0x7770, RZ ;  /* 0x000077701e0e7816 */ /* 0x000fc400000000ff */
        /* <DEDUP_REMOVED lines=11> */
.L_x_1715:
[----:B------:R-:W-:Y:S05]  /*12f0*/  BSYNC B0 ;  /* 0x0000000000007941 */ /* 0x000fea0003800000 */
.L_x_1714:
        /* <DEDUP_REMOVED lines=13> */
.L_x_1716:
[----:B-1----:R-:W-:-:S05]  /*13d0*/  IMAD.MOV.U32 R15, RZ, RZ, R8 ;  /* 0x000000ffff0f7224 */ /* 0x002fca00078e0008 */
.L_x_1712:
[----:B------:R-:W-:-:S13]  /*13e0*/  ISETP.GE.AND P0, PT, R15, 0x1080, PT ;  /* 0x000010800f00780c */ /* 0x000fda0003f06270 */
[----:B------:R-:W-:Y:S05]  /*13f0*/  @!P0 BRA `(.L_x_1718) ;  /* 0x00000b2000008947 */ /* 0x000fea0003800000 */
[----:B--2---:R-:W-:-:S04]  /*1400*/  IMAD.WIDE R8, R13, R0, c[0x0][0x160] ;  /* 0x000058000d087625 */ /* 0x004fc800078e0200 */
[----:B------:R-:W-:Y:S02]  /*1410*/  IMAD.IADD R15, R5, 0x1, -R13 ;  /* 0x00000001050f7824 */ /* 0x000fe400078e0a0d */
.L_x_1719:
[----:B------:R-:W-:-:S05]  /*1420*/  IMAD.WIDE R24, R4, 0x4, R8 ;  /* 0x0000000404187825 */ /* 0x000fca00078e0208 */
[----:B-1----:R-:W2:Y:S04]  /*1430*/  LDG.E R19, [R24.64] ;  /* 0x0000000618137981 */ /* 0x002ea8000c1e1900 */
[----:B------:R-:W4:Y:S04]  /*1440*/  LDG.E R23, [R24.64+0x600] ;  /* 0x0006000618177981 */ /* 0x000f28000c1e1900 */
[----:B------:R-:W5:Y:S04]  /*1450*/  LDG.E R26, [R24.64+0xc00] ;  /* 0x000c0006181a7981 */ /* 0x000f68000c1e1900 */
[----:B---3--:R1:W3:Y:S04]  /*1460*/  LDG.E R27, [R24.64+0x1200] ;  /* 0x00120006181b7981 */ /* 0x0082e8000c1e1900 */
        /* <DEDUP_REMOVED lines=22> */
[----:B----4-:R-:W-:-:S04]  /*15d0*/  ISETP.GE.AND P0, PT, R23, RZ, PT ;  /* 0x000000ff1700720c */ /* 0x010fc80003f06270 */
[----:B------:R-:W-:-:S04]  /*15e0*/  SEL R32, R16, 0xffffffff, P0 ;  /* 0xffffffff10207807 */ /* 0x000fc80000000000 */
[----:B------:R-:W-:Y:S01]  /*15f0*/  LOP3.LUT R32, R32, R23, RZ, 0x3c, !PT ;  /* 0x0000001720207212 */ /* 0x000fe200078e3cff */
[----:B------:R-:W4:Y:S03]  /*1600*/  LDS.U8 R30, [R29] ;  /* 0x000000001d1e7984 */ /* 0x000f260000000000 */
        /* <DEDUP_REMOVED lines=8> */
[----:B-----5:R-:W-:Y:S02]  /*1690*/  ISETP.GE.AND P0, PT, R26, RZ, PT ;  /* 0x000000ff1a00720c */ /* 0x020fe40003f06270 */
[----:B----4-:R-:W-:-:S05]  /*16a0*/  IADD3 R30, R30, 0x1, RZ ;  /* 0x000000011e1e7810 */ /* 0x010fca0007ffe0ff */
[----:B------:R-:W-:Y:S04]  /*16b0*/  STS.U8 [R29], R30 ;  /* 0x0000001e1d007388 */ /* 0x000fe80000000000 */
[----:B-1----:R-:W1:Y:S01]  /*16c0*/  LDS.U8 R24, [R23] ;  /* 0x0000000017187984 */ /* 0x002e620000000000 */
        /* <DEDUP_REMOVED lines=10> */
[----:B-1----:R-:W-:-:S05]  /*1770*/  IADD3 R24, R24, 0x1, RZ ;  /* 0x0000000118187810 */ /* 0x002fca0007ffe0ff */
[----:B------:R-:W-:Y:S04]  /*1780*/  STS.U8 [R23], R24 ;  /* 0x0000001817007388 */ /* 0x000fe80000000000 */
[----:B------:R-:W1:Y:S01]  /*1790*/  LDS.U8 R26, [R25] ;  /* 0x00000000191a7984 */ /* 0x000e620000000000 */
[----:B---3--:R-:W-:-:S04]  /*17a0*/  ISETP.GE.AND P0, PT, R27, RZ, PT ;  /* 0x000000ff1b00720c */ /* 0x008fc80003f06270 */
        /* <DEDUP_REMOVED lines=111> */
[----:B------:R-:W-:-:S04]  /*1ea0*/  IADD3 R15, R15, -0x1080, RZ ;  /* 0xffffef800f0f7810 */ /* 0x000fc80007ffe0ff */
[----:B------:R-:W-:Y:S02]  /*1eb0*/  ISETP.GT.AND P0, PT, R15, 0x107f, PT ;  /* 0x0000107f0f00780c */ /* 0x000fe40003f04270 */
[----:B------:R-:W-:Y:S02]  /*1ec0*/  IADD3 R8, P1, R8, 0x4200, RZ ;  /* 0x0000420008087810 */ /* 0x000fe40007f3e0ff */
[----:B------:R-:W-:-:S03]  /*1ed0*/  IADD3 R13, R13, 0x1080, RZ ;  /* 0x000010800d0d7810 */ /* 0x000fc60007ffe0ff */
[----:B------:R-:W-:Y:S01]  /*1ee0*/  IMAD.X R9, RZ, RZ, R9, P1 ;  /* 0x000000ffff097224 */ /* 0x000fe200008e0609 */
[----:B-1----:R-:W-:-:S05]  /*1ef0*/  IADD3 R19, R18, 0x1, RZ ;  /* 0x0000000112137810 */ /* 0x002fca0007ffe0ff */
[----:B------:R1:W-:Y:S01]  /*1f00*/  STS.U8 [R16], R19 ;  /* 0x0000001310007388 */ /* 0x0003e20000000000 */
[----:B------:R-:W-:Y:S05]  /*1f10*/  @P0 BRA `(.L_x_1719) ;  /* 0xfffff50000000947 */ /* 0x000fea000383ffff */
.L_x_1718:
[----:B------:R-:W-:Y:S01]  /*1f20*/  ISETP.GE.AND P0, PT, R4, R15, PT ;  /* 0x0000000f0400720c */ /* 0x000fe20003f06270 */
[----:B------:R-:W-:Y:S01]  /*1f30*/  BSSY B0, `(.L_x_1720) ;  /* 0x0000073000007945 */ /* 0x000fe20003800000 */
[----:B--2---:R-:W-:Y:S02]  /*1f40*/  IMAD.MOV.U32 R9, RZ, RZ, R14 ;  /* 0x000000ffff097224 */ /* 0x004fe400078e000e */
[----:B------:R-:W-:-:S09]  /*1f50*/  IMAD.MOV.U32 R8, RZ, RZ, R6 ;  /* 0x000000ffff087224 */ /* 0x000fd200078e0006 */
[----:B------:R-:W-:Y:S05]  /*1f60*/  @P0 BRA `(.L_x_1721) ;  /* 0x000006f000000947 */ /* 0x000fea0003800000 */
[----:B------:R-:W-:Y:S01]  /*1f70*/  LOP3.LUT R6, RZ, R4, RZ, 0x33, !PT ;  /* 0x00000004ff067212 */ /* 0x000fe200078e33ff */
[----:B------:R-:W-:Y:S04]  /*1f80*/  BSSY B1, `(.L_x_1722) ;  /* 0x0000026000017945 */ /* 0x000fe80003800000 */
[----:B------:R-:W-:-:S04]  /*1f90*/  IMAD.IADD R6, R6, 0x1, R15 ;  /* 0x0000000106067824 */ /* 0x000fc800078e020f */
[C---:B-1----:R-:W-:Y:S01]  /*1fa0*/  IMAD.WIDE.U32 R16, R6.reuse, -0x55555555, RZ ;  /* 0xaaaaaaab06107825 */ /* 0x042fe200078e00ff */
[----:B------:R-:W-:-:S03]  /*1fb0*/  ISETP.GE.U32.AND P1, PT, R6, 0x480, PT ;  /* 0x000004800600780c */ /* 0x000fc60003f26070 */
[----:B------:R-:W-:Y:S01]  /*1fc0*/  IMAD.MOV.U32 R6, RZ, RZ, R4 ;  /* 0x000000ffff067224 */ /* 0x000fe200078e0004 */
[----:B------:R-:W-:-:S04]  /*1fd0*/  LEA.HI R16, R17, 0x1, RZ, 0x18 ;  /* 0x0000000111107811 */ /* 0x000fc800078fc0ff */
[----:B------:R-:W-:-:S13]  /*1fe0*/  LOP3.LUT P0, R14, R16, 0x3, RZ, 0xc0, !PT ;  /* 0x00000003100e7812 */ /* 0x000fda000780c0ff */
[----:B------:R-:W-:Y:S05]  /*1ff0*/  @!P0 BRA `(.L_x_1723) ;  /* 0x000001e000008947 */ /* 0x000fea0003800000 */
[----:B------:R-:W-:Y:S01]  /*2000*/  IMAD.IADD R17, R4, 0x1, R13 ;  /* 0x0000000104117824 */ /* 0x000fe200078e020d */
[----:B------:R-:W-:Y:S01]  /*2010*/  BMSK R22, RZ, c[0x0][0x198] ;  /* 0x00006600ff167a1b */ /* 0x000fe20000000000 */
[----:B------:R-:W-:Y:S02]  /*2020*/  IMAD.MOV.U32 R6, RZ, RZ, R4 ;  /* 0x000000ffff067224 */ /* 0x000fe400078e0004 */
[----:B------:R-:W-:-:S04]  /*2030*/  IMAD.WIDE R16, R17, R0, c[0x0][0x160] ;  /* 0x0000580011107625 */ /* 0x000fc800078e0200 */
[----:B------:R-:W-:Y:S02]  /*2040*/  IMAD.MOV.U32 R20, RZ, RZ, R16 ;  /* 0x000000ffff147224 */ /* 0x000fe400078e0010 */
[----:B------:R-:W-:Y:S02]  /*2050*/  IMAD.MOV.U32 R23, RZ, RZ, R17 ;  /* 0x000000ffff177224 */ /* 0x000fe400078e0011 */
.L_x_1724:
[----:B------:R-:W-:Y:S02]  /*2060*/  IMAD.MOV.U32 R16, RZ, RZ, R20 ;  /* 0x000000ffff107224 */ /* 0x000fe400078e0014 */
[----:B-1----:R-:W-:-:S05]  /*2070*/  IMAD.MOV.U32 R17, RZ, RZ, R23 ;  /* 0x000000ffff117224 */ /* 0x002fca00078e0017 */
[----:B------:R-:W2:Y:S01]  /*2080*/  LDG.E R16, [R16.64] ;  /* 0x0000000610107981 */ /* 0x000ea2000c1e1900 */
[----:B------:R-:W-:Y:S01]  /*2090*/  IMAD.MOV.U32 R19, RZ, RZ, -0x80000000 ;  /* 0x80000000ff137424 */ /* 0x000fe200078e00ff */
[----:B------:R-:W-:Y:S02]  /*20a0*/  IADD3 R14, R14, -0x1, RZ ;  /* 0xffffffff0e0e7810 */ /* 0x000fe40007ffe0ff */
[----:B------:R-:W-:Y:S02]  /*20b0*/  IADD3 R20, P2, R20, 0x600, RZ ;  /* 0x0000060014147810 */ /* 0x000fe40007f5e0ff */
[----:B------:R-:W-:-:S03]  /*20c0*/  IADD3 R6, R6, 0x180, RZ ;  /* 0x0000018006067810 */ /* 0x000fc60007ffe0ff */
[----:B------:R-:W-:Y:S01]  /*20d0*/  IMAD.X R23, RZ, RZ, R23, P2 ;  /* 0x000000ffff177224 */ /* 0x000fe200010e0617 */
[----:B--2---:R-:W-:-:S04]  /*20e0*/  ISETP.GE.AND P0, PT, R16, RZ, PT ;  /* 0x000000ff1000720c */ /* 0x004fc80003f06270 */
[----:B------:R-:W-:-:S04]  /*20f0*/  SEL R19, R19, 0xffffffff, P0 ;  /* 0xffffffff13137807 */ /* 0x000fc80000000000 */
[----:B------:R-:W-:-:S04]  /*2100*/  LOP3.LUT R19, R19, R16, RZ, 0x3c, !PT ;  /* 0x0000001013137212 */ /* 0x000fc800078e3cff */
[----:B------:R-:W-:-:S04]  /*2110*/  ISETP.NE.AND P0, PT, R19, 0x7fffffff, PT ;  /* 0x7fffffff1300780c */ /* 0x000fc80003f05270 */
[----:B------:R-:W-:Y:S02]  /*2120*/  SEL R19, R19, 0x80000000, P0 ;  /* 0x8000000013137807 */ /* 0x000fe40000000000 */
[----:B------:R-:W-:Y:S02]  /*2130*/  ISETP.NE.AND P0, PT, R14, RZ, PT ;  /* 0x000000ff0e00720c */ /* 0x000fe40003f05270 */
[----:B------:R-:W-:-:S04]  /*2140*/  SHF.R.U32.HI R19, RZ, c[0x0][0x194], R19 ;  /* 0x00006500ff137a19 */ /* 0x000fc80000011613 */
[----:B------:R-:W-:-:S04]  /*2150*/  LOP3.LUT R19, R22, R19, RZ, 0xc0, !PT ;  /* 0x0000001316137212 */ /* 0x000fc800078ec0ff */
[----:B------:R-:W-:Y:S02]  /*2160*/  SHF.R.U32.HI R21, RZ, 0x2, R19 ;  /* 0x00000002ff157819 */ /* 0x000fe40000011613 */
[----:B------:R-:W-:-:S03]  /*2170*/  LOP3.LUT R19, R19, 0x3, RZ, 0xc0, !PT ;  /* 0x0000000313137812 */ /* 0x000fc600078ec0ff */
[----:B------:R-:W-:-:S04]  /*2180*/  IMAD R18, R21, 0x600, R2 ;  /* 0x0000060015127824 */ /* 0x000fc800078e0202 */
[----:B------:R-:W-:-:S05]  /*2190*/  IMAD.IADD R18, R19, 0x1, R18 ;  /* 0x0000000113127824 */ /* 0x000fca00078e0212 */
[----:B------:R-:W1:Y:S02]  /*21a0*/  LDS.U8 R16, [R18] ;  /* 0x0000000012107984 */ /* 0x000e640000000000 */
[----:B-1----:R-:W-:-:S05]  /*21b0*/  IADD3 R17, R16, 0x1, RZ ;  /* 0x0000000110117810 */ /* 0x002fca0007ffe0ff */
[----:B------:R1:W-:Y:S01]  /*21c0*/  STS.U8 [R18], R17 ;  /* 0x0000001112007388 */ /* 0x0003e20000000000 */
[----:B------:R-:W-:Y:S05]  /*21d0*/  @P0 BRA `(.L_x_1724) ;  /* 0xfffffe8000000947 */ /* 0x000fea000383ffff */
.L_x_1723:
[----:B------:R-:W-:Y:S05]  /*21e0*/  BSYNC B1 ;  /* 0x0000000000017941 */ /* 0x000fea0003800000 */
.L_x_1722:
[----:B------:R-:W-:Y:S05]  /*21f0*/  @!P1 BRA `(.L_x_1721) ;  /* 0x0000046000009947 */ /* 0x000fea0003800000 */
[----:B-1----:R-:W-:-:S04]  /*2200*/  IMAD.IADD R17, R6, 0x1, R13 ;  /* 0x0000000106117824 */ /* 0x002fc800078e020d */
[----:B------:R-:W-:-:S05]  /*2210*/  IMAD.WIDE R16, R17, R0, c[0x0][0x160] ;  /* 0x0000580011107625 */ /* 0x000fca00078e0200 */
.L_x_1725:
[----:B-1----:R1:W2:Y:S04]  /*2220*/  LDG.E R0, [R16.64] ;  /* 0x0000000610007981 */ /* 0x0022a8000c1e1900 */
[----:B------:R1:W4:Y:S04]  /*2230*/  LDG.E R14, [R16.64+0x600] ;  /* 0x00060006100e7981 */ /* 0x000328000c1e1900 */
[----:B------:R1:W5:Y:S04]  /*2240*/  LDG.E R20, [R16.64+0xc00] ;  /* 0x000c000610147981 */ /* 0x000368000c1e1900 */
[----:B---3--:R1:W3:Y:S01]  /*2250*/  LDG.E R22, [R16.64+0x1200] ;  /* 0x0012000610167981 */ /* 0x0082e2000c1e1900 */
[----:B------:R-:W-:Y:S01]  /*2260*/  IMAD.MOV.U32 R23, RZ, RZ, -0x80000000 ;  /* 0x80000000ff177424 */ /* 0x000fe200078e00ff */
[----:B------:R-:W-:Y:S01]  /*2270*/  ULDC UR4, c[0x0][0x198] ;  /* 0x0000660000047ab9 */ /* 0x000fe20000000800 */
[----:B------:R-:W-:Y:S01]  /*2280*/  IADD3 R6, R6, 0x600, RZ ;  /* 0x0000060006067810 */ /* 0x000fe20007ffe0ff */
[----:B------:R-:W-:Y:S01]  /*2290*/  UBMSK UR4, URZ, UR4 ;  /* 0x000000043f04729b */ /* 0x000fe20008000000 */
[----:B-1----:R-:W-:-:S05]  /*22a0*/  IADD3 R16, P1, R16, 0x1800, RZ ;  /* 0x0000180010107810 */ /* 0x002fca0007f3e0ff */
[----:B------:R-:W-:Y:S01]  /*22b0*/  IMAD.X R17, RZ, RZ, R17, P1 ;  /* 0x000000ffff117224 */ /* 0x000fe200008e0611 */
[----:B--2---:R-:W-:-:S04]  /*22c0*/  ISETP.GE.AND P0, PT, R0, RZ, PT ;  /* 0x000000ff0000720c */ /* 0x004fc80003f06270 */
[----:B------:R-:W-:-:S04]  /*22d0*/  SEL R13, R23, 0xffffffff, P0 ;  /* 0xffffffff170d7807 */ /* 0x000fc80000000000 */
[----:B------:R-:W-:-:S04]  /*22e0*/  LOP3.LUT R13, R13, R0, RZ, 0x3c, !PT ;  /* 0x000000000d0d7212 */ /* 0x000fc800078e3cff */
[----:B------:R-:W-:-:S04]  /*22f0*/  ISETP.NE.AND P0, PT, R13, 0x7fffffff, PT ;  /* 0x7fffffff0d00780c */ /* 0x000fc80003f05270 */
[----:B------:R-:W-:Y:S02]  /*2300*/  SEL R13, R13, 0x80000000, P0 ;  /* 0x800000000d0d7807 */ /* 0x000fe40000000000 */
[----:B----4-:R-:W-:Y:S02]  /*2310*/  ISETP.GE.AND P0, PT, R14, RZ, PT ;  /* 0x000000ff0e00720c */ /* 0x010fe40003f06270 */
[----:B------:R-:W-:-:S04]  /*2320*/  SHF.R.U32.HI R13, RZ, c[0x0][0x194], R13 ;  /* 0x00006500ff0d7a19 */ /* 0x000fc8000001160d */
[----:B------:R-:W-:-:S04]  /*2330*/  LOP3.LUT R13, R13, UR4, RZ, 0xc0, !PT ;  /* 0x000000040d0d7c12 */ /* 0x000fc8000f8ec0ff */
[----:B------:R-:W-:Y:S02]  /*2340*/  SHF.R.U32.HI R19, RZ, 0x2, R13 ;  /* 0x00000002ff137819 */ /* 0x000fe4000001160d */
[----:B------:R-:W-:-:S03]  /*2350*/  LOP3.LUT R13, R13, 0x3, RZ, 0xc0, !PT ;  /* 0x000000030d0d7812 */ /* 0x000fc600078ec0ff */
[----:B------:R-:W-:Y:S01]  /*2360*/  IMAD R0, R19, 0x600, R2 ;  /* 0x0000060013007824 */ /* 0x000fe200078e0202 */
[----:B------:R-:W-:-:S03]  /*2370*/  SEL R19, R23, 0xffffffff, P0 ;  /* 0xffffffff17137807 */ /* 0x000fc60000000000 */
[----:B------:R-:W-:Y:S01]  /*2380*/  IMAD.IADD R0, R13, 0x1, R0 ;  /* 0x000000010d007824 */ /* 0x000fe200078e0200 */
[----:B------:R-:W-:-:S04]  /*2390*/  LOP3.LUT R19, R19, R14, RZ, 0x3c, !PT ;  /* 0x0000000e13137212 */ /* 0x000fc800078e3cff */
[----:B------:R-:W1:Y:S01]  /*23a0*/  LDS.U8 R13, [R0] ;  /* 0x00000000000d7984 */ /* 0x000e620000000000 */
[----:B------:R-:W-:-:S04]  /*23b0*/  ISETP.NE.AND P0, PT, R19, 0x7fffffff, PT ;  /* 0x7fffffff1300780c */ /* 0x000fc80003f05270 */
[----:B------:R-:W-:Y:S02]  /*23c0*/  SEL R19, R19, 0x80000000, P0 ;  /* 0x8000000013137807 */ /* 0x000fe40000000000 */
[----:B-----5:R-:W-:Y:S02]  /*23d0*/  ISETP.GE.AND P0, PT, R20, RZ, PT ;  /* 0x000000ff1400720c */ /* 0x020fe40003f06270 */
[----:B------:R-:W-:-:S04]  /*23e0*/  SHF.R.U32.HI R19, RZ, c[0x0][0x194], R19 ;  /* 0x00006500ff137a19 */ /* 0x000fc80000011613 */
[----:B------:R-:W-:-:S04]  /*23f0*/  LOP3.LUT R19, R19, UR4, RZ, 0xc0, !PT ;  /* 0x0000000413137c12 */ /* 0x000fc8000f8ec0ff */
[----:B------:R-:W-:Y:S02]  /*2400*/  SHF.R.U32.HI R21, RZ, 0x2, R19 ;  /* 0x00000002ff157819 */ /* 0x000fe40000011613 */
[----:B------:R-:W-:-:S03]  /*2410*/  LOP3.LUT R19, R19, 0x3, RZ, 0xc0, !PT ;  /* 0x0000000313137812 */ /* 0x000fc600078ec0ff */
[----:B------:R-:W-:-:S04]  /*2420*/  IMAD R14, R21, 0x600, R2 ;  /* 0x00000600150e7824 */ /* 0x000fc800078e0202 */
[----:B------:R-:W-:Y:S01]  /*2430*/  IMAD.IADD R14, R19, 0x1, R14 ;  /* 0x00000001130e7824 */ /* 0x000fe200078e020e */
[----:B------:R-:W-:-:S04]  /*2440*/  SEL R19, R23, 0xffffffff, P0 ;  /* 0xffffffff17137807 */ /* 0x000fc80000000000 */
[----:B------:R-:W-:-:S04]  /*2450*/  LOP3.LUT R19, R19, R20, RZ, 0x3c, !PT ;  /* 0x0000001413137212 */ /* 0x000fc800078e3cff */
[----:B------:R-:W-:-:S04]  /*2460*/  ISETP.NE.AND P0, PT, R19, 0x7fffffff, PT ;  /* 0x7fffffff1300780c */ /* 0x000fc80003f05270 */
[----:B------:R-:W-:Y:S02]  /*2470*/  SEL R19, R19, 0x80000000, P0 ;  /* 0x8000000013137807 */ /* 0x000fe40000000000 */
[----:B-1----:R-:W-:Y:S02]  /*2480*/  IADD3 R13, R13, 0x1, RZ ;  /* 0x000000010d0d7810 */ /* 0x002fe40007ffe0ff */
[----:B------:R-:W-:Y:S02]  /*2490*/  SHF.R.U32.HI R19, RZ, c[0x0][0x194], R19 ;  /* 0x00006500ff137a19 */ /* 0x000fe40000011613 */
[----:B---3--:R-:W-:Y:S01]  /*24a0*/  ISETP.GE.AND P0, PT, R22, RZ, PT ;  /* 0x000000ff1600720c */ /* 0x008fe20003f06270 */
[----:B------:R-:W-:Y:S01]  /*24b0*/  STS.U8 [R0], R13 ;  /* 0x0000000d00007388 */ /* 0x000fe20000000000 */
[----:B------:R-:W-:-:S03]  /*24c0*/  LOP3.LUT R19, R19, UR4, RZ, 0xc0, !PT ;  /* 0x0000000413137c12 */ /* 0x000fc6000f8ec0ff */
[----:B------:R-:W1:Y:S01]  /*24d0*/  LDS.U8 R18, [R14] ;  /* 0x000000000e127984 */ /* 0x000e620000000000 */
[----:B------:R-:W-:Y:S02]  /*24e0*/  SHF.R.U32.HI R21, RZ, 0x2, R19 ;  /* 0x00000002ff157819 */ /* 0x000fe40000011613 */
[----:B------:R-:W-:-:S03]  /*24f0*/  LOP3.LUT R19, R19, 0x3, RZ, 0xc0, !PT ;  /* 0x0000000313137812 */ /* 0x000fc600078ec0ff */
[----:B------:R-:W-:Y:S01]  /*2500*/  IMAD R20, R21, 0x600, R2 ;  /* 0x0000060015147824 */ /* 0x000fe200078e0202 */
[----:B------:R-:W-:-:S03]  /*2510*/  SEL R21, R23, 0xffffffff, P0 ;  /* 0xffffffff17157807 */ /* 0x000fc60000000000 */
[----:B------:R-:W-:Y:S01]  /*2520*/  IMAD.IADD R19, R19, 0x1, R20 ;  /* 0x0000000113137824 */ /* 0x000fe200078e0214 */
[----:B------:R-:W-:-:S04]  /*2530*/  LOP3.LUT R21, R21, R22, RZ, 0x3c, !PT ;  /* 0x0000001615157212 */ /* 0x000fc800078e3cff */
[----:B------:R-:W-:-:S04]  /*2540*/  ISETP.NE.AND P0, PT, R21, 0x7fffffff, PT ;  /* 0x7fffffff1500780c */ /* 0x000fc80003f05270 */
[----:B------:R-:W-:Y:S02]  /*2550*/  SEL R21, R21, 0x80000000, P0 ;  /* 0x8000000015157807 */ /* 0x000fe40000000000 */
[----:B------:R-:W-:Y:S02]  /*2560*/  ISETP.GE.AND P0, PT, R6, R15, PT ;  /* 0x0000000f0600720c */ /* 0x000fe40003f06270 */
[----:B------:R-:W-:-:S04]  /*2570*/  SHF.R.U32.HI R21, RZ, c[0x0][0x194], R21 ;  /* 0x00006500ff157a19 */ /* 0x000fc80000011615 */
[----:B------:R-:W-:-:S04]  /*2580*/  LOP3.LUT R21, R21, UR4, RZ, 0xc0, !PT ;  /* 0x0000000415157c12 */ /* 0x000fc8000f8ec0ff */
[----:B------:R-:W-:Y:S02]  /*2590*/  SHF.R.U32.HI R23, RZ, 0x2, R21 ;  /* 0x00000002ff177819 */ /* 0x000fe40000011615 */
[----:B------:R-:W-:Y:S02]  /*25a0*/  LOP3.LUT R21, R21, 0x3, RZ, 0xc0, !PT ;  /* 0x0000000315157812 */ /* 0x000fe400078ec0ff */
[----:B-1----:R-:W-:Y:S01]  /*25b0*/  IADD3 R13, R18, 0x1, RZ ;  /* 0x00000001120d7810 */ /* 0x002fe20007ffe0ff */
[----:B------:R-:W-:-:S04]  /*25c0*/  IMAD R18, R23, 0x600, R2 ;  /* 0x0000060017127824 */ /* 0x000fc800078e0202 */
[----:B------:R-:W-:Y:S01]  /*25d0*/  STS.U8 [R14], R13 ;  /* 0x0000000d0e007388 */ /* 0x000fe20000000000 */
[----:B------:R-:W-:-:S03]  /*25e0*/  IMAD.IADD R18, R21, 0x1, R18 ;  /* 0x0000000115127824 */ /* 0x000fc600078e0212 */
[----:B------:R-:W1:Y:S02]  /*25f0*/  LDS.U8 R0, [R19] ;  /* 0x0000000013007984 */ /* 0x000e640000000000 */
[----:B-1----:R-:W-:-:S05]  /*2600*/  IADD3 R0, R0, 0x1, RZ ;  /* 0x0000000100007810 */ /* 0x002fca0007ffe0ff */
[----:B------:R-:W-:Y:S04]  /*2610*/  STS.U8 [R19], R0 ;  /* 0x0000000013007388 */ /* 0x000fe80000000000 */
[----:B------:R-:W1:Y:S02]  /*2620*/  LDS.U8 R13, [R18] ;  /* 0x00000000120d7984 */ /* 0x000e640000000000 */
[----:B-1----:R-:W-:-:S05]  /*2630*/  IADD3 R13, R13, 0x1, RZ ;  /* 0x000000010d0d7810 */ /* 0x002fca0007ffe0ff */
[----:B------:R1:W-:Y:S01]  /*2640*/  STS.U8 [R18], R13 ;  /* 0x0000000d12007388 */ /* 0x0003e20000000000 */
[----:B------:R-:W-:Y:S05]  /*2650*/  @!P0 BRA `(.L_x_1725) ;  /* 0xfffffbc000008947 */ /* 0x000fea000383ffff */
.L_x_1721:
[----:B------:R-:W-:Y:S05]  /*2660*/  BSYNC B0 ;  /* 0x0000000000007941 */ /* 0x000fea0003800000 */
.L_x_1720:
[----:B-1----:R-:W1:Y:S04]  /*2670*/  S2R R13, SR_LANEID ;  /* 0x00000000000d7919 */ /* 0x002e680000000000 */
[----:B------:R-:W-:Y:S01]  /*2680*/  BAR.SYNC.DEFER_BLOCKING 0x0 ;  /* 0x0000000000007b1d */ /* 0x000fe20000010000 */
[C---:B------:R-:W-:Y:S02]  /*2690*/  ISETP.GT.U32.AND P0, PT, R4.reuse, 0xff, PT ;  /* 0x000000ff0400780c */ /* 0x040fe40003f04070 */
[----:B------:R-:W-:Y:S02]  /*26a0*/  SHF.R.U32.HI R0, RZ, 0x5, R4 ;  /* 0x00000005ff007819 */ /* 0x000fe40000011604 */
[----:B------:R-:W-:Y:S01]  /*26b0*/  ISETP.GT.AND P1, PT, R4, 0x1f, PT ;  /* 0x0000001f0400780c */ /* 0x000fe20003f24270 */
[----:B------:R-:W-:Y:S08]  /*26c0*/  BSSY B0, `(.L_x_1726) ;  /* 0x0000058000007945 */ /* 0x000ff00003800000 */
[----:B-1----:R-:W-:Y:S01]  /*26d0*/  @!P0 IMAD R6, R13, 0x8, R0 ;  /* 0x000000080d068824 */ /* 0x002fe200078e0200 */
[----:B------:R-:W-:Y:S05]  /*26e0*/  @P0 BRA `(.L_x_1727) ;  /* 0x0000055000000947 */ /* 0x000fea0003800000 */
[----:B------:R-:W-:-:S05]  /*26f0*/  IMAD R29, R0, 0x180, R13 ;  /* 0x00000180001d7824 */ /* 0x000fca00078e020d */
[----:B------:R-:W1:Y:S04]  /*2700*/  LDS R17, [R29.X4] ;  /* 0x000000001d117984 */ /* 0x000e680000004800 */
[----:B------:R-:W2:Y:S04]  /*2710*/  LDS R18, [R29.X4+0x80] ;  /* 0x000080001d127984 */ /* 0x000ea80000004800 */
[----:B------:R-:W4:Y:S04]  /*2720*/  LDS R19, [R29.X4+0x100] ;  /* 0x000100001d137984 */ /* 0x000f280000004800 */
[----:B------:R-:W5:Y:S04]  /*2730*/  LDS R20, [R29.X4+0x180] ;  /* 0x000180001d147984 */ /* 0x000f680000004800 */
[----:B------:R-:W0:Y:S04]  /*2740*/  LDS R21, [R29.X4+0x200] ;  /* 0x000200001d157984 */ /* 0x000e280000004800 */
[----:B------:R-:W3:Y:S04]  /*2750*/  LDS R22, [R29.X4+0x280] ;  /* 0x000280001d167984 */ /* 0x000ee80000004800 */
[----:B------:R-:W0:Y:S04]  /*2760*/  LDS R23, [R29.X4+0x300] ;  /* 0x000300001d177984 */ /* 0x000e280000004800 */
[----:B------:R-:W0:Y:S04]  /*2770*/  LDS R24, [R29.X4+0x380] ;  /* 0x000380001d187984 */ /* 0x000e280000004800 */
[----:B------:R-:W0:Y:S04]  /*2780*/  LDS R25, [R29.X4+0x400] ;  /* 0x000400001d197984 */ /* 0x000e280000004800 */
[----:B------:R-:W0:Y:S04]  /*2790*/  LDS R26, [R29.X4+0x480] ;  /* 0x000480001d1a7984 */ /* 0x000e280000004800 */
[----:B------:R-:W0:Y:S01]  /*27a0*/  LDS R27, [R29.X4+0x500] ;  /* 0x000500001d1b7984 */ /* 0x000e220000004800 */
[----:B-1----:R-:W-:-:S02]  /*27b0*/  PRMT R13, R17, 0x7770, RZ ;  /* 0x00007770110d7816 */ /* 0x002fc400000000ff */
[----:B------:R-:W-:Y:S01]  /*27c0*/  PRMT R14, R17, 0x7771, RZ ;  /* 0x00007771110e7816 */ /* 0x000fe200000000ff */
[----:B------:R-:W1:Y:S01]  /*27d0*/  LDS R28, [R29.X4+0x580] ;  /* 0x000580001d1c7984 */ /* 0x000e620000004800 */
[C---:B--2---:R-:W-:Y:S02]  /*27e0*/  PRMT R15, R18.reuse, 0x7770, RZ ;  /* 0x00007770120f7816 */ /* 0x044fe400000000ff */
[----:B------:R-:W-:Y:S02]  /*27f0*/  PRMT R16, R18, 0x7771, RZ ;  /* 0x0000777112107816 */ /* 0x000fe400000000ff */
[----:B------:R-:W-:Y:S02]  /*2800*/  IADD3 R15, R15, R8, R13 ;  /* 0x000000080f0f7210 */ /* 0x000fe40007ffe00d */
[----:B------:R-:W-:Y:S02]  /*2810*/  IADD3 R16, R16, R9, R14 ;  /* 0x0000000910107210 */ /* 0x000fe40007ffe00e */
[----:B------:R-:W-:-:S02]  /*2820*/  PRMT R9, R17, 0x7772, RZ ;  /* 0x0000777211097816 */ /* 0x000fc400000000ff */
[----:B------:R-:W-:Y:S02]  /*2830*/  PRMT R8, R17, 0x7773, RZ ;  /* 0x0000777311087816 */ /* 0x000fe400000000ff */
[C---:B------:R-:W-:Y:S02]  /*2840*/  PRMT R13, R18.reuse, 0x7772, RZ ;  /* 0x00007772120d7816 */ /* 0x040fe400000000ff */
[----:B------:R-:W-:Y:S02]  /*2850*/  PRMT R14, R18, 0x7773, RZ ;  /* 0x00007773120e7816 */ /* 0x000fe400000000ff */
[----:B----4-:R-:W-:Y:S02]  /*2860*/  PRMT R18, R19, 0x7770, RZ ;  /* 0x0000777013127816 */ /* 0x010fe400000000ff */
[----:B-----5:R-:W-:Y:S02]  /*2870*/  PRMT R17, R20, 0x7770, RZ ;  /* 0x0000777014117816 */ /* 0x020fe400000000ff */
        /* <DEDUP_REMOVED lines=12> */
[----:B0-----:R-:W-:-:S02]  /*2940*/  PRMT R13, R21, 0x7770, RZ ;  /* 0x00007770150d7816 */ /* 0x001fc400000000ff */
[C---:B------:R-:W-:Y:S02]  /*2950*/  PRMT R10, R21.reuse, 0x7771, RZ ;  /* 0x00007771150a7816 */ /* 0x040fe400000000ff */
[C---:B------:R-:W-:Y:S02]  /*2960*/  PRMT R14, R21.reuse, 0x7772, RZ ;  /* 0x00007772150e7816 */ /* 0x040fe400000000ff */
        /* <DEDUP_REMOVED lines=32> */
[----:B-1----:R-:W-:Y:S02]  /*2b70*/  PRMT R18, R28, 0x7771, RZ ;  /* 0x000077711c127816 */ /* 0x002fe400000000ff */
        /* <DEDUP_REMOVED lines=12> */
.L_x_1727:
[----:B------:R-:W-:Y:S05]  /*2c40*/  BSYNC B0 ;  /* 0x0000000000007941 */ /* 0x000fea0003800000 */
.L_x_1726:
[----:B------:R-:W-:Y:S01]  /*2c50*/  BAR.SYNC.DEFER_BLOCKING 0x0 ;  /* 0x0000000000007b1d */ /* 0x000fe20000010000 */
[----:B------:R-:W-:-:S05]  /*2c60*/  IADD3 R13, -R4, 0x1f, RZ ;  /* 0x0000001f040d7810 */ /* 0x000fca0007ffe1ff */
[----:B------:R-:W-:Y:S01]  /*2c70*/  BSSY B0, `(.L_x_1728) ;  /* 0x0000034000007945 */ /* 0x000fe20003800000 */
[----:B------:R1:W-:Y:S04]  /*2c80*/  @!P0 STS.128 [R6.X16], R8 ;  /* 0x0000000806008388 */ /* 0x0003e8000000cc00 */
[----:B------:R-:W-:Y:S06]  /*2c90*/  BAR.SYNC.DEFER_BLOCKING 0x0 ;  /* 0x0000000000007b1d */ /* 0x000fec0000010000 */
[----:B------:R-:W-:Y:S05]  /*2ca0*/  @P1 BRA `(.L_x_1729) ;  /* 0x0000030000001947 */ /* 0x000fea0003800000 */
[----:B-1----:R-:W-:Y:S04]  /*2cb0*/  LDS R6, [R4.X4] ;  /* 0x0000000004067984 */ /* 0x002fe80000004800 */
[----:B------:R-:W-:Y:S04]  /*2cc0*/  LDS R9, [R4.X4+0x80] ;  /* 0x0000800004097984 */ /* 0x000fe80000004800 */
[----:B------:R-:W1:Y:S04]  /*2cd0*/  LDS R8, [R4.X4+0x100] ;  /* 0x0001000004087984 */ /* 0x000e680000004800 */
[----:B------:R-:W-:Y:S04]  /*2ce0*/  LDS R11, [R4.X4+0x180] ;  /* 0x00018000040b7984 */ /* 0x000fe80000004800 */
[----:B------:R-:W2:Y:S04]  /*2cf0*/  LDS R10, [R4.X4+0x200] ;  /* 0x00020000040a7984 */ /* 0x000ea80000004800 */
[----:B------:R-:W-:Y:S04]  /*2d00*/  LDS R15, [R4.X4+0x280] ;  /* 0x00028000040f7984 */ /* 0x000fe80000004800 */
[----:B------:R-:W4:Y:S04]  /*2d10*/  LDS R14, [R4.X4+0x300] ;  /* 0x00030000040e7984 */ /* 0x000f280000004800 */
[----:B------:R-:W-:Y:S04]  /*2d20*/  LDS R17, [R4.X4+0x380] ;  /* 0x0003800004117984 */ /* 0x000fe80000004800 */
[----:B------:R-:W5:Y:S04]  /*2d30*/  LDS R16, [R4.X4+0x400] ;  /* 0x0004000004107984 */ /* 0x000f680000004800 */
[----:B------:R-:W-:Y:S04]  /*2d40*/  LDS R19, [R4.X4+0x480] ;  /* 0x0004800004137984 */ /* 0x000fe80000004800 */
[----:B------:R-:W0:Y:S04]  /*2d50*/  LDS R18, [R4.X4+0x500] ;  /* 0x0005000004127984 */ /* 0x000e280000004800 */
[----:B------:R-:W-:Y:S04]  /*2d60*/  LDS R21, [R4.X4+0x580] ;  /* 0x0005800004157984 */ /* 0x000fe80000004800 */
[----:B------:R-:W3:Y:S01]  /*2d70*/  LDS R20, [R4.X4+0x600] ;  /* 0x0006000004147984 */ /* 0x000ee20000004800 */
[----:B-1----:R-:W-:-:S03]  /*2d80*/  IADD3 R6, R8, R9, R6 ;  /* 0x0000000908067210 */ /* 0x002fc60007ffe006 */
[----:B------:R-:W-:Y:S04]  /*2d90*/  LDS R23, [R4.X4+0x680] ;  /* 0x0006800004177984 */ /* 0x000fe80000004800 */
[----:B------:R-:W1:Y:S01]  /*2da0*/  LDS R22, [R4.X4+0x700] ;  /* 0x0007000004167984 */ /* 0x000e620000004800 */
[----:B--2---:R-:W-:-:S03]  /*2db0*/  IADD3 R6, R10, R11, R6 ;  /* 0x0000000b0a067210 */ /* 0x004fc60007ffe006 */
[----:B------:R-:W-:Y:S04]  /*2dc0*/  LDS R25, [R4.X4+0x780] ;  /* 0x0007800004197984 */ /* 0x000fe80000004800 */
[----:B------:R-:W2:Y:S01]  /*2dd0*/  LDS R24, [R4.X4+0x800] ;  /* 0x0008000004187984 */ /* 0x000ea20000004800 */
        /* <DEDUP_REMOVED lines=9> */
[----:B---3--:R-:W-:-:S03]  /*2e70*/  IADD3 R6, R20, R21, R6 ;  /* 0x0000001514067210 */ /* 0x008fc60007ffe006 */
        /* <DEDUP_REMOVED lines=12> */
[----:B------:R-:W5:Y:S01]  /*2f40*/  LDS R21, [R4.X4+0xf80] ;  /* 0x000f800004157984 */ /* 0x000f620000004800 */
[----:B0-----:R-:W-:-:S04]  /*2f50*/  IADD3 R6, R8, R9, R6 ;  /* 0x0000000908067210 */ /* 0x001fc80007ffe006 */
[----:B---3--:R-:W-:-:S04]  /*2f60*/  IADD3 R6, R10, R11, R6 ;  /* 0x0000000b0a067210 */ /* 0x008fc80007ffe006 */
[----:B-1----:R-:W-:-:S04]  /*2f70*/  IADD3 R6, R14, R15, R6 ;  /* 0x0000000f0e067210 */ /* 0x002fc80007ffe006 */
[----:B--2---:R-:W-:-:S04]  /*2f80*/  IADD3 R6, R16, R17, R6 ;  /* 0x0000001110067210 */ /* 0x004fc80007ffe006 */
[----:B----4-:R-:W-:-:S05]  /*2f90*/  IADD3 R6, R18, R19, R6 ;  /* 0x0000001312067210 */ /* 0x010fca0007ffe006 */
[----:B-----5:R-:W-:Y:S02]  /*2fa0*/  IMAD.IADD R21, R6, 0x1, R21 ;  /* 0x0000000106157824 */ /* 0x020fe400078e0215 */
.L_x_1729:
[----:B------:R-:W-:Y:S05]  /*2fb0*/  BSYNC B0 ;  /* 0x0000000000007941 */ /* 0x000fea0003800000 */
.L_x_1728:
[----:B------:R-:W-:Y:S01]  /*2fc0*/  BAR.SYNC.DEFER_BLOCKING 0x0 ;  /* 0x0000000000007b1d */ /* 0x000fe20000010000 */
[C---:B------:R-:W-:Y:S01]  /*2fd0*/  ISETP.GT.U32.AND P0, PT, R4.reuse, 0x1f, PT ;  /* 0x0000001f0400780c */ /* 0x040fe20003f04070 */
[----:B-1----:R-:W-:-:S04]  /*2fe0*/  IMAD.WIDE.U32 R8, R4, -0x55555555, RZ ;  /* 0xaaaaaaab04087825 */ /* 0x002fc800078e00ff */
[----:B------:R-:W-:Y:S01]  /*2ff0*/  BSSY B0, `(.L_x_1730) ;  /* 0x000004c000007945 */ /* 0x000fe20003800000 */
[----:B------:R-:W-:Y:S01]  /*3000*/  LEA.HI R8, R9, R4, RZ, 0x1d ;  /* 0x0000000409087211 */ /* 0x000fe200078fe8ff */
[----:B------:R-:W-:Y:S04]  /*3010*/  @!P1 STS [R4.X4], R21 ;  /* 0x0000001504009388 */ /* 0x000fe80000004800 */
[----:B------:R-:W-:Y:S06]  /*3020*/  BAR.SYNC.DEFER_BLOCKING 0x0 ;  /* 0x0000000000007b1d */ /* 0x000fec0000010000 */
[----:B------:R-:W1:Y:S04]  /*3030*/  @!P1 LDS R21, [R13.X4] ;  /* 0x000000000d159984 */ /* 0x000e680000004800 */
[----:B-1----:R1:W-:Y:S04]  /*3040*/  STS [R8.X4+0x110], R21 ;  /* 0x0001101508007388 */ /* 0x0023e80000004800 */
[----:B------:R-:W-:Y:S06]  /*3050*/  BAR.SYNC.DEFER_BLOCKING 0x0 ;  /* 0x0000000000007b1d */ /* 0x000fec0000010000 */
        /* <DEDUP_REMOVED lines=8> */
[----:B------:R-:W4:Y:S04]  /*30e0*/  LDS R17, [R6+0x128] ;  /* 0x0001280006117984 */ /* 0x000f280000000800 */
[----:B------:R-:W-:Y:S04]  /*30f0*/  LDS R18, [R6+0x12c] ;  /* 0x00012c0006127984 */ /* 0x000fe80000000800 */
[----:B------:R-:W5:Y:S04]  /*3100*/  LDS R19, [R6+0x130] ;  /* 0x0001300006137984 */ /* 0x000f680000000800 */
[----:B------:R-:W-:Y:S04]  /*3110*/  LDS R20, [R6+0x134] ;  /* 0x0001340006147984 */ /* 0x000fe80000000800 */
[----:B------:R-:W0:Y:S04]  /*3120*/  LDS R21, [R6+0x138] ;  /* 0x0001380006157984 */ /* 0x000e280000000800 */
[----:B------:R-:W3:Y:S01]  /*3130*/  LDS R22, [R6+0x13c] ;  /* 0x00013c0006167984 */ /* 0x000ee20000000800 */
[----:B-1----:R-:W-:-:S04]  /*3140*/  IADD3 R9, R11, R9, R10 ;  /* 0x000000090b097210 */ /* 0x002fc80007ffe00a */
[----:B--2---:R-:W-:-:S04]  /*3150*/  IADD3 R9, R15, R9, R14 ;  /* 0x000000090f097210 */ /* 0x004fc80007ffe00e */
[----:B----4-:R-:W-:-:S04]  /*3160*/  IADD3 R9, R17, R9, R16 ;  /* 0x0000000911097210 */ /* 0x010fc80007ffe010 */
[----:B-----5:R-:W-:-:S04]  /*3170*/  IADD3 R9, R19, R9, R18 ;  /* 0x0000000913097210 */ /* 0x020fc80007ffe012 */
[----:B0-----:R-:W-:-:S05]  /*3180*/  IADD3 R9, R21, R9, R20 ;  /* 0x0000000915097210 */ /* 0x001fca0007ffe014 */
[----:B---3--:R-:W-:Y:S01]  /*3190*/  IMAD.IADD R9, R9, 0x1, R22 ;  /* 0x0000000109097824 */ /* 0x008fe200078e0216 */
[----:B------:R-:W-:Y:S05]  /*31a0*/  BRA.DIV ~URZ, `(.L_x_1732) ;  /* 0x000076c27f007947 */ /* 0x000fea000b800000 */
[----:B------:R0:W1:Y:S02]  /*31b0*/  SHFL.UP P0, R18, R9, 0x1, RZ ;  /* 0x0420000009127989 */ /* 0x00006400000000ff */
.L_x_1752:
        /* <DEDUP_REMOVED lines=10> */
.L_x_1753:
        /* <DEDUP_REMOVED lines=37> */
.L_x_1731:
[----:B-1----:R-:W-:Y:S05]  /*34b0*/  BSYNC B0 ;  /* 0x0000000000007941 */ /* 0x002fea0003800000 */
.L_x_1730:
[----:B------:R-:W-:Y:S01]  /*34c0*/  WARPSYNC 0xffffffff ;  /* 0xffffffff00007948 */ /* 0x000fe20003800000 */
[----:B------:R-:W-:Y:S06]  /*34d0*/  BAR.SYNC.DEFER_BLOCKING 0x0 ;  /* 0x0000000000007b1d */ /* 0x000fec0000010000 */
[----:B---3--:R-:W1:Y:S02]  /*34e0*/  LDS R6, [R8.X4+0x110] ;  /* 0x0001100008067984 */ /* 0x008e640000004800 */
[----:B-1----:R-:W-:-:S05]  /*34f0*/  IMAD.IADD R6, R3, 0x1, R6 ;  /* 0x0000000103067824 */ /* 0x002fca00078e0206 */
[----:B------:R-:W-:Y:S04]  /*3500*/  @!P1 STS [R4.X4+0x80], R6 ;  /* 0x0000800604009388 */ /* 0x000fe80000004800 */
[----:B------:R-:W-:Y:S06]  /*3510*/  BAR.SYNC.DEFER_BLOCKING 0x0 ;  /* 0x0000000000007b1d */ /* 0x000fec0000010000 */
[----:B------:R-:W1:Y:S04]  /*3520*/  @!P1 LDS R6, [R13.X4+0x80] ;  /* 0x000080000d069984 */ /* 0x000e680000004800 */
[----:B------:R-:W-:Y:S01]  /*3530*/  BAR.SYNC.DEFER_BLOCKING 0x0 ;  /* 0x0000000000007b1d */ /* 0x000fe20000010000 */
[----:B-1----:R-:W-:-:S04]  /*3540*/  ISETP.NE.AND P0, PT, R6, R7, PT ;  /* 0x000000070600720c */ /* 0x002fc80003f05270 */
[----:B------:R-:W-:-:S04]  /*3550*/  ISETP.EQ.OR P0, PT, R6, RZ, !P0 ;  /* 0x000000ff0600720c */ /* 0x000fc80004702670 */
[----:B------:R-:W-:-:S13]  /*3560*/  ISETP.GT.OR P0, PT, R4, 0x1f, P0 ;  /* 0x0000001f0400780c */ /* 0x000fda0000704670 */
[----:B------:R-:W-:Y:S06]  /*3570*/  BAR.RED.AND.DEFER_BLOCKING 0x0, P0 ;  /* 0x0000000000007b1d */ /* 0x000fec0000014400 */
[----:B------:R-:W1:Y:S02]  /*3580*/  B2R.RESULT RZ, P0 ;  /* 0x0000000000ff731c */ /* 0x000e640000004000 */
[----:B-1----:R-:W-:Y:S05]  /*3590*/  @!P0 BRA `(.L_x_1734) ;  /* 0x0000193000008947 */ /* 0x002fea0003800000 */
        /* <DEDUP_REMOVED lines=27> */
[----:B------:R1:W2:Y:S04]  /*3750*/  LDG.E R13, [R10.64] ;  /* 0x000000060a0d7981 */ /* 0x0002a8000c1e1900 */
        /* <DEDUP_REMOVED lines=12> */
[----:B-1----:R-:W-:-:S02]  /*3820*/  IADD3 R10, P0, R14, c[0x0][0x168], RZ ;  /* 0x00005a000e0a7a10 */ /* 0x002fc40007f1e0ff */
[----:B------:R-:W-:Y:S02]  /*3830*/  IADD3 R0, R3, 0x1080, RZ ;  /* 0x0000108003007810 */ /* 0x000fe40007ffe0ff */
[----:B------:R-:W-:-:S03]  /*3840*/  IADD3.X R11, R16, c[0x0][0x16c], RZ, P0, !PT ;  /* 0x00005b00100b7a10 */ /* 0x000fc600007fe4ff */
[----:B------:R-:W-:Y:S02]  /*3850*/  IMAD.IADD R17, R5, 0x1, -R0 ;  /* 0x0000000105117824 */ /* 0x000fe400078e0a00 */
        /* <DEDUP_REMOVED lines=10> */
[----:B------:R1:W-:Y:S02]  /*3900*/  STG.E [R10.64+0x3c00], R35 ;  /* 0x003c00230a007986 */ /* 0x0003e4000c101906 */
.L_x_1736:
[----:B------:R-:W-:Y:S05]  /*3910*/  @!P1 BRA `(.L_x_1735) ;  /* 0x0000049000009947 */ /* 0x000fea0003800000 */
[C---:B-1----:R-:W-:Y:S01]  /*3920*/  SHF.L.U64.HI R11, R4.reuse, 0x2, R37 ;  /* 0x00000002040b7819 */ /* 0x042fe20000010225 */
        /* <DEDUP_REMOVED lines=9> */
.L_x_1737:
        /* <DEDUP_REMOVED lines=15> */
[----:B------:R-:W-:-:S05]  /*3ab0*/  IADD3 R18, P0, R10, R47, RZ ;  /* 0x0000002f0a127210 */ /* 0x000fca0007f1e0ff */
[----:B------:R-:W-:Y:S01]  /*3ac0*/  IMAD.X R19, R11, 0x1, R49, P0 ;  /* 0x000000010b137824 */ /* 0x000fe200000e0631 */
[----:B------:R-:W-:-:S05]  /*3ad0*/  IADD3 R20, P0, R8, R43, RZ ;  /* 0x0000002b08147210 */ /* 0x000fca0007f1e0ff */
[----:B------:R-:W-:Y:S01]  /*3ae0*/  IMAD.X R21, R9, 0x1, R45, P0 ;  /* 0x0000000109157824 */ /* 0x000fe200000e062d */
        /* <DEDUP_REMOVED lines=12> */
[----:B-1----:R-:W5:Y:S04]  /*3bb0*/  LDG.E R13, [R14.64+0x4800] ;  /* 0x004800060e0d7981 */ /* 0x002f68000c1e1900 */
[----:B--2---:R-:W2:Y:S04]  /*3bc0*/  LDG.E R23, [R14.64+0x4e00] ;  /* 0x004e00060e177981 */ /* 0x004ea8000c1e1900 */
[----:B---3--:R-:W3:Y:S04]  /*3bd0*/  LDG.E R25, [R14.64+0x5400] ;  /* 0x005400060e197981 */ /* 0x008ee8000c1e1900 */
[----:B----4-:R-:W4:Y:S04]  /*3be0*/  LDG.E R27, [R14.64+0x5a00] ;  /* 0x005a00060e1b7981 */ /* 0x010f28000c1e1900 */
[----:B------:R-:W4:Y:S04]  /*3bf0*/  LDG.E R29, [R14.64+0x6000] ;  /* 0x006000060e1d7981 */ /* 0x000f28000c1e1900 */
[----:B0-----:R-:W4:Y:S04]  /*3c00*/  LDG.E R31, [R14.64+0x6600] ;  /* 0x006600060e1f7981 */ /* 0x001f28000c1e1900 */
        /* <DEDUP_REMOVED lines=16> */
[----:B--2---:R0:W-:Y:S04]  /*3d10*/  STG.E [R18.64+0xc00], R23 ;  /* 0x000c001712007986 */ /* 0x0041e8000c101906 */
[----:B---3--:R0:W-:Y:S04]  /*3d20*/  STG.E [R18.64+0x1200], R25 ;  /* 0x0012001912007986 */ /* 0x0081e8000c101906 */
[----:B----4-:R0:W-:Y:S04]  /*3d30*/  STG.E [R18.64+0x1800], R27 ;  /* 0x0018001b12007986 */ /* 0x0101e8000c101906 */
[----:B------:R0:W-:Y:S04]  /*3d40*/  STG.E [R18.64+0x1e00], R29 ;  /* 0x001e001d12007986 */ /* 0x0001e8000c101906 */
[----:B------:R0:W-:Y:S04]  /*3d50*/  STG.E [R18.64+0x2400], R31 ;  /* 0x0024001f12007986 */ /* 0x0001e8000c101906 */
[----:B------:R0:W-:Y:S04]  /*3d60*/  STG.E [R18.64+0x2a00], R33 ;  /* 0x002a002112007986 */ /* 0x0001e8000c101906 */
[----:B------:R0:W-:Y:S04]  /*3d70*/  STG.E [R18.64+0x3000], R35 ;  /* 0x0030002312007986 */ /* 0x0001e8000c101906 */
[----:B------:R0:W-:Y:S04]  /*3d80*/  STG.E [R18.64+0x3600], R37 ;  /* 0x0036002512007986 */ /* 0x0001e8000c101906 */
[----:B------:R0:W-:Y:S01]  /*3d90*/  STG.E [R18.64+0x3c00], R39 ;  /* 0x003c002712007986 */ /* 0x0001e2000c101906 */
[----:B------:R-:W-:Y:S05]  /*3da0*/  @P0 BRA `(.L_x_1737) ;  /* 0xfffffc1000000947 */ /* 0x000fea000383ffff */
.L_x_1735:
[----:B------:R-:W-:-:S13]  /*3db0*/  ISETP.GT.AND P0, PT, R5, R0, PT ;  /* 0x000000000500720c */ /* 0x000fda0003f04270 */
[----:B------:R-:W-:Y:S05]  /*3dc0*/  @!P0 BRA `(.L_x_1738) ;  /* 0x000004a000008947 */ /* 0x000fea0003800000 */
[C---:B------:R-:W-:Y:S02]  /*3dd0*/  IADD3 R28, R4.reuse, 0x180, RZ ;  /* 0x00000180041c7810 */ /* 0x040fe40007ffe0ff */
[----:B01----:R-:W-:Y:S02]  /*3de0*/  SHF.R.S32.HI R19, RZ, 0x1f, R0 ;  /* 0x0000001fff137819 */ /* 0x003fe40000011400 */
[----:B------:R-:W-:Y:S02]  /*3df0*/  IADD3 R20, R4, 0x480, RZ ;  /* 0x0000048004147810 */ /* 0x000fe40007ffe0ff */
[----:B------:R-:W-:Y:S02]  /*3e00*/  IADD3 R21, P1, R28, R0, RZ ;  /* 0x000000001c157210 */ /* 0x000fe40007f3e0ff */
[----:B------:R-:W-:Y:S02]  /*3e10*/  IADD3 R18, R4, 0x300, RZ ;  /* 0x0000030004127810 */ /* 0x000fe40007ffe0ff */
[----:B------:R-:W-:-:S02]  /*3e20*/  ISETP.GE.AND P6, PT, R28, R17, PT ;  /* 0x000000111c00720c */ /* 0x000fc40003fc6270 */
[----:B------:R-:W-:Y:S02]  /*3e30*/  ISETP.GE.AND P4, PT, R20, R17, PT ;  /* 0x000000111400720c */ /* 0x000fe40003f86270 */
[----:B------:R-:W-:Y:S02]  /*3e40*/  LEA.HI.X.SX32 R28, R28, R19, 0x1, P1 ;  /* 0x000000131c1c7211 */ /* 0x000fe400008f0eff */
[----:B------:R-:W-:Y:S02]  /*3e50*/  ISETP.GE.AND P5, PT, R18, R17, PT ;  /* 0x000000111200720c */ /* 0x000fe40003fa6270 */
[C---:B------:R-:W-:Y:S02]  /*3e60*/  LEA R20, P1, R21.reuse, c[0x0][0x160], 0x2 ;  /* 0x0000580015147a11 */ /* 0x040fe400078210ff */
[----:B------:R-:W-:Y:S02]  /*3e70*/  LOP3.LUT R2, R2, 0xfffffffb, RZ, 0xc0, !PT ;  /* 0xfffffffb02027812 */ /* 0x000fe400078ec0ff */
[----:B------:R-:W-:-:S02]  /*3e80*/  LEA.HI.X R21, R21, c[0x0][0x164], R28, 0x2, P1 ;  /* 0x0000590015157a11 */ /* 0x000fc400008f141c */
[C---:B------:R-:W-:Y:S02]  /*3e90*/  ISETP.GE.AND P0, PT, R4.reuse, R17, PT ;  /* 0x000000110400720c */ /* 0x040fe40003f06270 */
[C---:B------:R-:W-:Y:S01]  /*3ea0*/  IADD3 R23, P2, R4.reuse, R0, RZ ;  /* 0x0000000004177210 */ /* 0x040fe20007f5e0ff */
[----:B------:R-:W2:Y:S01]  /*3eb0*/  @!P6 LDG.E R6, [R20.64] ;  /* 0x000000061406e981 */ /* 0x000ea2000c1e1900 */
[----:B------:R-:W-:Y:S02]  /*3ec0*/  IADD3 R24, R4, 0x600, RZ ;  /* 0x0000060004187810 */ /* 0x000fe40007ffe0ff */
[----:B------:R-:W-:Y:S01]  /*3ed0*/  @P5 LOP3.LUT R2, R2, 0x4, RZ, 0xfc, !PT ;  /* 0x0000000402025812 */ /* 0x000fe200078efcff */
[----:B------:R-:W3:Y:S01]  /*3ee0*/  @!P5 LDG.E R8, [R20.64+0x600] ;  /* 0x000600061408d981 */ /* 0x000ee2000c1e1900 */
[----:B------:R-:W-:Y:S02]  /*3ef0*/  LEA.HI.X.SX32 R30, R4, R19, 0x1, P2 ;  /* 0x00000013041e7211 */ /* 0x000fe400010f0eff */
[----:B------:R-:W-:Y:S01]  /*3f00*/  LOP3.LUT R2, R2, 0xfffffffd, RZ, 0xc0, !PT ;  /* 0xfffffffd02027812 */ /* 0x000fe200078ec0ff */
[----:B------:R-:W4:Y:S01]  /*3f10*/  @!P4 LDG.E R9, [R20.64+0xc00] ;  /* 0x000c00061409c981 */ /* 0x000f22000c1e1900 */
[----:B------:R-:W-:-:S02]  /*3f20*/  ISETP.GE.AND P3, PT, R24, R17, PT ;  /* 0x000000111800720c */ /* 0x000fc40003f66270 */
[----:B------:R-:W-:Y:S02]  /*3f30*/  LOP3.LUT R2, R2, 0xfffffff7, RZ, 0xc0, !PT ;  /* 0xfffffff702027812 */ /* 0x000fe400078ec0ff */
[C---:B------:R-:W-:Y:S02]  /*3f40*/  @!P0 LEA R18, P2, R23.reuse, c[0x0][0x160], 0x2 ;  /* 0x0000580017128a11 */ /* 0x040fe400078410ff */
[----:B------:R-:W-:Y:S02]  /*3f50*/  @P6 LOP3.LUT R2, R2, 0x8, RZ, 0xfc, !PT ;  /* 0x0000000802026812 */ /* 0x000fe400078efcff */
[C---:B------:R-:W-:Y:S02]  /*3f60*/  @!P0 LEA.HI.X R19, R23.reuse, c[0x0][0x164], R30, 0x2, P2 ;  /* 0x0000590017138a11 */ /* 0x040fe400010f141e */
[----:B------:R-:W-:Y:S02]  /*3f70*/  @P4 LOP3.LUT R2, R2, 0x2, RZ, 0xfc, !PT ;  /* 0x0000000202024812 */ /* 0x000fe400078efcff */
[----:B------:R-:W-:Y:S01]  /*3f80*/  LEA R22, P2, R23, c[0x0][0x168], 0x2 ;  /* 0x00005a0017167a11 */ /* 0x000fe200078410ff */
[----:B------:R0:W5:Y:S01]  /*3f90*/  @!P0 LDG.E R0, [R18.64] ;  /* 0x0000000612008981 */ /* 0x000162000c1e1900 */
[----:B------:R-:W-:-:S02]  /*3fa0*/  IADD3 R26, R4, 0x780, RZ ;  /* 0x00000780041a7810 */ /* 0x000fc40007ffe0ff */
[----:B------:R-:W-:Y:S01]  /*3fb0*/  LEA.HI.X R23, R23, c[0x0][0x16c], R30, 0x2, P2 ;  /* 0x00005b0017177a11 */ /* 0x000fe200010f141e */
[----:B------:R-:W4:Y:S01]  /*3fc0*/  @!P3 LDG.E R10, [R20.64+0x1200] ;  /* 0x00120006140ab981 */ /* 0x000f22000c1e1900 */
[----:B------:R-:W-:Y:S02]  /*3fd0*/  ISETP.GE.AND P1, PT, R26, R17, PT ;  /* 0x000000111a00720c */ /* 0x000fe40003f26270 */
[----:B------:R-:W-:Y:S02]  /*3fe0*/  LOP3.LUT R2, R2, 0xfffffffe, RZ, 0xc0, !PT ;  /* 0xfffffffe02027812 */ /* 0x000fe400078ec0ff */
[C---:B------:R-:W-:Y:S02]  /*3ff0*/  IADD3 R24, R4.reuse, 0x900, RZ ;  /* 0x0000090004187810 */ /* 0x040fe40007ffe0ff */
[C---:B------:R-:W-:Y:S02]  /*4000*/  IADD3 R26, R4.reuse, 0xa80, RZ ;  /* 0x00000a80041a7810 */ /* 0x040fe40007ffe0ff */
[----:B------:R-:W-:-:S02]  /*4010*/  IADD3 R28, R4, 0xc00, RZ ;  /* 0x00000c00041c7810 */ /* 0x000fc40007ffe0ff */
[C---:B------:R-:W-:Y:S02]  /*4020*/  IADD3 R30, R4.reuse, 0xd80, RZ ;  /* 0x00000d80041e7810 */ /* 0x040fe40007ffe0ff */
[----:B------:R-:W-:Y:S01]  /*4030*/  IADD3 R32, R4, 0xf00, RZ ;  /* 0x00000f0004207810 */ /* 0x000fe20007ffe0ff */
[----:B------:R-:W4:Y:S01]  /*4040*/  @!P1 LDG.E R11, [R20.64+0x1800] ;  /* 0x00180006140b9981 */ /* 0x000f22000c1e1900 */
[----:B------:R-:W-:Y:S02]  /*4050*/  @P3 LOP3.LUT R2, R2, 0x1, RZ, 0xfc, !PT ;  /* 0x0000000102023812 */ /* 0x000fe400078efcff */
[-C--:B------:R-:W-:Y:S02]  /*4060*/  ISETP.GE.AND P2, PT, R24, R17.reuse, PT ;  /* 0x000000111800720c */ /* 0x080fe40003f46270 */
[-C--:B------:R-:W-:Y:S02]  /*4070*/  ISETP.GE.AND P3, PT, R26, R17.reuse, PT ;  /* 0x000000111a00720c */ /* 0x080fe40003f66270 */
[----:B------:R-:W-:-:S02]  /*4080*/  ISETP.GE.AND P4, PT, R28, R17, PT ;  /* 0x000000111c00720c */ /* 0x000fc40003f86270 */
[-C--:B------:R-:W-:Y:S02]  /*4090*/  ISETP.GE.AND P5, PT, R30, R17.reuse, PT ;  /* 0x000000111e00720c */ /* 0x080fe40003fa6270 */
[----:B------:R-:W-:-:S05]  /*40a0*/  ISETP.GE.AND P6, PT, R32, R17, PT ;  /* 0x000000112000720c */ /* 0x000fca0003fc6270 */
[----:B------:R-:W4:Y:S04]  /*40b0*/  @!P2 LDG.E R13, [R20.64+0x1e00] ;  /* 0x001e0006140da981 */ /* 0x000f28000c1e1900 */
[----:B------:R-:W4:Y:S04]  /*40c0*/  @!P3 LDG.E R14, [R20.64+0x2400] ;  /* 0x00240006140eb981 */ /* 0x000f28000c1e1900 */
[----:B------:R-:W4:Y:S04]  /*40d0*/  @!P4 LDG.E R15, [R20.64+0x2a00] ;  /* 0x002a0006140fc981 */ /* 0x000f28000c1e1900 */
[----:B------:R-:W4:Y:S04]  /*40e0*/  @!P5 LDG.E R16, [R20.64+0x3000] ;  /* 0x003000061410d981 */ /* 0x000f28000c1e1900 */
[----:B------:R-:W4:Y:S01]  /*40f0*/  @!P6 LDG.E R17, [R20.64+0x3600] ;  /* 0x003600061411e981 */ /* 0x000f22000c1e1900 */
        /* <DEDUP_REMOVED lines=8> */
[----:B--2---:R0:W-:Y:S01]  /*4180*/  @!P1 STG.E [R22.64+0x600], R6 ;  /* 0x0006000616009986 */ /* 0x0041e2000c101906 */
[----:B------:R-:W-:-:S13]  /*4190*/  ISETP.NE.AND P1, PT, R18, RZ, PT ;  /* 0x000000ff1200720c */ /* 0x000fda0003f25270 */
[----:B---3--:R0:W-:Y:S01]  /*41a0*/  @!P1 STG.E [R22.64+0xc00], R8 ;  /* 0x000c000816009986 */ /* 0x0081e2000c101906 */
[----:B------:R-:W-:-:S03]  /*41b0*/  ISETP.NE.AND P1, PT, R19, RZ, PT ;  /* 0x000000ff1300720c */ /* 0x000fc60003f25270 */
[----:B-----5:R0:W-:Y:S01]  /*41c0*/  @!P0 STG.E [R22.64], R0 ;  /* 0x0000000016008986 */ /* 0x0201e2000c101906 */
[----:B------:R-:W-:-:S09]  /*41d0*/  LOP3.LUT P0, RZ, R2, 0x1, RZ, 0xc0, !PT ;  /* 0x0000000102ff7812 */ /* 0x000fd2000780c0ff */
[----:B----4-:R0:W-:Y:S01]  /*41e0*/  @!P1 STG.E [R22.64+0x1200], R9 ;  /* 0x0012000916009986 */ /* 0x0101e2000c101906 */
[----:B------:R-:W-:-:S03]  /*41f0*/  ISETP.NE.AND P1, PT, R25, RZ, PT ;  /* 0x000000ff1900720c */ /* 0x000fc60003f25270 */
[----:B------:R0:W-:Y:S10]  /*4200*/  @!P0 STG.E [R22.64+0x1800], R10 ;  /* 0x0018000a16008986 */ /* 0x0001f4000c101906 */
[----:B------:R0:W-:Y:S04]  /*4210*/  @!P1 STG.E [R22.64+0x1e00], R11 ;  /* 0x001e000b16009986 */ /* 0x0001e8000c101906 */
[----:B------:R0:W-:Y:S04]  /*4220*/  @!P2 STG.E [R22.64+0x2400], R13 ;  /* 0x0024000d1600a986 */ /* 0x0001e8000c101906 */
[----:B------:R0:W-:Y:S04]  /*4230*/  @!P3 STG.E [R22.64+0x2a00], R14 ;  /* 0x002a000e1600b986 */ /* 0x0001e8000c101906 */
[----:B------:R0:W-:Y:S04]  /*4240*/  @!P4 STG.E [R22.64+0x3000], R15 ;  /* 0x0030000f1600c986 */ /* 0x0001e8000c101906 */
[----:B------:R0:W-:Y:S04]  /*4250*/  @!P5 STG.E [R22.64+0x3600], R16 ;  /* 0x003600101600d986 */ /* 0x0001e8000c101906 */
[----:B------:R0:W-:Y:S02]  /*4260*/  @!P6 STG.E [R22.64+0x3c00], R17 ;  /* 0x003c00111600e986 */ /* 0x0001e4000c101906 */
.L_x_1738:
[----:B------:R-:W-:-:S13]  /*4270*/  LOP3.LUT P0, RZ, R2, 0x10, RZ, 0xc0, !PT ;  /* 0x0000001002ff7812 */ /* 0x000fda000780c0ff */
[----:B------:R-:W-:Y:S05]  /*4280*/  @!P0 BRA `(.L_x_1739) ;  /* 0x000007a000008947 */ /* 0x000fea0003800000 */
[----:B------:R-:W-:Y:S02]  /*4290*/  IADD3 R20, -R3, -0x1080, R5 ;  /* 0xffffef8003147810 */ /* 0x000fe40007ffe105 */
[----:B------:R-:W-:Y:S02]  /*42a0*/  SHF.R.S32.HI R43, RZ, 0x1f, R4 ;  /* 0x0000001fff2b7819 */ /* 0x000fe40000011404 */
[C---:B------:R-:W-:Y:S01]  /*42b0*/  ISETP.GE.U32.AND P1, PT, R20.reuse, 0x1080, PT ;  /* 0x000010801400780c */ /* 0x040fe20003f26070 */
[----:B01----:R-:W-:-:S05]  /*42c0*/  IMAD.WIDE.U32 R18, R20, 0x3e0f83e1, RZ ;  /* 0x3e0f83e114127825 */ /* 0x003fca00078e00ff */
        /* <DEDUP_REMOVED lines=10> */
[----:B------:R-:W-:Y:S02]  /*4370*/  LEA.HI.X.SX32 R12, R18, R12, 0x1, P0 ;  /* 0x0000000c120c7211 */ /* 0x000fe400000f0eff */
[C---:B------:R-:W-:Y:S02]  /*4380*/  LEA R18, P2, R19.reuse, c[0x0][0x170], 0x2 ;  /* 0x00005c0013127a11 */ /* 0x040fe400078410ff */
[----:B------:R-:W-:Y:S02]  /*4390*/  SHF.L.U64.HI R2, R2, 0x2, R7 ;  /* 0x0000000202027819 */ /* 0x000fe40000010207 */
[----:B------:R-:W-:Y:S02]  /*43a0*/  LEA.HI.X R19, R19, c[0x0][0x174], R12, 0x2, P2 ;  /* 0x00005d0013137a11 */ /* 0x000fe400010f140c */
[----:B------:R-:W-:-:S03]  /*43b0*/  IADD3 R20, P0, R22, c[0x0][0x170], RZ ;  /* 0x00005c0016147a10 */ /* 0x000fc60007f1e0ff */
[----:B------:R-:W2:Y:S01]  /*43c0*/  LDG.E R23, [R18.64] ;  /* 0x0000000612177981 */ /* 0x000ea2000c1e1900 */
[----:B------:R-:W-:-:S03]  /*43d0*/  IADD3.X R21, R2, c[0x0][0x174], RZ, P0, !PT ;  /* 0x00005d0002157a10 */ /* 0x000fc600007fe4ff */
        /* <DEDUP_REMOVED lines=9> */
[----:B------:R0:W5:Y:S01]  /*4470*/  LDG.E R7, [R20.64] ;  /* 0x0000000614077981 */ /* 0x000162000c1e1900 */
[----:B------:R-:W-:Y:S03]  /*4480*/  WARPSYNC 0xffffffff ;  /* 0xffffffff00007948 */ /* 0x000fe60003800000 */
[----:B------:R-:W-:Y:S01]  /*4490*/  BAR.SYNC.DEFER_BLOCKING 0x0 ;  /* 0x0000000000007b1d */ /* 0x000fe20000010000 */
[----:B0-----:R-:W-:-:S04]  /*44a0*/  IADD3 R20, P0, R22, c[0x0][0x178], RZ ;  /* 0x00005e0016147a10 */ /* 0x001fc80007f1e0ff */
[----:B------:R-:W-:Y:S02]  /*44b0*/  IADD3.X R21, R2, c[0x0][0x17c], RZ, P0, !PT ;  /* 0x00005f0002157a10 */ /* 0x000fe400007fe4ff */
[----:B------:R-:W-:-:S03]  /*44c0*/  IADD3 R3, R3, 0x1080, RZ ;  /* 0x0000108003037810 */ /* 0x000fc60007ffe0ff */
[----:B--2---:R-:W-:Y:S04]  /*44d0*/  STG.E [R20.64+0x600], R23 ;  /* 0x0006001714007986 */ /* 0x004fe8000c101906 */
[----:B---3--:R-:W-:Y:S04]  /*44e0*/  STG.E [R20.64+0xc00], R25 ;  /* 0x000c001914007986 */ /* 0x008fe8000c101906 */
[----:B----4-:R-:W-:Y:S04]  /*44f0*/  STG.E [R20.64+0x1200], R27 ;  /* 0x0012001b14007986 */ /* 0x010fe8000c101906 */
[----:B-----5:R-:W-:Y:S04]  /*4500*/  STG.E [R20.64+0x1800], R29 ;  /* 0x0018001d14007986 */ /* 0x020fe8000c101906 */
[----:B------:R-:W-:Y:S04]  /*4510*/  STG.E [R20.64+0x1e00], R31 ;  /* 0x001e001f14007986 */ /* 0x000fe8000c101906 */
[----:B------:R-:W-:Y:S04]  /*4520*/  STG.E [R20.64+0x2400], R33 ;  /* 0x0024002114007986 */ /* 0x000fe8000c101906 */
[----:B------:R-:W-:Y:S04]  /*4530*/  STG.E [R20.64+0x2a00], R35 ;  /* 0x002a002314007986 */ /* 0x000fe8000c101906 */
[----:B------:R-:W-:Y:S04]  /*4540*/  STG.E [R20.64+0x3000], R37 ;  /* 0x0030002514007986 */ /* 0x000fe8000c101906 */
[----:B------:R-:W-:Y:S04]  /*4550*/  STG.E [R20.64+0x3600], R39 ;  /* 0x0036002714007986 */ /* 0x000fe8000c101906 */
[----:B------:R-:W-:Y:S04]  /*4560*/  STG.E [R20.64+0x3c00], R41 ;  /* 0x003c002914007986 */ /* 0x000fe8000c101906 */
[----:B------:R0:W-:Y:S02]  /*4570*/  STG.E [R20.64], R7 ;  /* 0x0000000714007986 */ /* 0x0001e4000c101906 */
[----:B0-----:R-:W-:-:S02]  /*4580*/  IMAD.IADD R7, R5, 0x1, -R3 ;  /* 0x0000000105077824 */ /* 0x001fc400078e0a03 */
.L_x_1740:
        /* <DEDUP_REMOVED lines=11> */
.L_x_1741:
        /* <DEDUP_REMOVED lines=33> */
[----:B--2---:R-:W2:Y:S04]  /*4850*/  LDG.E R33, [R22.64+0x5400] ;  /* 0x0054000616217981 */ /* 0x004ea8000c1e1900 */
[----:B---3--:R-:W3:Y:S04]  /*4860*/  LDG.E R35, [R22.64+0x5a00] ;  /* 0x005a000616237981 */ /* 0x008ee8000c1e1900 */
        /* <DEDUP_REMOVED lines=26> */
[----:B------:R0:W-:Y:S01]  /*4a10*/  STG.E [R24.64+0x3c00], R47 ;  /* 0x003c002f18007986 */ /* 0x0001e2000c101906 */
[----:B------:R-:W-:Y:S05]  /*4a20*/  @P0 BRA `(.L_x_1741) ;  /* 0xfffffc1000000947 */ /* 0x000fea000383ffff */
.L_x_1739:
[----:B------:R-:W-:-:S13]  /*4a30*/  ISETP.GT.AND P0, PT, R5, R3, PT ;  /* 0x000000030500720c */ /* 0x000fda0003f04270 */
[----:B------:R-:W-:Y:S05]  /*4a40*/  @!P0 EXIT ;  /* 0x000000000000894d */ /* 0x000fea0003800000 */
[C---:B------:R-:W-:Y:S02]  /*4a50*/  ISETP.GE.AND P0, PT, R4.reuse, R7, PT ;  /* 0x000000070400720c */ /* 0x040fe40003f06270 */
[C---:B------:R-:W-:Y:S02]  /*4a60*/  IADD3 R2, R4.reuse, 0x300, RZ ;  /* 0x0000030004027810 */ /* 0x040fe40007ffe0ff */
[C---:B0-----:R-:W-:Y:S02]  /*4a70*/  IADD3 R18, R4.reuse, 0x480, RZ ;  /* 0x0000048004127810 */ /* 0x041fe40007ffe0ff */
[----:B-1----:R-:W-:Y:S02]  /*4a80*/  SHF.R.S32.HI R21, RZ, 0x1f, R3 ;  /* 0x0000001fff157819 */ /* 0x002fe40000011403 */
[C---:B------:R-:W-:Y:S02]  /*4a90*/  IADD3 R12, R4.reuse, 0x180, RZ ;  /* 0x00000180040c7810 */ /* 0x040fe40007ffe0ff */
[----:B------:R-:W-:-:S02]  /*4aa0*/  IADD3 R19, P2, R4, R3, RZ ;  /* 0x0000000304137210 */ /* 0x000fc40007f5e0ff */
[-C--:B------:R-:W-:Y:S02]  /*4ab0*/  ISETP.GE.AND P5, PT, R2, R7.reuse, PT ;  /* 0x000000070200720c */ /* 0x080fe40003fa6270 */
[----:B------:R-:W-:Y:S02]  /*4ac0*/  ISETP.GE.AND P4, PT, R18, R7, PT ;  /* 0x000000071200720c */ /* 0x000fe40003f86270 */
[----:B------:R-:W-:Y:S02]  /*4ad0*/  IADD3 R5, P1, R12, R3, RZ ;  /* 0x000000030c057210 */ /* 0x000fe40007f3e0ff */
[C---:B------:R-:W-:Y:S02]  /*4ae0*/  LEA.HI.X.SX32 R22, R4.reuse, R21, 0x1, P2 ;  /* 0x0000001504167211 */ /* 0x040fe400010f0eff */
[----:B------:R-:W-:Y:S02]  /*4af0*/  IADD3 R18, R4, 0x600, RZ ;  /* 0x0000060004127810 */ /* 0x000fe40007ffe0ff */
[----:B------:R-:W-:-:S02]  /*4b00*/  @!P0 LEA R2, P2, R19, c[0x0][0x170], 0x2 ;  /* 0x00005c0013028a11 */ /* 0x000fc400078410ff */
[C---:B------:R-:W-:Y:S02]  /*4b10*/  ISETP.GE.AND P6, PT, R12.reuse, R7, PT ;  /* 0x000000070c00720c */ /* 0x040fe40003fc6270 */
[----:B------:R-:W-:Y:S02]  /*4b20*/  LEA.HI.X.SX32 R12, R12, R21, 0x1, P1 ;  /* 0x000000150c0c7211 */ /* 0x000fe400008f0eff */
[----:B------:R-:W-:Y:S02]  /*4b30*/  ISETP.GE.AND P3, PT, R18, R7, PT ;  /* 0x000000071200720c */ /* 0x000fe40003f66270 */
[C-C-:B------:R-:W-:Y:S02]  /*4b40*/  @!P0 LEA.HI.X R3, R19.reuse, c[0x0][0x174], R22.reuse, 0x2, P2 ;  /* 0x00005d0013038a11 */ /* 0x140fe400010f1416 */
[----:B------:R-:W-:Y:S02]  /*4b50*/  LEA R20, P1, R19, c[0x0][0x178], 0x2 ;  /* 0x00005e0013147a11 */ /* 0x000fe400078210ff */
[----:B------:R-:W-:Y:S01]  /*4b60*/  LEA R18, P2, R5, c[0x0][0x170], 0x2 ;  /* 0x00005c0005127a11 */ /* 0x000fe200078410ff */
[----:B------:R0:W2:Y:S01]  /*4b70*/  @!P0 LDG.E R0, [R2.64] ;  /* 0x0000000602008981 */ /* 0x0000a2000c1e1900 */
[----:B------:R-:W-:-:S02]  /*4b80*/  LEA.HI.X R21, R19, c[0x0][0x17c], R22, 0x2, P1 ;  /* 0x00005f0013157a11 */ /* 0x000fc400008f1416 */
[----:B------:R-:W-:Y:S02]  /*4b90*/  LEA.HI.X R19, R5, c[0x0][0x174], R12, 0x2, P2 ;  /* 0x00005d0005137a11 */ /* 0x000fe400010f140c */
[C---:B------:R-:W-:Y:S02]  /*4ba0*/  IADD3 R24, R4.reuse, 0x780, RZ ;  /* 0x0000078004187810 */ /* 0x040fe40007ffe0ff */
[----:B------:R-:W-:Y:S01]  /*4bb0*/  IADD3 R26, R4, 0x900, RZ ;  /* 0x00000900041a7810 */ /* 0x000fe20007ffe0ff */
[----:B------:R-:W3:Y:S01]  /*4bc0*/  @!P6 LDG.E R6, [R18.64] ;  /* 0x000000061206e981 */ /* 0x000ee2000c1e1900 */
[----:B------:R-:W-:Y:S02]  /*4bd0*/  ISETP.GE.AND P1, PT, R24, R7, PT ;  /* 0x000000071800720c */ /* 0x000fe40003f26270 */
[----:B------:R-:W-:Y:S01]  /*4be0*/  P2R R25, PR, RZ, 0x20 ;  /* 0x00000020ff197803 */ /* 0x000fe20000000000 */
[----:B------:R-:W4:Y:S01]  /*4bf0*/  @!P5 LDG.E R8, [R18.64+0x600] ;  /* 0x000600061208d981 */ /* 0x000f22000c1e1900 */
[----:B------:R-:W-:-:S02]  /*4c00*/  IADD3 R12, R4, 0xa80, RZ ;  /* 0x00000a80040c7810 */ /* 0x000fc40007ffe0ff */
[C---:B------:R-:W-:Y:S01]  /*4c10*/  IADD3 R22, R4.reuse, 0xc00, RZ ;  /* 0x00000c0004167810 */ /* 0x040fe20007ffe0ff */
[----:B------:R-:W2:Y:S01]  /*4c20*/  @!P4 LDG.E R9, [R18.64+0xc00] ;  /* 0x000c00061209c981 */ /* 0x000ea2000c1e1900 */
[C---:B------:R-:W-:Y:S02]  /*4c30*/  IADD3 R24, R4.reuse, 0xf00, RZ ;  /* 0x00000f0004187810 */ /* 0x040fe40007ffe0ff */
[----:B------:R-:W-:Y:S01]  /*4c40*/  IADD3 R4, R4, 0xd80, RZ ;  /* 0x00000d8004047810 */ /* 0x000fe20007ffe0ff */
[----:B------:R-:W2:Y:S01]  /*4c50*/  @!P3 LDG.E R10, [R18.64+0x1200] ;  /* 0x00120006120ab981 */ /* 0x000ea2000c1e1900 */
[----:B------:R-:W-:Y:S02]  /*4c60*/  P2R R27, PR, RZ, 0x10 ;  /* 0x00000010ff1b7803 */ /* 0x000fe40000000000 */
[----:B------:R-:W-:Y:S01]  /*4c70*/  P2R R28, PR, RZ, 0x8 ;  /* 0x00000008ff1c7803 */ /* 0x000fe20000000000 */
[----:B------:R-:W2:Y:S01]  /*4c80*/  @!P1 LDG.E R11, [R18.64+0x1800] ;  /* 0x00180006120b9981 */ /* 0x000ea2000c1e1900 */
[----:B------:R-:W-:-:S02]  /*4c90*/  ISETP.GE.AND P2, PT, R26, R7, PT ;  /* 0x000000071a00720c */ /* 0x000fc40003f46270 */
[-C--:B------:R-:W-:Y:S02]  /*4ca0*/  ISETP.GE.AND P3, PT, R12, R7.reuse, PT ;  /* 0x000000070c00720c */ /* 0x080fe40003f66270 */
[-C--:B------:R-:W-:Y:S02]  /*4cb0*/  ISETP.GE.AND P4, PT, R22, R7.reuse, PT ;  /* 0x000000071600720c */ /* 0x080fe40003f86270 */
[----:B------:R-:W-:Y:S02]  /*4cc0*/  ISETP.GE.AND P5, PT, R4, R7, PT ;  /* 0x000000070400720c */ /* 0x000fe40003fa6270 */
[----:B------:R-:W-:-:S05]  /*4cd0*/  P2R R23, PR, RZ, 0x40 ;  /* 0x00000040ff177803 */ /* 0x000fca0000000000 */
[----:B------:R-:W2:Y:S04]  /*4ce0*/  @!P2 LDG.E R13, [R18.64+0x1e00] ;  /* 0x001e0006120da981 */ /* 0x000ea8000c1e1900 */
[----:B------:R-:W2:Y:S04]  /*4cf0*/  @!P3 LDG.E R14, [R18.64+0x2400] ;  /* 0x00240006120eb981 */ /* 0x000ea8000c1e1900 */
[----:B------:R-:W2:Y:S04]  /*4d00*/  @!P4 LDG.E R15, [R18.64+0x2a00] ;  /* 0x002a0006120fc981 */ /* 0x000ea8000c1e1900 */
[----:B------:R-:W2:Y:S01]  /*4d10*/  @!P5 LDG.E R16, [R18.64+0x3000] ;  /* 0x003000061210d981 */ /* 0x000ea2000c1e1900 */
        /* <DEDUP_REMOVED lines=10> */
[----:B---3--:R1:W-:Y:S01]  /*4dc0*/  @!P1 STG.E [R20.64+0x600], R6 ;  /* 0x0006000614009986 */ /* 0x0083e2000c101906 */
[----:B------:R-:W-:-:S13]  /*4dd0*/  ISETP.NE.AND P1, PT, R2, RZ, PT ;  /* 0x000000ff0200720c */ /* 0x000fda0003f25270 */
[----:B----4-:R1:W-:Y:S01]  /*4de0*/  @!P1 STG.E [R20.64+0xc00], R8 ;  /* 0x000c000814009986 */ /* 0x0103e2000c101906 */
[----:B------:R-:W-:-:S03]  /*4df0*/  ISETP.NE.AND P1, PT, R3, RZ, PT ;  /* 0x000000ff0300720c */ /* 0x000fc60003f25270 */
[----:B--2---:R1:W-:Y:S01]  /*4e00*/  @!P0 STG.E [R20.64], R0 ;  /* 0x0000000014008986 */ /* 0x0043e2000c101906 */
        /* <DEDUP_REMOVED lines=12> */
.L_x_1734:
[----:B------:R-:W-:-:S13]  /*4ed0*/  ISETP.GE.AND P0, PT, R7, 0x1080, PT ;  /* 0x000010800700780c */ /* 0x000fda0003f06270 */
[----:B------:R-:W-:Y:S05]  /*4ee0*/  @!P0 BRA `(.L_x_1742) ;  /* 0x0000283000008947 */ /* 0x000fea0003800000 */
[----:B------:R-:W1:Y:S01]  /*4ef0*/  S2R R72, SR_LANEID ;  /* 0x0000000000487919 */ /* 0x000e620000000000 */
[----:B------:R-:W-:-:S03]  /*4f00*/  SHF.R.S32.HI R71, RZ, 0x1f, R4 ;  /* 0x0000001fff477819 */ /* 0x000fc60000011404 */
.L_x_1747:
[----:B------:R-:W-:-:S04]  /*4f10*/  IADD3 R7, P0, R4, R3, RZ ;  /* 0x0000000304077210 */ /* 0x000fc80007f1e0ff */
[----:B------:R-:W-:Y:S02]  /*4f20*/  LEA.HI.X.SX32 R10, R3, R71, 0x1, P0 ;  /* 0x00000047030a7211 */ /* 0x000fe400000f0eff */
[----:B------:R-:W-:-:S04]  /*4f30*/  LEA R8, P0, R7, c[0x0][0x160], 0x2 ;  /* 0x0000580007087a11 */ /* 0x000fc800078010ff */
[----:B------:R-:W-:-:S05]  /*4f40*/  LEA.HI.X R9, R7, c[0x0][0x164], R10, 0x2, P0 ;  /* 0x0000590007097a11 */ /* 0x000fca00000f140a */
[----:B------:R-:W2:Y:S04]  /*4f50*/  LDG.E R7, [R8.64] ;  /* 0x0000000608077981 */ /* 0x000ea8000c1e1900 */
        /* <DEDUP_REMOVED lines=10> */
[----:B------:R-:W-:Y:S01]  /*5000*/  WARPSYNC 0xffffffff ;  /* 0xffffffff00007948 */ /* 0x000fe20003800000 */
[----:B------:R-:W-:Y:S01]  /*5010*/  IMAD R10, R4, 0x2c, RZ ;  /* 0x0000002c040a7824 */ /* 0x000fe200078e02ff */
[----:B------:R-:W-:Y:S01]  /*5020*/  ULDC UR4, c[0x0][0x198] ;  /* 0x0000660000047ab9 */ /* 0x000fe20000000800 */
[----:B------:R-:W-:Y:S01]  /*5030*/  IMAD.MOV.U32 R16, RZ, RZ, -0x1 ;  /* 0xffffffffff107424 */ /* 0x000fe200078e00ff */
[----:B------:R-:W-:Y:S01]  /*5040*/  UBMSK UR4, URZ, UR4 ;  /* 0x000000043f04729b */ /* 0x000fe20008000000 */
        /* <DEDUP_REMOVED lines=12> */
[----:B------:R-:W2:Y:S04]  /*5110*/  LDS R7, [R10] ;  /* 0x000000000a077984 */ /* 0x000ea80000000800 */
[----:B------:R-:W3:Y:S04]  /*5120*/  LDS R11, [R10+0x4] ;  /* 0x000004000a0b7984 */ /* 0x000ee80000000800 */
[----:B------:R-:W4:Y:S04]  /*5130*/  LDS R13, [R10+0x8] ;  /* 0x000008000a0d7984 */ /* 0x000f280000000800 */
[----:B------:R-:W5:Y:S04]  /*5140*/  LDS R28, [R10+0xc] ;  /* 0x00000c000a1c7984 */ /* 0x000f680000000800 */
[----:B------:R-:W0:Y:S04]  /*5150*/  LDS R31, [R10+0x10] ;  /* 0x000010000a1f7984 */ /* 0x000e280000000800 */
[----:B------:R-:W-:Y:S04]  /*5160*/  LDS R34, [R10+0x14] ;  /* 0x000014000a227984 */ /* 0x000fe80000000800 */
[----:B------:R-:W-:Y:S04]  /*5170*/  LDS R37, [R10+0x18] ;  /* 0x000018000a257984 */ /* 0x000fe80000000800 */
[----:B------:R-:W-:Y:S04]  /*5180*/  LDS R40, [R10+0x1c] ;  /* 0x00001c000a287984 */ /* 0x000fe80000000800 */
[----:B------:R-:W-:Y:S04]  /*5190*/  LDS R43, [R10+0x20] ;  /* 0x000020000a2b7984 */ /* 0x000fe80000000800 */
[----:B------:R-:W-:Y:S01]  /*51a0*/  LDS R46, [R10+0x24] ;  /* 0x000024000a2e7984 */ /* 0x000fe20000000800 */
[----:B--2---:R-:W-:-:S03]  /*51b0*/  ISETP.GE.AND P0, PT, R7, RZ, PT ;  /* 0x000000ff0700720c */ /* 0x004fc60003f06270 */
[----:B------:R2:W-:Y:S01]  /*51c0*/  LDS R49, [R10+0x28] ;  /* 0x000028000a317984 */ /* 0x0005e20000000800 */
[----:B------:R-:W-:-:S03]  /*51d0*/  SEL R8, R16, 0x80000000, !P0 ;  /* 0x8000000010087807 */ /* 0x000fc60004000000 */
[----:B------:R-:W-:Y:S01]  /*51e0*/  BAR.SYNC.DEFER_BLOCKING 0x0 ;  /* 0x0000000000007b1d */ /* 0x000fe20000010000 */
[----:B------:R-:W-:-:S04]  /*51f0*/  LOP3.LUT R7, R8, R7, RZ, 0x3c, !PT ;  /* 0x0000000708077212 */ /* 0x000fc800078e3cff */
[----:B------:R-:W-:-:S04]  /*5200*/  ISETP.NE.AND P0, PT, R7, 0x7fffffff, PT ;  /* 0x7fffffff0700780c */ /* 0x000fc80003f05270 */
[----:B------:R-:W-:Y:S02]  /*5210*/  SEL R8, R7, 0x80000000, P0 ;  /* 0x8000000007087807 */ /* 0x000fe40000000000 */
[----:B---3--:R-:W-:Y:S02]  /*5220*/  ISETP.GE.AND P0, PT, R11, RZ, PT ;  /* 0x000000ff0b00720c */ /* 0x008fe40003f06270 */
[----:B------:R-:W-:Y:S02]  /*5230*/  SHF.R.U32.HI R8, RZ, c[0x0][0x194], R8 ;  /* 0x00006500ff087a19 */ /* 0x000fe40000011608 */
[----:B--2---:R-:W-:Y:S02]  /*5240*/  SEL R10, R16, 0x80000000, !P0 ;  /* 0x80000000100a7807 */ /* 0x004fe40004000000 */
[----:B------:R-:W-:Y:S02]  /*5250*/  LOP3.LUT R8, R8, UR4, RZ, 0xc0, !PT ;  /* 0x0000000408087c12 */ /* 0x000fe4000f8ec0ff */
[----:B------:R-:W-:-:S02]  /*5260*/  LOP3.LUT R10, R10, R11, RZ, 0x3c, !PT ;  /* 0x0000000b0a0a7212 */ /* 0x000fc400078e3cff */
[----:B------:R-:W-:Y:S01]  /*5270*/  LOP3.LUT R9, R8, 0xf, RZ, 0xc, !PT ;  /* 0x0000000f08097812 */ /* 0x000fe200078e0cff */
[----:B------:R-:W-:Y:S01]  /*5280*/  STS [R4.X4], RZ ;  /* 0x000000ff04007388 */ /* 0x000fe20000004800 */
[----:B------:R-:W-:Y:S02]  /*5290*/  SHF.R.U32.HI R8, RZ, 0x4, R8 ;  /* 0x00000004ff087819 */ /* 0x000fe40000011608 */
[----:B------:R-:W-:Y:S01]  /*52a0*/  ISETP.NE.AND P0, PT, R10, 0x7fffffff, PT ;  /* 0x7fffffff0a00780c */ /* 0x000fe20003f05270 */
[----:B------:R-:W-:Y:S01]  /*52b0*/  IMAD R9, R9, 0x600, R2 ;  /* 0x0000060009097824 */ /* 0x000fe200078e0202 */
[----:B------:R-:W-:Y:S01]  /*52c0*/  IADD3 R8, -R8, 0x1, RZ ;  /* 0x0000000108087810 */ /* 0x000fe20007ffe1ff */
[----:B------:R-:W-:Y:S01]  /*52d0*/  STS [R4.X4+0x600], RZ ;  /* 0x000600ff04007388 */ /* 0x000fe20000004800 */
[----:B------:R-:W-:Y:S02]  /*52e0*/  SEL R11, R10, 0x80000000, P0 ;  /* 0x800000000a0b7807 */ /* 0x000fe40000000000 */
[----:B----4-:R-:W-:Y:S01]  /*52f0*/  ISETP.GE.AND P0, PT, R13, RZ, PT ;  /* 0x000000ff0d00720c */ /* 0x010fe20003f06270 */
[----:B------:R-:W-:Y:S01]  /*5300*/  IMAD R8, R8, 0x2, R9 ;  /* 0x0000000208087824 */ /* 0x000fe200078e0209 */
[----:B------:R-:W-:Y:S01]  /*5310*/  STS [R4.X4+0xc00], RZ ;  /* 0x000c00ff04007388 */ /* 0x000fe20000004800 */
[----:B------:R-:W-:-:S02]  /*5320*/  SHF.R.U32.HI R11, RZ, c[0x0][0x194], R11 ;  /* 0x00006500ff0b7a19 */ /* 0x000fc4000001160b */
[----:B------:R-:W-:Y:S01]  /*5330*/  SEL R14, R16, 0x80000000, !P0 ;  /* 0x80000000100e7807 */ /* 0x000fe20004000000 */
[----:B------:R-:W-:Y:S01]  /*5340*/  STS [R4.X4+0x1200], RZ ;  /* 0x001200ff04007388 */ /* 0x000fe20000004800 */
[----:B------:R-:W-:Y:S02]  /*5350*/  LOP3.LUT R11, R11, UR4, RZ, 0xc0, !PT ;  /* 0x000000040b0b7c12 */ /* 0x000fe4000f8ec0ff */
[----:B------:R-:W-:Y:S01]  /*5360*/  LOP3.LUT R13, R14, R13, RZ, 0x3c, !PT ;  /* 0x0000000d0e0d7212 */ /* 0x000fe200078e3cff */
[----:B------:R-:W-:Y:S01]  /*5370*/  STS [R4.X4+0x1800], RZ ;  /* 0x001800ff04007388 */ /* 0x000fe20000004800 */
[----:B------:R-:W-:Y:S02]  /*5380*/  LOP3.LUT R15, R11, 0xf, RZ, 0xc, !PT ;  /* 0x0000000f0b0f7812 */ /* 0x000fe400078e0cff */
[----:B------:R-:W-:Y:S01]  /*5390*/  SHF.R.U32.HI R11, RZ, 0x4, R11 ;  /* 0x00000004ff0b7819 */ /* 0x000fe2000001160b */
[----:B------:R-:W-:Y:S01]  /*53a0*/  STS [R4.X4+0x1e00], RZ ;  /* 0x001e00ff04007388 */ /* 0x000fe20000004800 */
[----:B------:R-:W-:Y:S01]  /*53b0*/  ISETP.NE.AND P0, PT, R13, 0x7fffffff, PT ;  /* 0x7fffffff0d00780c */ /* 0x000fe20003f05270 */
[----:B------:R-:W-:Y:S01]  /*53c0*/  IMAD R12, R15, 0x600, R2 ;  /* 0x000006000f0c7824 */ /* 0x000fe200078e0202 */
[----:B------:R-:W-:Y:S01]  /*53d0*/  IADD3 R11, -R11, 0x1, RZ ;  /* 0x000000010b0b7810 */ /* 0x000fe20007ffe1ff */
[----:B------:R-:W-:Y:S01]  /*53e0*/  STS [R4.X4+0x2400], RZ ;  /* 0x002400ff04007388 */ /* 0x000fe20000004800 */
[----:B------:R-:W-:-:S02]  /*53f0*/  SEL R14, R13, 0x80000000, P0 ;  /* 0x800000000d0e7807 */ /* 0x000fc40000000000 */
[----:B-----5:R-:W-:Y:S01]  /*5400*/  ISETP.GE.AND P0, PT, R28, RZ, PT ;  /* 0x000000ff1c00720c */ /* 0x020fe20003f06270 */
[----:B------:R-:W-:Y:S01]  /*5410*/  STS [R4.X4+0x2a00], RZ ;  /* 0x002a00ff04007388 */ /* 0x000fe20000004800 */
[----:B------:R-:W-:Y:S01]  /*5420*/  IMAD R11, R11, 0x2, R12 ;  /* 0x000000020b0b7824 */ /* 0x000fe200078e020c */
[----:B------:R-:W-:Y:S02]  /*5430*/  SHF.R.U32.HI R14, RZ, c[0x0][0x194], R14 ;  /* 0x00006500ff0e7a19 */ /* 0x000fe4000001160e */
[----:B------:R-:W-:Y:S02]  /*5440*/  STS [R4.X4+0x3000], RZ ;  /* 0x003000ff04007388 */ /* 0x000fe40000004800 */
[----:B------:R-:W-:Y:S02]  /*5450*/  LOP3.LUT R14, R14, UR4, RZ, 0xc0, !PT ;  /* 0x000000040e0e7c12 */ /* 0x000fe4000f8ec0ff */
[----:B------:R-:W-:Y:S02]  /*5460*/  STS [R4.X4+0x3600], RZ ;  /* 0x003600ff04007388 */ /* 0x000fe40000004800 */
[----:B------:R-:W-:-:S02]  /*5470*/  LOP3.LUT R17, R14, 0xf, RZ, 0xc, !PT ;  /* 0x0000000f0e117812 */ /* 0x000fc400078e0cff */
[----:B------:R-:W-:Y:S01]  /*5480*/  STS [R4.X4+0x3c00], RZ ;  /* 0x003c00ff04007388 */ /* 0x000fe20000004800 */
[----:B------:R-:W-:Y:S02]  /*5490*/  SHF.R.U32.HI R14, RZ, 0x4, R14 ;  /* 0x00000004ff0e7819 */ /* 0x000fe4000001160e */
[----:B------:R-:W-:Y:S01]  /*54a0*/  IMAD R17, R17, 0x600, R2 ;  /* 0x0000060011117824 */ /* 0x000fe200078e0202 */
[----:B------:R-:W-:Y:S01]  /*54b0*/  STS [R4.X4+0x4200], RZ ;  /* 0x004200ff04007388 */ /* 0x000fe20000004800 */
[----:B------:R-:W-:-:S03]  /*54c0*/  IADD3 R14, -R14, 0x1, RZ ;  /* 0x000000010e0e7810 */ /* 0x000fc60007ffe1ff */
[----:B------:R-:W-:Y:S02]  /*54d0*/  STS [R4.X4+0x4800], RZ ;  /* 0x004800ff04007388 */ /* 0x000fe40000004800 */
[----:B------:R-:W-:Y:S01]  /*54e0*/  IMAD R14, R14, 0x2, R17 ;  /* 0x000000020e0e7824 */ /* 0x000fe200078e0211 */
[----:B------:R-:W-:Y:S01]  /*54f0*/  SEL R17, R16, 0x80000000, !P0 ;  /* 0x8000000010117807 */ /* 0x000fe20004000000 */
[----:B------:R-:W-:Y:S03]  /*5500*/  STS [R4.X4+0x4e00], RZ ;  /* 0x004e00ff04007388 */ /* 0x000fe60000004800 */
[----:B------:R-:W-:Y:S01]  /*5510*/  LOP3.LUT R28, R17, R28, RZ, 0x3c, !PT ;  /* 0x0000001c111c7212 */ /* 0x000fe200078e3cff */
[----:B------:R-:W-:Y:S03]  /*5520*/  STS [R4.X4+0x5400], RZ ;  /* 0x005400ff04007388 */ /* 0x000fe60000004800 */
[C---:B------:R-:W-:Y:S01]  /*5530*/  ISETP.NE.AND P0, PT, R28.reuse, 0x7fffffff, PT ;  /* 0x7fffffff1c00780c */ /* 0x040fe20003f05270 */
[----:B------:R-:W-:Y:S03]  /*5540*/  STS [R4.X4+0x5a00], RZ ;  /* 0x005a00ff04007388 */ /* 0x000fe60000004800 */
[----:B------:R-:W-:Y:S01]  /*5550*/  SEL R17, R28, 0x80000000, P0 ;  /* 0x800000001c117807 */ /* 0x000fe20000000000 */
[----:B------:R-:W-:Y:S01]  /*5560*/  STS [R4.X4+0x6000], RZ ;  /* 0x006000ff04007388 */ /* 0x000fe20000004800 */
[----:B0-----:R-:W-:-:S02]  /*5570*/  ISETP.GE.AND P0, PT, R31, RZ, PT ;  /* 0x000000ff1f00720c */ /* 0x001fc40003f06270 */
[----:B------:R-:W-:Y:S01]  /*5580*/  SHF.R.U32.HI R17, RZ, c[0x0][0x194], R17 ;  /* 0x00006500ff117a19 */ /* 0x000fe20000011611 */
[----:B------:R-:W0:Y:S03]  /*5590*/  LDS.U16 R9, [R8] ;  /* 0x0000000008097984 */ /* 0x000e260000000400 */
[----:B------:R-:W-:-:S04]  /*55a0*/  LOP3.LUT R17, R17, UR4, RZ, 0xc0, !PT ;  /* 0x0000000411117c12 */ /* 0x000fc8000f8ec0ff */
[----:B------:R-:W-:Y:S02]  /*55b0*/  LOP3.LUT R19, R17, 0xf, RZ, 0xc, !PT ;  /* 0x0000000f11137812 */ /* 0x000fe400078e0cff */
[----:B------:R-:W-:-:S04]  /*55c0*/  SHF.R.U32.HI R17, RZ, 0x4, R17 ;  /* 0x00000004ff117819 */ /* 0x000fc80000011611 */
[----:B------:R-:W-:Y:S02]  /*55d0*/  IADD3 R29, -R17, 0x1, RZ ;  /* 0x00000001111d7810 */ /* 0x000fe40007ffe1ff */
[----:B0-----:R-:W-:-:S05]  /*55e0*/  IADD3 R15, R9, 0x1, RZ ;  /* 0x00000001090f7810 */ /* 0x001fca0007ffe0ff */
[----:B------:R-:W-:Y:S04]  /*55f0*/  STS.U16 [R8], R15 ;  /* 0x0000000f08007388 */ /* 0x000fe80000000400 */
[----:B------:R-:W0:Y:S02]  /*5600*/  LDS.U16 R12, [R11] ;  /* 0x000000000b0c7984 */ /* 0x000e240000000400 */
[----:B0-----:R-:W-:-:S05]  /*5610*/  IADD3 R18, R12, 0x1, RZ ;  /* 0x000000010c127810 */ /* 0x001fca0007ffe0ff */
[----:B------:R0:W-:Y:S04]  /*5620*/  STS.U16 [R11], R18 ;  /* 0x000000120b007388 */ /* 0x0001e80000000400 */
[----:B------:R-:W2:Y:S01]  /*5630*/  LDS.U16 R15, [R14] ;  /* 0x000000000e0f7984 */ /* 0x000ea20000000400 */
[----:B0-----:R-:W-:-:S04]  /*5640*/  IMAD R18, R19, 0x600, R2 ;  /* 0x0000060013127824 */ /* 0x001fc800078e0202 */
[----:B------:R-:W-:Y:S01]  /*5650*/  IMAD R29, R29, 0x2, R18 ;  /* 0x000000021d1d7824 */ /* 0x000fe200078e0212 */
[----:B------:R-:W-:-:S04]  /*5660*/  SEL R18, R16, 0x80000000, !P0 ;  /* 0x8000000010127807 */ /* 0x000fc80004000000 */
[----:B------:R-:W-:-:S04]  /*5670*/  LOP3.LUT R31, R18, R31, RZ, 0x3c, !PT ;  /* 0x0000001f121f7212 */ /* 0x000fc800078e3cff */
[----:B------:R-:W-:-:S04]  /*5680*/  ISETP.NE.AND P0, PT, R31, 0x7fffffff, PT ;  /* 0x7fffffff1f00780c */ /* 0x000fc80003f05270 */
[----:B------:R-:W-:Y:S02]  /*5690*/  SEL R18, R31, 0x80000000, P0 ;  /* 0x800000001f127807 */ /* 0x000fe40000000000 */
[----:B------:R-:W-:Y:S02]  /*56a0*/  ISETP.GE.AND P0, PT, R34, RZ, PT ;  /* 0x000000ff2200720c */ /* 0x000fe40003f06270 */
[----:B------:R-:W-:-:S04]  /*56b0*/  SHF.R.U32.HI R18, RZ, c[0x0][0x194], R18 ;  /* 0x00006500ff127a19 */ /* 0x000fc80000011612 */
[----:B------:R-:W-:-:S04]  /*56c0*/  LOP3.LUT R18, R18, UR4, RZ, 0xc0, !PT ;  /* 0x0000000412127c12 */ /* 0x000fc8000f8ec0ff */
[----:B------:R-:W-:Y:S02]  /*56d0*/  LOP3.LUT R19, R18, 0xf, RZ, 0xc, !PT ;  /* 0x0000000f12137812 */ /* 0x000fe400078e0cff */
[----:B------:R-:W-:Y:S02]  /*56e0*/  SHF.R.U32.HI R18, RZ, 0x4, R18 ;  /* 0x00000004ff127819 */ /* 0x000fe40000011612 */
[----:B--2---:R-:W-:Y:S01]  /*56f0*/  IADD3 R17, R15, 0x1, RZ ;  /* 0x000000010f117810 */ /* 0x004fe20007ffe0ff */
[----:B------:R-:W-:Y:S01]  /*5700*/  IMAD R19, R19, 0x600, R2 ;  /* 0x0000060013137824 */ /* 0x000fe200078e0202 */
[----:B------:R-:W-:-:S03]  /*5710*/  IADD3 R32, -R18, 0x1, RZ ;  /* 0x0000000112207810 */ /* 0x000fc60007ffe1ff */
[----:B------:R0:W-:Y:S02]  /*5720*/  STS.U16 [R14], R17 ;  /* 0x000000110e007388 */ /* 0x0001e40000000400 */
[----:B------:R-:W-:Y:S02]  /*5730*/  IMAD R32, R32, 0x2, R19 ;  /* 0x0000000220207824 */ /* 0x000fe400078e0213 */
[----:B------:R-:W2:Y:S01]  /*5740*/  LDS.U16 R30, [R29] ;  /* 0x000000001d1e7984 */ /* 0x000ea20000000400 */
[----:B0-----:R-:W-:-:S04]  /*5750*/  SEL R17, R16, 0x80000000, !P0 ;  /* 0x8000000010117807 */ /* 0x001fc80004000000 */
[----:B------:R-:W-:-:S04]  /*5760*/  LOP3.LUT R34, R17, R34, RZ, 0x3c, !PT ;  /* 0x0000002211227212 */ /* 0x000fc800078e3cff */
[----:B------:R-:W-:-:S04]  /*5770*/  ISETP.NE.AND P0, PT, R34, 0x7fffffff, PT ;  /* 0x7fffffff2200780c */ /* 0x000fc80003f05270 */
[----:B------:R-:W-:Y:S02]  /*5780*/  SEL R17, R34, 0x80000000, P0 ;  /* 0x8000000022117807 */ /* 0x000fe40000000000 */
[----:B------:R-:W-:Y:S02]  /*5790*/  ISETP.GE.AND P0, PT, R37, RZ, PT ;  /* 0x000000ff2500720c */ /* 0x000fe40003f06270 */
[----:B------:R-:W-:-:S04]  /*57a0*/  SHF.R.U32.HI R17, RZ, c[0x0][0x194], R17 ;  /* 0x00006500ff117a19 */ /* 0x000fc80000011611 */
[----:B------:R-:W-:-:S04]  /*57b0*/  LOP3.LUT R17, R17, UR4, RZ, 0xc0, !PT ;  /* 0x0000000411117c12 */ /* 0x000fc8000f8ec0ff */
[----:B------:R-:W-:Y:S02]  /*57c0*/  LOP3.LUT R19, R17, 0xf, RZ, 0xc, !PT ;  /* 0x0000000f11137812 */ /* 0x000fe400078e0cff */
[----:B------:R-:W-:-:S04]  /*57d0*/  SHF.R.U32.HI R17, RZ, 0x4, R17 ;  /* 0x00000004ff117819 */ /* 0x000fc80000011611 */
[----:B------:R-:W-:Y:S02]  /*57e0*/  IADD3 R35, -R17, 0x1, RZ ;  /* 0x0000000111237810 */ /* 0x000fe40007ffe1ff */
[----:B--2---:R-:W-:-:S05]  /*57f0*/  IADD3 R18, R30, 0x1, RZ ;  /* 0x000000011e127810 */ /* 0x004fca0007ffe0ff */
        /* <DEDUP_REMOVED lines=54> */
[----:B------:R-:W-:Y:S02]  /*5b60*/  SHF.R.U32.HI R17, RZ, c[0x0][0x194], R17 ;  /* 0x00006500ff117a19 */ /* 0x000fe40000011611 */
[----:B------:R-:W-:Y:S02]  /*5b70*/  SEL R16, R16, 0x80000000, !P0 ;  /* 0x8000000010107807 */ /* 0x000fe40004000000 */
[----:B------:R-:W-:Y:S02]  /*5b80*/  LOP3.LUT R17, R17, UR4, RZ, 0xc0, !PT ;  /* 0x0000000411117c12 */ /* 0x000fe4000f8ec0ff */
[----:B------:R-:W-:-:S02]  /*5b90*/  LOP3.LUT R49, R16, R49, RZ, 0x3c, !PT ;  /* 0x0000003110317212 */ /* 0x000fc400078e3cff */
[----:B------:R-:W-:Y:S02]  /*5ba0*/  LOP3.LUT R19, R17, 0xf, RZ, 0xc, !PT ;  /* 0x0000000f11137812 */ /* 0x000fe400078e0cff */
[----:B------:R-:W-:Y:S02]  /*5bb0*/  SHF.R.U32.HI R17, RZ, 0x4, R17 ;  /* 0x00000004ff117819 */ /* 0x000fe40000011611 */
[----:B------:R-:W-:Y:S02]  /*5bc0*/  ISETP.NE.AND P0, PT, R49, 0x7fffffff, PT ;  /* 0x7fffffff3100780c */ /* 0x000fe40003f05270 */
[----:B------:R-:W-:Y:S02]  /*5bd0*/  IADD3 R47, -R17, 0x1, RZ ;  /* 0x00000001112f7810 */ /* 0x000fe40007ffe1ff */
[----:B------:R-:W-:Y:S02]  /*5be0*/  SEL R16, R49, 0x80000000, P0 ;  /* 0x8000000031107807 */ /* 0x000fe40000000000 */
[----:B--2---:R-:W-:-:S02]  /*5bf0*/  IADD3 R18, R42, 0x1, RZ ;  /* 0x000000012a127810 */ /* 0x004fc40007ffe0ff */
[----:B------:R-:W-:-:S03]  /*5c00*/  SHF.R.U32.HI R16, RZ, c[0x0][0x194], R16 ;  /* 0x00006500ff107a19 */ /* 0x000fc60000011610 */
[----:B------:R0:W-:Y:S01]  /*5c10*/  STS.U16 [R41], R18 ;  /* 0x0000001229007388 */ /* 0x0001e20000000400 */
[----:B------:R-:W-:-:S03]  /*5c20*/  LOP3.LUT R16, R16, UR4, RZ, 0xc0, !PT ;  /* 0x0000000410107c12 */ /* 0x000fc6000f8ec0ff */
[----:B------:R-:W2:Y:S01]  /*5c30*/  LDS.U16 R45, [R44] ;  /* 0x000000002c2d7984 */ /* 0x000ea20000000400 */
[----:B0-----:R-:W-:Y:S01]  /*5c40*/  IMAD R18, R19, 0x600, R2 ;  /* 0x0000060013127824 */ /* 0x001fe200078e0202 */
[----:B------:R-:W-:Y:S02]  /*5c50*/  LOP3.LUT R19, R16, 0xf, RZ, 0xc, !PT ;  /* 0x0000000f10137812 */ /* 0x000fe400078e0cff */
[----:B------:R-:W-:Y:S01]  /*5c60*/  SHF.R.U32.HI R16, RZ, 0x4, R16 ;  /* 0x00000004ff107819 */ /* 0x000fe20000011610 */
[----:B------:R-:W-:Y:S02]  /*5c70*/  IMAD R47, R47, 0x2, R18 ;  /* 0x000000022f2f7824 */ /* 0x000fe400078e0212 */
[----:B------:R-:W-:Y:S01]  /*5c80*/  IMAD R19, R19, 0x600, R2 ;  /* 0x0000060013137824 */ /* 0x000fe200078e0202 */
[----:B------:R-:W-:Y:S01]  /*5c90*/  IADD3 R50, -R16, 0x1, RZ ;  /* 0x0000000110327810 */ /* 0x000fe20007ffe1ff */
[----:B------:R-:W-:-:S04]  /*5ca0*/  IMAD R18, R4, 0x44, RZ ;  /* 0x0000004404127824 */ /* 0x000fc800078e02ff */
[----:B------:R-:W-:Y:S01]  /*5cb0*/  IMAD R50, R50, 0x2, R19 ;  /* 0x0000000232327824 */ /* 0x000fe200078e0213 */
[----:B--2---:R-:W-:-:S05]  /*5cc0*/  IADD3 R17, R45, 0x1, RZ ;  /* 0x000000012d117810 */ /* 0x004fca0007ffe0ff */
        /* <DEDUP_REMOVED lines=20> */
[----:B------:R-:W-:Y:S01]  /*5e10*/  LDS R64, [R18+0x1c] ;  /* 0x00001c0012407984 */ /* 0x000fe20000000800 */
[----:B0-----:R-:W-:-:S03]  /*5e20*/  IADD3 R20, R54, R52, R53 ;  /* 0x0000003436147210 */ /* 0x001fc60007ffe035 */
[----:B------:R-:W-:Y:S04]  /*5e30*/  LDS R65, [R18+0x18] ;  /* 0x0000180012417984 */ /* 0x000fe80000000800 */
[----:B------:R-:W0:Y:S04]  /*5e40*/  LDS R66, [R18+0x20] ;  /* 0x0000200012427984 */ /* 0x000e280000000800 */
[----:B------:R-:W-:Y:S01]  /*5e50*/  LDS R22, [R18+0x40] ;  /* 0x0000400012167984 */ /* 0x000fe20000000800 */
[----:B--2---:R-:W-:-:S03]  /*5e60*/  IADD3 R21, R57, R55, R56 ;  /* 0x0000003739157210 */ /* 0x004fc60007ffe038 */
[----:B------:R-:W2:Y:S02]  /*5e70*/  LDS R67, [R18+0x3c] ;  /* 0x00003c0012437984 */ /* 0x000ea40000000800 */
[----:B------:R-:W-:Y:S01]  /*5e80*/  IMAD.IADD R20, R20, 0x1, R21 ;  /* 0x0000000114147824 */ /* 0x000fe200078e0215 */
[----:B---3--:R-:W-:Y:S02]  /*5e90*/  IADD3 R16, R60, R58, R59 ;  /* 0x0000003a3c107210 */ /* 0x008fe40007ffe03b */
[----:B----4-:R-:W-:Y:S02]  /*5ea0*/  IADD3 R17, R63, R61, R62 ;  /* 0x0000003d3f117210 */ /* 0x010fe40007ffe03e */
[----:B0-----:R-:W-:-:S04]  /*5eb0*/  IADD3 R19, R66, R64, R65 ;  /* 0x0000004042137210 */ /* 0x001fc80007ffe041 */
[----:B------:R-:W-:Y:S02]  /*5ec0*/  IADD3 R16, R19, R17, R16 ;  /* 0x0000001113107210 */ /* 0x000fe40007ffe010 */
[----:B--2---:R-:W-:-:S05]  /*5ed0*/  IADD3 R69, R20, R22, R67 ;  /* 0x0000001614457210 */ /* 0x004fca0007ffe043 */
[----:B------:R-:W-:Y:S01]  /*5ee0*/  IMAD.IADD R69, R16, 0x1, R69 ;  /* 0x0000000110457824 */ /* 0x000fe200078e0245 */
[----:B------:R-:W-:Y:S05]  /*5ef0*/  BRA.DIV ~URZ, `(.L_x_1743) ;  /* 0x00004c227f007947 */ /* 0x000fea000b800000 */
[----:B------:R-:W0:Y:S02]  /*5f00*/  SHFL.UP P0, R16, R69, 0x1, RZ ;  /* 0x0420000045107989 */ /* 0x000e2400000000ff */
[----:B0-----:R-:W-:-:S05]  /*5f10*/  @P0 IMAD.IADD R16, R69, 0x1, R16 ;  /* 0x0000000145100824 */ /* 0x001fca00078e0210 */
[----:B------:R-:W0:Y:S02]  /*5f20*/  SHFL.UP P0, R17, R16, 0x2, RZ ;  /* 0x0440000010117989 */ /* 0x000e2400000000ff */
[----:B0-----:R-:W-:-:S05]  /*5f30*/  @P0 IMAD.IADD R17, R16, 0x1, R17 ;  /* 0x0000000110110824 */ /* 0x001fca00078e0211 */
[----:B------:R-:W0:Y:S02]  /*5f40*/  SHFL.UP P0, R18, R17, 0x4, RZ ;  /* 0x0480000011127989 */ /* 0x000e2400000000ff */
[----:B0-----:R-:W-:-:S05]  /*5f50*/  @P0 IMAD.IADD R18, R17, 0x1, R18 ;  /* 0x0000000111120824 */ /* 0x001fca00078e0212 */
[----:B------:R-:W0:Y:S02]  /*5f60*/  SHFL.UP P0, R19, R18, 0x8, RZ ;  /* 0x0500000012137989 */ /* 0x000e2400000000ff */
[----:B0-----:R-:W-:-:S04]  /*5f70*/  @P0 IMAD.IADD R19, R18, 0x1, R19 ;  /* 0x0000000112130824 */ /* 0x001fc800078e0213 */
[----:B------:R-:W-:Y:S01]  /*5f80*/  IMAD.MOV.U32 R21, RZ, RZ, R19 ;  /* 0x000000ffff157224 */ /* 0x000fe200078e0013 */
[----:B------:R0:W2:Y:S04]  /*5f90*/  SHFL.UP P0, R74, R19, 0x10, RZ ;  /* 0x06000000134a7989 */ /* 0x0000a800000000ff */
.L_x_1754:
[----:B-1----:R-:W-:Y:S01]  /*5fa0*/  ISETP.NE.AND P2, PT, R72, 0x1f, PT ;  /* 0x0000001f4800780c */ /* 0x002fe20003f45270 */
[----:B--2---:R-:W-:Y:S01]  /*5fb0*/  @P0 IMAD.IADD R74, R74, 0x1, R21 ;  /* 0x000000014a4a0824 */ /* 0x004fe200078e0215 */
[C---:B------:R-:W-:Y:S01]  /*5fc0*/  ISETP.NE.AND P0, PT, R0.reuse, 0x2, PT ;  /* 0x000000020000780c */ /* 0x040fe20003f05270 */
[----:B------:R-:W-:Y:S01]  /*5fd0*/  BSSY B0, `(.L_x_1744) ;  /* 0x0000033000007945 */ /* 0x000fe20003800000 */
[----:B------:R-:W-:Y:S01]  /*5fe0*/  ISETP.NE.AND P3, PT, R0, RZ, PT ;  /* 0x000000ff0000720c */ /* 0x000fe20003f65270 */
[----:B------:R-:W-:-:S08]  /*5ff0*/  IMAD.IADD R69, R74, 0x1, -R69 ;  /* 0x000000014a457824 */ /* 0x000fd000078e0a45 */
[----:B------:R-:W-:-:S04]  /*6000*/  @!P2 SHF.R.U32.HI R16, RZ, 0x3, R4 ;  /* 0x00000003ff10a819 */ /* 0x000fc80000011604 */
[----:B------:R-:W-:-:S05]  /*6010*/  @!P2 LOP3.LUT R25, R16, 0x1ffffffc, RZ, 0xc0, !PT ;  /* 0x1ffffffc1019a812 */ /* 0x000fca00078ec0ff */
[----:B------:R-:W-:Y:S04]  /*6020*/  @!P2 STS [R25+0x6600], R74 ;  /* 0x0066004a1900a388 */ /* 0x000fe80000000800 */
[----:B------:R-:W-:Y:S01]  /*6030*/  BAR.SYNC.DEFER_BLOCKING 0x0 ;  /* 0x0000000000007b1d */ /* 0x000fe20000010000 */
[----:B------:R-:W-:-:S05]  /*6040*/  ISETP.NE.AND P2, PT, R0, 0x9, PT ;  /* 0x000000090000780c */ /* 0x000fca0003f45270 */
[----:B0-----:R-:W0:Y:S04]  /*6050*/  LDS.128 R16, [0x6600] ;  /* 0x00660000ff107984 */ /* 0x001e280000000c00 */
[----:B------:R-:W1:Y:S04]  /*6060*/  LDS R24, [0x6608] ;  /* 0x00660800ff187984 */ /* 0x000e680000000800 */
[----:B------:R-:W2:Y:S04]  /*6070*/  LDS R73, [0x6610] ;  /* 0x00661000ff497984 */ /* 0x000ea80000000800 */
[----:B------:R-:W3:Y:S01]  /*6080*/  LDS.128 R20, [0x6610] ;  /* 0x00661000ff147984 */ /* 0x000ee20000000c00 */
[----:B0-----:R-:W-:-:S05]  /*6090*/  IMAD.IADD R17, R16, 0x1, R17 ;  /* 0x0000000110117824 */ /* 0x001fca00078e0211 */
[C---:B------:R-:W-:Y:S01]  /*60a0*/  SEL R16, R17.reuse, R16, !P0 ;  /* 0x0000001011107207 */ /* 0x040fe20004000000 */
[----:B-1----:R-:W-:Y:S01]  /*60b0*/  IMAD.IADD R17, R17, 0x1, R24 ;  /* 0x0000000111117824 */ /* 0x002fe200078e0218 */
[C---:B------:R-:W-:Y:S01]  /*60c0*/  ISETP.NE.AND P0, PT, R0.reuse, 0x3, PT ;  /* 0x000000030000780c */ /* 0x040fe20003f05270 */
[----:B------:R-:W0:Y:S02]  /*60d0*/  LDS.128 R24, [0x6620] ;  /* 0x00662000ff187984 */ /* 0x000e240000000c00 */
[----:B------:R-:W-:Y:S01]  /*60e0*/  IMAD.IADD R19, R19, 0x1, R17 ;  /* 0x0000000113137824 */ /* 0x000fe200078e0211 */
[----:B------:R-:W-:Y:S02]  /*60f0*/  SEL R16, R17, R16, !P0 ;  /* 0x0000001011107207 */ /* 0x000fe40004000000 */
[----:B------:R-:W-:Y:S01]  /*6100*/  ISETP.NE.AND P0, PT, R0, 0x4, PT ;  /* 0x000000040000780c */ /* 0x000fe20003f05270 */
[----:B--2---:R-:W-:-:S03]  /*6110*/  IMAD.IADD R73, R19, 0x1, R73 ;  /* 0x0000000113497824 */ /* 0x004fc600078e0249 */
[----:B------:R-:W-:Y:S01]  /*6120*/  SEL R16, R19, R16, !P0 ;  /* 0x0000001013107207 */ /* 0x000fe20004000000 */
[----:B---3--:R-:W-:Y:S01]  /*6130*/  IMAD.IADD R21, R73, 0x1, R21 ;  /* 0x0000000149157824 */ /* 0x008fe200078e0215 */
        /* <DEDUP_REMOVED lines=28> */
.L_x_1745:
[----:B------:R-:W-:Y:S05]  /*6300*/  BSYNC B0 ;  /* 0x0000000000007941 */ /* 0x000fea0003800000 */
.L_x_1744:
[----:B------:R-:W-:Y:S01]  /*6310*/  BAR.SYNC.DEFER_BLOCKING 0x0 ;  /* 0x0000000000007b1d */ /* 0x000fe20000010000 */
[C---:B------:R-:W-:Y:S01]  /*6320*/  ISETP.NE.AND P0, PT, R4.reuse, RZ, PT ;  /* 0x000000ff0400720c */ /* 0x040fe20003f05270 */
[C---:B------:R-:W-:Y:S01]  /*6330*/  IMAD R26, R4.reuse, 0x44, RZ ;  /* 0x00000044041a7824 */ /* 0x040fe200078e02ff */
[----:B------:R-:W-:Y:S02]  /*6340*/  @!P1 IADD3 R25, -R4, 0x1f, RZ ;  /* 0x0000001f04199810 */ /* 0x000fe40007ffe1ff */
[----:B------:R-:W-:Y:S01]  /*6350*/  SEL R68, R68, 0x1080, P1 ;  /* 0x0000108044447807 */ /* 0x000fe20000800000 */
[----:B------:R-:W-:Y:S01]  /*6360*/  ULDC UR4, c[0x0][0x198] ;  /* 0x0000660000047ab9 */ /* 0x000fe20000000800 */
[----:B------:R-:W-:Y:S01]  /*6370*/  @!P1 LOP3.LUT R22, R25, 0xf, RZ, 0xc0, !PT ;  /* 0x0000000f19169812 */ /* 0x000fe200078ec0ff */
[----:B------:R-:W-:Y:S01]  /*6380*/  UBMSK UR4, URZ, UR4 ;  /* 0x000000043f04729b */ /* 0x000fe20008000000 */
[----:B------:R-:W-:-:S05]  /*6390*/  @!P1 SHF.R.S32.HI R25, RZ, 0x4, R25 ;  /* 0x00000004ff199819 */ /* 0x000fca0000011419 */
[----:B------:R-:W-:Y:S01]  /*63a0*/  @!P1 IMAD R24, R22, 0x300, R25 ;  /* 0x0000030016189824 */ /* 0x000fe200078e0219 */
[----:B------:R-:W1:Y:S02]  /*63b0*/  @P0 LDS R17, [0x663c] ;  /* 0x00663c00ff110984 */ /* 0x000e640000000800 */
[----:B-1----:R-:W-:Y:S01]  /*63c0*/  @P0 IMAD.IADD R16, R16, 0x1, R17 ;  /* 0x0000000110100824 */ /* 0x002fe200078e0211 */
        /* <DEDUP_REMOVED lines=13> */
[----:B-1----:R-:W-:-:S02]  /*64a0*/  @!P1 IMAD.SHL.U32 R19, R24, 0x2, RZ ;  /* 0x0000000218139824 */ /* 0x002fc400078e00ff */
        /* <DEDUP_REMOVED lines=23> */
[----:B------:R-:W1:Y:S04]  /*6620*/  LDS.U16 R8, [R8] ;  /* 0x0000000008087984 */ /* 0x000e680000000400 */
[----:B------:R-:W2:Y:S04]  /*6630*/  LDS.U16 R11, [R11] ;  /* 0x000000000b0b7984 */ /* 0x000ea80000000400 */
[----:B------:R1:W3:Y:S04]  /*6640*/  LDS.U16 R18, [R14] ;  /* 0x000000000e127984 */ /* 0x0002e80000000400 */
[----:B------:R-:W4:Y:S04]  /*6650*/  LDS.U16 R29, [R29] ;  /* 0x000000001d1d7984 */ /* 0x000f280000000400 */
[----:B------:R-:W5:Y:S04]  /*6660*/  LDS.U16 R32, [R32] ;  /* 0x0000000020207984 */ /* 0x000f680000000400 */
[----:B------:R-:W0:Y:S04]  /*6670*/  LDS.U16 R17, [R35] ;  /* 0x0000000023117984 */ /* 0x000e280000000400 */
[----:B------:R-:W0:Y:S04]  /*6680*/  LDS.U16 R20, [R38] ;  /* 0x0000000026147984 */ /* 0x000e280000000400 */
[----:B------:R-:W0:Y:S04]  /*6690*/  LDS.U16 R21, [R41] ;  /* 0x0000000029157984 */ /* 0x000e280000000400 */
[----:B------:R-:W0:Y:S04]  /*66a0*/  LDS.U16 R26, [R44] ;  /* 0x000000002c1a7984 */ /* 0x000e280000000400 */
[----:B0-----:R-:W0:Y:S04]  /*66b0*/  LDS.U16 R27, [R47] ;  /* 0x000000002f1b7984 */ /* 0x001e280000000400 */
[----:B------:R-:W0:Y:S01]  /*66c0*/  LDS.U16 R50, [R50] ;  /* 0x0000000032327984 */ /* 0x000e220000000400 */
[----:B-1----:R-:W-:-:S03]  /*66d0*/  IMAD.IADD R14, R9, 0x1, R8 ;  /* 0x00000001090e7824 */ /* 0x002fc600078e0208 */
[----:B------:R-:W-:Y:S01]  /*66e0*/  BAR.SYNC.DEFER_BLOCKING 0x0 ;  /* 0x0000000000007b1d */ /* 0x000fe20000010000 */
[----:B--2---:R-:W-:Y:S02]  /*66f0*/  IMAD.IADD R11, R12, 0x1, R11 ;  /* 0x000000010c0b7824 */ /* 0x004fe400078e020b */
[----:B---3--:R-:W-:Y:S02]  /*6700*/  IMAD.IADD R12, R15, 0x1, R18 ;  /* 0x000000010f0c7824 */ /* 0x008fe400078e0212 */
[----:B----4-:R-:W-:Y:S02]  /*6710*/  IMAD.IADD R15, R30, 0x1, R29 ;  /* 0x000000011e0f7824 */ /* 0x010fe400078e021d */
[----:B------:R-:W-:Y:S02]  /*6720*/  @!P1 IMAD.IADD R29, R6, 0x1, -R70 ;  /* 0x00000001061d9824 */ /* 0x000fe400078e0a46 */
[----:B-----5:R-:W-:Y:S02]  /*6730*/  IMAD.IADD R16, R33, 0x1, R32 ;  /* 0x0000000121107824 */ /* 0x020fe400078e0220 */
[----:B------:R-:W-:-:S02]  /*6740*/  IMAD.IADD R17, R36, 0x1, R17 ;  /* 0x0000000124117824 */ /* 0x000fc400078e0211 */
[----:B------:R-:W-:Y:S01]  /*6750*/  IMAD.IADD R20, R39, 0x1, R20 ;  /* 0x0000000127147824 */ /* 0x000fe200078e0214 */
[----:B------:R-:W-:Y:S01]  /*6760*/  @!P1 STS [R4.X4], R70 ;  /* 0x0000004604009388 */ /* 0x000fe20000004800 */
[----:B------:R-:W-:-:S03]  /*6770*/  IMAD.IADD R21, R42, 0x1, R21 ;  /* 0x000000012a157824 */ /* 0x000fc600078e0215 */
[----:B------:R-:W-:Y:S01]  /*6780*/  BAR.SYNC.DEFER_BLOCKING 0x0 ;  /* 0x0000000000007b1d */ /* 0x000fe20000010000 */
[----:B------:R-:W-:Y:S02]  /*6790*/  IMAD.IADD R26, R45, 0x1, R26 ;  /* 0x000000012d1a7824 */ /* 0x000fe400078e021a */
[----:B0-----:R-:W-:Y:S02]  /*67a0*/  IMAD.IADD R27, R48, 0x1, R27 ;  /* 0x00000001301b7824 */ /* 0x001fe400078e021b */
[----:B------:R-:W-:Y:S01]  /*67b0*/  IMAD.IADD R30, R51, 0x1, R50 ;  /* 0x00000001331e7824 */ /* 0x000fe200078e0232 */
[----:B------:R-:W-:Y:S04]  /*67c0*/  @!P0 LDS R68, [R4.X4+-0x4] ;  /* 0xfffffc0004448984 */ /* 0x000fe80000004800 */
[----:B------:R-:W-:Y:S06]  /*67d0*/  BAR.SYNC.DEFER_BLOCKING 0x0 ;  /* 0x0000000000007b1d */ /* 0x000fec0000010000 */
[----:B------:R-:W-:Y:S04]  /*67e0*/  @!P1 STS [R4.X4+0x4200], R29 ;  /* 0x0042001d04009388 */ /* 0x000fe80000004800 */
[----:B------:R-:W-:Y:S06]  /*67f0*/  BAR.SYNC.DEFER_BLOCKING 0x0 ;  /* 0x0000000000007b1d */ /* 0x000fec0000010000 */
[----:B------:R-:W-:Y:S04]  /*6800*/  STS [R14.X4], R7 ;  /* 0x000000070e007388 */ /* 0x000fe80000004800 */
[----:B------:R-:W-:Y:S04]  /*6810*/  STS [R11.X4], R10 ;  /* 0x0000000a0b007388 */ /* 0x000fe80000004800 */
[----:B------:R-:W-:Y:S04]  /*6820*/  STS [R12.X4], R13 ;  /* 0x0000000d0c007388 */ /* 0x000fe80000004800 */
[----:B------:R-:W-:Y:S04]  /*6830*/  STS [R15.X4], R28 ;  /* 0x0000001c0f007388 */ /* 0x000fe80000004800 */
[----:B------:R0:W-:Y:S04]  /*6840*/  STS [R16.X4], R31 ;  /* 0x0000001f10007388 */ /* 0x0001e80000004800 */
[----:B------:R-:W-:Y:S04]  /*6850*/  STS [R17.X4], R34 ;  /* 0x0000002211007388 */ /* 0x000fe80000004800 */
[----:B------:R-:W-:Y:S01]  /*6860*/  STS [R20.X4], R37 ;  /* 0x0000002514007388 */ /* 0x000fe20000004800 */
[----:B0-----:R-:W-:-:S03]  /*6870*/  IMAD.MOV.U32 R31, RZ, RZ, -0x1 ;  /* 0xffffffffff1f7424 */ /* 0x001fc600078e00ff */
        /* <DEDUP_REMOVED lines=8> */
[----:B------:R-:W-:Y:S04]  /*6900*/  LDS R22, [R4.X4+0x1200] ;  /* 0x0012000004167984 */ /* 0x000fe80000004800 */
[----:B------:R-:W3:Y:S04]  /*6910*/  LDS R40, [R4.X4+0x1800] ;  /* 0x0018000004287984 */ /* 0x000ee80000004800 */
[----:B------:R-:W-:Y:S04]  /*6920*/  LDS R37, [R4.X4+0x1e00] ;  /* 0x001e000004257984 */ /* 0x000fe80000004800 */
[----:B------:R-:W4:Y:S04]  /*6930*/  LDS R39, [R4.X4+0x2400] ;  /* 0x0024000004277984 */ /* 0x000f280000004800 */
[----:B------:R-:W5:Y:S04]  /*6940*/  LDS R32, [R4.X4+0x2a00] ;  /* 0x002a000004207984 */ /* 0x000f680000004800 */
[----:B------:R-:W-:Y:S04]  /*6950*/  LDS R33, [R4.X4+0x3000] ;  /* 0x0030000004217984 */ /* 0x000fe80000004800 */
[----:B------:R-:W-:Y:S01]  /*6960*/  LDS R35, [R4.X4+0x3600] ;  /* 0x0036000004237984 */ /* 0x000fe20000004800 */
[----:B0-----:R-:W-:-:S03]  /*6970*/  ISETP.NE.AND P0, PT, R7, 0x7fffffff, PT ;  /* 0x7fffffff0700780c */ /* 0x001fc60003f05270 */
[----:B------:R-:W0:Y:S01]  /*6980*/  LDS R13, [R4.X4+0x3c00] ;  /* 0x003c0000040d7984 */ /* 0x000e220000004800 */
[C---:B------:R-:W-:Y:S02]  /*6990*/  SEL R8, R7.reuse, 0x80000000, P0 ;  /* 0x8000000007087807 */ /* 0x040fe40000000000 */
[----:B-1----:R-:W-:Y:S02]  /*69a0*/  ISETP.NE.AND P2, PT, R28, 0x7fffffff, PT ;  /* 0x7fffffff1c00780c */ /* 0x002fe40003f45270 */
[----:B------:R-:W-:Y:S02]  /*69b0*/  SHF.R.U32.HI R8, RZ, c[0x0][0x194], R8 ;  /* 0x00006500ff087a19 */ /* 0x000fe40000011608 */
[----:B------:R-:W-:Y:S02]  /*69c0*/  ISETP.GE.AND P0, PT, R7, RZ, PT ;  /* 0x000000ff0700720c */ /* 0x000fe40003f06270 */
[----:B------:R-:W-:Y:S02]  /*69d0*/  LOP3.LUT R8, R8, UR4, RZ, 0xc0, !PT ;  /* 0x0000000408087c12 */ /* 0x000fe4000f8ec0ff */
[----:B------:R-:W-:-:S02]  /*69e0*/  SEL R34, R28, 0x80000000, P2 ;  /* 0x800000001c227807 */ /* 0x000fc40001000000 */
[----:B------:R-:W-:Y:S01]  /*69f0*/  SEL R10, R31, 0x80000000, P0 ;  /* 0x800000001f0a7807 */ /* 0x000fe20000000000 */
[----:B------:R1:W0:Y:S01]  /*6a00*/  LDS R9, [R8.X4+0x4200] ;  /* 0x0042000008097984 */ /* 0x0002220000004800 */
[----:B------:R-:W-:Y:S02]  /*6a10*/  IADD3 R36, P0, R4, R3, RZ ;  /* 0x0000000304247210 */ /* 0x000fe40007f1e0ff */
[----:B------:R-:W-:Y:S02]  /*6a20*/  SHF.R.U32.HI R34, RZ, c[0x0][0x194], R34 ;  /* 0x00006500ff227a19 */ /* 0x000fe40000011622 */
[----:B------:R-:W-:Y:S02]  /*6a30*/  LEA.HI.X.SX32 R41, R3, R71, 0x1, P0 ;  /* 0x0000004703297211 */ /* 0x000fe400000f0eff */
[----:B------:R-:W-:Y:S02]  /*6a40*/  LOP3.LUT R34, R34, UR4, RZ, 0xc0, !PT ;  /* 0x0000000422227c12 */ /* 0x000fe4000f8ec0ff */
[----:B-1----:R-:W-:-:S02]  /*6a50*/  LEA R8, P3, R36, c[0x0][0x170], 0x2 ;  /* 0x00005c0024087a11 */ /* 0x002fc400078610ff */
[----:B------:R-:W-:Y:S01]  /*6a60*/  LOP3.LUT R23, R10, R7, RZ, 0x3c, !PT ;  /* 0x000000070a177212 */ /* 0x000fe200078e3cff */
[----:B------:R-:W-:Y:S01]  /*6a70*/  IMAD.MOV.U32 R7, RZ, RZ, 0x4 ;  /* 0x00000004ff077424 */ /* 0x000fe200078e00ff */
[----:B--2---:R-:W-:Y:S02]  /*6a80*/  ISETP.NE.AND P0, PT, R24, 0x7fffffff, PT ;  /* 0x7fffffff1800780c */ /* 0x004fe40003f05270 */
[----:B---3--:R-:W-:Y:S02]  /*6a90*/  ISETP.NE.AND P2, PT, R40, 0x7fffffff, PT ;  /* 0x7fffffff2800780c */ /* 0x008fe40003f45270 */
[----:B------:R-:W-:Y:S02]  /*6aa0*/  SEL R18, R24, 0x80000000, P0 ;  /* 0x8000000018127807 */ /* 0x000fe40000000000 */
[----:B------:R-:W-:Y:S02]  /*6ab0*/  ISETP.NE.AND P0, PT, R22, 0x7fffffff, PT ;  /* 0x7fffffff1600780c */ /* 0x000fe40003f05270 */
[----:B------:R-:W-:-:S02]  /*6ac0*/  SHF.R.U32.HI R25, RZ, c[0x0][0x194], R18 ;  /* 0x00006500ff197a19 */ /* 0x000fc40000011612 */
[----:B------:R-:W-:Y:S02]  /*6ad0*/  SEL R38, R40, 0x80000000, P2 ;  /* 0x8000000028267807 */ /* 0x000fe40001000000 */
[----:B------:R-:W-:Y:S02]  /*6ae0*/  LOP3.LUT R25, R25, UR4, RZ, 0xc0, !PT ;  /* 0x0000000419197c12 */ /* 0x000fe4000f8ec0ff */
[----:B------:R-:W-:Y:S02]  /*6af0*/  ISETP.GE.AND P2, PT, R28, RZ, PT ;  /* 0x000000ff1c00720c */ /* 0x000fe40003f46270 */
[----:B----4-:R-:W-:Y:S02]  /*6b00*/  ISETP.NE.AND P4, PT, R39, 0x7fffffff, PT ;  /* 0x7fffffff2700780c */ /* 0x010fe40003f85270 */
[----:B------:R-:W-:Y:S01]  /*6b10*/  SHF.R.U32.HI R38, RZ, c[0x0][0x194], R38 ;  /* 0x00006500ff267a19 */ /* 0x000fe20000011626 */
[----:B------:R-:W-:Y:S01]  /*6b20*/  LDS R25, [R25.X4+0x4200] ;  /* 0x0042000019197984 */ /* 0x000fe20000004800 */
[----:B------:R-:W-:-:S02]  /*6b30*/  SEL R43, R31, 0x80000000, P2 ;  /* 0x800000001f2b7807 */ /* 0x000fc40001000000 */
[----:B-----5:R-:W-:Y:S02]  /*6b40*/  ISETP.NE.AND P2, PT, R32, 0x7fffffff, PT ;  /* 0x7fffffff2000780c */ /* 0x020fe40003f45270 */
[----:B0-----:R-:W-:Y:S02]  /*6b50*/  ISETP.NE.AND P5, PT, R13, 0x7fffffff, PT ;  /* 0x7fffffff0d00780c */ /* 0x001fe40003fa5270 */
[----:B------:R-:W-:Y:S01]  /*6b60*/  LOP3.LUT R55, R43, R28, RZ, 0x3c, !PT ;  /* 0x0000001c2b377212 */ /* 0x000fe200078e3cff */
[----:B------:R-:W-:Y:S01]  /*6b70*/  IMAD.IADD R10, R9, 0x1, R4 ;  /* 0x00000001090a7824 */ /* 0x000fe200078e0204 */
[----:B------:R-:W-:Y:S02]  /*6b80*/  LEA.HI.X R9, R36, c[0x0][0x174], R41, 0x2, P3 ;  /* 0x00005d0024097a11 */ /* 0x000fe400018f1429 */
[----:B------:R0:W1:Y:S01]  /*6b90*/  LDS R41, [R34.X4+0x4200] ;  /* 0x0042000022297984 */ /* 0x0000620000004800 */
[----:B------:R-:W-:Y:S01]  /*6ba0*/  IMAD.WIDE.U32 R18, R10, R7, c[0x0][0x168] ;  /* 0x00005a000a127625 */ /* 0x000fe200078e0007 */
[----:B------:R-:W-:-:S02]  /*6bb0*/  SEL R36, R22, 0x80000000, P0 ;  /* 0x8000000016247807 */ /* 0x000fc40000000000 */
[----:B------:R-:W-:Y:S02]  /*6bc0*/  ISETP.NE.AND P3, PT, R37, 0x7fffffff, PT ;  /* 0x7fffffff2500780c */ /* 0x000fe40003f65270 */
[----:B------:R-:W-:Y:S01]  /*6bd0*/  ISETP.GE.AND P0, PT, R24, RZ, PT ;  /* 0x000000ff1800720c */ /* 0x000fe20003f06270 */
[----:B------:R2:W-:Y:S01]  /*6be0*/  STG.E [R18.64], R23 ;  /* 0x0000001712007986 */ /* 0x0005e2000c101906 */
[----:B------:R-:W-:Y:S02]  /*6bf0*/  SHF.R.U32.HI R36, RZ, c[0x0][0x194], R36 ;  /* 0x00006500ff247a19 */ /* 0x000fe40000011624 */
[----:B0-----:R-:W-:Y:S02]  /*6c00*/  SEL R34, R39, 0x80000000, P4 ;  /* 0x8000000027227807 */ /* 0x001fe40002000000 */
[----:B------:R-:W-:Y:S02]  /*6c10*/  LOP3.LUT R36, R36, UR4, RZ, 0xc0, !PT ;  /* 0x0000000424247c12 */ /* 0x000fe4000f8ec0ff */
[----:B------:R-:W-:-:S02]  /*6c20*/  ISETP.NE.AND P4, PT, R35, 0x7fffffff, PT ;  /* 0x7fffffff2300780c */ /* 0x000fc40003f85270 */
[----:B------:R-:W-:Y:S01]  /*6c30*/  SHF.R.U32.HI R34, RZ, c[0x0][0x194], R34 ;  /* 0x00006500ff227a19 */ /* 0x000fe20000011622 */
[----:B------:R0:W3:Y:S01]  /*6c40*/  LDS R57, [R36.X4+0x4200] ;  /* 0x0042000024397984 */ /* 0x0000e20000004800 */
[----:B------:R-:W-:Y:S02]  /*6c50*/  SEL R28, R35, 0x80000000, P4 ;  /* 0x80000000231c7807 */ /* 0x000fe40002000000 */
[----:B--2---:R-:W-:Y:S02]  /*6c60*/  SEL R18, R37, 0x80000000, P3 ;  /* 0x8000000025127807 */ /* 0x004fe40001800000 */
[----:B------:R-:W-:Y:S02]  /*6c70*/  SEL R19, R31, 0x80000000, P0 ;  /* 0x800000001f137807 */ /* 0x000fe40000000000 */
[----:B------:R-:W-:Y:S02]  /*6c80*/  LOP3.LUT R23, R38, UR4, RZ, 0xc0, !PT ;  /* 0x0000000426177c12 */ /* 0x000fe4000f8ec0ff */
[----:B------:R-:W-:-:S02]  /*6c90*/  ISETP.NE.AND P3, PT, R33, 0x7fffffff, PT ;  /* 0x7fffffff2100780c */ /* 0x000fc40003f65270 */
[----:B------:R-:W-:Y:S02]  /*6ca0*/  SHF.R.U32.HI R18, RZ, c[0x0][0x194], R18 ;  /* 0x00006500ff127a19 */ /* 0x000fe40000011612 */
[----:B------:R-:W-:Y:S01]  /*6cb0*/  LOP3.LUT R53, R19, R24, RZ, 0x3c, !PT ;  /* 0x0000001813357212 */ /* 0x000fe200078e3cff */
[----:B------:R-:W2:Y:S01]  /*6cc0*/  LDS R23, [R23.X4+0x4200] ;  /* 0x0042000017177984 */ /* 0x000ea20000004800 */
[----:B------:R-:W-:Y:S02]  /*6cd0*/  SEL R19, R32, 0x80000000, P2 ;  /* 0x8000000020137807 */ /* 0x000fe40001000000 */
[----:B------:R-:W-:Y:S02]  /*6ce0*/  SEL R24, R33, 0x80000000, P3 ;  /* 0x8000000021187807 */ /* 0x000fe40001800000 */
[----:B------:R-:W-:Y:S02]  /*6cf0*/  LOP3.LUT R18, R18, UR4, RZ, 0xc0, !PT ;  /* 0x0000000412127c12 */ /* 0x000fe4000f8ec0ff */
[----:B------:R-:W-:-:S02]  /*6d00*/  LOP3.LUT R34, R34, UR4, RZ, 0xc0, !PT ;  /* 0x0000000422227c12 */ /* 0x000fc4000f8ec0ff */
[----:B0-----:R-:W-:Y:S01]  /*6d10*/  SEL R36, R13, 0x80000000, P5 ;  /* 0x800000000d247807 */ /* 0x001fe20002800000 */
[----:B------:R0:W4:Y:S01]  /*6d20*/  LDS R51, [R18.X4+0x4200] ;  /* 0x0042000012337984 */ /* 0x0001220000004800 */
[----:B------:R-:W-:Y:S02]  /*6d30*/  SHF.R.U32.HI R19, RZ, c[0x0][0x194], R19 ;  /* 0x00006500ff137a19 */ /* 0x000fe40000011613 */
[----:B------:R-:W-:Y:S01]  /*6d40*/  SHF.R.U32.HI R24, RZ, c[0x0][0x194], R24 ;  /* 0x00006500ff187a19 */ /* 0x000fe20000011618 */
[----:B------:R3:W5:Y:S01]  /*6d50*/  LDS R49, [R34.X4+0x4200] ;  /* 0x0042000022317984 */ /* 0x0007620000004800 */
[----:B------:R-:W-:Y:S02]  /*6d60*/  SHF.R.U32.HI R28, RZ, c[0x0][0x194], R28 ;  /* 0x00006500ff1c7a19 */ /* 0x000fe4000001161c */
[----:B------:R-:W-:Y:S02]  /*6d70*/  LOP3.LUT R43, R19, UR4, RZ, 0xc0, !PT ;  /* 0x00000004132b7c12 */ /* 0x000fe4000f8ec0ff */
[----:B0-----:R-:W-:-:S02]  /*6d80*/  SHF.R.U32.HI R18, RZ, c[0x0][0x194], R36 ;  /* 0x00006500ff127a19 */ /* 0x001fc40000011624 */
[----:B------:R-:W-:Y:S02]  /*6d90*/  LOP3.LUT R45, R24, UR4, RZ, 0xc0, !PT ;  /* 0x00000004182d7c12 */ /* 0x000fe4000f8ec0ff */
[----:B------:R-:W-:Y:S01]  /*6da0*/  LOP3.LUT R47, R28, UR4, RZ, 0xc0, !PT ;  /* 0x000000041c2f7c12 */ /* 0x000fe2000f8ec0ff */
[----:B------:R-:W0:Y:S01]  /*6db0*/  LDS R43, [R43.X4+0x4200] ;  /* 0x004200002b2b7984 */ /* 0x000e220000004800 */
[----:B------:R-:W-:Y:S02]  /*6dc0*/  LOP3.LUT R42, R18, UR4, RZ, 0xc0, !PT ;  /* 0x00000004122a7c12 */ /* 0x000fe4000f8ec0ff */
[----:B-1----:R-:W-:Y:S01]  /*6dd0*/  IADD3 R28, R4, 0x300, R41 ;  /* 0x00000300041c7810 */ /* 0x002fe20007ffe029 */
[----:B------:R-:W1:Y:S01]  /*6de0*/  LDS R45, [R45.X4+0x4200] ;  /* 0x004200002d2d7984 */ /* 0x000e620000004800 */
[----:B------:R-:W-:Y:S02]  /*6df0*/  ISETP.GE.AND P0, PT, R22, RZ, PT ;  /* 0x000000ff1600720c */ /* 0x000fe40003f06270 */
[----:B------:R-:W-:Y:S01]  /*6e00*/  IADD3 R36, R4, 0x180, R25 ;  /* 0x0000018004247810 */ /* 0x000fe20007ffe019 */
[----:B------:R-:W0:Y:S01]  /*6e10*/  LDS R47, [R47.X4+0x4200] ;  /* 0x004200002f2f7984 */ /* 0x000e220000004800 */
[----:B------:R-:W-:Y:S01]  /*6e20*/  ISETP.GE.AND P2, PT, R40, RZ, PT ;  /* 0x000000ff2800720c */ /* 0x000fe20003f46270 */
[-C--:B------:R-:W-:Y:S01]  /*6e30*/  IMAD.WIDE.U32 R24, R28, R7.reuse, c[0x0][0x168] ;  /* 0x00005a001c187625 */ /* 0x080fe200078e0007 */
[----:B------:R-:W-:Y:S01]  /*6e40*/  SEL R59, R31, 0x80000000, P0 ;  /* 0x800000001f3b7807 */ /* 0x000fe20000000000 */
[----:B------:R2:W0:Y:S01]  /*6e50*/  LDS R41, [R42.X4+0x4200] ;  /* 0x004200002a297984 */ /* 0x0004220000004800 */
[----:B------:R-:W-:Y:S01]  /*6e60*/  ISETP.GE.AND P0, PT, R37, RZ, PT ;  /* 0x000000ff2500720c */ /* 0x000fe20003f06270 */
[----:B------:R-:W-:Y:S01]  /*6e70*/  IMAD.WIDE.U32 R18, R36, R7, c[0x0][0x168] ;  /* 0x00005a0024127625 */ /* 0x000fe200078e0007 */
[----:B---3--:R-:W-:-:S02]  /*6e80*/  IADD3 R34, R4, 0x480, R57 ;  /* 0x0000048004227810 */ /* 0x008fc40007ffe039 */
[----:B------:R-:W-:Y:S02]  /*6e90*/  SEL R57, R31, 0x80000000, P2 ;  /* 0x800000001f397807 */ /* 0x000fe40001000000 */
[----:B--2---:R-:W-:Y:S01]  /*6ea0*/  IADD3 R38, R4, 0x600, R23 ;  /* 0x0000060004267810 */ /* 0x004fe20007ffe017 */
[----:B------:R2:W-:Y:S01]  /*6eb0*/  STG.E [R18.64], R53 ;  /* 0x0000003512007986 */ /* 0x0005e2000c101906 */
[----:B------:R-:W-:Y:S02]  /*6ec0*/  ISETP.GE.AND P2, PT, R39, RZ, PT ;  /* 0x000000ff2700720c */ /* 0x000fe40003f46270 */
[----:B------:R-:W-:Y:S01]  /*6ed0*/  SEL R42, R31, 0x80000000, P0 ;  /* 0x800000001f2a7807 */ /* 0x000fe20000000000 */
[----:B------:R3:W-:Y:S01]  /*6ee0*/  STG.E [R24.64], R55 ;  /* 0x0000003718007986 */ /* 0x0007e2000c101906 */
[----:B------:R-:W-:Y:S01]  /*6ef0*/  LOP3.LUT R59, R59, R22, RZ, 0x3c, !PT ;  /* 0x000000163b3b7212 */ /* 0x000fe200078e3cff */
[----:B------:R-:W-:Y:S01]  /*6f00*/  IMAD.WIDE.U32 R22, R34, R7, c[0x0][0x168] ;  /* 0x00005a0022167625 */ /* 0x000fe200078e0007 */
[----:B------:R-:W-:-:S02]  /*6f10*/  LOP3.LUT R57, R57, R40, RZ, 0x3c, !PT ;  /* 0x0000002839397212 */ /* 0x000fc400078e3cff */
[----:B------:R-:W-:Y:S02]  /*6f20*/  ISETP.GE.AND P3, PT, R35, RZ, PT ;  /* 0x000000ff2300720c */ /* 0x000fe40003f66270 */
[----:B----4-:R-:W-:Y:S01]  /*6f30*/  IADD3 R40, R4, 0x780, R51 ;  /* 0x0000078004287810 */ /* 0x010fe20007ffe033 */
[----:B--2---:R-:W-:Y:S01]  /*6f40*/  IMAD.WIDE.U32 R18, R38, R7, c[0x0][0x168] ;  /* 0x00005a0026127625 */ /* 0x004fe200078e0007 */
[----:B------:R-:W-:Y:S01]  /*6f50*/  LOP3.LUT R37, R42, R37, RZ, 0x3c, !PT ;  /* 0x000000252a257212 */ /* 0x000fe200078e3cff */
[----:B------:R2:W-:Y:S01]  /*6f60*/  STG.E [R22.64], R59 ;  /* 0x0000003b16007986 */ /* 0x0005e2000c101906 */
[----:B------:R-:W-:Y:S02]  /*6f70*/  ISETP.GE.AND P0, PT, R32, RZ, PT ;  /* 0x000000ff2000720c */ /* 0x000fe40003f06270 */
[----:B---3--:R-:W-:Y:S01]  /*6f80*/  SEL R24, R31, 0x80000000, P2 ;  /* 0x800000001f187807 */ /* 0x008fe20001000000 */
[----:B------:R3:W-:Y:S01]  /*6f90*/  STG.E [R18.64], R57 ;  /* 0x0000003912007986 */ /* 0x0007e2000c101906 */
[----:B-----5:R-:W-:-:S02]  /*6fa0*/  IADD3 R42, R4, 0x900, R49 ;  /* 0x00000900042a7810 */ /* 0x020fc40007ffe031 */
[----:B------:R-:W-:Y:S02]  /*6fb0*/  ISETP.GE.AND P2, PT, R33, RZ, PT ;  /* 0x000000ff2100720c */ /* 0x000fe40003f46270 */
[C---:B------:R-:W-:Y:S02]  /*6fc0*/  SEL R44, R31.reuse, 0x80000000, P3 ;  /* 0x800000001f2c7807 */ /* 0x040fe40001800000 */
[----:B------:R-:W-:Y:S01]  /*6fd0*/  LOP3.LUT R39, R24, R39, RZ, 0x3c, !PT ;  /* 0x0000002718277212 */ /* 0x000fe200078e3cff */
[-C--:B------:R-:W-:Y:S01]  /*6fe0*/  IMAD.WIDE.U32 R24, R40, R7.reuse, c[0x0][0x168] ;  /* 0x00005a0028187625 */ /* 0x080fe200078e0007 */
[----:B------:R-:W-:Y:S02]  /*6ff0*/  SEL R49, R31, 0x80000000, P0 ;  /* 0x800000001f317807 */ /* 0x000fe40000000000 */
[----:B------:R-:W-:Y:S01]  /*7000*/  ISETP.GE.AND P0, PT, R13, RZ, PT ;  /* 0x000000ff0d00720c */ /* 0x000fe20003f06270 */
[----:B--2---:R-:W-:Y:S01]  /*7010*/  IMAD.WIDE.U32 R22, R42, R7, c[0x0][0x168] ;  /* 0x00005a002a167625 */ /* 0x004fe200078e0007 */
[----:B---3--:R-:W-:Y:S01]  /*7020*/  SEL R18, R31, 0x80000000, P2 ;  /* 0x800000001f127807 */ /* 0x008fe20001000000 */
[----:B------:R2:W-:Y:S01]  /*7030*/  STG.E [R24.64], R37 ;  /* 0x0000002518007986 */ /* 0x0005e2000c101906 */
[----:B0-----:R-:W-:-:S02]  /*7040*/  IADD3 R50, R4, 0xa80, R43 ;  /* 0x00000a8004327810 */ /* 0x001fc40007ffe02b */
[----:B------:R-:W-:Y:S01]  /*7050*/  LOP3.LUT R35, R44, R35, RZ, 0x3c, !PT ;  /* 0x000000232c237212 */ /* 0x000fe200078e3cff */
[----:B------:R0:W-:Y:S01]  /*7060*/  STG.E [R22.64], R39 ;  /* 0x0000002716007986 */ /* 0x0001e2000c101906 */
[C---:B-1----:R-:W-:Y:S02]  /*7070*/  IADD3 R48, R4.reuse, 0xc00, R45 ;  /* 0x00000c0004307810 */ /* 0x042fe40007ffe02d */
[----:B------:R-:W-:Y:S02]  /*7080*/  LOP3.LUT R49, R49, R32, RZ, 0x3c, !PT ;  /* 0x0000002031317212 */ /* 0x000fe400078e3cff */
[C---:B------:R-:W-:Y:S02]  /*7090*/  IADD3 R44, R4.reuse, 0xd80, R47 ;  /* 0x00000d80042c7810 */ /* 0x040fe40007ffe02f */
[----:B------:R-:W-:Y:S02]  /*70a0*/  SEL R32, R31, 0x80000000, P0 ;  /* 0x800000001f207807 */ /* 0x000fe40000000000 */
[----:B------:R-:W-:Y:S01]  /*70b0*/  IADD3 R46, R4, 0xf00, R41 ;  /* 0x00000f00042e7810 */ /* 0x000fe20007ffe029 */
[----:B--2---:R-:W-:Y:S01]  /*70c0*/  IMAD.WIDE.U32 R24, R44, R7, c[0x0][0x168] ;  /* 0x00005a002c187625 */ /* 0x004fe200078e0007 */
[----:B------:R-:W-:-:S02]  /*70d0*/  LOP3.LUT R51, R18, R33, RZ, 0x3c, !PT ;  /* 0x0000002112337212 */ /* 0x000fc400078e3cff */
[----:B------:R-:W-:Y:S01]  /*70e0*/  LOP3.LUT R13, R32, R13, RZ, 0x3c, !PT ;  /* 0x0000000d200d7212 */ /* 0x000fe200078e3cff */
[----:B------:R-:W-:-:S04]  /*70f0*/  IMAD.WIDE.U32 R18, R50, R7, c[0x0][0x168] ;  /* 0x00005a0032127625 */ /* 0x000fc800078e0007 */
[-C--:B0-----:R-:W-:Y:S01]  /*7100*/  IMAD.WIDE.U32 R22, R48, R7.reuse, c[0x0][0x168] ;  /* 0x00005a0030167625 */ /* 0x081fe200078e0007 */
[----:B------:R-:W-:Y:S03]  /*7110*/  STG.E [R18.64], R49 ;  /* 0x0000003112007986 */ /* 0x000fe6000c101906 */
[-C--:B------:R-:W-:Y:S01]  /*7120*/  IMAD.WIDE.U32 R32, R46, R7.reuse, c[0x0][0x168] ;  /* 0x00005a002e207625 */ /* 0x080fe200078e0007 */
[----:B------:R0:W-:Y:S04]  /*7130*/  STG.E [R22.64], R51 ;  /* 0x0000003316007986 */ /* 0x0001e8000c101906 */
[----:B------:R1:W-:Y:S04]  /*7140*/  STG.E [R24.64], R35 ;  /* 0x0000002318007986 */ /* 0x0003e8000c101906 */
[----:B------:R2:W-:Y:S04]  /*7150*/  STG.E [R32.64], R13 ;  /* 0x0000000d20007986 */ /* 0x0005e8000c101906 */
[----:B------:R-:W-:Y:S06]  /*7160*/  BAR.SYNC.DEFER_BLOCKING 0x0 ;  /* 0x0000000000007b1d */ /* 0x000fec0000010000 */
[----:B------:R-:W3:Y:S04]  /*7170*/  LDG.E R31, [R8.64] ;  /* 0x00000006081f7981 */ /* 0x000ee8000c1e1900 */
[----:B------:R-:W4:Y:S04]  /*7180*/  LDG.E R37, [R8.64+0x600] ;  /* 0x0006000608257981 */ /* 0x000f28000c1e1900 */
[----:B------:R-:W5:Y:S04]  /*7190*/  LDG.E R39, [R8.64+0xc00] ;  /* 0x000c000608277981 */ /* 0x000f68000c1e1900 */
[----:B------:R-:W5:Y:S04]  /*71a0*/  LDG.E R41, [R8.64+0x1200] ;  /* 0x0012000608297981 */ /* 0x000f68000c1e1900 */
[----:B------:R-:W5:Y:S04]  /*71b0*/  LDG.E R43, [R8.64+0x1800] ;  /* 0x00180006082b7981 */ /* 0x000f68000c1e1900 */
[----:B------:R-:W5:Y:S04]  /*71c0*/  LDG.E R45, [R8.64+0x1e00] ;  /* 0x001e0006082d7981 */ /* 0x000f68000c1e1900 */
[----:B------:R-:W5:Y:S04]  /*71d0*/  LDG.E R47, [R8.64+0x2400] ;  /* 0x00240006082f7981 */ /* 0x000f68000c1e1900 */
[----:B0-----:R-:W5:Y:S04]  /*71e0*/  LDG.E R23, [R8.64+0x2a00] ;  /* 0x002a000608177981 */ /* 0x001f68000c1e1900 */
[----:B-1----:R-:W5:Y:S04]  /*71f0*/  LDG.E R25, [R8.64+0x3000] ;  /* 0x0030000608197981 */ /* 0x002f68000c1e1900 */
[----:B--2---:R-:W2:Y:S04]  /*7200*/  LDG.E R13, [R8.64+0x3600] ;  /* 0x00360006080d7981 */ /* 0x004ea8000c1e1900 */
[----:B------:R-:W2:Y:S01]  /*7210*/  LDG.E R33, [R8.64+0x3c00] ;  /* 0x003c000608217981 */ /* 0x000ea2000c1e1900 */
[----:B------:R-:W-:Y:S01]  /*7220*/  IMAD R18, R4, 0x2c, RZ ;  /* 0x0000002c04127824 */ /* 0x000fe200078e02ff */
[----:B------:R-:W-:Y:S01]  /*7230*/  IADD3 R3, R3, 0x1080, RZ ;  /* 0x0000108003037810 */ /* 0x000fe20007ffe0ff */
[----:B------:R-:W-:-:S04]  /*7240*/  IMAD.WIDE.U32 R34, R34, R7, c[0x0][0x178] ;  /* 0x00005e0022227625 */ /* 0x000fc800078e0007 */
[----:B------:R-:W-:-:S04]  /*7250*/  IMAD.WIDE.U32 R50, R50, R7, c[0x0][0x178] ;  /* 0x00005e0032327625 */ /* 0x000fc800078e0007 */
[----:B------:R-:W-:-:S04]  /*7260*/  IMAD.WIDE.U32 R48, R48, R7, c[0x0][0x178] ;  /* 0x00005e0030307625 */ /* 0x000fc800078e0007 */
[----:B------:R-:W-:Y:S01]  /*7270*/  @!P1 IMAD.IADD R6, R68, 0x1, R29 ;  /* 0x0000000144069824 */ /* 0x000fe200078e021d */
[----:B---3--:R-:W-:Y:S04]  /*7280*/  STS [R4.X4], R31 ;  /* 0x0000001f04007388 */ /* 0x008fe80000004800 */
[----:B----4-:R0:W-:Y:S04]  /*7290*/  STS [R4.X4+0x600], R37 ;  /* 0x0006002504007388 */ /* 0x0101e80000004800 */
[----:B-----5:R1:W-:Y:S04]  /*72a0*/  STS [R4.X4+0xc00], R39 ;  /* 0x000c002704007388 */ /* 0x0203e80000004800 */
[----:B------:R3:W-:Y:S01]  /*72b0*/  STS [R4.X4+0x1200], R41 ;  /* 0x0012002904007388 */ /* 0x0007e20000004800 */
[----:B0-----:R-:W-:-:S03]  /*72c0*/  IMAD.WIDE.U32 R36, R36, R7, c[0x0][0x178] ;  /* 0x00005e0024247625 */ /* 0x001fc600078e0007 */
[----:B------:R0:W-:Y:S01]  /*72d0*/  STS [R4.X4+0x1800], R43 ;  /* 0x0018002b04007388 */ /* 0x0001e20000004800 */
[----:B-1----:R-:W-:-:S03]  /*72e0*/  IMAD.WIDE.U32 R38, R38, R7, c[0x0][0x178] ;  /* 0x00005e0026267625 */ /* 0x002fc600078e0007 */
[----:B------:R1:W-:Y:S01]  /*72f0*/  STS [R4.X4+0x1e00], R45 ;  /* 0x001e002d04007388 */ /* 0x0003e20000004800 */
[----:B---3--:R-:W-:-:S03]  /*7300*/  IMAD.WIDE.U32 R40, R40, R7, c[0x0][0x178] ;  /* 0x00005e0028287625 */ /* 0x008fc600078e0007 */
[----:B------:R3:W-:Y:S01]  /*7310*/  STS [R4.X4+0x2400], R47 ;  /* 0x0024002f04007388 */ /* 0x0007e20000004800 */
[----:B0-----:R-:W-:-:S03]  /*7320*/  IMAD.WIDE.U32 R42, R42, R7, c[0x0][0x178] ;  /* 0x00005e002a2a7625 */ /* 0x001fc600078e0007 */
[----:B------:R-:W-:Y:S01]  /*7330*/  STS [R4.X4+0x2a00], R23 ;  /* 0x002a001704007388 */ /* 0x000fe20000004800 */
[----:B-1----:R-:W-:-:S03]  /*7340*/  IMAD.WIDE.U32 R44, R44, R7, c[0x0][0x178] ;  /* 0x00005e002c2c7625 */ /* 0x002fc600078e0007 */
[----:B------:R-:W-:Y:S01]  /*7350*/  STS [R4.X4+0x3000], R25 ;  /* 0x0030001904007388 */ /* 0x000fe20000004800 */
[----:B---3--:R-:W-:-:S03]  /*7360*/  IMAD.WIDE.U32 R46, R46, R7, c[0x0][0x178] ;  /* 0x00005e002e2e7625 */ /* 0x008fc600078e0007 */
[----:B--2---:R-:W-:Y:S04]  /*7370*/  STS [R4.X4+0x3600], R13 ;  /* 0x0036000d04007388 */ /* 0x004fe80000004800 */
        /* <DEDUP_REMOVED lines=19> */
[----:B----4-:R-:W-:Y:S01]  /*74b0*/  STS [R16.X4], R65 ;  /* 0x0000004110007388 */ /* 0x010fe20000004800 */
[----:B0-----:R-:W-:-:S03]  /*74c0*/  IMAD.WIDE.U32 R12, R10, R7, c[0x0][0x178] ;  /* 0x00005e000a0c7625 */ /* 0x001fc600078e0007 */
[----:B-----5:R-:W-:Y:S01]  /*74d0*/  STS [R17.X4], R64 ;  /* 0x0000004011007388 */ /* 0x020fe20000004800 */
[----:B------:R-:W-:-:S03]  /*74e0*/  IMAD.WIDE.U32 R10, R28, R7, c[0x0][0x178] ;  /* 0x00005e001c0a7625 */ /* 0x000fc600078e0007 */
[----:B------:R-:W-:Y:S01]  /*74f0*/  STS [R20.X4], R63 ;  /* 0x0000003f14007388 */ /* 0x000fe20000004800 */
[----:B------:R-:W-:-:S03]  /*7500*/  IMAD.IADD R7, R5, 0x1, -R3 ;  /* 0x0000000105077824 */ /* 0x000fc600078e0a03 */
[----:B------:R-:W-:Y:S02]  /*7510*/  STS [R21.X4], R62 ;  /* 0x0000003e15007388 */ /* 0x000fe40000004800 */
[----:B------:R-:W-:Y:S02]  /*7520*/  ISETP.GT.AND P0, PT, R7, 0x107f, PT ;  /* 0x0000107f0700780c */ /* 0x000fe40003f04270 */
        /* <DEDUP_REMOVED lines=17> */
[----:B--2---:R0:W-:Y:S04]  /*7640*/  STG.E [R10.64], R15 ;  /* 0x0000000f0a007986 */ /* 0x0041e8000c101906 */
[----:B---3--:R0:W-:Y:S04]  /*7650*/  STG.E [R34.64], R31 ;  /* 0x0000001f22007986 */ /* 0x0081e8000c101906 */
        /* <DEDUP_REMOVED lines=8> */
[----:B0-----:R-:W-:Y:S01]  /*76e0*/  @!P0 CALL.REL.NOINC `(.L_x_1746) ;  /* 0x0000001000008944 */ /* 0x001fe20003c00000 */
[----:B------:R-:W-:Y:S05]  /*76f0*/  BRA `(.L_x_1747) ;  /* 0xffffd81000007947 */ /* 0x000fea000383ffff */
.L_x_1746:
[----:B------:R-:W-:Y:S02]  /*7700*/  IMAD.MOV.U32 R71, RZ, RZ, R19 ;  /* 0x000000ffff477224 */ /* 0x000fe400078e0013 */
[----:B------:R-:W-:-:S02]  /*7710*/  IMAD.MOV.U32 R0, RZ, RZ, R9 ;  /* 0x000000ffff007224 */ /* 0x000fc400078e0009 */
.L_x_1742:
[----:B------:R-:W-:-:S13]  /*7720*/  ISETP.GT.AND P0, PT, R5, R3, PT ;  /* 0x000000030500720c */ /* 0x000fda0003f04270 */
[----:B------:R-:W-:Y:S05]  /*7730*/  @!P0 EXIT ;  /* 0x000000000000894d */ /* 0x000fea0003800000 */
[----:B------:R-:W-:Y:S01]  /*7740*/  IMAD.MOV.U32 R5, RZ, RZ, -0x1 ;  /* 0xffffffffff057424 */ /* 0x000fe200078e00ff */
[----:B------:R-:W-:Y:S05]  /*7750*/  BRA.DIV ~URZ, `(.L_x_1748) ;  /* 0x000036927f007947 */ /* 0x000fea000b800000 */
[----:B------:R1:W2:Y:S02]  /*7760*/  SHFL.IDX PT, R13, R7, RZ, 0x1f ;  /* 0x00001fff070d7589 */ /* 0x0002a400000e0000 */
.L_x_1755:
[C---:B--2---:R-:W-:Y:S01]  /*7770*/  ISETP.GE.AND P1, PT, R4.reuse, R13, PT ;  /* 0x0000000d0400720c */ /* 0x044fe20003f26270 */
[----:B------:R-:W-:Y:S01]  /*7780*/  IMAD.MOV.U32 R15, RZ, RZ, -0x1 ;  /* 0xffffffffff0f7424 */ /* 0x000fe200078e00ff */
[----:B------:R-:W-:Y:S02]  /*7790*/  SHF.R.S32.HI R42, RZ, 0x1f, R3 ;  /* 0x0000001fff2a7819 */ /* 0x000fe40000011403 */
[----:B------:R-:W-:-:S04]  /*77a0*/  IADD3 R12, R4, 0x300, RZ ;  /* 0x00000300040c7810 */ /* 0x000fc80007ffe0ff */
[----:B------:R-:W-:Y:S02]  /*77b0*/  ISETP.GE.AND P6, PT, R12, R13, PT ;  /* 0x0000000d0c00720c */ /* 0x000fe40003fc6270 */
[----:B------:R-:W-:-:S03]  /*77c0*/  IADD3 R12, R4, 0x480, RZ ;  /* 0x00000480040c7810 */ /* 0x000fc60007ffe0ff */
[----:B------:R-:W-:Y:S02]  /*77d0*/  @!P1 IADD3 R8, P0, R4, R3, RZ ;  /* 0x0000000304089210 */ /* 0x000fe40007f1e0ff */
[----:B------:R-:W-:Y:S02]  /*77e0*/  ISETP.GE.AND P5, PT, R12, R13, PT ;  /* 0x0000000d0c00720c */ /* 0x000fe40003fa6270 */
[----:B------:R-:W-:Y:S02]  /*77f0*/  @!P1 LEA.HI.X.SX32 R9, R4, R42, 0x1, P0 ;  /* 0x0000002a04099211 */ /* 0x000fe400000f0eff */
[----:B------:R-:W-:Y:S02]  /*7800*/  @!P1 LEA R10, P0, R8, c[0x0][0x160], 0x2 ;  /* 0x00005800080a9a11 */ /* 0x000fe400078010ff */
[----:B------:R-:W-:Y:S02]  /*7810*/  IADD3 R12, R4, 0x180, RZ ;  /* 0x00000180040c7810 */ /* 0x000fe40007ffe0ff */
[----:B------:R-:W-:-:S02]  /*7820*/  @!P1 LEA.HI.X R11, R8, c[0x0][0x164], R9, 0x2, P0 ;  /* 0x00005900080b9a11 */ /* 0x000fc400000f1409 */
[----:B------:R-:W-:Y:S02]  /*7830*/  IADD3 R8, R4, 0x600, RZ ;  /* 0x0000060004087810 */ /* 0x000fe40007ffe0ff */
[C---:B------:R-:W-:Y:S01]  /*7840*/  IADD3 R9, P2, R12.reuse, R3, RZ ;  /* 0x000000030c097210 */ /* 0x040fe20007f5e0ff */
[----:B------:R2:W3:Y:S01]  /*7850*/  @!P1 LDG.E R15, [R10.64] ;  /* 0x000000060a0f9981 */ /* 0x0004e2000c1e1900 */
[-C--:B------:R-:W-:Y:S02]  /*7860*/  ISETP.GE.AND P1, PT, R12, R13.reuse, PT ;  /* 0x0000000d0c00720c */ /* 0x080fe40003f26270 */
[----:B------:R-:W-:Y:S02]  /*7870*/  ISETP.GE.AND P0, PT, R8, R13, PT ;  /* 0x0000000d0800720c */ /* 0x000fe40003f06270 */
[----:B------:R-:W-:Y:S02]  /*7880*/  LEA.HI.X.SX32 R12, R12, R42, 0x1, P2 ;  /* 0x0000002a0c0c7211 */ /* 0x000fe400010f0eff */
[----:B------:R-:W-:-:S04]  /*7890*/  LEA R8, P2, R9, c[0x0][0x160], 0x2 ;  /* 0x0000580009087a11 */ /* 0x000fc800078410ff */
[----:B------:R-:W-:Y:S02]  /*78a0*/  LEA.HI.X R9, R9, c[0x0][0x164], R12, 0x2, P2 ;  /* 0x0000590009097a11 */ /* 0x000fe400010f140c */
[----:B--2---:R-:W-:Y:S01]  /*78b0*/  IADD3 R10, R4, 0xc00, RZ ;  /* 0x00000c00040a7810 */ /* 0x004fe20007ffe0ff */
[----:B------:R-:W-:Y:S02]  /*78c0*/  IMAD.MOV.U32 R17, RZ, RZ, -0x1 ;  /* 0xffffffffff117424 */ /* 0x000fe400078e00ff */
[----:B------:R-:W-:Y:S01]  /*78d0*/  IMAD.MOV.U32 R11, RZ, RZ, -0x1 ;  /* 0xffffffffff0b7424 */ /* 0x000fe200078e00ff */
[----:B------:R-:W2:Y:S01]  /*78e0*/  @!P1 LDG.E R5, [R8.64] ;  /* 0x0000000608059981 */ /* 0x000ea2000c1e1900 */
[----:B------:R-:W-:Y:S02]  /*78f0*/  ISETP.GE.AND P1, PT, R10, R13, PT ;  /* 0x0000000d0a00720c */ /* 0x000fe40003f26270 */
[C---:B------:R-:W-:Y:S01]  /*7900*/  IADD3 R14, R4.reuse, 0x780, RZ ;  /* 0x00000780040e7810 */ /* 0x040fe20007ffe0ff */
[----:B------:R-:W4:Y:S01]  /*7910*/  @!P6 LDG.E R17, [R8.64+0x600] ;  /* 0x000600060811e981 */ /* 0x000f22000c1e1900 */
[----:B------:R-:W-:-:S02]  /*7920*/  IADD3 R16, R4, 0x900, RZ ;  /* 0x0000090004107810 */ /* 0x000fc40007ffe0ff */
[C---:B------:R-:W-:Y:S01]  /*7930*/  IADD3 R18, R4.reuse, 0xa80, RZ ;  /* 0x00000a8004127810 */ /* 0x040fe20007ffe0ff */
[----:B------:R-:W5:Y:S01]  /*7940*/  @!P5 LDG.E R11, [R8.64+0xc00] ;  /* 0x000c0006080bd981 */ /* 0x000f62000c1e1900 */
[C---:B------:R-:W-:Y:S02]  /*7950*/  IADD3 R12, R4.reuse, 0xd80, RZ ;  /* 0x00000d80040c7810 */ /* 0x040fe40007ffe0ff */
[----:B------:R-:W-:Y:S02]  /*7960*/  IADD3 R10, R4, 0xf00, RZ ;  /* 0x00000f00040a7810 */ /* 0x000fe40007ffe0ff */
[-C--:B------:R-:W-:Y:S02]  /*7970*/  ISETP.GE.AND P4, PT, R14, R13.reuse, PT ;  /* 0x0000000d0e00720c */ /* 0x080fe40003f86270 */
[-C--:B------:R-:W-:Y:S02]  /*7980*/  ISETP.GE.AND P3, PT, R16, R13.reuse, PT ;  /* 0x0000000d1000720c */ /* 0x080fe40003f66270 */
[----:B------:R-:W-:-:S02]  /*7990*/  ISETP.GE.AND P2, PT, R18, R13, PT ;  /* 0x0000000d1200720c */ /* 0x000fc40003f46270 */
[-C--:B------:R-:W-:Y:S02]  /*79a0*/  ISETP.GE.AND P6, PT, R12, R13.reuse, PT ;  /* 0x0000000d0c00720c */ /* 0x080fe40003fc6270 */
[----:B------:R-:W-:Y:S01]  /*79b0*/  ISETP.GE.AND P5, PT, R10, R13, PT ;  /* 0x0000000d0a00720c */ /* 0x000fe20003fa6270 */
[----:B------:R-:W-:Y:S02]  /*79c0*/  IMAD.MOV.U32 R19, RZ, RZ, -0x1 ;  /* 0xffffffffff137424 */ /* 0x000fe400078e00ff */
[----:B------:R-:W-:Y:S02]  /*79d0*/  IMAD.MOV.U32 R13, RZ, RZ, -0x1 ;  /* 0xffffffffff0d7424 */ /* 0x000fe400078e00ff */
[----:B------:R-:W-:Y:S02]  /*79e0*/  IMAD.MOV.U32 R23, RZ, RZ, -0x1 ;  /* 0xffffffffff177424 */ /* 0x000fe400078e00ff */
[----:B------:R-:W-:Y:S01]  /*79f0*/  IMAD.MOV.U32 R21, RZ, RZ, -0x1 ;  /* 0xffffffffff157424 */ /* 0x000fe200078e00ff */
[----:B------:R-:W5:Y:S01]  /*7a00*/  @!P0 LDG.E R19, [R8.64+0x1200] ;  /* 0x0012000608138981 */ /* 0x000f62000c1e1900 */
[----:B------:R-:W-:-:S02]  /*7a10*/  IMAD.MOV.U32 R27, RZ, RZ, -0x1 ;  /* 0xffffffffff1b7424 */ /* 0x000fc400078e00ff */
[----:B------:R-:W-:Y:S01]  /*7a20*/  IMAD.MOV.U32 R25, RZ, RZ, -0x1 ;  /* 0xffffffffff197424 */ /* 0x000fe200078e00ff */
[----:B------:R-:W5:Y:S01]  /*7a30*/  @!P4 LDG.E R13, [R8.64+0x1800] ;  /* 0x00180006080dc981 */ /* 0x000f62000c1e1900 */
[----:B------:R-:W-:-:S03]  /*7a40*/  IMAD.MOV.U32 R29, RZ, RZ, -0x1 ;  /* 0xffffffffff1d7424 */ /* 0x000fc600078e00ff */
[----:B------:R-:W5:Y:S04]  /*7a50*/  @!P3 LDG.E R23, [R8.64+0x1e00] ;  /* 0x001e00060817b981 */ /* 0x000f68000c1e1900 */
[----:B------:R-:W5:Y:S04]  /*7a60*/  @!P2 LDG.E R21, [R8.64+0x2400] ;  /* 0x002400060815a981 */ /* 0x000f68000c1e1900 */
[----:B------:R-:W5:Y:S04]  /*7a70*/  @!P1 LDG.E R27, [R8.64+0x2a00] ;  /* 0x002a0006081b9981 */ /* 0x000f68000c1e1900 */
[----:B------:R-:W5:Y:S04]  /*7a80*/  @!P6 LDG.E R25, [R8.64+0x3000] ;  /* 0x003000060819e981 */ /* 0x000f68000c1e1900 */
[----:B------:R-:W5:Y:S01]  /*7a90*/  @!P5 LDG.E R29, [R8.64+0x3600] ;  /* 0x00360006081dd981 */ /* 0x000f62000c1e1900 */
[----:B------:R-:W-:Y:S01]  /*7aa0*/  WARPSYNC 0xffffffff ;  /* 0xffffffff00007948 */ /* 0x000fe20003800000 */
[----:B------:R-:W-:Y:S01]  /*7ab0*/  IMAD R12, R4, 0x2c, RZ ;  /* 0x0000002c040c7824 */ /* 0x000fe200078e02ff */
[----:B------:R-:W-:-:S02]  /*7ac0*/  ULDC UR4, c[0x0][0x198] ;  /* 0x0000660000047ab9 */ /* 0x000fc40000000800 */
[----:B------:R-:W-:Y:S01]  /*7ad0*/  UBMSK UR4, URZ, UR4 ;  /* 0x000000043f04729b */ /* 0x000fe20008000000 */
[----:B---3--:R-:W-:Y:S04]  /*7ae0*/  STS [R4.X4], R15 ;  /* 0x0000000f04007388 */ /* 0x008fe80000004800 */
[----:B--2---:R2:W-:Y:S04]  /*7af0*/  STS [R4.X4+0x600], R5 ;  /* 0x0006000504007388 */ /* 0x0045e80000004800 */
        /* <DEDUP_REMOVED lines=10> */
[----:B------:R-:W3:Y:S01]  /*7ba0*/  LDS R41, [R12] ;  /* 0x000000000c297984 */ /* 0x000ee20000000800 */
[----:B--2---:R-:W-:-:S03]  /*7bb0*/  IMAD.MOV.U32 R5, RZ, RZ, -0x1 ;  /* 0xffffffffff057424 */ /* 0x004fc600078e00ff */
[----:B------:R-:W2:Y:S04]  /*7bc0*/  LDS R38, [R12+0x4] ;  /* 0x000004000c267984 */ /* 0x000ea80000000800 */
[----:B------:R-:W-:Y:S04]  /*7bd0*/  LDS R35, [R12+0x8] ;  /* 0x000008000c237984 */ /* 0x000fe80000000800 */
[----:B------:R-:W-:Y:S04]  /*7be0*/  LDS R32, [R12+0xc] ;  /* 0x00000c000c207984 */ /* 0x000fe80000000800 */
[----:B------:R-:W-:Y:S04]  /*7bf0*/  LDS R29, [R12+0x10] ;  /* 0x000010000c1d7984 */ /* 0x000fe80000000800 */
[----:B------:R-:W-:Y:S04]  /*7c00*/  LDS R26, [R12+0x14] ;  /* 0x000014000c1a7984 */ /* 0x000fe80000000800 */
[----:B------:R-:W-:Y:S04]  /*7c10*/  LDS R23, [R12+0x18] ;  /* 0x000018000c177984 */ /* 0x000fe80000000800 */
[----:B------:R-:W-:Y:S04]  /*7c20*/  LDS R20, [R12+0x1c] ;  /* 0x00001c000c147984 */ /* 0x000fe80000000800 */
[----:B------:R-:W-:Y:S04]  /*7c30*/  LDS R13, [R12+0x20] ;  /* 0x000020000c0d7984 */ /* 0x000fe80000000800 */
[----:B------:R-:W-:Y:S01]  /*7c40*/  LDS R10, [R12+0x24] ;  /* 0x000024000c0a7984 */ /* 0x000fe20000000800 */
[----:B---3--:R-:W-:-:S03]  /*7c50*/  ISETP.GE.AND P0, PT, R41, RZ, PT ;  /* 0x000000ff2900720c */ /* 0x008fc60003f06270 */
[----:B------:R-:W-:Y:S01]  /*7c60*/  LDS R16, [R12+0x28] ;  /* 0x000028000c107984 */ /* 0x000fe20000000800 */
[----:B------:R-:W-:-:S03]  /*7c70*/  SEL R8, R5, 0x80000000, !P0 ;  /* 0x8000000005087807 */ /* 0x000fc60004000000 */
[----:B------:R-:W-:Y:S01]  /*7c80*/  BAR.SYNC.DEFER_BLOCKING 0x0 ;  /* 0x0000000000007b1d */ /* 0x000fe20000010000 */
[----:B------:R-:W-:-:S04]  /*7c90*/  LOP3.LUT R41, R8, R41, RZ, 0x3c, !PT ;  /* 0x0000002908297212 */ /* 0x000fc800078e3cff */
[----:B------:R-:W-:-:S04]  /*7ca0*/  ISETP.NE.AND P0, PT, R41, 0x7fffffff, PT ;  /* 0x7fffffff2900780c */ /* 0x000fc80003f05270 */
[----:B------:R-:W-:-:S04]  /*7cb0*/  SEL R8, R41, 0x80000000, P0 ;  /* 0x8000000029087807 */ /* 0x000fc80000000000 */
[----:B------:R-:W-:-:S04]  /*7cc0*/  SHF.R.U32.HI R8, RZ, c[0x0][0x194], R8 ;  /* 0x00006500ff087a19 */ /* 0x000fc80000011608 */
[----:B------:R-:W-:-:S04]  /*7cd0*/  LOP3.LUT R8, R8, UR4, RZ, 0xc0, !PT ;  /* 0x0000000408087c12 */ /* 0x000fc8000f8ec0ff */
[----:B------:R-:W-:Y:S02]  /*7ce0*/  LOP3.LUT R9, R8, 0xf, RZ, 0xc, !PT ;  /* 0x0000000f08097812 */ /* 0x000fe400078e0cff */
[----:B------:R-:W-:-:S03]  /*7cf0*/  SHF.R.U32.HI R8, RZ, 0x4, R8 ;  /* 0x00000004ff087819 */ /* 0x000fc60000011608 */
[----:B------:R-:W-:Y:S01]  /*7d00*/  IMAD R9, R9, 0x600, R2 ;  /* 0x0000060009097824 */ /* 0x000fe200078e0202 */
[----:B------:R-:W-:Y:S01]  /*7d10*/  IADD3 R8, -R8, 0x1, RZ ;  /* 0x0000000108087810 */ /* 0x000fe20007ffe1ff */
[----:B------:R-:W-:Y:S04]  /*7d20*/  STS [R4.X4], RZ ;  /* 0x000000ff04007388 */ /* 0x000fe80000004800 */
[----:B------:R-:W-:Y:S01]  /*7d30*/  IMAD R40, R8, 0x2, R9 ;  /* 0x0000000208287824 */ /* 0x000fe200078e0209 */
        /* <DEDUP_REMOVED lines=15> */
[----:B------:R-:W-:Y:S01]  /*7e30*/  STS [R4.X4+0x6000], RZ ;  /* 0x006000ff04007388 */ /* 0x000fe20000004800 */
[----:B--2---:R-:W-:-:S03]  /*7e40*/  ISETP.GE.AND P0, PT, R38, RZ, PT ;  /* 0x000000ff2600720c */ /* 0x004fc60003f06270 */
[----:B------:R-:W2:Y:S01]  /*7e50*/  LDS.U16 R39, [R40] ;  /* 0x0000000028277984 */ /* 0x000ea20000000400 */
[----:B------:R-:W-:-:S04]  /*7e60*/  SEL R9, R5, 0x80000000, !P0 ;  /* 0x8000000005097807 */ /* 0x000fc80004000000 */
        /* <DEDUP_REMOVED lines=8> */
[----:B------:R-:W-:-:S05]  /*7ef0*/  IADD3 R8, -R8, 0x1, RZ ;  /* 0x0000000108087810 */ /* 0x000fca0007ffe1ff */
[----:B------:R-:W-:Y:S01]  /*7f00*/  IMAD R37, R8, 0x2, R37 ;  /* 0x0000000208257824 */ /* 0x000fe200078e0225 */
[----:B--2---:R-:W-:-:S05]  /*7f10*/  IADD3 R9, R39, 0x1, RZ ;  /* 0x0000000127097810 */ /* 0x004fca0007ffe0ff */
[----:B------:R-:W-:Y:S01]  /*7f20*/  STS.U16 [R40], R9 ;  /* 0x0000000928007388 */ /* 0x000fe20000000400 */
[----:B------:R-:W-:-:S03]  /*7f30*/  ISETP.GE.AND P0, PT, R35, RZ, PT ;  /* 0x000000ff2300720c */ /* 0x000fc60003f06270 */
        /* <DEDUP_REMOVED lines=13> */
[----:B------:R2:W-:Y:S01]  /*8010*/  STS.U16 [R37], R8 ;  /* 0x0000000825007388 */ /* 0x0005e20000000400 */
[----:B------:R-:W-:-:S03]  /*8020*/  ISETP.GE.AND P0, PT, R32, RZ, PT ;  /* 0x000000ff2000720c */ /* 0x000fc60003f06270 */
[----:B------:R-:W3:Y:S01]  /*8030*/  LDS.U16 R33, [R34] ;  /* 0x0000000022217984 */ /* 0x000ee20000000400 */
        /* <DEDUP_REMOVED lines=8> */
[----:B--2---:R-:W-:Y:S01]  /*80c0*/  IMAD R8, R11, 0x600, R2 ;  /* 0x000006000b087824 */ /* 0x004fe200078e0202 */
[----:B------:R-:W-:-:S05]  /*80d0*/  IADD3 R31, -R9, 0x1, RZ ;  /* 0x00000001091f7810 */ /* 0x000fca0007ffe1ff */
[----:B------:R-:W-:Y:S01]  /*80e0*/  IMAD R31, R31, 0x2, R8 ;  /* 0x000000021f1f7824 */ /* 0x000fe200078e0208 */
[----:B---3--:R-:W-:-:S05]  /*80f0*/  IADD3 R9, R33, 0x1, RZ ;  /* 0x0000000121097810 */ /* 0x008fca0007ffe0ff */
        /* <DEDUP_REMOVED lines=89> */
[----:B---3--:R-:W-:Y:S02]  /*8690*/  IADD3 R17, R11, 0x1, RZ ;  /* 0x000000010b117810 */ /* 0x008fe40007ffe0ff */
[----:B------:R-:W-:-:S03]  /*86a0*/  ISETP.GE.AND P0, PT, R16, RZ, PT ;  /* 0x000000ff1000720c */ /* 0x000fc60003f06270 */
[----:B------:R-:W-:Y:S04]  /*86b0*/  STS.U16 [R12], R17 ;  /* 0x000000110c007388 */ /* 0x000fe80000000400 */
        /* <DEDUP_REMOVED lines=20> */
[----:B------:R-:W-:Y:S04]  /*8800*/  LDS R45, [R72+0x24] ;  /* 0x00002400482d7984 */ /* 0x000fe80000000800 */
[----:B------:R-:W2:Y:S04]  /*8810*/  LDS R46, [R72+0x2c] ;  /* 0x00002c00482e7984 */ /* 0x000ea80000000800 */
[----:B------:R-:W-:Y:S04]  /*8820*/  LDS R47, [R72+0x34] ;  /* 0x00003400482f7984 */ /* 0x000fe80000000800 */
[----:B------:R-:W-:Y:S04]  /*8830*/  LDS R48, [R72+0x30] ;  /* 0x0000300048307984 */ /* 0x000fe80000000800 */
[----:B------:R-:W3:Y:S04]  /*8840*/  LDS R49, [R72+0x38] ;  /* 0x0000380048317984 */ /* 0x000ee80000000800 */
[----:B------:R-:W-:Y:S04]  /*8850*/  LDS R50, [R72+0x4] ;  /* 0x0000040048327984 */ /* 0x000fe80000000800 */
[----:B------:R-:W-:Y:S04]  /*8860*/  LDS R51, [R72] ;  /* 0x0000000048337984 */ /* 0x000fe80000000800 */
        /* <DEDUP_REMOVED lines=8> */
[----:B------:R-:W1:Y:S04]  /*88f0*/  LDS R59, [R72+0x3c] ;  /* 0x00003c00483b7984 */ /* 0x000e680000000800 */
[----:B------:R-:W0:Y:S01]  /*8900*/  S2R R75, SR_LANEID ;  /* 0x00000000004b7919 */ /* 0x000e220000000000 */
[----:B--2---:R-:W-:-:S02]  /*8910*/  IADD3 R16, R46, R44, R45 ;  /* 0x0000002c2e107210 */ /* 0x004fc40007ffe02d */
[----:B---3--:R-:W-:-:S05]  /*8920*/  IADD3 R17, R49, R47, R48 ;  /* 0x0000002f31117210 */ /* 0x008fca0007ffe030 */
[----:B------:R-:W-:Y:S01]  /*8930*/  IMAD.IADD R19, R16, 0x1, R17 ;  /* 0x0000000110137824 */ /* 0x000fe200078e0211 */
[----:B----4-:R-:W-:Y:S02]  /*8940*/  IADD3 R16, R52, R50, R51 ;  /* 0x0000003234107210 */ /* 0x010fe40007ffe033 */
[----:B-----5:R-:W-:Y:S02]  /*8950*/  IADD3 R17, R55, R53, R54 ;  /* 0x0000003537117210 */ /* 0x020fe40007ffe036 */
[----:B0-----:R-:W-:-:S04]  /*8960*/  IADD3 R18, R58, R56, R57 ;  /* 0x000000383a127210 */ /* 0x001fc80007ffe039 */
[----:B------:R-:W-:Y:S02]  /*8970*/  IADD3 R16, R18, R17, R16 ;  /* 0x0000001112107210 */ /* 0x000fe40007ffe010 */
[----:B-1----:R-:W-:-:S05]  /*8980*/  IADD3 R19, R19, R68, R59 ;  /* 0x0000004413137210 */ /* 0x002fca0007ffe03b */
        /* <DEDUP_REMOVED lines=11> */
[----:B------:R0:W1:Y:S04]  /*8a40*/  SHFL.UP P0, R74, R18, 0x10, RZ ;  /* 0x06000000124a7989 */ /* 0x00006800000000ff */
.L_x_1756:
[----:B------:R-:W2:Y:S01]  /*8a50*/  S2R R72, SR_TID.X ;  /* 0x0000000000487919 */ /* 0x000ea20000002100 */
[----:B------:R-:W-:Y:S01]  /*8a60*/  ISETP.NE.AND P1, PT, R75, 0x1f, PT ;  /* 0x0000001f4b00780c */ /* 0x000fe20003f25270 */
[----:B-1----:R-:W-:Y:S01]  /*8a70*/  IMAD.MOV.U32 R76, RZ, RZ, R74 ;  /* 0x000000ffff4c7224 */ /* 0x002fe200078e004a */
[----:B------:R-:W-:Y:S03]  /*8a80*/  BSSY B0, `(.L_x_1750) ;  /* 0x0000037000007945 */ /* 0x000fe60003800000 */
[----:B------:R-:W-:-:S04]  /*8a90*/  @P0 IMAD.IADD R76, R76, 0x1, R73 ;  /* 0x000000014c4c0824 */ /* 0x000fc800078e0249 */
[----:B------:R-:W-:-:S04]  /*8aa0*/  IMAD.IADD R68, R76, 0x1, -R68 ;  /* 0x000000014c447824 */ /* 0x000fc800078e0a44 */
[--C-:B--2---:R-:W-:Y:S02]  /*8ab0*/  @!P1 SHF.R.U32.HI R16, RZ, 0x3, R72.reuse ;  /* 0x00000003ff109819 */ /* 0x104fe40000011648 */
[----:B------:R-:W-:Y:S02]  /*8ac0*/  SHF.R.U32.HI R73, RZ, 0x5, R72 ;  /* 0x00000005ff497819 */ /* 0x000fe40000011648 */
[----:B------:R-:W-:Y:S02]  /*8ad0*/  @!P1 LOP3.LUT R77, R16, 0x1ffffffc, RZ, 0xc0, !PT ;  /* 0x1ffffffc104d9812 */ /* 0x000fe400078ec0ff */
[C---:B------:R-:W-:Y:S02]  /*8ae0*/  ISETP.NE.AND P0, PT, R73.reuse, 0x2, PT ;  /* 0x000000024900780c */ /* 0x040fe40003f05270 */
[----:B------:R-:W-:Y:S01]  /*8af0*/  ISETP.NE.AND P2, PT, R72, RZ, PT ;  /* 0x000000ff4800720c */ /* 0x000fe20003f45270 */
[----:B------:R-:W-:Y:S04]  /*8b00*/  @!P1 STS [R77+0x6600], R76 ;  /* 0x0066004c4d009388 */ /* 0x000fe80000000800 */
[----:B------:R-:W-:Y:S01]  /*8b10*/  BAR.SYNC.DEFER_BLOCKING 0x0 ;  /* 0x0000000000007b1d */ /* 0x000fe20000010000 */
[----:B------:R-:W-:-:S05]  /*8b20*/  ISETP.NE.AND P1, PT, R73, RZ, PT ;  /* 0x000000ff4900720c */ /* 0x000fca0003f25270 */
[----:B0-----:R-:W0:Y:S04]  /*8b30*/  LDS.128 R16, [0x6600] ;  /* 0x00660000ff107984 */ /* 0x001e280000000c00 */
        /* <DEDUP_REMOVED lines=43> */
.L_x_1751:
[----:B------:R-:W-:Y:S05]  /*8df0*/  BSYNC B0 ;  /* 0x0000000000007941 */ /* 0x000fea0003800000 */
.L_x_1750:
        /* <DEDUP_REMOVED lines=29> */
[----:B------:R-:W-:Y:S02]  /*8fd0*/  IMAD.IADD R73, R46, 0x1, R55 ;  /* 0x000000012e497824 */ /* 0x000fe400078e0237 */
[----:B------:R-:W-:Y:S01]  /*8fe0*/  @!P4 IMAD.MOV.U32 R46, RZ, RZ, -0x1 ;  /* 0xffffffffff2ec424 */ /* 0x000fe200078e00ff */
[----:B------:R1:W-:Y:S01]  /*8ff0*/  STS [R56+0x8], R17 ;  /* 0x0000081138007388 */ /* 0x0003e20000000800 */
[----:B------:R-:W-:-:S03]  /*9000*/  IMAD.IADD R48, R48, 0x1, R73 ;  /* 0x0000000130307824 */ /* 0x000fc600078e0249 */
[----:B------:R-:W-:Y:S01]  /*9010*/  STS [R56+0xc], R19 ;  /* 0x00000c1338007388 */ /* 0x000fe20000000800 */
[----:B------:R-:W-:-:S03]  /*9020*/  IMAD.IADD R44, R47, 0x1, R48 ;  /* 0x000000012f2c7824 */ /* 0x000fc600078e0230 */
[----:B------:R-:W-:Y:S01]  /*9030*/  STS [R56+0x10], R54 ;  /* 0x0000103638007388 */ /* 0x000fe20000000800 */
[----:B0-----:R-:W-:Y:S01]  /*9040*/  IMAD.IADD R16, R49, 0x1, R44 ;  /* 0x0000000131107824 */ /* 0x001fe200078e022c */
[----:B-1----:R-:W-:Y:S02]  /*9050*/  IADD3 R17, R72, 0xd80, RZ ;  /* 0x00000d8048117810 */ /* 0x002fe40007ffe0ff */
        /* <DEDUP_REMOVED lines=33> */
[----:B----4-:R-:W-:-:S03]  /*9270*/  IMAD.IADD R27, R27, 0x1, R28 ;  /* 0x000000011b1b7824 */ /* 0x010fc600078e021c */
[----:B------:R-:W-:Y:S01]  /*9280*/  LOP3.LUT R2, R2, 0xfffffffd, RZ, 0xc0, !PT ;  /* 0xfffffffd02027812 */ /* 0x000fe200078ec0ff */
[----:B-----5:R-:W-:Y:S02]  /*9290*/  IMAD.IADD R24, R24, 0x1, R25 ;  /* 0x0000000118187824 */ /* 0x020fe400078e0219 */
[----:B------:R-:W-:Y:S02]  /*92a0*/  IMAD.IADD R21, R21, 0x1, R22 ;  /* 0x0000000115157824 */ /* 0x000fe400078e0216 */
[----:B------:R-:W-:Y:S01]  /*92b0*/  @!P6 IMAD.MOV.U32 R22, RZ, RZ, -0x1 ;  /* 0xffffffffff16e424 */ /* 0x000fe200078e00ff */
[----:B------:R-:W-:Y:S01]  /*92c0*/  @!P0 STS [R4.X4], R70 ;  /* 0x0000004604008388 */ /* 0x000fe20000004800 */
[----:B------:R-:W-:Y:S01]  /*92d0*/  IMAD.IADD R14, R14, 0x1, R15 ;  /* 0x000000010e0e7824 */ /* 0x000fe200078e020f */
[----:B------:R-:W-:Y:S01]  /*92e0*/  IADD3 R15, R72, 0x900, RZ ;  /* 0x00000900480f7810 */ /* 0x000fe20007ffe0ff */
[----:B------:R-:W-:Y:S02]  /*92f0*/  IMAD.IADD R11, R11, 0x1, R12 ;  /* 0x000000010b0b7824 */ /* 0x000fe400078e020c */
[----:B------:R-:W-:-:S02]  /*9300*/  IMAD.IADD R8, R8, 0x1, R9 ;  /* 0x0000000108087824 */ /* 0x000fc400078e0209 */
[----:B------:R-:W-:Y:S01]  /*9310*/  @!P0 IMAD.IADD R9, R6, 0x1, -R70 ;  /* 0x0000000106098824 */ /* 0x000fe200078e0a46 */
[----:B------:R-:W-:Y:S01]  /*9320*/  BAR.SYNC.DEFER_BLOCKING 0x0 ;  /* 0x0000000000007b1d */ /* 0x000fe20000010000 */
[----:B------:R-:W-:Y:S01]  /*9330*/  IMAD.IADD R43, R43, 0x1, R16 ;  /* 0x000000012b2b7824 */ /* 0x000fe200078e0210 */
[C---:B------:R-:W-:Y:S02]  /*9340*/  IADD3 R6, R72.reuse, 0x600, RZ ;  /* 0x0000060048067810 */ /* 0x040fe40007ffe0ff */
[----:B------:R-:W-:Y:S02]  /*9350*/  IADD3 R16, R72, 0x780, RZ ;  /* 0x0000078048107810 */ /* 0x000fe40007ffe0ff */
[----:B------:R-:W-:Y:S01]  /*9360*/  BAR.SYNC.DEFER_BLOCKING 0x0 ;  /* 0x0000000000007b1d */ /* 0x000fe20000010000 */
[----:B------:R-:W-:-:S04]  /*9370*/  ISETP.GE.AND P1, PT, R6, R7, PT ;  /* 0x000000070600720c */ /* 0x000fc80003f26270 */
[----:B------:R-:W-:-:S09]  /*9380*/  P2R R53, PR, RZ, 0x2 ;  /* 0x00000002ff357803 */ /* 0x000fd20000000000 */
[----:B------:R-:W-:Y:S01]  /*9390*/  @!P1 IMAD.MOV.U32 R54, RZ, RZ, -0x1 ;  /* 0xffffffffff369424 */ /* 0x000fe200078e00ff */
[----:B------:R0:W-:Y:S04]  /*93a0*/  @!P0 STS [R4.X4+0x4200], R9 ;  /* 0x0042000904008388 */ /* 0x0001e80000004800 */
[----:B------:R-:W-:Y:S01]  /*93b0*/  BAR.SYNC.DEFER_BLOCKING 0x0 ;  /* 0x0000000000007b1d */ /* 0x000fe20000010000 */
[----:B------:R-:W-:-:S04]  /*93c0*/  ISETP.GE.AND P0, PT, R76, R7, PT ;  /* 0x000000074c00720c */ /* 0x000fc80003f06270 */
[----:B------:R-:W-:Y:S02]  /*93d0*/  P2R R44, PR, RZ, 0x1 ;  /* 0x00000001ff2c7803 */ /* 0x000fe40000000000 */
[----:B0-----:R-:W-:-:S04]  /*93e0*/  IADD3 R9, R72, 0x180, RZ ;  /* 0x0000018048097810 */ /* 0x001fc80007ffe0ff */
[----:B------:R-:W-:Y:S01]  /*93f0*/  ISETP.GE.AND P5, PT, R9, R7, PT ;  /* 0x000000070900720c */ /* 0x000fe20003fa6270 */
[----:B------:R-:W-:-:S12]  /*9400*/  STS [R39.X4], R41 ;  /* 0x0000002927007388 */ /* 0x000fd80000004800 */
[----:B------:R-:W-:Y:S01]  /*9410*/  @P5 LOP3.LUT R2, R2, 0x2, RZ, 0xfc, !PT ;  /* 0x0000000202025812 */ /* 0x000fe200078efcff */
[----:B------:R0:W-:Y:S03]  /*9420*/  STS [R36.X4], R38 ;  /* 0x0000002624007388 */ /* 0x0001e60000004800 */
[----:B------:R-:W-:Y:S01]  /*9430*/  LOP3.LUT R2, R2, 0xfffffffe, RZ, 0xc0, !PT ;  /* 0xfffffffe02027812 */ /* 0x000fe200078ec0ff */
[----:B------:R-:W-:Y:S03]  /*9440*/  STS [R33.X4], R35 ;  /* 0x0000002321007388 */ /* 0x000fe60000004800 */
[----:B------:R-:W-:Y:S01]  /*9450*/  @P4 LOP3.LUT R2, R2, 0x1, RZ, 0xfc, !PT ;  /* 0x0000000102024812 */ /* 0x000fe200078efcff */
[----:B------:R-:W-:Y:S03]  /*9460*/  STS [R30.X4], R32 ;  /* 0x000000201e007388 */ /* 0x000fe60000004800 */
[----:B------:R-:W-:Y:S01]  /*9470*/  LOP3.LUT R2, R2, 0xffffffef, RZ, 0xc0, !PT ;  /* 0xffffffef02027812 */ /* 0x000fe200078ec0ff */
[----:B0-----:R-:W-:Y:S01]  /*9480*/  @!P0 IMAD.MOV.U32 R38, RZ, RZ, -0x1 ;  /* 0xffffffffff268424 */ /* 0x001fe200078e00ff */
[----:B------:R-:W-:Y:S04]  /*9490*/  STS [R27.X4], R29 ;  /* 0x0000001d1b007388 */ /* 0x000fe80000004800 */
[----:B------:R0:W-:Y:S04]  /*94a0*/  STS [R24.X4], R26 ;  /* 0x0000001a18007388 */ /* 0x0001e80000004800 */
[----:B------:R-:W-:Y:S04]  /*94b0*/  STS [R21.X4], R23 ;  /* 0x0000001715007388 */ /* 0x000fe80000004800 */
[----:B------:R1:W-:Y:S01]  /*94c0*/  STS [R14.X4], R20 ;  /* 0x000000140e007388 */ /* 0x0003e20000004800 */
[----:B0-----:R-:W-:-:S03]  /*94d0*/  @!P5 IMAD.MOV.U32 R26, RZ, RZ, -0x1 ;  /* 0xffffffffff1ad424 */ /* 0x001fc600078e00ff */
[----:B------:R-:W-:Y:S04]  /*94e0*/  STS [R11.X4], R13 ;  /* 0x0000000d0b007388 */ /* 0x000fe80000004800 */
[----:B------:R-:W-:Y:S01]  /*94f0*/  STS [R8.X4], R10 ;  /* 0x0000000a08007388 */ /* 0x000fe20000004800 */
[----:B-1----:R-:W-:-:S03]  /*9500*/  IADD3 R20, R72, 0xf00, RZ ;  /* 0x00000f0048147810 */ /* 0x002fc60007ffe0ff */
[----:B------:R-:W-:Y:S04]  /*9510*/  STS [R43.X4], R5 ;  /* 0x000000052b007388 */ /* 0x000fe80000004800 */
[----:B------:R-:W-:Y:S06]  /*9520*/  BAR.SYNC.DEFER_BLOCKING 0x0 ;  /* 0x0000000000007b1d */ /* 0x000fec0000010000 */
[----:B------:R-:W-:Y:S04]  /*9530*/  SHFL.IDX PT, R5, R7, RZ, 0x1f ;  /* 0x00001fff07057589 */ /* 0x000fe800000e0000 */
[----:B------:R-:W0:Y:S04]  /*9540*/  LDS R23, [R4.X4] ;  /* 0x0000000004177984 */ /* 0x000e280000004800 */
[----:B------:R-:W1:Y:S04]  /*9550*/  LDS R73, [R4.X4+0x600] ;  /* 0x0006000004497984 */ /* 0x000e680000004800 */
[----:B------:R-:W2:Y:S04]  /*9560*/  LDS R29, [R4.X4+0xc00] ;  /* 0x000c0000041d7984 */ /* 0x000ea80000004800 */
[----:B------:R-:W3:Y:S04]  /*9570*/  LDS R28, [R4.X4+0x1200] ;  /* 0x00120000041c7984 */ /* 0x000ee80000004800 */
[----:B------:R-:W4:Y:S04]  /*9580*/  LDS R34, [R4.X4+0x1800] ;  /* 0x0018000004227984 */ /* 0x000f280000004800 */
[----:B------:R-:W5:Y:S04]  /*9590*/  LDS R35, [R4.X4+0x1e00] ;  /* 0x001e000004237984 */ /* 0x000f680000004800 */
[----:B------:R-:W4:Y:S04]  /*95a0*/  LDS R56, [R4.X4+0x2400] ;  /* 0x0024000004387984 */ /* 0x000f280000004800 */
[----:B------:R-:W4:Y:S04]  /*95b0*/  LDS R40, [R4.X4+0x2a00] ;  /* 0x002a000004287984 */ /* 0x000f280000004800 */
[----:B------:R-:W5:Y:S04]  /*95c0*/  LDS R49, [R4.X4+0x3000] ;  /* 0x0030000004317984 */ /* 0x000f680000004800 */
[----:B------:R-:W5:Y:S01]  /*95d0*/  LDS R51, [R4.X4+0x3600] ;  /* 0x0036000004337984 */ /* 0x000f620000004800 */
[----:B0-----:R-:W-:-:S03]  /*95e0*/  ISETP.NE.AND P2, PT, R23, 0x7fffffff, PT ;  /* 0x7fffffff1700780c */ /* 0x001fc60003f45270 */
[----:B------:R-:W0:Y:S01]  /*95f0*/  LDS R25, [R4.X4+0x3c00] ;  /* 0x003c000004197984 */ /* 0x000e220000004800 */
[C---:B------:R-:W-:Y:S02]  /*9600*/  @!P6 ISETP.GE.AND P3, PT, R23.reuse, RZ, PT ;  /* 0x000000ff1700e20c */ /* 0x040fe40003f66270 */
[----:B------:R-:W-:Y:S02]  /*9610*/  SEL R75, R23, 0x80000000, P2 ;  /* 0x80000000174b7807 */ /* 0x000fe40001000000 */
[C---:B-1----:R-:W-:Y:S02]  /*9620*/  ISETP.NE.AND P2, PT, R73.reuse, 0x7fffffff, PT ;  /* 0x7fffffff4900780c */ /* 0x042fe40003f45270 */
[----:B------:R-:W-:Y:S02]  /*9630*/  @!P6 SEL R22, R22, 0x80000000, P3 ;  /* 0x800000001616e807 */ /* 0x000fe40001800000 */
[C---:B------:R-:W-:Y:S02]  /*9640*/  @!P5 ISETP.GE.AND P3, PT, R73.reuse, RZ, PT ;  /* 0x000000ff4900d20c */ /* 0x040fe40003f66270 */
[----:B------:R-:W-:-:S02]  /*9650*/  SEL R32, R73, 0x80000000, P2 ;  /* 0x8000000049207807 */ /* 0x000fc40001000000 */
[C---:B--2---:R-:W-:Y:S02]  /*9660*/  ISETP.NE.AND P2, PT, R29.reuse, 0x7fffffff, PT ;  /* 0x7fffffff1d00780c */ /* 0x044fe40003f45270 */
[----:B------:R-:W-:Y:S02]  /*9670*/  @!P5 SEL R26, R26, 0x80000000, P3 ;  /* 0x800000001a1ad807 */ /* 0x000fe40001800000 */
[C---:B------:R-:W-:Y:S02]  /*9680*/  @!P4 ISETP.GE.AND P3, PT, R29.reuse, RZ, PT ;  /* 0x000000ff1d00c20c */ /* 0x040fe40003f66270 */
[----:B------:R-:W-:Y:S02]  /*9690*/  SEL R70, R29, 0x80000000, P2 ;  /* 0x800000001d467807 */ /* 0x000fe40001000000 */
[----:B---3--:R-:W-:Y:S02]  /*96a0*/  ISETP.NE.AND P2, PT, R28, 0x7fffffff, PT ;  /* 0x7fffffff1c00780c */ /* 0x008fe40003f45270 */
[----:B------:R-:W-:-:S02]  /*96b0*/  @!P4 SEL R46, R46, 0x80000000, P3 ;  /* 0x800000002e2ec807 */ /* 0x000fc40001800000 */
[----:B------:R-:W-:Y:S02]  /*96c0*/  ISETP.GE.AND P4, PT, R72, R5, PT ;  /* 0x000000054800720c */ /* 0x000fe40003f86270 */
[----:B------:R-:W-:Y:S02]  /*96d0*/  SEL R31, R28, 0x80000000, P2 ;  /* 0x800000001c1f7807 */ /* 0x000fe40001000000 */
[----:B----4-:R-:W-:Y:S02]  /*96e0*/  @!P1 ISETP.GE.AND P2, PT, R34, RZ, PT ;  /* 0x000000ff2200920c */ /* 0x010fe40003f46270 */
[----:B------:R-:W-:Y:S02]  /*96f0*/  @!P0 ISETP.GE.AND P3, PT, R28, RZ, PT ;  /* 0x000000ff1c00820c */ /* 0x000fe40003f66270 */
[----:B------:R-:W-:Y:S02]  /*9700*/  @!P1 SEL R54, R54, 0x80000000, P2 ;  /* 0x8000000036369807 */ /* 0x000fe40001000000 */
[----:B------:R-:W-:-:S02]  /*9710*/  ISETP.NE.AND P2, PT, R34, 0x7fffffff, PT ;  /* 0x7fffffff2200780c */ /* 0x000fc40003f45270 */
[----:B------:R-:W-:Y:S02]  /*9720*/  @!P0 SEL R38, R38, 0x80000000, P3 ;  /* 0x8000000026268807 */ /* 0x000fe40001800000 */
[----:B------:R-:W-:Y:S02]  /*9730*/  SEL R45, R34, 0x80000000, P2 ;  /* 0x80000000222d7807 */ /* 0x000fe40001000000 */
[----:B------:R-:W-:Y:S02]  /*9740*/  @!P4 IADD3 R10, P2, R72, R3, RZ ;  /* 0x00000003480ac210 */ /* 0x000fe40007f5e0ff */
[----:B------:R-:W-:Y:S02]  /*9750*/  @P4 LOP3.LUT R2, R2, 0x10, RZ, 0xfc, !PT ;  /* 0x0000001002024812 */ /* 0x000fe400078efcff */
[----:B------:R-:W-:Y:S02]  /*9760*/  @!P4 LEA.HI.X.SX32 R13, R72, R42, 0x1, P2 ;  /* 0x0000002a480dc211 */ /* 0x000fe400010f0eff */
[----:B------:R-:W-:-:S02]  /*9770*/  @!P4 LEA R12, P2, R10, c[0x0][0x170], 0x2 ;  /* 0x00005c000a0cca11 */ /* 0x000fc400078410ff */
[----:B------:R-:W-:Y:S02]  /*9780*/  LOP3.LUT P0, RZ, R2, 0x2, RZ, 0xc0, !PT ;  /* 0x0000000202ff7812 */ /* 0x000fe4000780c0ff */
[----:B------:R-:W-:Y:S02]  /*9790*/  @!P4 LEA.HI.X R13, R10, c[0x0][0x174], R13, 0x2, P2 ;  /* 0x00005d000a0dca11 */ /* 0x000fe400010f140d */
[C---:B------:R-:W-:Y:S02]  /*97a0*/  IADD3 R3, P2, R9.reuse, R3, RZ ;  /* 0x0000000309037210 */ /* 0x040fe40007f5e0ff */
[----:B------:R-:W-:Y:S02]  /*97b0*/  IADD3 R10, R72, 0xa80, RZ ;  /* 0x00000a80480a7810 */ /* 0x000fe40007ffe0ff */
[----:B------:R-:W-:Y:S02]  /*97c0*/  LEA.HI.X.SX32 R42, R9, R42, 0x1, P2 ;  /* 0x0000002a092a7211 */ /* 0x000fe400010f0eff */
[----:B------:R-:W-:-:S02]  /*97d0*/  LEA R18, P2, R3, c[0x0][0x170], 0x2 ;  /* 0x00005c0003127a11 */ /* 0x000fc400078410ff */
[----:B------:R-:W-:Y:S02]  /*97e0*/  P2R R74, PR, RZ, 0x1 ;  /* 0x00000001ff4a7803 */ /* 0x000fe40000000000 */
[----:B------:R-:W-:Y:S02]  /*97f0*/  LEA.HI.X R19, R3, c[0x0][0x174], R42, 0x2, P2 ;  /* 0x00005d0003137a11 */ /* 0x000fe400010f142a */
[----:B------:R-:W-:Y:S02]  /*9800*/  ISETP.GE.AND P2, PT, R16, R7, PT ;  /* 0x000000071000720c */ /* 0x000fe40003f46270 */
[----:B------:R-:W-:Y:S02]  /*9810*/  IADD3 R3, R72, 0xc00, RZ ;  /* 0x00000c0048037810 */ /* 0x000fe40007ffe0ff */
[----:B------:R-:W-:Y:S02]  /*9820*/  LOP3.LUT P0, RZ, R2, 0x4, RZ, 0xc0, !PT ;  /* 0x0000000402ff7812 */ /* 0x000fe4000780c0ff */
[----:B------:R-:W-:-:S02]  /*9830*/  SHF.R.U32.HI R75, RZ, c[0x0][0x194], R75 ;  /* 0x00006500ff4b7a19 */ /* 0x000fc4000001164b */
[----:B------:R-:W-:Y:S02]  /*9840*/  P2R R47, PR, RZ, 0x1 ;  /* 0x00000001ff2f7803 */ /* 0x000fe40000000000 */
[----:B------:R-:W-:Y:S02]  /*9850*/  ISETP.GE.AND P0, PT, R20, R7, PT ;  /* 0x000000071400720c */ /* 0x000fe40003f06270 */
[----:B------:R-:W-:Y:S01]  /*9860*/  LOP3.LUT R2, R2, 0xfffffff7, RZ, 0xc0, !PT ;  /* 0xfffffff702027812 */ /* 0x000fe200078ec0ff */
[----:B------:R-:W-:Y:S01]  /*9870*/  @!P2 IMAD.MOV.U32 R55, RZ, RZ, -0x1 ;  /* 0xffffffffff37a424 */ /* 0x000fe200078e00ff */
[----:B-----5:R-:W-:Y:S02]  /*9880*/  @!P2 ISETP.GE.AND P3, PT, R35, RZ, PT ;  /* 0x000000ff2300a20c */ /* 0x020fe40003f66270 */
[----:B------:R-:W-:Y:S02]  /*9890*/  SHF.R.U32.HI R32, RZ, c[0x0][0x194], R32 ;  /* 0x00006500ff207a19 */ /* 0x000fe40000011620 */
[----:B------:R-:W-:-:S02]  /*98a0*/  @!P2 SEL R55, R55, 0x80000000, P3 ;  /* 0x800000003737a807 */ /* 0x000fc40001800000 */
[C---:B------:R-:W-:Y:S02]  /*98b0*/  ISETP.NE.AND P3, PT, R35.reuse, 0x7fffffff, PT ;  /* 0x7fffffff2300780c */ /* 0x040fe40003f65270 */
[----:B------:R-:W-:Y:S01]  /*98c0*/  LOP3.LUT R32, R32, UR4, RZ, 0xc0, !PT ;  /* 0x0000000420207c12 */ /* 0x000fe2000f8ec0ff */
[----:B------:R-:W-:Y:S01]  /*98d0*/  @!P0 IMAD.MOV.U32 R37, RZ, RZ, -0x1 ;  /* 0xffffffffff258424 */ /* 0x000fe200078e00ff */
[----:B------:R-:W-:Y:S02]  /*98e0*/  SEL R42, R35, 0x80000000, P3 ;  /* 0x80000000232a7807 */ /* 0x000fe40001800000 */
[----:B------:R-:W-:Y:S02]  /*98f0*/  ISETP.GE.AND P3, PT, R15, R7, PT ;  /* 0x000000070f00720c */ /* 0x000fe40003f66270 */
[----:B------:R-:W-:Y:S01]  /*9900*/  @P0 LOP3.LUT R2, R2, 0x8, RZ, 0xfc, !PT ;  /* 0x0000000802020812 */ /* 0x000fe200078efcff */
[----:B------:R-:W-:Y:S01]  /*9910*/  LDS R32, [R32.X4+0x4200] ;  /* 0x0042000020207984 */ /* 0x000fe20000004800 */
[----:B------:R-:W-:-:S02]  /*9920*/  SHF.R.U32.HI R70, RZ, c[0x0][0x194], R70 ;  /* 0x00006500ff467a19 */ /* 0x000fc40000011646 */
[----:B------:R-:W-:Y:S02]  /*9930*/  SHF.R.U32.HI R45, RZ, c[0x0][0x194], R45 ;  /* 0x00006500ff2d7a19 */ /* 0x000fe4000001162d */
[----:B------:R-:W-:-:S05]  /*9940*/  @!P2 LOP3.LUT R55, R55, R35, RZ, 0x3c, !PT ;  /* 0x000000233737a212 */ /* 0x000fca00078e3cff */
[----:B------:R-:W-:Y:S01]  /*9950*/  @!P3 IMAD.MOV.U32 R57, RZ, RZ, -0x1 ;  /* 0xffffffffff39b424 */ /* 0x000fe200078e00ff */
[----:B------:R-:W-:-:S04]  /*9960*/  @!P3 ISETP.GE.AND P4, PT, R56, RZ, PT ;  /* 0x000000ff3800b20c */ /* 0x000fc80003f86270 */
[----:B------:R-:W-:Y:S02]  /*9970*/  @!P3 SEL R57, R57, 0x80000000, P4 ;  /* 0x800000003939b807 */ /* 0x000fe40002000000 */
[----:B------:R-:W-:-:S04]  /*9980*/  ISETP.NE.AND P4, PT, R56, 0x7fffffff, PT ;  /* 0x7fffffff3800780c */ /* 0x000fc80003f85270 */
[----:B------:R-:W-:Y:S02]  /*9990*/  SEL R68, R56, 0x80000000, P4 ;  /* 0x8000000038447807 */ /* 0x000fe40002000000 */
[----:B------:R-:W-:Y:S02]  /*99a0*/  ISETP.GE.AND P4, PT, R10, R7, PT ;  /* 0x000000070a00720c */ /* 0x000fe40003f86270 */
[----:B------:R-:W-:Y:S02]  /*99b0*/  SHF.R.U32.HI R68, RZ, c[0x0][0x194], R68 ;  /* 0x00006500ff447a19 */ /* 0x000fe40000011644 */
[----:B------:R-:W-:-:S09]  /*99c0*/  @!P3 LOP3.LUT R56, R57, R56, RZ, 0x3c, !PT ;  /* 0x000000383938b212 */ /* 0x000fd200078e3cff */
[----:B------:R-:W-:Y:S01]  /*99d0*/  @!P4 IMAD.MOV.U32 R41, RZ, RZ, -0x1 ;  /* 0xffffffffff29c424 */ /* 0x000fe200078e00ff */
[----:B------:R-:W-:-:S04]  /*99e0*/  @!P4 ISETP.GE.AND P5, PT, R40, RZ, PT ;  /* 0x000000ff2800c20c */ /* 0x000fc80003fa6270 */
[----:B------:R-:W-:Y:S02]  /*99f0*/  @!P4 SEL R41, R41, 0x80000000, P5 ;  /* 0x800000002929c807 */ /* 0x000fe40002800000 */
[----:B------:R-:W-:Y:S02]  /*9a00*/  ISETP.GE.AND P5, PT, R3, R7, PT ;  /* 0x000000070300720c */ /* 0x000fe40003fa6270 */
[----:B------:R-:W-:-:S11]  /*9a10*/  @!P4 LOP3.LUT R57, R41, R40, RZ, 0x3c, !PT ;  /* 0x000000282939c212 */ /* 0x000fd600078e3cff */
[----:B------:R-:W-:Y:S01]  /*9a20*/  @!P5 IMAD.MOV.U32 R50, RZ, RZ, -0x1 ;  /* 0xffffffffff32d424 */ /* 0x000fe200078e00ff */
[----:B------:R-:W-:-:S04]  /*9a30*/  @!P5 ISETP.GE.AND P6, PT, R49, RZ, PT ;  /* 0x000000ff3100d20c */ /* 0x000fc80003fc6270 */
[----:B------:R-:W-:Y:S02]  /*9a40*/  @!P5 SEL R50, R50, 0x80000000, P6 ;  /* 0x800000003232d807 */ /* 0x000fe40003000000 */
[----:B------:R-:W-:Y:S02]  /*9a50*/  ISETP.GE.AND P6, PT, R17, R7, PT ;  /* 0x000000071100720c */ /* 0x000fe40003fc6270 */
[----:B------:R-:W-:-:S06]  /*9a60*/  LOP3.LUT R7, R75, UR4, RZ, 0xc0, !PT ;  /* 0x000000044b077c12 */ /* 0x000fcc000f8ec0ff */
[----:B------:R-:W1:Y:S05]  /*9a70*/  LDS R7, [R7.X4+0x4200] ;  /* 0x0042000007077984 */ /* 0x000e6a0000004800 */
[----:B------:R-:W-:Y:S01]  /*9a80*/  @!P6 IMAD.MOV.U32 R52, RZ, RZ, -0x1 ;  /* 0xffffffffff34e424 */ /* 0x000fe200078e00ff */
[----:B------:R-:W-:-:S04]  /*9a90*/  @!P6 ISETP.GE.AND P1, PT, R51, RZ, PT ;  /* 0x000000ff3300e20c */ /* 0x000fc80003f26270 */
[----:B------:R-:W-:Y:S02]  /*9aa0*/  @!P6 SEL R52, R52, 0x80000000, P1 ;  /* 0x800000003434e807 */ /* 0x000fe40000800000 */
[----:B0-----:R-:W-:-:S04]  /*9ab0*/  @!P0 ISETP.GE.AND P1, PT, R25, RZ, PT ;  /* 0x000000ff1900820c */ /* 0x001fc80003f26270 */
[----:B------:R-:W-:Y:S02]  /*9ac0*/  @!P0 SEL R37, R37, 0x80000000, P1 ;  /* 0x8000000025258807 */ /* 0x000fe40000800000 */
[----:B------:R-:W-:Y:S02]  /*9ad0*/  ISETP.NE.AND P0, PT, R47, RZ, PT ;  /* 0x000000ff2f00720c */ /* 0x000fe40003f05270 */
[----:B------:R-:W-:-:S04]  /*9ae0*/  ISETP.NE.AND P1, PT, R40, 0x7fffffff, PT ;  /* 0x7fffffff2800780c */ /* 0x000fc80003f25270 */
[----:B------:R-:W-:Y:S02]  /*9af0*/  SEL R47, R40, 0x80000000, P1 ;  /* 0x80000000282f7807 */ /* 0x000fe40000800000 */
[C---:B------:R-:W-:Y:S02]  /*9b00*/  ISETP.NE.AND P1, PT, R49.reuse, 0x7fffffff, PT ;  /* 0x7fffffff3100780c */ /* 0x040fe40003f25270 */
[----:B------:R-:W-:Y:S02]  /*9b10*/  SHF.R.U32.HI R47, RZ, c[0x0][0x194], R47 ;  /* 0x00006500ff2f7a19 */ /* 0x000fe4000001162f */
[----:B------:R-:W-:Y:S02]  /*9b20*/  SEL R48, R49, 0x80000000, P1 ;  /* 0x8000000031307807 */ /* 0x000fe40000800000 */
[----:B------:R-:W-:Y:S01]  /*9b30*/  @!P0 LOP3.LUT R75, R22, R23, RZ, 0x3c, !PT ;  /* 0x00000017164b8212 */ /* 0x000fe200078e3cff */
[----:B------:R-:W-:Y:S01]  /*9b40*/  @!P0 IMAD.MOV.U32 R23, RZ, RZ, 0x4 ;  /* 0x00000004ff178424 */ /* 0x000fe200078e00ff */
[----:B------:R-:W-:-:S02]  /*9b50*/  ISETP.NE.AND P1, PT, R51, 0x7fffffff, PT ;  /* 0x7fffffff3300780c */ /* 0x000fc40003f25270 */
[----:B------:R-:W-:Y:S02]  /*9b60*/  SHF.R.U32.HI R48, RZ, c[0x0][0x194], R48 ;  /* 0x00006500ff307a19 */ /* 0x000fe40000011630 */
[----:B------:R-:W-:Y:S01]  /*9b70*/  SEL R58, R51, 0x80000000, P1 ;  /* 0x80000000333a7807 */ /* 0x000fe20000800000 */
[----:B-1----:R-:W-:Y:S01]  /*9b80*/  @!P0 IMAD.IADD R22, R7, 0x1, R72 ;  /* 0x0000000107168824 */ /* 0x002fe200078e0248 */
[C---:B------:R-:W-:Y:S02]  /*9b90*/  ISETP.NE.AND P1, PT, R25.reuse, 0x7fffffff, PT ;  /* 0x7fffffff1900780c */ /* 0x040fe40003f25270 */
[----:B------:R-:W-:Y:S01]  /*9ba0*/  SHF.R.U32.HI R58, RZ, c[0x0][0x194], R58 ;  /* 0x00006500ff3a7a19 */ /* 0x000fe2000001163a */
[----:B------:R-:W-:Y:S01]  /*9bb0*/  @!P0 IMAD.WIDE.U32 R22, R22, R23, c[0x0][0x168] ;  /* 0x00005a0016168625 */ /* 0x000fe200078e0017 */
[----:B------:R-:W-:Y:S02]  /*9bc0*/  SEL R59, R25, 0x80000000, P1 ;  /* 0x80000000193b7807 */ /* 0x000fe40000800000 */
[----:B------:R-:W-:-:S02]  /*9bd0*/  LOP3.LUT P1, RZ, R2, 0x1, RZ, 0xc0, !PT ;  /* 0x0000000102ff7812 */ /* 0x000fc4000782c0ff */
[----:B------:R0:W-:Y:S01]  /*9be0*/  @!P0 STG.E [R22.64], R75 ;  /* 0x0000004b16008986 */ /* 0x0001e2000c101906 */
[----:B------:R-:W-:Y:S02]  /*9bf0*/  ISETP.NE.AND P0, PT, R74, RZ, PT ;  /* 0x000000ff4a00720c */ /* 0x000fe40003f05270 */
[----:B------:R-:W-:Y:S02]  /*9c00*/  SHF.R.U32.HI R59, RZ, c[0x0][0x194], R59 ;  /* 0x00006500ff3b7a19 */ /* 0x000fe4000001163b */
[----:B------:R-:W-:Y:S02]  /*9c10*/  @!P5 LOP3.LUT R49, R50, R49, RZ, 0x3c, !PT ;  /* 0x000000313231d212 */ /* 0x000fe400078e3cff */
[----:B------:R-:W-:-:S07]  /*9c20*/  @!P6 LOP3.LUT R51, R52, R51, RZ, 0x3c, !PT ;  /* 0x000000333433e212 */ /* 0x000fce00078e3cff */
[----:B------:R-:W-:Y:S01]  /*9c30*/  @!P0 LOP3.LUT R74, R26, R73, RZ, 0x3c, !PT ;  /* 0x000000491a4a8212 */ /* 0x000fe200078e3cff */
[----:B------:R-:W-:Y:S01]  /*9c40*/  @!P0 IMAD.MOV.U32 R73, RZ, RZ, 0x4 ;  /* 0x00000004ff498424 */ /* 0x000fe200078e00ff */
[----:B------:R-:W-:Y:S02]  /*9c50*/  SHF.R.U32.HI R26, RZ, c[0x0][0x194], R31 ;  /* 0x00006500ff1a7a19 */ /* 0x000fe4000001161f */
[----:B------:R-:W-:Y:S02]  /*9c60*/  LOP3.LUT R31, R70, UR4, RZ, 0xc0, !PT ;  /* 0x00000004461f7c12 */ /* 0x000fe4000f8ec0ff */
[----:B------:R-:W-:Y:S02]  /*9c70*/  @!P0 IADD3 R70, R72, 0x180, R32 ;  /* 0x0000018048468810 */ /* 0x000fe40007ffe020 */
[----:B------:R-:W-:Y:S02]  /*9c80*/  LOP3.LUT R26, R26, UR4, RZ, 0xc0, !PT ;  /* 0x000000041a1a7c12 */ /* 0x000fe4000f8ec0ff */
[----:B------:R-:W1:Y:S01]  /*9c90*/  LDS R31, [R31.X4+0x4200] ;  /* 0x004200001f1f7984 */ /* 0x000e620000004800 */
[----:B0-----:R-:W-:Y:S01]  /*9ca0*/  @!P0 IMAD.WIDE.U32 R22, R70, R73, c[0x0][0x168] ;  /* 0x00005a0046168625 */ /* 0x001fe200078e0049 */
[----:B------:R-:W-:-:S02]  /*9cb0*/  @!P1 LOP3.LUT R73, R46, R29, RZ, 0x3c, !PT ;  /* 0x0000001d2e499212 */ /* 0x000fc400078e3cff */
[----:B------:R-:W0:Y:S01]  /*9cc0*/  LDS R26, [R26.X4+0x4200] ;  /* 0x004200001a1a7984 */ /* 0x000e220000004800 */
[----:B------:R-:W-:Y:S01]  /*9cd0*/  LOP3.LUT R46, R47, UR4, RZ, 0xc0, !PT ;  /* 0x000000042f2e7c12 */ /* 0x000fe2000f8ec0ff */
[----:B------:R-:W-:Y:S01]  /*9ce0*/  @!P3 IMAD.MOV.U32 R70, RZ, RZ, 0x4 ;  /* 0x00000004ff46b424 */ /* 0x000fe200078e00ff */
[----:B------:R-:W-:Y:S01]  /*9cf0*/  LOP3.LUT R47, R48, UR4, RZ, 0xc0, !PT ;  /* 0x00000004302f7c12 */ /* 0x000fe2000f8ec0ff */
[----:B------:R2:W-:Y:S01]  /*9d00*/  @!P0 STG.E [R22.64], R74 ;  /* 0x0000004a16008986 */ /* 0x0005e2000c101906 */
[----:B------:R-:W-:Y:S02]  /*9d10*/  ISETP.NE.AND P0, PT, R44, RZ, PT ;  /* 0x000000ff2c00720c */ /* 0x000fe40003f05270 */
[----:B------:R-:W-:Y:S01]  /*9d20*/  SHF.R.U32.HI R44, RZ, c[0x0][0x194], R42 ;  /* 0x00006500ff2c7a19 */ /* 0x000fe2000001162a */
[----:B------:R-:W3:Y:S01]  /*9d30*/  LDS R46, [R46.X4+0x4200] ;  /* 0x004200002e2e7984 */ /* 0x000ee20000004800 */
[----:B------:R-:W-:Y:S02]  /*9d40*/  LOP3.LUT R42, R45, UR4, RZ, 0xc0, !PT ;  /* 0x000000042d2a7c12 */ /* 0x000fe4000f8ec0ff */
[----:B------:R-:W-:Y:S01]  /*9d50*/  LOP3.LUT R44, R44, UR4, RZ, 0xc0, !PT ;  /* 0x000000042c2c7c12 */ /* 0x000fe2000f8ec0ff */
[----:B------:R-:W4:Y:S01]  /*9d60*/  LDS R47, [R47.X4+0x4200] ;  /* 0x004200002f2f7984 */ /* 0x000f220000004800 */
[----:B------:R-:W-:Y:S01]  /*9d70*/  LOP3.LUT R45, R68, UR4, RZ, 0xc0, !PT ;  /* 0x00000004442d7c12 */ /* 0x000fe2000f8ec0ff */
[----:B------:R-:W-:Y:S01]  /*9d80*/  @!P2 IMAD.MOV.U32 R68, RZ, RZ, 0x4 ;  /* 0x00000004ff44a424 */ /* 0x000fe200078e00ff */
[----:B------:R-:W-:Y:S01]  /*9d90*/  LOP3.LUT R48, R58, UR4, RZ, 0xc0, !PT ;  /* 0x000000043a307c12 */ /* 0x000fe2000f8ec0ff */
[----:B------:R-:W5:Y:S01]  /*9da0*/  LDS R42, [R42.X4+0x4200] ;  /* 0x004200002a2a7984 */ /* 0x000f620000004800 */
[----:B--2---:R-:W-:Y:S01]  /*9db0*/  @!P1 IMAD.MOV.U32 R22, RZ, RZ, 0x4 ;  /* 0x00000004ff169424 */ /* 0x004fe200078e00ff */
[----:B------:R-:W-:Y:S01]  /*9dc0*/  @!P0 LOP3.LUT R75, R38, R28, RZ, 0x3c, !PT ;  /* 0x0000001c264b8212 */ /* 0x000fe200078e3cff */
[----:B------:R-:W-:Y:S01]  /*9dd0*/  @!P0 IMAD.MOV.U32 R28, RZ, RZ, 0x4 ;  /* 0x00000004ff1c8424 */ /* 0x000fe200078e00ff */
[----:B------:R-:W2:Y:S01]  /*9de0*/  LDS R44, [R44.X4+0x4200] ;  /* 0x004200002c2c7984 */ /* 0x000ea20000004800 */
[----:B------:R-:W-:-:S03]  /*9df0*/  LOP3.LUT R38, R59, UR4, RZ, 0xc0, !PT ;  /* 0x000000043b267c12 */ /* 0x000fc6000f8ec0ff */
[----:B------:R-:W2:Y:S04]  /*9e00*/  LDS R45, [R45.X4+0x4200] ;  /* 0x004200002d2d7984 */ /* 0x000ea80000004800 */
[----:B------:R-:W2:Y:S04]  /*9e10*/  LDS R48, [R48.X4+0x4200] ;  /* 0x0042000030307984 */ /* 0x000ea80000004800 */
[----:B------:R-:W2:Y:S01]  /*9e20*/  LDS R38, [R38.X4+0x4200] ;  /* 0x0042000026267984 */ /* 0x000ea20000004800 */
[C---:B-1----:R-:W-:Y:S02]  /*9e30*/  @!P1 IADD3 R23, R72.reuse, 0x300, R31 ;  /* 0x0000030048179810 */ /* 0x042fe40007ffe01f */
[----:B0-----:R-:W-:-:S03]  /*9e40*/  @!P0 IADD3 R29, R72, 0x480, R26 ;  /* 0x00000480481d8810 */ /* 0x001fc60007ffe01a */
[----:B------:R-:W-:-:S04]  /*9e50*/  @!P1 IMAD.WIDE.U32 R22, R23, R22, c[0x0][0x168] ;  /* 0x00005a0017169625 */ /* 0x000fc800078e0016 */
[----:B------:R-:W-:Y:S01]  /*9e60*/  @!P0 IMAD.WIDE.U32 R28, R29, R28, c[0x0][0x168] ;  /* 0x00005a001d1c8625 */ /* 0x000fe200078e001c */
[----:B------:R0:W-:Y:S01]  /*9e70*/  @!P1 STG.E [R22.64], R73 ;  /* 0x0000004916009986 */ /* 0x0001e2000c101906 */
[----:B------:R-:W-:Y:S02]  /*9e80*/  ISETP.NE.AND P1, PT, R53, RZ, PT ;  /* 0x000000ff3500720c */ /* 0x000fe40003f25270 */
[C---:B---3--:R-:W-:Y:S01]  /*9e90*/  @!P4 IADD3 R40, R72.reuse, 0xa80, R46 ;  /* 0x00000a804828c810 */ /* 0x048fe20007ffe02e */
[----:B------:R1:W-:Y:S01]  /*9ea0*/  @!P0 STG.E [R28.64], R75 ;  /* 0x0000004b1c008986 */ /* 0x0003e2000c101906 */
[----:B------:R-:W-:Y:S02]  /*9eb0*/  P2R R53, PR, RZ, 0x1 ;  /* 0x00000001ff357803 */ /* 0x000fe40000000000 */
[----:B----4-:R-:W-:Y:S02]  /*9ec0*/  @!P5 IADD3 R41, R72, 0xc00, R47 ;  /* 0x00000c004829d810 */ /* 0x010fe40007ffe02f */
[----:B------:R-:W-:Y:S01]  /*9ed0*/  LOP3.LUT P0, RZ, R2, 0x10, RZ, 0xc0, !PT ;  /* 0x0000001002ff7812 */ /* 0x000fe2000780c0ff */
[----:B0-----:R-:W-:-:S04]  /*9ee0*/  @!P4 IMAD.MOV.U32 R73, RZ, RZ, 0x4 ;  /* 0x00000004ff49c424 */ /* 0x001fc800078e00ff */
[----:B------:R-:W-:Y:S01]  /*9ef0*/  @!P1 LOP3.LUT R59, R54, R34, RZ, 0x3c, !PT ;  /* 0x00000022363b9212 */ /* 0x000fe200078e3cff */
[----:B------:R-:W-:Y:S01]  /*9f00*/  @!P1 IMAD.MOV.U32 R58, RZ, RZ, 0x4 ;  /* 0x00000004ff3a9424 */ /* 0x000fe200078e00ff */
[C---:B-----5:R-:W-:Y:S01]  /*9f10*/  @!P1 IADD3 R34, R72.reuse, 0x600, R42 ;  /* 0x0000060048229810 */ /* 0x060fe20007ffe02a */
[----:B-1----:R-:W-:Y:S01]  /*9f20*/  @!P6 IMAD.MOV.U32 R75, RZ, RZ, 0x4 ;  /* 0x00000004ff4be424 */ /* 0x002fe200078e00ff */
[C---:B--2---:R-:W-:Y:S02]  /*9f30*/  @!P2 IADD3 R35, R72.reuse, 0x780, R44 ;  /* 0x000007804823a810 */ /* 0x044fe40007ffe02c */
[----:B------:R-:W-:Y:S01]  /*9f40*/  @!P3 IADD3 R54, R72, 0x900, R45 ;  /* 0x000009004836b810 */ /* 0x000fe20007ffe02d */
[----:B------:R-:W-:Y:S01]  /*9f50*/  @!P1 IMAD.WIDE.U32 R22, R34, R58, c[0x0][0x168] ;  /* 0x00005a0022169625 */ /* 0x000fe200078e003a */
[----:B------:R-:W-:-:S03]  /*9f60*/  @!P6 IADD3 R50, R72, 0xd80, R48 ;  /* 0x00000d804832e810 */ /* 0x000fc60007ffe030 */
[----:B------:R-:W-:Y:S01]  /*9f70*/  @!P2 IMAD.WIDE.U32 R28, R35, R68, c[0x0][0x168] ;  /* 0x00005a00231ca625 */ /* 0x000fe200078e0044 */
[----:B------:R0:W-:Y:S03]  /*9f80*/  @!P1 STG.E [R22.64], R59 ;  /* 0x0000003b16009986 */ /* 0x0001e6000c101906 */
[----:B------:R-:W-:Y:S01]  /*9f90*/  @!P3 IMAD.WIDE.U32 R34, R54, R70, c[0x0][0x168] ;  /* 0x00005a003622b625 */ /* 0x000fe200078e0046 */
[----:B------:R-:W-:Y:S01]  /*9fa0*/  P2R R54, PR, RZ, 0x2 ;  /* 0x00000002ff367803 */ /* 0x000fe20000000000 */
[----:B------:R1:W-:Y:S01]  /*9fb0*/  @!P2 STG.E [R28.64], R55 ;  /* 0x000000371c00a986 */ /* 0x0003e2000c101906 */
[----:B------:R-:W-:Y:S01]  /*9fc0*/  LOP3.LUT P1, RZ, R2, 0x8, RZ, 0xc0, !PT ;  /* 0x0000000802ff7812 */ /* 0x000fe2000782c0ff */
[----:B------:R-:W-:Y:S02]  /*9fd0*/  @!P5 IMAD.MOV.U32 R58, RZ, RZ, 0x4 ;  /* 0x00000004ff3ad424 */ /* 0x000fe400078e00ff */
[----:B------:R2:W-:Y:S01]  /*9fe0*/  @!P3 STG.E [R34.64], R56 ;  /* 0x000000382200b986 */ /* 0x0005e2000c101906 */
[----:B0-----:R-:W-:-:S04]  /*9ff0*/  @!P4 IMAD.WIDE.U32 R22, R40, R73, c[0x0][0x168] ;  /* 0x00005a002816c625 */ /* 0x001fc800078e0049 */
[----:B-1----:R-:W-:Y:S01]  /*a000*/  @!P5 IMAD.WIDE.U32 R28, R41, R58, c[0x0][0x168] ;  /* 0x00005a00291cd625 */ /* 0x002fe200078e003a */
[----:B------:R-:W-:Y:S04]  /*a010*/  @!P4 STG.E [R22.64], R57 ;  /* 0x000000391600c986 */ /* 0x000fe8000c101906 */
[----:B------:R-:W-:Y:S01]  /*a020*/  @!P1 IADD3 R52, R72, 0xf00, R38 ;  /* 0x00000f0048349810 */ /* 0x000fe20007ffe026 */
[----:B------:R-:W-:Y:S01]  /*a030*/  @!P1 IMAD.MOV.U32 R59, RZ, RZ, 0x4 ;  /* 0x00000004ff3b9424 */ /* 0x000fe200078e00ff */
[----:B------:R-:W-:Y:S01]  /*a040*/  @!P1 LOP3.LUT R37, R37, R25, RZ, 0x3c, !PT ;  /* 0x0000001925259212 */ /* 0x000fe200078e3cff */
[----:B--2---:R-:W-:Y:S01]  /*a050*/  @!P6 IMAD.WIDE.U32 R34, R50, R75, c[0x0][0x168] ;  /* 0x00005a003222e625 */ /* 0x004fe200078e004b */
[----:B------:R-:W-:Y:S01]  /*a060*/  @!P5 STG.E [R28.64], R49 ;  /* 0x000000311c00d986 */ /* 0x000fe2000c101906 */
[----:B------:R-:W-:-:S02]  /*a070*/  P2R R55, PR, RZ, 0x4 ;  /* 0x00000004ff377803 */ /* 0x000fc40000000000 */
[----:B------:R-:W-:Y:S01]  /*a080*/  @!P1 IMAD.WIDE.U32 R40, R52, R59, c[0x0][0x168] ;  /* 0x00005a0034289625 */ /* 0x000fe200078e003b */
[----:B------:R-:W-:Y:S04]  /*a090*/  @!P6 STG.E [R34.64], R51 ;  /* 0x000000332200e986 */ /* 0x000fe8000c101906 */
[----:B------:R-:W-:Y:S04]  /*a0a0*/  @!P1 STG.E [R40.64], R37 ;  /* 0x0000002528009986 */ /* 0x000fe8000c101906 */
        /* <DEDUP_REMOVED lines=22> */
[----:B------:R-:W-:Y:S01]  /*a210*/  IMAD R17, R72, 0x2c, RZ ;  /* 0x0000002c48117824 */ /* 0x000fe200078e02ff */
        /* <DEDUP_REMOVED lines=101> */
.L_x_1732:
[----:B------:R-:W-:Y:S01]  /*a870*/  IMAD.MOV.U32 R17, RZ, RZ, R9 ;  /* 0x000000ffff117224 */ /* 0x000fe200078e0009 */
[----:B------:R-:W-:Y:S01]  /*a880*/  MOV R16, 0xa8d0 ;  /* 0x0000a8d000107802 */ /* 0x000fe20000000f00 */
[----:B------:R-:W-:Y:S02]  /*a890*/  IMAD.MOV.U32 R18, RZ, RZ, 0x1 ;  /* 0x00000001ff127424 */ /* 0x000fe400078e00ff */
[----:B------:R-:W-:Y:S02]  /*a8a0*/  IMAD.MOV.U32 R74, RZ, RZ, RZ ;  /* 0x000000ffff4a7224 */ /* 0x000fe400078e00ff */
[----:B------:R-:W-:Y:S02]  /*a8b0*/  IMAD.MOV.U32 R19, RZ, RZ, -0x1 ;  /* 0xffffffffff137424 */ /* 0x000fe400078e00ff */
[----:B------:R-:W-:Y:S05]  /*a8c0*/  CALL.REL.NOINC `($__internal_87_$__cuda_sm70_shflsync_up_p) ;  /* 0x0000086000007944 */ /* 0x000fea0003c00000 */
[----:B------:R-:W-:Y:S01]  /*a8d0*/  ISETP.EQ.U32.AND P0, PT, R19, 0x1, PT ;  /* 0x000000011300780c */ /* 0x000fe20003f02070 */
[----:B------:R-:W-:Y:S08]  /*a8e0*/  BRA `(.L_x_1752) ;  /* 0xffff88d000007947 */ /* 0x000ff0000383ffff */
.L_x_1733:
[----:B------:R-:W-:Y:S01]  /*a8f0*/  IMAD.MOV.U32 R17, RZ, RZ, R15 ;  /* 0x000000ffff117224 */ /* 0x000fe200078e000f */
[----:B------:R-:W-:Y:S01]  /*a900*/  MOV R16, 0xa950 ;  /* 0x0000a95000107802 */ /* 0x000fe20000000f00 */
[----:B------:R-:W-:-:S02]  /*a910*/  IMAD.MOV.U32 R18, RZ, RZ, 0x2 ;  /* 0x00000002ff127424 */ /* 0x000fc400078e00ff */
[----:B------:R-:W-:Y:S02]  /*a920*/  IMAD.MOV.U32 R74, RZ, RZ, RZ ;  /* 0x000000ffff4a7224 */ /* 0x000fe400078e00ff */
[----:B------:R-:W-:Y:S02]  /*a930*/  IMAD.MOV.U32 R19, RZ, RZ, -0x1 ;  /* 0xffffffffff137424 */ /* 0x000fe400078e00ff */
[----:B0-----:R-:W-:Y:S05]  /*a940*/  CALL.REL.NOINC `($__internal_87_$__cuda_sm70_shflsync_up_p) ;  /* 0x000007e000007944 */ /* 0x001fea0003c00000 */
        /* <DEDUP_REMOVED lines=8> */
[----:B------:R-:W-:Y:S05]  /*a9d0*/  CALL.REL.NOINC `($__internal_87_$__cuda_sm70_shflsync_up_p) ;  /* 0x0000075000007944 */ /* 0x000fea0003c00000 */
        /* <DEDUP_REMOVED lines=18> */
[----:B------:R-:W-:Y:S01]  /*ab00*/  ISETP.EQ.U32.AND P0, PT, R19, 0x1, PT ;  /* 0x000000011300780c */ /* 0x000fe20003f02070 */
[----:B------:R-:W-:Y:S07]  /*ab10*/  BRA `(.L_x_1753) ;  /* 0xffff874000007947 */ /* 0x000fee000383ffff */
.L_x_1743:
[----:B------:R-:W-:Y:S01]  /*ab20*/  IMAD.MOV.U32 R17, RZ, RZ, R69 ;  /* 0x000000ffff117224 */ /* 0x000fe200078e0045 */
[----:B------:R-:W-:Y:S01]  /*ab30*/  MOV R16, 0xab80 ;  /* 0x0000ab8000107802 */ /* 0x000fe20000000f00 */
[----:B------:R-:W-:Y:S02]  /*ab40*/  IMAD.MOV.U32 R18, RZ, RZ, 0x1 ;  /* 0x00000001ff127424 */ /* 0x000fe400078e00ff */
[----:B------:R-:W-:Y:S02]  /*ab50*/  IMAD.MOV.U32 R74, RZ, RZ, RZ ;  /* 0x000000ffff4a7224 */ /* 0x000fe400078e00ff */
[----:B------:R-:W-:Y:S02]  /*ab60*/  IMAD.MOV.U32 R19, RZ, RZ, -0x1 ;  /* 0xffffffffff137424 */ /* 0x000fe400078e00ff */
[----:B-1----:R-:W-:Y:S05]  /*ab70*/  CALL.REL.NOINC `($__internal_87_$__cuda_sm70_shflsync_up_p) ;  /* 0x000005b000007944 */ /* 0x002fea0003c00000 */
        /* <DEDUP_REMOVED lines=37> */
[----:B------:R-:W-:Y:S01]  /*add0*/  IMAD.MOV.U32 R74, RZ, RZ, R18 ;  /* 0x000000ffff4a7224 */ /* 0x000fe200078e0012 */
[----:B------:R-:W-:Y:S10]  /*ade0*/  BRA `(.L_x_1754) ;  /* 0xffffb1b000007947 */ /* 0x000ff4000383ffff */
.L_x_1748:
[----:B------:R-:W-:Y:S02]  /*adf0*/  MOV R8, 0xae10 ;  /* 0x0000ae1000087802 */ /* 0x000fe40000000f00 */
[----:B0-----:R-:W-:Y:S05]  /*ae00*/  CALL.REL.NOINC `($__internal_86_$__cuda_sm70_shflsync_idx_p) ;  /* 0x000002e000007944 */ /* 0x001fea0003c00000 */
[----:B01----:R-:W-:Y:S05]  /*ae10*/  BRA `(.L_x_1755) ;  /* 0xffffc95000007947 */ /* 0x003fea000383ffff */
.L_x_1749:
[----:B------:R-:W-:Y:S01]  /*ae20*/  IMAD.MOV.U32 R19, RZ, RZ, -0x1 ;  /* 0xffffffffff137424 */ /* 0x000fe200078e00ff */
[----:B------:R-:W-:Y:S01]  /*ae30*/  MOV R16, 0xae80 ;  /* 0x0000ae8000107802 */ /* 0x000fe20000000f00 */
[----:B------:R-:W-:Y:S02]  /*ae40*/  IMAD.MOV.U32 R17, RZ, RZ, R68 ;  /* 0x000000ffff117224 */ /* 0x000fe400078e0044 */
[----:B------:R-:W-:Y:S02]  /*ae50*/  IMAD.MOV.U32 R18, RZ, RZ, 0x1 ;  /* 0x00000001ff127424 */ /* 0x000fe400078e00ff */
[----:B------:R-:W-:Y:S02]  /*ae60*/  IMAD.MOV.U32 R74, RZ, RZ, RZ ;  /* 0x000000ffff4a7224 */ /* 0x000fe400078e00ff */
        /* <DEDUP_REMOVED lines=39> */
[----:B------:R-:W-:Y:S05]  /*b0e0*/  BRA `(.L_x_1756) ;  /* 0xffffd96000007947 */ /* 0x000fea000383ffff */
        .weak           $__internal_86_$__cuda_sm70_shflsync_idx_p
        .type           $__internal_86_$__cuda_sm70_shflsync_idx_p,@function
        .size           $__internal_86_$__cuda_sm70_shflsync_idx_p,($__internal_87_$__cuda_sm70_shflsync_up_p - $__internal_86_$__cuda_sm70_shflsync_idx_p)
$__internal_86_$__cuda_sm70_shflsync_idx_p:
[----:B------:R-:W-:Y:S01]  /*b0f0*/  IMAD.MOV.U32 R9, RZ, RZ, 0x0 ;  /* 0x00000000ff097424 */ /* 0x000fe200078e00ff */
[----:B------:R-:W-:Y:S01]  /*b100*/  WARPSYNC 0xffffffff ;  /* 0xffffffff00007948 */ /* 0x000fe20003800000 */
[----:B------:R0:W1:Y:S02]  /*b110*/  SHFL.IDX PT, R13, R7, RZ, 0x1f ;  /* 0x00001fff070d7589 */ /* 0x00006400000e0000 */
[----:B------:R-:W-:Y:S05]  /*b120*/  RET.REL.NODEC R8 `(_ZN3cub17CUB_300001_SM_8006detail10radix_sort30DeviceSegmentedRadixSortKernelINS1_5radix10policy_hubIfiiE10Policy1000ELb1ELNS0_9SortOrderE1EfiPiS9_iNS1_21identity_decomposer_tEEEvPKT2_PSB_PKT3_PSF_T4_T5_iiiT7_) ;  /* 0xffff4ed008007950 */ /* 0x000fea0003c3ffff */
        .weak           $__internal_87_$__cuda_sm70_shflsync_up_p
        .type           $__internal_87_$__cuda_sm70_shflsync_up_p,@function
        .size           $__internal_87_$__cuda_sm70_shflsync_up_p,(.L_x_1898 - $__internal_87_$__cuda_sm70_shflsync_up_p)
$__internal_87_$__cuda_sm70_shflsync_up_p:
[----:B------:R-:W-:Y:S04]  /*b130*/  WARPSYNC R19 ;  /* 0x0000001300007348 */ /* 0x000fe80003800000 */
[----:B------:R0:W1:Y:S02]  /*b140*/  SHFL.UP P0, R18, R17, R18, R74 ;  /* 0x0400001211127389 */ /* 0x000064000000004a */
[----:B0-----:R-:W-:Y:S01]  /*b150*/  IMAD.MOV.U32 R17, RZ, RZ, 0x0 ;  /* 0x00000000ff117424 */ /* 0x001fe200078e00ff */
[----:B-1----:R-:W-:-:S03]  /*b160*/  SEL R19, RZ, 0x1, !P0 ;  /* 0x00000001ff137807 */ /* 0x002fc60004000000 */
[----:B------:R-:W-:Y:S05]  /*b170*/  RET.REL.NODEC R16 `(_ZN3cub17CUB_300001_SM_8006detail10radix_sort30DeviceSegmentedRadixSortKernelINS1_5radix10policy_hubIfiiE10Policy1000ELb1ELNS0_9SortOrderE1EfiPiS9_iNS1_21identity_decomposer_tEEEvPKT2_PSB_PKT3_PSF_T4_T5_iiiT7_) ;  /* 0xffff4e8010007950 */ /* 0x000fea0003c3ffff */
.L_x_1757:
        /* <DEDUP_REMOVED lines=16> */
.L_x_1898:


//--------------------- .text._ZN3cub17CUB_300001_SM_8006detail10radix_sort30DeviceSegmentedRadixSortKernelINS1_5radix10policy_hubIfiiE10Policy1000ELb0ELNS0_9SortOrderE1EfiPiS9_iNS1_21identity_decomposer_tEEEvPKT2_PSB_PKT3_PSF_T4_T5_iiiT7_ --------------------------
	.section	.text._ZN3cub17CUB_300001_SM_8006detail10radix_sort30DeviceSegmentedRadixSortKernelINS1_5radix10policy_hubIfiiE10Policy1000ELb0ELNS0_9SortOrderE1EfiPiS9_iNS1_21identity_decomposer_tEEEvPKT2_PSB_PKT3_PSF_T4_T5_iiiT7_,"ax",@progbits
	.sectioninfo	@"SHI_REGISTERS=254"
	.align	128
        .global         _ZN3cub17CUB_300001_SM_8006detail10radix_sort30DeviceSegmentedRadixSortKernelINS1_5radix10policy_hubIfiiE10Policy1000ELb0ELNS0_9SortOrderE1EfiPiS9_iNS1_21identity_decomposer_tEEEvPKT2_PSB_PKT3_PSF_T4_T5_iiiT7_
        .type           _ZN3cub17CUB_300001_SM_8006detail10radix_sort30DeviceSegmentedRadixSortKernelINS1_5radix10policy_hubIfiiE10Policy1000ELb0ELNS0_9SortOrderE1EfiPiS9_iNS1_21identity_decomposer_tEEEvPKT2_PSB_PKT3_PSF_T4_T5_iiiT7_,@function
        .size           _ZN3cub17CUB_300001_SM_8006detail10radix_sort30DeviceSegmentedRadixSortKernelINS1_5radix10policy_hubIfiiE10Policy1000ELb0ELNS0_9SortOrderE1EfiPiS9_iNS1_21identity_decomposer_tEEEvPKT2_PSB_PKT3_PSF_T4_T5_iiiT7_,(.L_x_1900 - _ZN3cub17CUB_300001_SM_8006detail10radix_sort30DeviceSegmentedRadixSortKernelINS1_5radix10policy_hubIfiiE10Policy1000ELb0ELNS0_9SortOrderE1EfiPiS9_iNS1_21identity_decomposer_tEEEvPKT2_PSB_PKT3_PSF_T4_T5_iiiT7_)
        .other          _ZN3cub17CUB_300001_SM_8006detail10radix_sort30DeviceSegmentedRadixSortKernelINS1_5radix10policy_hubIfiiE10Policy1000ELb0ELNS0_9SortOrderE1EfiPiS9_iNS1_21identity_decomposer_tEEEvPKT2_PSB_PKT3_PSF_T4_T5_iiiT7_,@"STO_CUDA_ENTRY STV_DEFAULT"
_ZN3cub17CUB_300001_SM_8006detail10radix_sort30DeviceSegmentedRadixSortKernelINS1_5radix10policy_hubIfiiE10Policy1000ELb0ELNS0_9SortOrderE1EfiPiS9_iNS1_21identity_decomposer_tEEEvPKT2_PSB_PKT3_PSF_T4_T5_iiiT7_:
.text._ZN3cub17CUB_300001_SM_8006detail10radix_sort30DeviceSegmentedRadixSortKernelINS1_5radix10policy_hubIfiiE10Policy1000ELb0ELNS0_9SortOrderE1EfiPiS9_iNS1_21identity_decomposer_tEEEvPKT2_PSB_PKT3_PSF_T4_T5_iiiT7_:
        /* <DEDUP_REMOVED lines=16> */
[----:B------:R-:W-:Y:S01]  /*0100*/  IMAD.MOV.U32 R13, RZ, RZ, RZ ;  /* 0x000000ffff0d7224 */ /* 0x000fe200078e00ff */
[----:B------:R-:W-:Y:S01]  /*0110*/  CS2R R10, SRZ ;  /* 0x00000000000a7805 */ /* 0x000fe2000001ff00 */
[----:B------:R-:W-:Y:S01]  /*0120*/  CS2R R8, SRZ ;  /* 0x0000000000087805 */ /* 0x000fe2000001ff00 */
        /* <DEDUP_REMOVED lines=27> */
[----:B------:R-:W-:Y:S01]  /*02e0*/  IMAD.MOV.U32 R13, RZ, RZ, RZ ;  /* 0x000000ffff0d7224 */ /* 0x000fe200078e00ff */
[----:B------:R-:W-:Y:S01]  /*02f0*/  IADD3 R4, R20, 0x6, RZ ;  /* 0x0000000614047810 */ /* 0x000fe20007ffe0ff */
[----:B------:R-:W-:Y:S01]  /*0300*/  CS2R R10, SRZ ;  /* 0x00000000000a7805 */ /* 0x000fe2000001ff00 */
[----:B------:R-:W-:Y:S01]  /*0310*/  ISETP.GT.U32.AND P1, PT, R6, 0xf, PT ;  /* 0x0000000f0600780c */ /* 0x000fe20003f24070 */
[----:B------:R-:W-:Y:S01]  /*0320*/  CS2R R8, SRZ ;  /* 0x0000000000087805 */ /* 0x000fe2000001ff00 */
[----:B------:R-:W-:Y:S01]  /*0330*/  ISETP.GT.U32.AND P0, PT, R4, 0xf, PT ;  /* 0x0000000f0400780c */ /* 0x000fe20003f04070 */
[----:B------:R-:W-:-:S02]  /*0340*/  IMAD.MOV.U32 R6, RZ, RZ, RZ ;  /* 0x000000ffff067224 */ /* 0x000fc400078e00ff */
[----:B-1----:R-:W-:Y:S02]  /*0350*/  IMAD R20, R20, 0xc0, R5 ;  /* 0x000000c014147824 */ /* 0x002fe400078e0205 */
[----:B------:R-:W-:Y:S02]  /*0360*/  IMAD.MOV.U32 R5, RZ, RZ, R3 ;  /* 0x000000ffff057224 */ /* 0x000fe400078e0003 */
.L_x_1767:
[----:B------:R-:W-:Y:S02]  /*0370*/  IMAD.MOV.U32 R4, RZ, RZ, 0x4 ;  /* 0x00000004ff047424 */ /* 0x000fe400078e00ff */
[----:B------:R-:W-:Y:S02]  /*0380*/  IMAD.MOV.U32 R21, RZ, RZ, RZ ;  /* 0x000000ffff157224 */ /* 0x000fe400078e00ff */
[----:B012---:R-:W-:-:S06]  /*0390*/  IMAD.WIDE R22, R5, R4, c[0x0][0x160] ;  /* 0x0000580005167625 */ /* 0x007fcc00078e0204 */
.L_x_1760:
[----:B------:R-:W-:-:S05]  /*03a0*/  IMAD.WIDE R46, R0, 0x4, R22 ;  /* 0x00000004002e7825 */ /* 0x000fca00078e0216 */
[----:B------:R-:W2:Y:S04]  /*03b0*/  LDG.E R25, [R46.64] ;  /* 0x000000062e197981 */ /* 0x000ea8000c1e1900 */
[----:B------:R-:W3:Y:S04]  /*03c0*/  LDG.E R48, [R46.64+0x300] ;  /* 0x000300062e307981 */ /* 0x000ee8000c1e1900 */
[----:B-1----:R1:W4:Y:S04]  /*03d0*/  LDG.E R49, [R46.64+0x600] ;  /* 0x000600062e317981 */ /* 0x002328000c1e1900 */
[----:B------:R1:W5:Y:S04]  /*03e0*/  LDG.E R50, [R46.64+0x900] ;  /* 0x000900062e327981 */ /* 0x000368000c1e1900 */
[----:B------:R1:W3:Y:S04]  /*03f0*/  LDG.E R51, [R46.64+0xc00] ;  /* 0x000c00062e337981 */ /* 0x0002e8000c1e1900 */
[----:B------:R1:W3:Y:S01]  /*0400*/  LDG.E R52, [R46.64+0xf00] ;  /* 0x000f00062e347981 */ /* 0x0002e2000c1e1900 */
[----:B------:R-:W-:-:S03]  /*0410*/  IMAD.MOV.U32 R24, RZ, RZ, -0x80000000 ;  /* 0x80000000ff187424 */ /* 0x000fc600078e00ff */
[----:B------:R1:W3:Y:S01]  /*0420*/  LDG.E R53, [R46.64+0x1200] ;  /* 0x001200062e357981 */ /* 0x0002e2000c1e1900 */
[----:B------:R-:W-:Y:S02]  /*0430*/  ULDC UR4, c[0x0][0x198] ;  /* 0x0000660000047ab9 */ /* 0x000fe40000000800 */
[----:B------:R-:W-:Y:S01]  /*0440*/  UBMSK UR4, URZ, UR4 ;  /* 0x000000043f04729b */ /* 0x000fe20008000000 */
[----:B------:R1:W3:Y:S04]  /*0450*/  LDG.E R54, [R46.64+0x1500] ;  /* 0x001500062e367981 */ /* 0x0002e8000c1e1900 */
[----:B------:R1:W3:Y:S04]  /*0460*/  LDG.E R55, [R46.64+0x1800] ;  /* 0x001800062e377981 */ /* 0x0002e8000c1e1900 */
[----:B------:R1:W3:Y:S04]  /*0470*/  LDG.E R56, [R46.64+0x1b00] ;  /* 0x001b00062e387981 */ /* 0x0002e8000c1e1900 */
[----:B------:R1:W3:Y:S04]  /*0480*/  LDG.E R57, [R46.64+0x1e00] ;  /* 0x001e00062e397981 */ /* 0x0002e8000c1e1900 */
[----:B------:R1:W3:Y:S04]  /*0490*/  LDG.E R58, [R46.64+0x2100] ;  /* 0x002100062e3a7981 */ /* 0x0002e8000c1e1900 */
[----:B------:R1:W3:Y:S04]  /*04a0*/  LDG.E R59, [R46.64+0x2400] ;  /* 0x002400062e3b7981 */ /* 0x0002e8000c1e1900 */
        /* <DEDUP_REMOVED lines=23> */
[----:B------:R1:W5:Y:S01]  /*0620*/  LDG.E R45, [R46.64+0x7200] ;  /* 0x007200062e2d7981 */ /* 0x000362000c1e1900 */
        /* <DEDUP_REMOVED lines=24> */
[----:B-1----:R-:W-:-:S04]  /*07b0*/  IMAD R46, R69, 0x300, R2 ;  /* 0x00000300452e7824 */ /* 0x002fc800078e0202 */
[----:B------:R-:W-:Y:S01]  /*07c0*/  IMAD.IADD R46, R67, 0x1, R46 ;  /* 0x00000001432e7824 */ /* 0x000fe200078e022e */
[----:B----4-:R-:W-:Y:S02]  /*07d0*/  ISETP.GE.AND P2, PT, R49, RZ, PT ;  /* 0x000000ff3100720c */ /* 0x010fe40003f46270 */
[----:B---3--:R-:W-:-:S05]  /*07e0*/  IADD3 R66, R66, 0x1, RZ ;  /* 0x0000000142427810 */ /* 0x008fca0007ffe0ff */
[----:B------:R-:W-:Y:S04]  /*07f0*/  STS.U8 [R65], R66 ;  /* 0x0000004241007388 */ /* 0x000fe80000000000 */
[----:B------:R-:W1:Y:S01]  /*0800*/  LDS.U8 R47, [R46] ;  /* 0x000000002e2f7984 */ /* 0x000e620000000000 */
        /* <DEDUP_REMOVED lines=13> */
[----:B-----5:R-:W-:-:S04]  /*08e0*/  ISETP.GE.AND P2, PT, R50, RZ, PT ;  /* 0x000000ff3200720c */ /* 0x020fc80003f46270 */
        /* <DEDUP_REMOVED lines=487> */
[----:B------:R1:W-:Y:S04]  /*2760*/  STS.U8 [R26], R29 ;  /* 0x0000001d1a007388 */ /* 0x0003e80000000000 */
        /* <DEDUP_REMOVED lines=9> */
[----:B-1----:R-:W-:-:S03]  /*2800*/  LOP3.LUT R26, R24, 0x3, RZ, 0xc0, !PT ;  /* 0x00000003181a7812 */ /* 0x002fc600078ec0ff */
[----:B------:R-:W-:-:S04]  /*2810*/  IMAD R31, R31, 0x300, R2 ;  /* 0x000003001f1f7824 */ /* 0x000fc800078e0202 */
[----:B------:R-:W-:Y:S01]  /*2820*/  IMAD.IADD R26, R26, 0x1, R31 ;  /* 0x000000011a1a7824 */ /* 0x000fe200078e021f */
[----:B--2---:R-:W-:-:S05]  /*2830*/  IADD3 R24, R27, 0x1, RZ ;  /* 0x000000011b187810 */ /* 0x004fca0007ffe0ff */
[----:B------:R-:W-:Y:S04]  /*2840*/  STS.U8 [R25], R24 ;  /* 0x0000001819007388 */ /* 0x000fe80000000000 */
[----:B------:R-:W1:Y:S01]  /*2850*/  LDS.U8 R27, [R26] ;  /* 0x000000001a1b7984 */ /* 0x000e620000000000 */
[----:B------:R-:W-:-:S04]  /*2860*/  IADD3 R21, R21, 0x1, RZ ;  /* 0x0000000115157810 */ /* 0x000fc80007ffe0ff */
[----:B------:R-:W-:Y:S02]  /*2870*/  ISETP.NE.AND P2, PT, R21, 0x6, PT ;  /* 0x000000061500780c */ /* 0x000fe40003f45270 */
[----:B------:R-:W-:-:S05]  /*2880*/  IADD3 R22, P3, R22, 0x7500, RZ ;  /* 0x0000750016167810 */ /* 0x000fca0007f7e0ff */
[----:B------:R-:W-:Y:S01]  /*2890*/  IMAD.X R23, RZ, RZ, R23, P3 ;  /* 0x000000ffff177224 */ /* 0x000fe200018e0617 */
[----:B-1----:R-:W-:-:S05]  /*28a0*/  IADD3 R27, R27, 0x1, RZ ;  /* 0x000000011b1b7810 */ /* 0x002fca0007ffe0ff */
[----:B------:R1:W-:Y:S01]  /*28b0*/  STS.U8 [R26], R27 ;  /* 0x0000001b1a007388 */ /* 0x0003e20000000000 */
[----:B------:R-:W-:Y:S01]  /*28c0*/  @!P2 CALL.REL.NOINC `(.L_x_1759) ;  /* 0x000000100000a944 */ /* 0x000fe20003c00000 */
[----:B------:R-:W-:Y:S05]  /*28d0*/  BRA `(.L_x_1760) ;  /* 0xffffdac000007947 */ /* 0x000fea000383ffff */
.L_x_1759:
[----:B------:R-:W-:Y:S01]  /*28e0*/  BAR.SYNC.DEFER_BLOCKING 0x0 ;  /* 0x0000000000007b1d */ /* 0x000fe20000010000 */
[----:B------:R-:W-:-:S05]  /*28f0*/  ISETP.GT.U32.AND P2, PT, R0, 0x1ff, PT ;  /* 0x000001ff0000780c */ /* 0x000fca0003f44070 */
[----:B------:R-:W-:Y:S08]  /*2900*/  BSSY B0, `(.L_x_1761) ;  /* 0x000002c000007945 */ /* 0x000ff00003800000 */
[----:B------:R-:W-:Y:S05]  /*2910*/  @P2 BRA `(.L_x_1762) ;  /* 0x000002a000002947 */ /* 0x000fea0003800000 */
[----:B------:R-:W2:Y:S04]  /*2920*/  LDS R25, [R20.X4] ;  /* 0x0000000014197984 */ /* 0x000ea80000004800 */
[----:B------:R-:W3:Y:S04]  /*2930*/  LDS R28, [R20.X4+0x80] ;  /* 0x00008000141c7984 */ /* 0x000ee80000004800 */
[----:B------:R-:W4:Y:S04]  /*2940*/  LDS R29, [R20.X4+0x100] ;  /* 0x00010000141d7984 */ /* 0x000f280000004800 */
[----:B------:R-:W5:Y:S04]  /*2950*/  LDS R30, [R20.X4+0x180] ;  /* 0x00018000141e7984 */ /* 0x000f680000004800 */
[----:B------:R-:W0:Y:S04]  /*2960*/  LDS R31, [R20.X4+0x200] ;  /* 0x00020000141f7984 */ /* 0x000e280000004800 */
[----:B------:R-:W1:Y:S01]  /*2970*/  LDS R32, [R20.X4+0x280] ;  /* 0x0002800014207984 */ /* 0x000e620000004800 */
[----:B--2---:R-:W-:-:S02]  /*2980*/  PRMT R21, R25, 0x7770, RZ ;  /* 0x0000777019157816 */ /* 0x004fc400000000ff */
[C---:B------:R-:W-:Y:S02]  /*2990*/  PRMT R23, R25.reuse, 0x7771, RZ ;  /* 0x0000777119177816 */ /* 0x040fe400000000ff */
[C---:B------:R-:W-:Y:S02]  /*29a0*/  PRMT R22, R25.reuse, 0x7772, RZ ;  /* 0x0000777219167816 */ /* 0x040fe400000000ff */
[C---:B---3--:R-:W-:Y:S02]  /*29b0*/  PRMT R24, R28.reuse, 0x7770, RZ ;  /* 0x000077701c187816 */ /* 0x048fe400000000ff */
[C---:B-1----:R-:W-:Y:S02]  /*29c0*/  PRMT R26, R28.reuse, 0x7771, RZ ;  /* 0x000077711c1a7816 */ /* 0x042fe400000000ff */
        /* <DEDUP_REMOVED lines=31> */
.L_x_1762:
[----:B------:R-:W-:Y:S05]  /*2bc0*/  BSYNC B0 ;  /* 0x0000000000007941 */ /* 0x000fea0003800000 */
.L_x_1761:
[----:B------:R-:W-:Y:S01]  /*2bd0*/  BSSY B0, `(.L_x_1763) ;  /* 0x000002c000007945 */ /* 0x000fe20003800000 */
[----:B------:R-:W-:Y:S05]  /*2be0*/  @P0 BRA `(.L_x_1764) ;  /* 0x000002a000000947 */ /* 0x000fea0003800000 */
[----:B-1----:R-:W1:Y:S04]  /*2bf0*/  LDS R26, [R20.X4+0x1200] ;  /* 0x00120000141a7984 */ /* 0x002e680000004800 */
        /* <DEDUP_REMOVED lines=33> */
[C---:B0-----:R-:W-:Y:S02]  /*2e10*/  PRMT R23, R32.reuse, 0x7770, RZ ;  /* 0x0000777020177816 */ /* 0x041fe400000000ff */
[C---:B------:R-:W-:Y:S02]  /*2e20*/  PRMT R25, R32.reuse, 0x7771, RZ ;  /* 0x0000777120197816 */ /* 0x040fe400000000ff */
[----:B------:R-:W-:-:S02]  /*2e30*/  PRMT R27, R32, 0x7772, RZ ;  /* 0x00007772201b7816 */ /* 0x000fc400000000ff */
[----:B------:R-:W-:Y:S02]  /*2e40*/  PRMT R28, R32, 0x7773, RZ ;  /* 0x00007773201c7816 */ /* 0x000fe400000000ff */
[----:B------:R-:W-:Y:S02]  /*2e50*/  IADD3 R11, R23, R11, R22 ;  /* 0x0000000b170b7210 */ /* 0x000fe40007ffe016 */
[----:B------:R-:W-:Y:S02]  /*2e60*/  IADD3 R13, R25, R13, R24 ;  /* 0x0000000d190d7210 */ /* 0x000fe40007ffe018 */
[----:B------:R-:W-:Y:S02]  /*2e70*/  IADD3 R14, R27, R14, R21 ;  /* 0x0000000e1b0e7210 */ /* 0x000fe40007ffe015 */
[----:B------:R-:W-:Y:S02]  /*2e80*/  IADD3 R15, R28, R15, R26 ;  /* 0x0000000f1c0f7210 */ /* 0x000fe40007ffe01a */
.L_x_1764:
[----:B------:R-:W-:Y:S05]  /*2e90*/  BSYNC B0 ;  /* 0x0000000000007941 */ /* 0x000fea0003800000 */
.L_x_1763:
[----:B------:R-:W-:Y:S01]  /*2ea0*/  BSSY B0, `(.L_x_1765) ;  /* 0x000002c000007945 */ /* 0x000fe20003800000 */
[----:B------:R-:W-:Y:S05]  /*2eb0*/  @P1 BRA `(.L_x_1766) ;  /* 0x000002a000001947 */ /* 0x000fea0003800000 */
[----:B------:R-:W2:Y:S04]  /*2ec0*/  LDS R24, [R20.X4+0x2400] ;  /* 0x0024000014187984 */ /* 0x000ea80000004800 */
[----:B------:R-:W3:Y:S04]  /*2ed0*/  LDS R28, [R20.X4+0x2480] ;  /* 0x00248000141c7984 */ /* 0x000ee80000004800 */
[----:B------:R-:W4:Y:S04]  /*2ee0*/  LDS R29, [R20.X4+0x2500] ;  /* 0x00250000141d7984 */ /* 0x000f280000004800 */
[----:B------:R-:W5:Y:S04]  /*2ef0*/  LDS R30, [R20.X4+0x2580] ;  /* 0x00258000141e7984 */ /* 0x000f680000004800 */
[----:B------:R-:W0:Y:S04]  /*2f00*/  LDS R31, [R20.X4+0x2600] ;  /* 0x00260000141f7984 */ /* 0x000e280000004800 */
[----:B------:R-:W1:Y:S01]  /*2f10*/  LDS R32, [R20.X4+0x2680] ;  /* 0x0026800014207984 */ /* 0x000e620000004800 */
[----:B--2---:R-:W-:-:S02]  /*2f20*/  PRMT R21, R24, 0x7770, RZ ;  /* 0x0000777018157816 */ /* 0x004fc400000000ff */
[C---:B------:R-:W-:Y:S02]  /*2f30*/  PRMT R22, R24.reuse, 0x7771, RZ ;  /* 0x0000777118167816 */ /* 0x040fe400000000ff */
[----:B------:R-:W-:Y:S02]  /*2f40*/  PRMT R23, R24, 0x7772, RZ ;  /* 0x0000777218177816 */ /* 0x000fe400000000ff */
        /* <DEDUP_REMOVED lines=33> */
.L_x_1766:
[----:B------:R-:W-:Y:S05]  /*3160*/  BSYNC B0 ;  /* 0x0000000000007941 */ /* 0x000fea0003800000 */
.L_x_1765:
        /* <DEDUP_REMOVED lines=22> */
.L_x_1758:
[----:B------:R-:W-:Y:S01]  /*32d0*/  ISETP.GE.AND P0, PT, R25, 0x1d40, PT ;  /* 0x00001d401900780c */ /* 0x000fe20003f06270 */
[----:B------:R-:W-:-:S02]  /*32e0*/  IMAD.MOV.U32 R23, RZ, RZ, R15 ;  /* 0x000000ffff177224 */ /* 0x000fc400078e000f */
[----:B------:R-:W-:-:S10]  /*32f0*/  IMAD.MOV.U32 R22, RZ, RZ, R14 ;  /* 0x000000ffff167224 */ /* 0x000fd400078e000e */
[----:B------:R-:W-:Y:S05]  /*3300*/  @!P0 BRA `(.L_x_1768) ;  /* 0x0000257000008947 */ /* 0x000fea0003800000 */
[----:B------:R-:W-:-:S04]  /*3310*/  IMAD.WIDE R14, R5, R4, c[0x0][0x160] ;  /* 0x00005800050e7625 */ /* 0x000fc800078e0204 */
[----:B------:R-:W-:Y:S02]  /*3320*/  IMAD.IADD R25, R12, 0x1, -R5 ;  /* 0x000000010c197824 */ /* 0x000fe400078e0a05 */
.L_x_1769:
[----:B------:R-:W-:-:S05]  /*3330*/  IMAD.WIDE R46, R0, 0x4, R14 ;  /* 0x00000004002e7825 */ /* 0x000fca00078e020e */
[----:B0-----:R-:W3:Y:S04]  /*3340*/  LDG.E R21, [R46.64] ;  /* 0x000000062e157981 */ /* 0x001ee8000c1e1900 */
[----:B------:R-:W4:Y:S04]  /*3350*/  LDG.E R45, [R46.64+0x300] ;  /* 0x000300062e2d7981 */ /* 0x000f28000c1e1900 */
[----:B------:R-:W5:Y:S04]  /*3360*/  LDG.E R48, [R46.64+0x600] ;  /* 0x000600062e307981 */ /* 0x000f68000c1e1900 */
[----:B--2---:R0:W2:Y:S04]  /*3370*/  LDG.E R49, [R46.64+0x900] ;  /* 0x000900062e317981 */ /* 0x0040a8000c1e1900 */
[----:B------:R0:W2:Y:S04]  /*3380*/  LDG.E R50, [R46.64+0xc00] ;  /* 0x000c00062e327981 */ /* 0x0000a8000c1e1900 */
[----:B------:R0:W2:Y:S01]  /*3390*/  LDG.E R51, [R46.64+0xf00] ;  /* 0x000f00062e337981 */ /* 0x0000a2000c1e1900 */
[----:B------:R-:W-:-:S03]  /*33a0*/  IMAD.MOV.U32 R20, RZ, RZ, -0x80000000 ;  /* 0x80000000ff147424 */ /* 0x000fc600078e00ff */
[----:B------:R0:W2:Y:S01]  /*33b0*/  LDG.E R52, [R46.64+0x1200] ;  /* 0x001200062e347981 */ /* 0x0000a2000c1e1900 */
[----:B------:R-:W-:Y:S02]  /*33c0*/  ULDC UR4, c[0x0][0x198] ;  /* 0x0000660000047ab9 */ /* 0x000fe40000000800 */
[----:B------:R-:W-:Y:S01]  /*33d0*/  UBMSK UR4, URZ, UR4 ;  /* 0x000000043f04729b */ /* 0x000fe20008000000 */
[----:B------:R0:W2:Y:S04]  /*33e0*/  LDG.E R53, [R46.64+0x1500] ;  /* 0x001500062e357981 */ /* 0x0000a8000c1e1900 */
        /* <DEDUP_REMOVED lines=26> */
[----:B-1----:R0:W2:Y:S04]  /*3590*/  LDG.E R27, [R46.64+0x6600] ;  /* 0x006600062e1b7981 */ /* 0x0020a8000c1e1900 */
[----:B------:R0:W2:Y:S04]  /*35a0*/  LDG.E R26, [R46.64+0x6900] ;  /* 0x006900062e1a7981 */ /* 0x0000a8000c1e1900 */
[----:B------:R0:W2:Y:S01]  /*35b0*/  LDG.E R44, [R46.64+0x7200] ;  /* 0x007200062e2c7981 */ /* 0x0000a2000c1e1900 */
        /* <DEDUP_REMOVED lines=11> */
[----:B------:R0:W3:Y:S04]  /*3670*/  LDG.E R24, [R46.64+0x6c00] ;  /* 0x006c00062e187981 */ /* 0x0000e8000c1e1900 */
[----:B------:R0:W3:Y:S04]  /*3680*/  LDG.E R21, [R46.64+0x6f00] ;  /* 0x006f00062e157981 */ /* 0x0000e8000c1e1900 */
[----:B------:R-:W-:Y:S01]  /*3690*/  BAR.SYNC.DEFER_BLOCKING 0x0 ;  /* 0x0000000000007b1d */ /* 0x000fe20000010000 */
[----:B----4-:R-:W-:-:S04]  /*36a0*/  ISETP.GE.AND P0, PT, R45, RZ, PT ;  /* 0x000000ff2d00720c */ /* 0x010fc80003f06270 */
[----:B------:R-:W-:-:S04]  /*36b0*/  SEL R66, R20, 0xffffffff, P0 ;  /* 0xffffffff14427807 */ /* 0x000fc80000000000 */
[----:B------:R-:W-:Y:S01]  /*36c0*/  LOP3.LUT R66, R66, R45, RZ, 0x3c, !PT ;  /* 0x0000002d42427212 */ /* 0x000fe200078e3cff */
[----:B------:R-:W1:Y:S03]  /*36d0*/  LDS.U8 R65, [R64] ;  /* 0x0000000040417984 */ /* 0x000e660000000000 */
        /* <DEDUP_REMOVED lines=9> */
[----:B-1----:R-:W-:-:S05]  /*3770*/  IADD3 R65, R65, 0x1, RZ ;  /* 0x0000000141417810 */ /* 0x002fca0007ffe0ff */
[----:B------:R-:W-:Y:S04]  /*3780*/  STS.U8 [R64], R65 ;  /* 0x0000004140007388 */ /* 0x000fe80000000000 */
[----:B0-----:R-:W0:Y:S01]  /*3790*/  LDS.U8 R46, [R45] ;  /* 0x000000002d2e7984 */ /* 0x001e220000000000 */
        /* <DEDUP_REMOVED lines=10> */
[----:B0-----:R-:W-:-:S05]  /*3840*/  IADD3 R46, R46, 0x1, RZ ;  /* 0x000000012e2e7810 */ /* 0x001fca0007ffe0ff */
[----:B------:R-:W-:Y:S04]  /*3850*/  STS.U8 [R45], R46 ;  /* 0x0000002e2d007388 */ /* 0x000fe80000000000 */
[----:B------:R-:W0:Y:S01]  /*3860*/  LDS.U8 R48, [R47] ;  /* 0x000000002f307984 */ /* 0x000e220000000000 */
        /* <DEDUP_REMOVED lines=513> */
.L_x_1768:
[----:B------:R-:W-:Y:S01]  /*5880*/  ISETP.GE.AND P0, PT, R0, R25, PT ;  /* 0x000000190000720c */ /* 0x000fe20003f06270 */
[----:B0-----:R-:W-:Y:S01]  /*5890*/  IMAD.MOV.U32 R20, RZ, RZ, R11 ;  /* 0x000000ffff147224 */ /* 0x001fe200078e000b */
[----:B------:R-:W-:Y:S01]  /*58a0*/  BSSY B0, `(.L_x_1770) ;  /* 0x0000074000007945 */ /* 0x000fe20003800000 */
[----:B------:R-:W-:Y:S02]  /*58b0*/  IMAD.MOV.U32 R11, RZ, RZ, R10 ;  /* 0x000000ffff0b7224 */ /* 0x000fe400078e000a */
[----:B------:R-:W-:Y:S02]  /*58c0*/  IMAD.MOV.U32 R10, RZ, RZ, R9 ;  /* 0x000000ffff0a7224 */ /* 0x000fe400078e0009 */
[----:B------:R-:W-:Y:S02]  /*58d0*/  IMAD.MOV.U32 R9, RZ, RZ, R8 ;  /* 0x000000ffff097224 */ /* 0x000fe400078e0008 */
[----:B------:R-:W-:-:S02]  /*58e0*/  IMAD.MOV.U32 R21, RZ, RZ, R13 ;  /* 0x000000ffff157224 */ /* 0x000fc400078e000d */
[----:B------:R-:W-:Y:S02]  /*58f0*/  IMAD.MOV.U32 R8, RZ, RZ, R6 ;  /* 0x000000ffff087224 */ /* 0x000fe400078e0006 */
        /* <DEDUP_REMOVED lines=12> */
[----:B------:R-:W-:Y:S02]  /*59c0*/  IMAD.MOV.U32 R24, RZ, RZ, R0 ;  /* 0x000000ffff187224 */ /* 0x000fe400078e0000 */
[----:B------:R-:W-:-:S04]  /*59d0*/  IMAD.WIDE R14, R15, R4, c[0x0][0x160] ;  /* 0x000058000f0e7625 */ /* 0x000fc800078e0204 */
[----:B-1----:R-:W-:-:S04]  /*59e0*/  IMAD.MOV.U32 R27, RZ, RZ, R14 ;  /* 0x000000ffff1b7224 */ /* 0x002fc800078e000e */
.L_x_1774:
[----:B0-----:R-:W-:-:S05]  /*59f0*/  IMAD.MOV.U32 R14, RZ, RZ, R27 ;  /* 0x000000ffff0e7224 */ /* 0x001fca00078e001b */
[----:B------:R0:W3:Y:S01]  /*5a00*/  LDG.E R13, [R14.64] ;  /* 0x000000060e0d7981 */ /* 0x0000e2000c1e1900 */
[----:B------:R-:W-:Y:S01]  /*5a10*/  IMAD.MOV.U32 R26, RZ, RZ, -0x80000000 ;  /* 0x80000000ff1a7424 */ /* 0x000fe200078e00ff */
[----:B------:R-:W-:Y:S02]  /*5a20*/  IADD3 R6, R6, -0x1, RZ ;  /* 0xffffffff06067810 */ /* 0x000fe40007ffe0ff */
[----:B------:R-:W-:Y:S02]  /*5a30*/  IADD3 R27, P2, R27, 0x300, RZ ;  /* 0x000003001b1b7810 */ /* 0x000fe40007f5e0ff */
[----:B------:R-:W-:-:S03]  /*5a40*/  IADD3 R24, R24, 0xc0, RZ ;  /* 0x000000c018187810 */ /* 0x000fc60007ffe0ff */
[----:B0-----:R-:W-:Y:S01]  /*5a50*/  IMAD.X R15, RZ, RZ, R15, P2 ;  /* 0x000000ffff0f7224 */ /* 0x001fe200010e060f */
[----:B---3--:R-:W-:-:S04]  /*5a60*/  ISETP.GE.AND P0, PT, R13, RZ, PT ;  /* 0x000000ff0d00720c */ /* 0x008fc80003f06270 */
        /* <DEDUP_REMOVED lines=11> */
[----:B------:R-:W0:Y:S02]  /*5b20*/  LDS.U8 R14, [R13] ;  /* 0x000000000d0e7984 */ /* 0x000e240000000000 */
[----:B0-----:R-:W-:-:S05]  /*5b30*/  IADD3 R14, R14, 0x1, RZ ;  /* 0x000000010e0e7810 */ /* 0x001fca0007ffe0ff */
[----:B------:R0:W-:Y:S01]  /*5b40*/  STS.U8 [R13], R14 ;  /* 0x0000000e0d007388 */ /* 0x0001e20000000000 */
[----:B------:R-:W-:Y:S05]  /*5b50*/  @P0 BRA `(.L_x_1774) ;  /* 0xfffffe9000000947 */ /* 0x000fea000383ffff */
.L_x_1773:
[----:B------:R-:W-:Y:S05]  /*5b60*/  BSYNC B1 ;  /* 0x0000000000017941 */ /* 0x000fea0003800000 */
.L_x_1772:
[----:B------:R-:W-:Y:S05]  /*5b70*/  @!P1 BRA `(.L_x_1771) ;  /* 0x0000046000009947 */ /* 0x000fea0003800000 */
[----:B------:R-:W-:-:S04]  /*5b80*/  IMAD.IADD R5, R24, 0x1, R5 ;  /* 0x0000000118057824 */ /* 0x000fc800078e0205 */
[----:B------:R-:W-:-:S05]  /*5b90*/  IMAD.WIDE R4, R5, R4, c[0x0][0x160] ;  /* 0x0000580005047625 */ /* 0x000fca00078e0204 */
.L_x_1775:
[----:B------:R3:W4:Y:S04]  /*5ba0*/  LDG.E R6, [R4.64] ;  /* 0x0000000604067981 */ /* 0x000728000c1e1900 */
[----:B0-----:R3:W5:Y:S04]  /*5bb0*/  LDG.E R14, [R4.64+0x300] ;  /* 0x00030006040e7981 */ /* 0x001768000c1e1900 */
[----:B-12---:R3:W2:Y:S04]  /*5bc0*/  LDG.E R26, [R4.64+0x600] ;  /* 0x00060006041a7981 */ /* 0x0066a8000c1e1900 */
[----:B------:R3:W2:Y:S01]  /*5bd0*/  LDG.E R28, [R4.64+0x900] ;  /* 0x00090006041c7981 */ /* 0x0006a2000c1e1900 */
[----:B------:R-:W-:Y:S01]  /*5be0*/  IMAD.MOV.U32 R30, RZ, RZ, -0x80000000 ;  /* 0x80000000ff1e7424 */ /* 0x000fe200078e00ff */
[----:B------:R-:W-:Y:S01]  /*5bf0*/  ULDC UR4, c[0x0][0x198] ;  /* 0x0000660000047ab9 */ /* 0x000fe20000000800 */
[----:B------:R-:W-:Y:S01]  /*5c00*/  IADD3 R24, R24, 0x300, RZ ;  /* 0x0000030018187810 */ /* 0x000fe20007ffe0ff */
[----:B------:R-:W-:Y:S01]  /*5c10*/  UBMSK UR4, URZ, UR4 ;  /* 0x000000043f04729b */ /* 0x000fe20008000000 */
[----:B---3--:R-:W-:-:S05]  /*5c20*/  IADD3 R4, P1, R4, 0xc00, RZ ;  /* 0x00000c0004047810 */ /* 0x008fca0007f3e0ff */
[----:B------:R-:W-:Y:S01]  /*5c30*/  IMAD.X R5, RZ, RZ, R5, P1 ;  /* 0x000000ffff057224 */ /* 0x000fe200008e0605 */
[----:B----4-:R-:W-:-:S04]  /*5c40*/  ISETP.GE.AND P0, PT, R6, RZ, PT ;  /* 0x000000ff0600720c */ /* 0x010fc80003f06270 */
[----:B------:R-:W-:-:S04]  /*5c50*/  SEL R13, R30, 0xffffffff, P0 ;  /* 0xffffffff1e0d7807 */ /* 0x000fc80000000000 */
[----:B------:R-:W-:-:S04]  /*5c60*/  LOP3.LUT R13, R13, R6, RZ, 0x3c, !PT ;  /* 0x000000060d0d7212 */ /* 0x000fc800078e3cff */
[----:B------:R-:W-:-:S04]  /*5c70*/  ISETP.NE.AND P0, PT, R13, 0x7fffffff, PT ;  /* 0x7fffffff0d00780c */ /* 0x000fc80003f05270 */
[----:B------:R-:W-:Y:S02]  /*5c80*/  SEL R13, R13, 0x80000000, P0 ;  /* 0x800000000d0d7807 */ /* 0x000fe40000000000 */
[----:B-----5:R-:W-:Y:S02]  /*5c90*/  ISETP.GE.AND P0, PT, R14, RZ, PT ;  /* 0x000000ff0e00720c */ /* 0x020fe40003f06270 */
        /* <DEDUP_REMOVED lines=8> */
[----:B------:R-:W0:Y:S01]  /*5d20*/  LDS.U8 R13, [R6] ;  /* 0x00000000060d7984 */ /* 0x000e220000000000 */
[----:B------:R-:W-:-:S04]  /*5d30*/  ISETP.NE.AND P0, PT, R15, 0x7fffffff, PT ;  /* 0x7fffffff0f00780c */ /* 0x000fc80003f05270 */
[----:B------:R-:W-:Y:S02]  /*5d40*/  SEL R15, R15, 0x80000000, P0 ;  /* 0x800000000f0f7807 */ /* 0x000fe40000000000 */
[----:B--2---:R-:W-:Y:S02]  /*5d50*/  ISETP.GE.AND P0, PT, R26, RZ, PT ;  /* 0x000000ff1a00720c */ /* 0x004fe40003f06270 */
        /* <DEDUP_REMOVED lines=10> */
[----:B------:R-:W-:Y:S02]  /*5e00*/  ISETP.GE.AND P0, PT, R28, RZ, PT ;  /* 0x000000ff1c00720c */ /* 0x000fe40003f06270 */
[----:B------:R-:W-:Y:S02]  /*5e10*/  SHF.R.U32.HI R27, RZ, c[0x0][0x194], R27 ;  /* 0x00006500ff1b7a19 */ /* 0x000fe4000001161b */
[----:B0-----:R-:W-:Y:S02]  /*5e20*/  IADD3 R13, R13, 0x1, RZ ;  /* 0x000000010d0d7810 */ /* 0x001fe40007ffe0ff */
[----:B------:R-:W-:-:S03]  /*5e30*/  LOP3.LUT R27, R27, UR4, RZ, 0xc0, !PT ;  /* 0x000000041b1b7c12 */ /* 0x000fc6000f8ec0ff */
[----:B------:R0:W-:Y:S01]  /*5e40*/  STS.U8 [R6], R13 ;  /* 0x0000000d06007388 */ /* 0x0001e20000000000 */
[----:B------:R-:W-:Y:S02]  /*5e50*/  SHF.R.U32.HI R29, RZ, 0x2, R27 ;  /* 0x00000002ff1d7819 */ /* 0x000fe4000001161b */
[----:B------:R-:W-:Y:S01]  /*5e60*/  LOP3.LUT R27, R27, 0x3, RZ, 0xc0, !PT ;  /* 0x000000031b1b7812 */ /* 0x000fe200078ec0ff */
[----:B------:R-:W1:Y:S02]  /*5e70*/  LDS.U8 R15, [R14] ;  /* 0x000000000e0f7984 */ /* 0x000e640000000000 */
[----:B------:R-:W-:-:S04]  /*5e80*/  IMAD R26, R29, 0x300, R2 ;  /* 0x000003001d1a7824 */ /* 0x000fc800078e0202 */
[----:B------:R-:W-:Y:S01]  /*5e90*/  IMAD.IADD R26, R27, 0x1, R26 ;  /* 0x000000011b1a7824 */ /* 0x000fe200078e021a */
[----:B0-----:R-:W-:-:S04]  /*5ea0*/  SEL R13, R30, 0xffffffff, P0 ;  /* 0xffffffff1e0d7807 */ /* 0x001fc80000000000 */
[----:B------:R-:W-:-:S04]  /*5eb0*/  LOP3.LUT R13, R13, R28, RZ, 0x3c, !PT ;  /* 0x0000001c0d0d7212 */ /* 0x000fc800078e3cff */
[----:B------:R-:W-:-:S04]  /*5ec0*/  ISETP.NE.AND P0, PT, R13, 0x7fffffff, PT ;  /* 0x7fffffff0d00780c */ /* 0x000fc80003f05270 */
[----:B------:R-:W-:Y:S02]  /*5ed0*/  SEL R13, R13, 0x80000000, P0 ;  /* 0x800000000d0d7807 */ /* 0x000fe40000000000 */
[----:B------:R-:W-:Y:S02]  /*5ee0*/  ISETP.GE.AND P0, PT, R24, R25, PT ;  /* 0x000000191800720c */ /* 0x000fe40003f06270 */
[----:B------:R-:W-:-:S04]  /*5ef0*/  SHF.R.U32.HI R13, RZ, c[0x0][0x194], R13 ;  /* 0x00006500ff0d7a19 */ /* 0x000fc8000001160d */
[----:B------:R-:W-:-:S04]  /*5f00*/  LOP3.LUT R13, R13, UR4, RZ, 0xc0, !PT ;  /* 0x000000040d0d7c12 */ /* 0x000fc8000f8ec0ff */
[----:B------:R-:W-:-:S05]  /*5f10*/  SHF.R.U32.HI R27, RZ, 0x2, R13 ;  /* 0x00000002ff1b7819 */ /* 0x000fca000001160d */
[----:B------:R-:W-:Y:S01]  /*5f20*/  IMAD R27, R27, 0x300, R2 ;  /* 0x000003001b1b7824 */ /* 0x000fe200078e0202 */
[----:B-1----:R-:W-:-:S05]  /*5f30*/  IADD3 R15, R15, 0x1, RZ ;  /* 0x000000010f0f7810 */ /* 0x002fca0007ffe0ff */
[----:B------:R0:W-:Y:S04]  /*5f40*/  STS.U8 [R14], R15 ;  /* 0x0000000f0e007388 */ /* 0x0001e80000000000 */
[----:B------:R-:W1:Y:S01]  /*5f50*/  LDS.U8 R6, [R26] ;  /* 0x000000001a067984 */ /* 0x000e620000000000 */
[----:B0-----:R-:W-:-:S05]  /*5f60*/  LOP3.LUT R14, R13, 0x3, RZ, 0xc0, !PT ;  /* 0x000000030d0e7812 */ /* 0x001fca00078ec0ff */
[----:B------:R-:W-:Y:S01]  /*5f70*/  IMAD.IADD R14, R14, 0x1, R27 ;  /* 0x000000010e0e7824 */ /* 0x000fe200078e021b */
[----:B-1----:R-:W-:-:S05]  /*5f80*/  IADD3 R13, R6, 0x1, RZ ;  /* 0x00000001060d7810 */ /* 0x002fca0007ffe0ff */
[----:B------:R-:W-:Y:S04]  /*5f90*/  STS.U8 [R26], R13 ;  /* 0x0000000d1a007388 */ /* 0x000fe80000000000 */
[----:B------:R-:W0:Y:S02]  /*5fa0*/  LDS.U8 R6, [R14] ;  /* 0x000000000e067984 */ /* 0x000e240000000000 */
[----:B0-----:R-:W-:-:S05]  /*5fb0*/  IADD3 R15, R6, 0x1, RZ ;  /* 0x00000001060f7810 */ /* 0x001fca0007ffe0ff */
[----:B------:R0:W-:Y:S01]  /*5fc0*/  STS.U8 [R14], R15 ;  /* 0x0000000f0e007388 */ /* 0x0001e20000000000 */
[----:B------:R-:W-:Y:S05]  /*5fd0*/  @!P0 BRA `(.L_x_1775) ;  /* 0xfffffbc000008947 */ /* 0x000fea000383ffff */
.L_x_1771:
[----:B------:R-:W-:Y:S05]  /*5fe0*/  BSYNC B0 ;  /* 0x0000000000007941 */ /* 0x000fea0003800000 */
.L_x_1770:
[----:B------:R-:W3:Y:S04]  /*5ff0*/  S2R R5, SR_LANEID ;  /* 0x0000000000057919 */ /* 0x000ee80000000000 */
        /* <DEDUP_REMOVED lines=9> */
[----:B---3--:R-:W-:Y:S02]  /*6090*/  IMAD R31, R5, 0x10, R14 ;  /* 0x00000010051f7824 */ /* 0x008fe400078e020e */
[----:B------:R-:W-:Y:S01]  /*60a0*/  IMAD R32, R14, 0xc0, R5 ;  /* 0x000000c00e207824 */ /* 0x000fe200078e0205 */
[----:B------:R-:W-:Y:S05]  /*60b0*/  @P0 BRA `(.L_x_1777) ;  /* 0x000002a000000947 */ /* 0x000fea0003800000 */
[----:B------:R-:W0:Y:S04]  /*60c0*/  LDS R6, [R32.X4] ;  /* 0x0000000020067984 */ /* 0x000e280000004800 */
[----:B-1----:R-:W1:Y:S04]  /*60d0*/  LDS R26, [R32.X4+0x80] ;  /* 0x00008000201a7984 */ /* 0x002e680000004800 */
[----:B------:R-:W3:Y:S04]  /*60e0*/  LDS R27, [R32.X4+0x100] ;  /* 0x00010000201b7984 */ /* 0x000ee80000004800 */
[----:B------:R-:W4:Y:S04]  /*60f0*/  LDS R28, [R32.X4+0x180] ;  /* 0x00018000201c7984 */ /* 0x000f280000004800 */
[----:B------:R-:W5:Y:S04]  /*6100*/  LDS R29, [R32.X4+0x200] ;  /* 0x00020000201d7984 */ /* 0x000f680000004800 */
        /* <DEDUP_REMOVED lines=37> */
.L_x_1777:
[----:B------:R-:W-:Y:S05]  /*6360*/  BSYNC B0 ;  /* 0x0000000000007941 */ /* 0x000fea0003800000 */
.L_x_1776:
[----:B------:R-:W-:Y:S01]  /*6370*/  BSSY B0, `(.L_x_1778) ;  /* 0x000002c000007945 */ /* 0x000fe20003800000 */
[----:B------:R-:W-:Y:S05]  /*6380*/  @P2 BRA `(.L_x_1779) ;  /* 0x000002a000002947 */ /* 0x000fea0003800000 */
[----:B------:R-:W0:Y:S04]  /*6390*/  LDS R6, [R32.X4+0x1200] ;  /* 0x0012000020067984 */ /* 0x000e280000004800 */
        /* <DEDUP_REMOVED lines=41> */
.L_x_1779:
[----:B------:R-:W-:Y:S05]  /*6630*/  BSYNC B0 ;  /* 0x0000000000007941 */ /* 0x000fea0003800000 */
.L_x_1778:
        /* <DEDUP_REMOVED lines=44> */
.L_x_1781:
[----:B------:R-:W-:Y:S05]  /*6900*/  BSYNC B0 ;  /* 0x0000000000007941 */ /* 0x000fea0003800000 */
.L_x_1780:
        /* <DEDUP_REMOVED lines=18> */
[----:B------:R-:W1:Y:S04]  /*6a30*/  LDS R16, [R0.X4+0xa00] ;  /* 0x000a000000107984 */ /* 0x000e680000004800 */
        /* <DEDUP_REMOVED lines=12> */
[----:B-1----:R-:W-:Y:S04]  /*6b00*/  LDS R27, [R0.X4+0x1300] ;  /* 0x00130000001b7984 */ /* 0x002fe80000004800 */
[----:B------:R-:W1:Y:S01]  /*6b10*/  LDS R26, [R0.X4+0x1400] ;  /* 0x00140000001a7984 */ /* 0x000e620000004800 */
[----:B------:R-:W-:-:S03]  /*6b20*/  IADD3 R4, R16, R17, R4 ;  /* 0x0000001110047210 */ /* 0x000fc60007ffe004 */
[----:B------:R-:W-:Y:S04]  /*6b30*/  LDS R5, [R0.X4+0x1500] ;  /* 0x0015000000057984 */ /* 0x000fe80000004800 */
[----:B------:R-:W5:Y:S01]  /*6b40*/  LDS R6, [R0.X4+0x1600] ;  /* 0x0016000000067984 */ /* 0x000f620000004800 */
        /* <DEDUP_REMOVED lines=12> */
[----:B-1----:R-:W-:-:S03]  /*6c10*/  IADD3 R4, R26, R27, R4 ;  /* 0x0000001b1a047210 */ /* 0x002fc60007ffe004 */
[----:B------:R-:W1:Y:S01]  /*6c20*/  LDS R19, [R0.X4+0x1f00] ;  /* 0x001f000000137984 */ /* 0x000e620000004800 */
[----:B-----5:R-:W-:-:S04]  /*6c30*/  IADD3 R4, R6, R5, R4 ;  /* 0x0000000506047210 */ /* 0x020fc80007ffe004 */
[----:B--2---:R-:W-:-:S04]  /*6c40*/  IADD3 R4, R8, R9, R4 ;  /* 0x0000000908047210 */ /* 0x004fc80007ffe004 */
[----:B---3--:R-:W-:-:S04]  /*6c50*/  IADD3 R4, R10, R11, R4 ;  /* 0x0000000b0a047210 */ /* 0x008fc80007ffe004 */
[----:B0-----:R-:W-:-:S04]  /*6c60*/  IADD3 R4, R15, R13, R4 ;  /* 0x0000000d0f047210 */ /* 0x001fc80007ffe004 */
[----:B----4-:R-:W-:-:S05]  /*6c70*/  IADD3 R4, R16, R17, R4 ;  /* 0x0000001110047210 */ /* 0x010fca0007ffe004 */
[----:B-1----:R-:W-:Y:S02]  /*6c80*/  IMAD.IADD R19, R4, 0x1, R19 ;  /* 0x0000000104137824 */ /* 0x002fe400078e0213 */
.L_x_1783:
[----:B------:R-:W-:Y:S05]  /*6c90*/  BSYNC B0 ;  /* 0x0000000000007941 */ /* 0x000fea0003800000 */
.L_x_1782:
[----:B------:R-:W-:Y:S01]  /*6ca0*/  BAR.SYNC.DEFER_BLOCKING 0x0 ;  /* 0x0000000000007b1d */ /* 0x000fe20000010000 */
[C---:B------:R-:W-:Y:S01]  /*6cb0*/  ISETP.GT.U32.AND P0, PT, R0.reuse, 0x1f, PT ;  /* 0x0000001f0000780c */ /* 0x040fe20003f04070 */
[----:B------:R-:W-:-:S04]  /*6cc0*/  IMAD.WIDE.U32 R4, R0, -0x55555555, RZ ;  /* 0xaaaaaaab00047825 */ /* 0x000fc800078e00ff */
[----:B------:R-:W-:Y:S01]  /*6cd0*/  BSSY B0, `(.L_x_1784) ;  /* 0x0000031000007945 */ /* 0x000fe20003800000 */
[----:B0-----:R-:W-:Y:S01]  /*6ce0*/  LEA.HI R18, R5, R0, RZ, 0x1e ;  /* 0x0000000005127211 */ /* 0x001fe200078ff0ff */
[----:B------:R-:W-:Y:S04]  /*6cf0*/  @!P1 STS [R0.X4], R19 ;  /* 0x0000001300009388 */ /* 0x000fe80000004800 */
[----:B------:R-:W-:Y:S06]  /*6d00*/  BAR.SYNC.DEFER_BLOCKING 0x0 ;  /* 0x0000000000007b1d */ /* 0x000fec0000010000 */
[----:B------:R-:W0:Y:S04]  /*6d10*/  @!P1 LDS R19, [R28.X4] ;  /* 0x000000001c139984 */ /* 0x000e280000004800 */
        /* <DEDUP_REMOVED lines=8> */
[----:B------:R-:W3:Y:S04]  /*6da0*/  LDS R10, [R6+0x220] ;  /* 0x00022000060a7984 */ /* 0x000ee80000000800 */
[----:B------:R-:W4:Y:S01]  /*6db0*/  LDS R11, [R6+0x224] ;  /* 0x00022400060b7984 */ /* 0x000f220000000800 */
[----:B0-----:R-:W-:-:S04]  /*6dc0*/  IADD3 R4, R8, R4, R5 ;  /* 0x0000000408047210 */ /* 0x001fc80007ffe005 */
[----:B---3--:R-:W-:-:S05]  /*6dd0*/  IADD3 R4, R10, R4, R9 ;  /* 0x000000040a047210 */ /* 0x008fca0007ffe009 */
[----:B----4-:R-:W-:Y:S01]  /*6de0*/  IMAD.IADD R13, R4, 0x1, R11 ;  /* 0x00000001040d7824 */ /* 0x010fe200078e020b */
[----:B------:R-:W-:Y:S05]  /*6df0*/  BRA.DIV ~URZ, `(.L_x_1786) ;  /* 0x00013c927f007947 */ /* 0x000fea000b800000 */
[----:B------:R0:W3:Y:S02]  /*6e00*/  SHFL.UP P0, R9, R13, 0x1, RZ ;  /* 0x042000000d097989 */ /* 0x0000e400000000ff */
.L_x_1804:
[----:B---3--:R-:W-:-:S04]  /*6e10*/  IMAD.MOV.U32 R16, RZ, RZ, R9 ;  /* 0x000000ffff107224 */ /* 0x008fc800078e0009 */
[----:B------:R-:W-:Y:S01]  /*6e20*/  @P0 IMAD.IADD R16, R13, 0x1, R16 ;  /* 0x000000010d100824 */ /* 0x000fe200078e0210 */
[----:B------:R-:W-:Y:S05]  /*6e30*/  BRA.DIV ~URZ, `(.L_x_1787) ;  /* 0x00013cd27f007947 */ /* 0x000fea000b800000 */
[----:B------:R-:W3:Y:S02]  /*6e40*/  SHFL.UP P0, R4, R16, 0x2, RZ ;  /* 0x0440000010047989 */ /* 0x000ee400000000ff */
[----:B---3--:R-:W-:-:S05]  /*6e50*/  @P0 IMAD.IADD R4, R16, 0x1, R4 ;  /* 0x0000000110040824 */ /* 0x008fca00078e0204 */
[----:B------:R-:W3:Y:S02]  /*6e60*/  SHFL.UP P0, R5, R4, 0x4, RZ ;  /* 0x0480000004057989 */ /* 0x000ee400000000ff */
[----:B---3--:R-:W-:-:S05]  /*6e70*/  @P0 IMAD.IADD R5, R4, 0x1, R5 ;  /* 0x0000000104050824 */ /* 0x008fca00078e0205 */
[----:B------:R-:W3:Y:S02]  /*6e80*/  SHFL.UP P0, R8, R5, 0x8, RZ ;  /* 0x0500000005087989 */ /* 0x000ee400000000ff */
[----:B---3--:R-:W-:-:S04]  /*6e90*/  @P0 IMAD.IADD R8, R5, 0x1, R8 ;  /* 0x0000000105080824 */ /* 0x008fc800078e0208 */
[----:B------:R-:W-:Y:S01]  /*6ea0*/  IMAD.MOV.U32 R16, RZ, RZ, R8 ;  /* 0x000000ffff107224 */ /* 0x000fe200078e0008 */
[----:B------:R3:W4:Y:S04]  /*6eb0*/  SHFL.UP P0, R9, R8, 0x10, RZ ;  /* 0x0600000008097989 */ /* 0x00072800000000ff */
.L_x_1805:
[----:B------:R-:W5:Y:S01]  /*6ec0*/  LDS R4, [R6+0x210] ;  /* 0x0002100006047984 */ /* 0x000f620000000800 */
[----:B----4-:R-:W-:-:S03]  /*6ed0*/  @P0 IMAD.IADD R9, R9, 0x1, R16 ;  /* 0x0000000109090824 */ /* 0x010fc600078e0210 */
[----:B---3--:R-:W3:Y:S01]  /*6ee0*/  LDS R8, [R6+0x214] ;  /* 0x0002140006087984 */ /* 0x008ee20000000800 */
[----:B0-----:R-:W-:-:S03]  /*6ef0*/  IMAD.IADD R13, R9, 0x1, -R13 ;  /* 0x00000001090d7824 */ /* 0x001fc600078e0a0d */
[----:B------:R-:W0:Y:S04]  /*6f00*/  LDS R10, [R6+0x218] ;  /* 0x00021800060a7984 */ /* 0x000e280000000800 */
[----:B------:R-:W4:Y:S04]  /*6f10*/  LDS R20, [R6+0x21c] ;  /* 0x00021c0006147984 */ /* 0x000f280000000800 */
[----:B------:R-:W1:Y:S04]  /*6f20*/  LDS R22, [R6+0x220] ;  /* 0x0002200006167984 */ /* 0x000e680000000800 */
[----:B------:R2:W-:Y:S01]  /*6f30*/  STS [R6+0x210], R13 ;  /* 0x0002100d06007388 */ /* 0x0005e20000000800 */
[----:B-----5:R-:W-:-:S04]  /*6f40*/  IMAD.IADD R5, R13, 0x1, R4 ;  /* 0x000000010d057824 */ /* 0x020fc800078e0204 */
[----:B---3--:R-:W-:Y:S01]  /*6f50*/  IMAD.IADD R9, R5, 0x1, R8 ;  /* 0x0000000105097824 */ /* 0x008fe200078e0208 */
[----:B------:R2:W-:Y:S03]  /*6f60*/  STS [R6+0x214], R5 ;  /* 0x0002140506007388 */ /* 0x0005e60000000800 */
[----:B0-----:R-:W-:Y:S01]  /*6f70*/  IMAD.IADD R11, R9, 0x1, R10 ;  /* 0x00000001090b7824 */ /* 0x001fe200078e020a */
[----:B------:R2:W-:Y:S03]  /*6f80*/  STS [R6+0x218], R9 ;  /* 0x0002180906007388 */ /* 0x0005e60000000800 */
[----:B----4-:R-:W-:Y:S01]  /*6f90*/  IMAD.IADD R15, R11, 0x1, R20 ;  /* 0x000000010b0f7824 */ /* 0x010fe200078e0214 */
[----:B------:R2:W-:Y:S03]  /*6fa0*/  STS [R6+0x21c], R11 ;  /* 0x00021c0b06007388 */ /* 0x0005e60000000800 */
[----:B-1----:R-:W-:Y:S01]  /*6fb0*/  IMAD.IADD R17, R15, 0x1, R22 ;  /* 0x000000010f117824 */ /* 0x002fe200078e0216 */
[----:B------:R2:W-:Y:S04]  /*6fc0*/  STS [R6+0x220], R15 ;  /* 0x0002200f06007388 */ /* 0x0005e80000000800 */
[----:B------:R2:W-:Y:S02]  /*6fd0*/  STS [R6+0x224], R17 ;  /* 0x0002241106007388 */ /* 0x0005e40000000800 */
.L_x_1785:
[----:B0-----:R-:W-:Y:S05]  /*6fe0*/  BSYNC B0 ;  /* 0x0000000000007941 */ /* 0x001fea0003800000 */
.L_x_1784:
[----:B------:R-:W-:Y:S01]  /*6ff0*/  WARPSYNC 0xffffffff ;  /* 0xffffffff00007948 */ /* 0x000fe20003800000 */
[----:B------:R-:W-:Y:S06]  /*7000*/  BAR.SYNC.DEFER_BLOCKING 0x0 ;  /* 0x0000000000007b1d */ /* 0x000fec0000010000 */
[----:B--2---:R-:W0:Y:S02]  /*7010*/  LDS R6, [R18.X4+0x210] ;  /* 0x0002100012067984 */ /* 0x004e240000004800 */
        /* <DEDUP_REMOVED lines=12> */
[----:B------:R-:W-:Y:S02]  /*70e0*/  IMAD.MOV.U32 R13, RZ, RZ, R3 ;  /* 0x000000ffff0d7224 */ /* 0x000fe400078e0003 */
        /* <DEDUP_REMOVED lines=11> */
.L_x_1790:
[----:B------:R-:W-:-:S05]  /*71a0*/  IADD3 R10, P0, R4, R97, RZ ;  /* 0x00000061040a7210 */ /* 0x000fca0007f1e0ff */
[----:B------:R-:W-:-:S05]  /*71b0*/  IMAD.X R11, R5, 0x1, R99, P0 ;  /* 0x00000001050b7824 */ /* 0x000fca00000e0663 */
[----:B0-----:R-:W2:Y:S04]  /*71c0*/  LDG.E R17, [R10.64] ;  /* 0x000000060a117981 */ /* 0x001ea8000c1e1900 */
[----:B------:R-:W3:Y:S04]  /*71d0*/  LDG.E R19, [R10.64+0x300] ;  /* 0x000300060a137981 */ /* 0x000ee8000c1e1900 */
[----:B------:R-:W4:Y:S04]  /*71e0*/  LDG.E R21, [R10.64+0x600] ;  /* 0x000600060a157981 */ /* 0x000f28000c1e1900 */
[----:B------:R-:W5:Y:S04]  /*71f0*/  LDG.E R23, [R10.64+0x900] ;  /* 0x000900060a177981 */ /* 0x000f68000c1e1900 */
[----:B------:R-:W5:Y:S04]  /*7200*/  LDG.E R25, [R10.64+0xc00] ;  /* 0x000c00060a197981 */ /* 0x000f68000c1e1900 */
[----:B-1----:R-:W5:Y:S04]  /*7210*/  LDG.E R27, [R10.64+0xf00] ;  /* 0x000f00060a1b7981 */ /* 0x002f68000c1e1900 */
        /* <DEDUP_REMOVED lines=82> */
.L_x_1789:
[----:B------:R-:W-:-:S13]  /*7740*/  ISETP.GT.AND P0, PT, R12, R13, PT ;  /* 0x0000000d0c00720c */ /* 0x000fda0003f04270 */
[----:B------:R-:W-:Y:S05]  /*7750*/  @!P0 BRA `(.L_x_1791) ;  /* 0x0000125000008947 */ /* 0x000fea0003800000 */
[C---:B------:R-:W-:Y:S02]  /*7760*/  IADD3 R44, R0.reuse, 0x180, RZ ;  /* 0x00000180002c7810 */ /* 0x040fe40007ffe0ff */
[----:B------:R-:W-:Y:S02]  /*7770*/  IADD3 R42, R0, 0xc0, RZ ;  /* 0x000000c0002a7810 */ /* 0x000fe40007ffe0ff */
[----:B------:R-:W-:Y:S02]  /*7780*/  ISETP.GE.AND P6, PT, R44, R41, PT ;  /* 0x000000292c00720c */ /* 0x000fe40003fc6270 */
[----:B------:R-:W-:Y:S02]  /*7790*/  IADD3 R44, R0, 0x240, RZ ;  /* 0x00000240002c7810 */ /* 0x000fe40007ffe0ff */
[----:B0-----:R-:W-:Y:S02]  /*77a0*/  SHF.R.S32.HI R49, RZ, 0x1f, R13 ;  /* 0x0000001fff317819 */ /* 0x001fe4000001140d */
[----:B------:R-:W-:-:S02]  /*77b0*/  IADD3 R51, P1, R42, R13, RZ ;  /* 0x0000000d2a337210 */ /* 0x000fc40007f3e0ff */
[----:B------:R-:W-:Y:S02]  /*77c0*/  ISETP.GE.AND P5, PT, R44, R41, PT ;  /* 0x000000292c00720c */ /* 0x000fe40003fa6270 */
[----:B------:R-:W-:Y:S02]  /*77d0*/  IADD3 R44, R0, 0x300, RZ ;  /* 0x00000300002c7810 */ /* 0x000fe40007ffe0ff */
[----:B------:R-:W-:Y:S02]  /*77e0*/  LEA.HI.X.SX32 R52, R42, R49, 0x1, P1 ;  /* 0x000000312a347211 */ /* 0x000fe400008f0eff */
[----:B------:R-:W-:Y:S02]  /*77f0*/  LEA R50, P1, R51, c[0x0][0x160], 0x2 ;  /* 0x0000580033327a11 */ /* 0x000fe400078210ff */
[----:B------:R-:W-:Y:S02]  /*7800*/  ISETP.GE.AND P4, PT, R44, R41, PT ;  /* 0x000000292c00720c */ /* 0x000fe40003f86270 */
[----:B------:R-:W-:-:S02]  /*7810*/  IADD3 R44, R0, 0x480, RZ ;  /* 0x00000480002c7810 */ /* 0x000fc40007ffe0ff */
[----:B------:R-:W-:Y:S02]  /*7820*/  LEA.HI.X R51, R51, c[0x0][0x164], R52, 0x2, P1 ;  /* 0x0000590033337a11 */ /* 0x000fe400008f1434 */
[-C--:B------:R-:W-:Y:S02]  /*7830*/  ISETP.GE.AND P1, PT, R44, R41.reuse, PT ;  /* 0x000000292c00720c */ /* 0x080fe40003f26270 */
[-C--:B------:R-:W-:Y:S01]  /*7840*/  ISETP.GE.AND P3, PT, R42, R41.reuse, PT ;  /* 0x000000292a00720c */ /* 0x080fe20003f66270 */
[----:B------:R0:W2:Y:S01]  /*7850*/  @!P6 LDG.E R40, [R50.64+0x300] ;  /* 0x000300063228e981 */ /* 0x0000a2000c1e1900 */
[----:B------:R-:W-:Y:S02]  /*7860*/  IADD3 R46, R0, 0x3c0, RZ ;  /* 0x000003c0002e7810 */ /* 0x000fe40007ffe0ff */
[----:B------:R-:W-:Y:S01]  /*7870*/  P2R R53, PR, RZ, 0x8 ;  /* 0x00000008ff357803 */ /* 0x000fe20000000000 */
[----:B------:R0:W3:Y:S01]  /*7880*/  @!P5 LDG.E R39, [R50.64+0x600] ;  /* 0x000600063227d981 */ /* 0x0000e2000c1e1900 */
[----:B------:R-:W-:-:S02]  /*7890*/  ISETP.GE.AND P3, PT, R46, R41, PT ;  /* 0x000000292e00720c */ /* 0x000fc40003f66270 */
[C---:B------:R-:W-:Y:S01]  /*78a0*/  IADD3 R46, R0.reuse, 0x540, RZ ;  /* 0x00000540002e7810 */ /* 0x040fe20007ffe0ff */
[----:B------:R0:W4:Y:S01]  /*78b0*/  @!P4 LDG.E R38, [R50.64+0x900] ;  /* 0x000900063226c981 */ /* 0x000122000c1e1900 */
[----:B------:R-:W-:Y:S02]  /*78c0*/  P2R R44, PR, RZ, 0x2 ;  /* 0x00000002ff2c7803 */ /* 0x000fe40000000000 */
[-C--:B------:R-:W-:Y:S01]  /*78d0*/  ISETP.GE.AND P0, PT, R0, R41.reuse, PT ;  /* 0x000000290000720c */ /* 0x080fe20003f06270 */
[----:B------:R0:W5:Y:S01]  /*78e0*/  @!P1 LDG.E R36, [R50.64+0xf00] ;  /* 0x000f000632249981 */ /* 0x000162000c1e1900 */
[----:B------:R-:W-:Y:S02]  /*78f0*/  ISETP.GE.AND P1, PT, R46, R41, PT ;  /* 0x000000292e00720c */ /* 0x000fe40003f26270 */
[C---:B------:R-:W-:Y:S02]  /*7900*/  IADD3 R43, P2, R0.reuse, R13, RZ ;  /* 0x0000000d002b7210 */ /* 0x040fe40007f5e0ff */
[C---:B------:R-:W-:Y:S01]  /*7910*/  IADD3 R52, R0.reuse, 0x600, RZ ;  /* 0x0000060000347810 */ /* 0x040fe20007ffe0ff */
[----:B------:R0:W2:Y:S01]  /*7920*/  @!P3 LDG.E R37, [R50.64+0xc00] ;  /* 0x000c00063225b981 */ /* 0x0000a2000c1e1900 */
[----:B------:R-:W-:-:S02]  /*7930*/  LEA.HI.X.SX32 R54, R0, R49, 0x1, P2 ;  /* 0x0000003100367211 */ /* 0x000fc400010f0eff */
[----:B------:R-:W-:Y:S02]  /*7940*/  P2R R46, PR, RZ, 0x2 ;  /* 0x00000002ff2e7803 */ /* 0x000fe40000000000 */
[----:B------:R-:W-:Y:S02]  /*7950*/  IADD3 R56, R0, 0x780, RZ ;  /* 0x0000078000387810 */ /* 0x000fe40007ffe0ff */
[C---:B------:R-:W-:Y:S01]  /*7960*/  @!P0 LEA R48, P2, R43.reuse, c[0x0][0x160], 0x2 ;  /* 0x000058002b308a11 */ /* 0x040fe200078410ff */
[----:B------:R0:W2:Y:S01]  /*7970*/  @!P1 LDG.E R35, [R50.64+0x1200] ;  /* 0x0012000632239981 */ /* 0x0000a2000c1e1900 */
[----:B------:R-:W-:Y:S02]  /*7980*/  ISETP.GE.AND P1, PT, R52, R41, PT ;  /* 0x000000293400720c */ /* 0x000fe40003f26270 */
[C---:B------:R-:W-:Y:S02]  /*7990*/  @!P0 LEA.HI.X R49, R43.reuse, c[0x0][0x164], R54, 0x2, P2 ;  /* 0x000059002b318a11 */ /* 0x040fe400010f1436 */
[----:B------:R-:W-:-:S02]  /*79a0*/  LEA R42, P2, R43, c[0x0][0x168], 0x2 ;  /* 0x00005a002b2a7a11 */ /* 0x000fc400078410ff */
[C---:B------:R-:W-:Y:S01]  /*79b0*/  IADD3 R58, R0.reuse, 0x840, RZ ;  /* 0x00000840003a7810 */ /* 0x040fe20007ffe0ff */
[----:B------:R1:W2:Y:S01]  /*79c0*/  @!P0 LDG.E R45, [R48.64] ;  /* 0x00000006302d8981 */ /* 0x0002a2000c1e1900 */
[----:B------:R-:W-:Y:S02]  /*79d0*/  LEA.HI.X R43, R43, c[0x0][0x16c], R54, 0x2, P2 ;  /* 0x00005b002b2b7a11 */ /* 0x000fe400010f1436 */
[C---:B------:R-:W-:Y:S02]  /*79e0*/  IADD3 R54, R0.reuse, 0x6c0, RZ ;  /* 0x000006c000367810 */ /* 0x040fe40007ffe0ff */
[C---:B------:R-:W-:Y:S01]  /*79f0*/  IADD3 R60, R0.reuse, 0x900, RZ ;  /* 0x00000900003c7810 */ /* 0x040fe20007ffe0ff */
[----:B------:R0:W2:Y:S01]  /*7a00*/  @!P1 LDG.E R34, [R50.64+0x1500] ;  /* 0x0015000632229981 */ /* 0x0000a2000c1e1900 */
[C---:B------:R-:W-:Y:S02]  /*7a10*/  IADD3 R62, R0.reuse, 0x9c0, RZ ;  /* 0x000009c0003e7810 */ /* 0x040fe40007ffe0ff */
[----:B------:R-:W-:-:S02]  /*7a20*/  IADD3 R64, R0, 0xa80, RZ ;  /* 0x00000a8000407810 */ /* 0x000fc40007ffe0ff */
[----:B-1----:R-:W-:Y:S02]  /*7a30*/  P2R R49, PR, RZ, 0x2 ;  /* 0x00000002ff317803 */ /* 0x002fe40000000000 */
[----:B------:R-:W-:Y:S02]  /*7a40*/  ISETP.GE.AND P1, PT, R54, R41, PT ;  /* 0x000000293600720c */ /* 0x000fe40003f26270 */
[C---:B------:R-:W-:Y:S02]  /*7a50*/  IADD3 R66, R0.reuse, 0xb40, RZ ;  /* 0x00000b4000427810 */ /* 0x040fe40007ffe0ff */
[----:B------:R-:W-:Y:S02]  /*7a60*/  P2R R52, PR, RZ, 0x2 ;  /* 0x00000002ff347803 */ /* 0x000fe40000000000 */
[C---:B------:R-:W-:Y:S02]  /*7a70*/  IADD3 R48, R0.reuse, 0xc00, RZ ;  /* 0x00000c0000307810 */ /* 0x040fe40007ffe0ff */
[----:B------:R-:W-:-:S02]  /*7a80*/  IADD3 R68, R0, 0xcc0, RZ ;  /* 0x00000cc000447810 */ /* 0x000fc40007ffe0ff */
[C---:B------:R-:W-:Y:S02]  /*7a90*/  IADD3 R70, R0.reuse, 0xd80, RZ ;  /* 0x00000d8000467810 */ /* 0x040fe40007ffe0ff */
[----:B------:R-:W-:Y:S01]  /*7aa0*/  IADD3 R72, R0, 0xe40, RZ ;  /* 0x00000e4000487810 */ /* 0x000fe20007ffe0ff */
[----:B------:R0:W2:Y:S01]  /*7ab0*/  @!P1 LDG.E R33, [R50.64+0x1800] ;  /* 0x0018000632219981 */ /* 0x0000a2000c1e1900 */
[----:B------:R-:W-:Y:S02]  /*7ac0*/  ISETP.GE.AND P1, PT, R56, R41, PT ;  /* 0x000000293800720c */ /* 0x000fe40003f26270 */
[C---:B------:R-:W-:Y:S02]  /*7ad0*/  IADD3 R74, R0.reuse, 0xf00, RZ ;  /* 0x00000f00004a7810 */ /* 0x040fe40007ffe0ff */
[----:B------:R-:W-:Y:S02]  /*7ae0*/  P2R R85, PR, RZ, 0x2 ;  /* 0x00000002ff557803 */ /* 0x000fe40000000000 */
[----:B------:R-:W-:-:S02]  /*7af0*/  IADD3 R76, R0, 0xfc0, RZ ;  /* 0x00000fc0004c7810 */ /* 0x000fc40007ffe0ff */
[C---:B------:R-:W-:Y:S02]  /*7b00*/  IADD3 R78, R0.reuse, 0x1080, RZ ;  /* 0x00001080004e7810 */ /* 0x040fe40007ffe0ff */
[C---:B------:R-:W-:Y:S02]  /*7b10*/  IADD3 R80, R0.reuse, 0x1140, RZ ;  /* 0x0000114000507810 */ /* 0x040fe40007ffe0ff */
[----:B------:R-:W-:Y:S01]  /*7b20*/  IADD3 R82, R0, 0x1200, RZ ;  /* 0x0000120000527810 */ /* 0x000fe20007ffe0ff */
[----:B------:R0:W2:Y:S01]  /*7b30*/  @!P1 LDG.E R32, [R50.64+0x1b00] ;  /* 0x001b000632209981 */ /* 0x0000a2000c1e1900 */
[----:B------:R-:W-:Y:S02]  /*7b40*/  ISETP.GE.AND P1, PT, R58, R41, PT ;  /* 0x000000293a00720c */ /* 0x000fe40003f26270 */
[----:B------:R-:W-:Y:S02]  /*7b50*/  IADD3 R84, R0, 0x12c0, RZ ;  /* 0x000012c000547810 */ /* 0x000fe40007ffe0ff */
[----:B------:R-:W-:-:S02]  /*7b60*/  P2R R54, PR, RZ, 0x2 ;  /* 0x00000002ff367803 */ /* 0x000fc40000000000 */
[C---:B------:R-:W-:Y:S02]  /*7b70*/  IADD3 R86, R0.reuse, 0x1380, RZ ;  /* 0x0000138000567810 */ /* 0x040fe40007ffe0ff */
[C---:B------:R-:W-:Y:S02]  /*7b80*/  IADD3 R88, R0.reuse, 0x1440, RZ ;  /* 0x0000144000587810 */ /* 0x040fe40007ffe0ff */
[C---:B------:R-:W-:Y:S02]  /*7b90*/  IADD3 R90, R0.reuse, 0x1500, RZ ;  /* 0x00001500005a7810 */ /* 0x040fe40007ffe0ff */
[----:B------:R-:W-:Y:S01]  /*7ba0*/  IADD3 R92, R0, 0x15c0, RZ ;  /* 0x000015c0005c7810 */ /* 0x000fe20007ffe0ff */
[----:B------:R0:W2:Y:S01]  /*7bb0*/  @!P1 LDG.E R31, [R50.64+0x1e00] ;  /* 0x001e0006321f9981 */ /* 0x0000a2000c1e1900 */
[----:B------:R-:W-:Y:S02]  /*7bc0*/  ISETP.GE.AND P1, PT, R60, R41, PT ;  /* 0x000000293c00720c */ /* 0x000fe40003f26270 */
[----:B------:R-:W-:-:S02]  /*7bd0*/  IADD3 R94, R0, 0x1680, RZ ;  /* 0x00001680005e7810 */ /* 0x000fc40007ffe0ff */
[----:B------:R-:W-:Y:S02]  /*7be0*/  P2R R55, PR, RZ, 0x2 ;  /* 0x00000002ff377803 */ /* 0x000fe40000000000 */
[C---:B------:R-:W-:Y:S02]  /*7bf0*/  IADD3 R96, R0.reuse, 0x1740, RZ ;  /* 0x0000174000607810 */ /* 0x040fe40007ffe0ff */
[C---:B------:R-:W-:Y:S02]  /*7c00*/  IADD3 R98, R0.reuse, 0x1800, RZ ;  /* 0x0000180000627810 */ /* 0x040fe40007ffe0ff */
[----:B------:R-:W-:Y:S02]  /*7c10*/  IADD3 R110, R0, 0x1c80, RZ ;  /* 0x00001c80006e7810 */ /* 0x000fe40007ffe0ff */
[----:B------:R-:W-:Y:S01]  /*7c20*/  ISETP.NE.AND P2, PT, R53, RZ, PT ;  /* 0x000000ff3500720c */ /* 0x000fe20003f45270 */
[----:B------:R0:W2:Y:S01]  /*7c30*/  @!P1 LDG.E R30, [R50.64+0x2100] ;  /* 0x00210006321e9981 */ /* 0x0000a2000c1e1900 */
[----:B------:R-:W-:-:S02]  /*7c40*/  ISETP.GE.AND P1, PT, R62, R41, PT ;  /* 0x000000293e00720c */ /* 0x000fc40003f26270 */
[----:B------:R-:W-:Y:S02]  /*7c50*/  P2R R77, PR, RZ, 0x40 ;  /* 0x00000040ff4d7803 */ /* 0x000fe40000000000 */
[----:B------:R-:W-:Y:S02]  /*7c60*/  P2R R56, PR, RZ, 0x2 ;  /* 0x00000002ff387803 */ /* 0x000fe40000000000 */
[C---:B------:R-:W-:Y:S02]  /*7c70*/  IADD3 R100, R0.reuse, 0x18c0, RZ ;  /* 0x000018c000647810 */ /* 0x040fe40007ffe0ff */
[C---:B------:R-:W-:Y:S02]  /*7c80*/  IADD3 R102, R0.reuse, 0x1980, RZ ;  /* 0x0000198000667810 */ /* 0x040fe40007ffe0ff */
[C---:B------:R-:W-:Y:S01]  /*7c90*/  IADD3 R104, R0.reuse, 0x1a40, RZ ;  /* 0x00001a4000687810 */ /* 0x040fe20007ffe0ff */
[----:B------:R0:W2:Y:S01]  /*7ca0*/  @!P2 LDG.E R47, [R50.64] ;  /* 0x00000006322fa981 */ /* 0x0000a2000c1e1900 */
[----:B------:R-:W-:-:S02]  /*7cb0*/  IADD3 R106, R0, 0x1b00, RZ ;  /* 0x00001b00006a7810 */ /* 0x000fc40007ffe0ff */
[----:B------:R-:W-:Y:S01]  /*7cc0*/  IADD3 R108, R0, 0x1bc0, RZ ;  /* 0x00001bc0006c7810 */ /* 0x000fe20007ffe0ff */
[----:B------:R0:W2:Y:S01]  /*7cd0*/  @!P1 LDG.E R29, [R50.64+0x2400] ;  /* 0x00240006321d9981 */ /* 0x0000a2000c1e1900 */
[----:B------:R-:W-:Y:S02]  /*7ce0*/  ISETP.GE.AND P1, PT, R64, R41, PT ;  /* 0x000000294000720c */ /* 0x000fe40003f26270 */
[----:B------:R-:W-:Y:S02]  /*7cf0*/  P2R R79, PR, RZ, 0x20 ;  /* 0x00000020ff4f7803 */ /* 0x000fe40000000000 */
        /* <DEDUP_REMOVED lines=34> */
[----:B------:R0:W5:Y:S01]  /*7f20*/  @!P1 LDG.E R17, [R50.64+0x4800] ;  /* 0x0048000632119981 */ /* 0x000162000c1e1900 */
        /* <DEDUP_REMOVED lines=16> */
[----:B------:R-:W-:Y:S02]  /*8030*/  P2R R84, PR, RZ, 0x2 ;  /* 0x00000002ff547803 */ /* 0x000fe40000000000 */
[----:B------:R-:W-:-:S07]  /*8040*/  ISETP.GE.AND P6, PT, R110, R41, PT ;  /* 0x000000296e00720c */ /* 0x000fce0003fc6270 */
[----:B------:R0:W5:Y:S01]  /*8050*/  @!P1 LDG.E R10, [R50.64+0x5a00] ;  /* 0x005a0006320a9981 */ /* 0x000162000c1e1900 */
[-C--:B------:R-:W-:Y:S02]  /*8060*/  ISETP.GE.AND P1, PT, R98, R41.reuse, PT ;  /* 0x000000296200720c */ /* 0x080fe40003f26270 */
[----:B------:R-:W-:Y:S02]  /*8070*/  P2R R81, PR, RZ, 0x10 ;  /* 0x00000010ff517803 */ /* 0x000fe40000000000 */
[----:B------:R-:W-:Y:S02]  /*8080*/  P2R R83, PR, RZ, 0x8 ;  /* 0x00000008ff537803 */ /* 0x000fe40000000000 */
[----:B------:R-:W-:Y:S02]  /*8090*/  P2R R86, PR, RZ, 0x2 ;  /* 0x00000002ff567803 */ /* 0x000fe40000000000 */
[-C--:B------:R-:W-:Y:S02]  /*80a0*/  ISETP.GE.AND P2, PT, R102, R41.reuse, PT ;  /* 0x000000296600720c */ /* 0x080fe40003f46270 */
[----:B------:R-:W-:-:S02]  /*80b0*/  ISETP.GE.AND P3, PT, R104, R41, PT ;  /* 0x000000296800720c */ /* 0x000fc40003f66270 */
[-C--:B------:R-:W-:Y:S01]  /*80c0*/  ISETP.GE.AND P4, PT, R106, R41.reuse, PT ;  /* 0x000000296a00720c */ /* 0x080fe20003f86270 */
[----:B------:R0:W5:Y:S01]  /*80d0*/  @!P1 LDG.E R9, [R50.64+0x5d00] ;  /* 0x005d000632099981 */ /* 0x000162000c1e1900 */
[-C--:B------:R-:W-:Y:S02]  /*80e0*/  ISETP.GE.AND P1, PT, R100, R41.reuse, PT ;  /* 0x000000296400720c */ /* 0x080fe40003f26270 */
[----:B------:R-:W-:Y:S02]  /*80f0*/  ISETP.GE.AND P5, PT, R108, R41, PT ;  /* 0x000000296c00720c */ /* 0x000fe40003fa6270 */
[----:B------:R0:W5:Y:S01]  /*8100*/  @!P6 LDG.E R41, [R50.64+0x6f00] ;  /* 0x006f00063229e981 */ /* 0x000162000c1e1900 */
[----:B------:R-:W-:Y:S02]  /*8110*/  P2R R70, PR, RZ, 0x40 ;  /* 0x00000040ff467803 */ /* 0x000fe40000000000 */
[----:B------:R-:W-:Y:S01]  /*8120*/  ISETP.NE.AND P6, PT, R68, RZ, PT ;  /* 0x000000ff4400720c */ /* 0x000fe20003fc5270 */
[----:B------:R0:W5:Y:S03]  /*8130*/  @!P2 LDG.E R6, [R50.64+0x6300] ;  /* 0x006300063206a981 */ /* 0x000166000c1e1900 */
[----:B------:R-:W-:Y:S01]  /*8140*/  P2R R69, PR, RZ, 0x40 ;  /* 0x00000040ff457803 */ /* 0x000fe20000000000 */
[----:B------:R0:W5:Y:S01]  /*8150*/  @!P3 LDG.E R5, [R50.64+0x6600] ;  /* 0x006600063205b981 */ /* 0x000162000c1e1900 */
[----:B------:R-:W-:-:S02]  /*8160*/  ISETP.NE.AND P6, PT, R67, RZ, PT ;  /* 0x000000ff4300720c */ /* 0x000fc40003fc5270 */
[----:B------:R-:W-:Y:S01]  /*8170*/  P2R R75, PR, RZ, 0x2 ;  /* 0x00000002ff4b7803 */ /* 0x000fe20000000000 */
[----:B------:R0:W5:Y:S01]  /*8180*/  @!P1 LDG.E R8, [R50.64+0x6000] ;  /* 0x0060000632089981 */ /* 0x000162000c1e1900 */
[----:B------:R-:W-:Y:S02]  /*8190*/  P2R R68, PR, RZ, 0x40 ;  /* 0x00000040ff447803 */ /* 0x000fe40000000000 */
[----:B------:R-:W-:Y:S01]  /*81a0*/  ISETP.NE.AND P6, PT, R66, RZ, PT ;  /* 0x000000ff4200720c */ /* 0x000fe20003fc5270 */
[----:B------:R0:W5:Y:S03]  /*81b0*/  @!P4 LDG.E R4, [R50.64+0x6900] ;  /* 0x006900063204c981 */ /* 0x000166000c1e1900 */
[----:B------:R-:W-:Y:S01]  /*81c0*/  P2R R67, PR, RZ, 0x40 ;  /* 0x00000040ff437803 */ /* 0x000fe20000000000 */
[----:B------:R0:W5:Y:S01]  /*81d0*/  @!P5 LDG.E R2, [R50.64+0x6c00] ;  /* 0x006c00063202d981 */ /* 0x000162000c1e1900 */
        /* <DEDUP_REMOVED lines=27> */
[----:B------:R-:W-:Y:S02]  /*8390*/  ISETP.NE.AND P1, PT, R53, RZ, PT ;  /* 0x000000ff3500720c */ /* 0x000fe40003f25270 */
        /* <DEDUP_REMOVED lines=9> */
[----:B------:R-:W-:Y:S01]  /*8430*/  ISETP.NE.AND P6, PT, R83, RZ, PT ;  /* 0x000000ff5300720c */ /* 0x000fe20003fc5270 */
[----:B------:R-:W-:Y:S01]  /*8440*/  WARPSYNC 0xffffffff ;  /* 0xffffffff00007948 */ /* 0x000fe20003800000 */
[----:B------:R-:W-:Y:S02]  /*8450*/  BAR.SYNC.DEFER_BLOCKING 0x0 ;  /* 0x0000000000007b1d */ /* 0x000fe40000010000 */
[----:B------:R-:W-:Y:S02]  /*8460*/  P2R R48, PR, RZ, 0x40 ;  /* 0x00000040ff307803 */ /* 0x000fe40000000000 */
[----:B------:R-:W-:-:S04]  /*8470*/  ISETP.NE.AND P6, PT, R81, RZ, PT ;  /* 0x000000ff5100720c */ /* 0x000fc80003fc5270 */
[----:B------:R-:W-:Y:S02]  /*8480*/  P2R R46, PR, RZ, 0x40 ;  /* 0x00000040ff2e7803 */ /* 0x000fe40000000000 */
[----:B------:R-:W-:-:S04]  /*8490*/  ISETP.NE.AND P6, PT, R79, RZ, PT ;  /* 0x000000ff4f00720c */ /* 0x000fc80003fc5270 */
[----:B------:R-:W-:Y:S02]  /*84a0*/  P2R R44, PR, RZ, 0x40 ;  /* 0x00000040ff2c7803 */ /* 0x000fe40000000000 */
[----:B------:R-:W-:-:S13]  /*84b0*/  ISETP.NE.AND P6, PT, R77, RZ, PT ;  /* 0x000000ff4d00720c */ /* 0x000fda0003fc5270 */
[----:B--2---:R0:W-:Y:S01]  /*84c0*/  @!P6 STG.E [R42.64+0x600], R40 ;  /* 0x000600282a00e986 */ /* 0x0041e2000c101906 */
[----:B------:R-:W-:-:S13]  /*84d0*/  ISETP.NE.AND P6, PT, R44, RZ, PT ;  /* 0x000000ff2c00720c */ /* 0x000fda0003fc5270 */
[----:B---3--:R0:W-:Y:S01]  /*84e0*/  @!P6 STG.E [R42.64+0x900], R39 ;  /* 0x000900272a00e986 */ /* 0x0081e2000c101906 */
[----:B------:R-:W-:-:S13]  /*84f0*/  ISETP.NE.AND P6, PT, R46, RZ, PT ;  /* 0x000000ff2e00720c */ /* 0x000fda0003fc5270 */
[----:B----4-:R0:W-:Y:S01]  /*8500*/  @!P6 STG.E [R42.64+0xc00], R38 ;  /* 0x000c00262a00e986 */ /* 0x0101e2000c101906 */
[----:B------:R-:W-:-:S13]  /*8510*/  ISETP.NE.AND P6, PT, R48, RZ, PT ;  /* 0x000000ff3000720c */ /* 0x000fda0003fc5270 */
[----:B------:R0:W-:Y:S01]  /*8520*/  @!P6 STG.E [R42.64+0xf00], R37 ;  /* 0x000f00252a00e986 */ /* 0x0001e2000c101906 */
[----:B------:R-:W-:-:S13]  /*8530*/  ISETP.NE.AND P6, PT, R49, RZ, PT ;  /* 0x000000ff3100720c */ /* 0x000fda0003fc5270 */
[----:B-----5:R0:W-:Y:S01]  /*8540*/  @!P6 STG.E [R42.64+0x1200], R36 ;  /* 0x001200242a00e986 */ /* 0x0201e2000c101906 */
        /* <DEDUP_REMOVED lines=37> */
[----:B------:R-:W-:Y:S01]  /*87a0*/  P2R R74, PR, RZ, 0x4 ;  /* 0x00000004ff4a7803 */ /* 0x000fe20000000000 */
[----:B------:R0:W-:Y:S01]  /*87b0*/  @!P1 STG.E [R42.64+0x300], R47 ;  /* 0x0003002f2a009986 */ /* 0x0001e2000c101906 */
        /* <DEDUP_REMOVED lines=9> */
[----:B------:R-:W-:Y:S01]  /*8850*/  ISETP.NE.AND P6, PT, R69, RZ, PT ;  /* 0x000000ff4500720c */ /* 0x000fe20003fc5270 */
[----:B------:R0:W-:Y:S01]  /*8860*/  @!P0 STG.E [R42.64], R45 ;  /* 0x0000002d2a008986 */ /* 0x0001e2000c101906 */
        /* <DEDUP_REMOVED lines=18> */
[----:B------:R0:W-:Y:S04]  /*8990*/  @!P5 STG.E [R42.64+0x6f00], R2 ;  /* 0x006f00022a00d986 */ /* 0x0001e8000c101906 */
[----:B------:R0:W-:Y:S02]  /*89a0*/  @!P6 STG.E [R42.64+0x7200], R41 ;  /* 0x007200292a00e986 */ /* 0x0001e4000c101906 */
.L_x_1791:
        /* <DEDUP_REMOVED lines=8> */
.L_x_1793:
        /* <DEDUP_REMOVED lines=90> */
.L_x_1792:
[----:B------:R-:W-:-:S13]  /*8fd0*/  ISETP.GT.AND P0, PT, R12, R3, PT ;  /* 0x000000030c00720c */ /* 0x000fda0003f04270 */
[----:B------:R-:W-:Y:S05]  /*8fe0*/  @!P0 EXIT ;  /* 0x000000000000894d */ /* 0x000fea0003800000 */
[----:B------:R-:W-:Y:S02]  /*8ff0*/  IADD3 R12, R0, 0x180, RZ ;  /* 0x00000180000c7810 */ /* 0x000fe40007ffe0ff */
[----:B0-----:R-:W-:Y:S02]  /*9000*/  SHF.R.S32.HI R49, RZ, 0x1f, R3 ;  /* 0x0000001fff317819 */ /* 0x001fe40000011403 */
[----:B------:R-:W-:Y:S02]  /*9010*/  ISETP.GE.AND P1, PT, R12, R7, PT ;  /* 0x000000070c00720c */ /* 0x000fe40003f26270 */
[C---:B------:R-:W-:Y:S02]  /*9020*/  IADD3 R12, R0.reuse, 0xc0, RZ ;  /* 0x000000c0000c7810 */ /* 0x040fe40007ffe0ff */
[----:B------:R-:W-:Y:S02]  /*9030*/  P2R R71, PR, RZ, 0x2 ;  /* 0x00000002ff477803 */ /* 0x000fe40000000000 */
[----:B------:R-:W-:-:S02]  /*9040*/  IADD3 R43, P2, R0, R3, RZ ;  /* 0x00000003002b7210 */ /* 0x000fc40007f5e0ff */
[C---:B------:R-:W-:Y:S02]  /*9050*/  IADD3 R3, P1, R12.reuse, R3, RZ ;  /* 0x000000030c037210 */ /* 0x040fe40007f3e0ff */
[C---:B------:R-:W-:Y:S02]  /*9060*/  ISETP.GE.AND P3, PT, R12.reuse, R7, PT ;  /* 0x000000070c00720c */ /* 0x040fe40003f66270 */
[----:B------:R-:W-:Y:S02]  /*9070*/  LEA.HI.X.SX32 R12, R12, R49, 0x1, P1 ;  /* 0x000000310c0c7211 */ /* 0x000fe400008f0eff */
[C---:B------:R-:W-:Y:S02]  /*9080*/  LEA R50, P1, R3.reuse, c[0x0][0x170], 0x2 ;  /* 0x00005c0003327a11 */ /* 0x040fe400078210ff */
[----:B------:R-:W-:Y:S02]  /*9090*/  P2R R53, PR, RZ, 0x8 ;  /* 0x00000008ff357803 */ /* 0x000fe40000000000 */
[----:B------:R-:W-:-:S02]  /*90a0*/  LEA.HI.X R51, R3, c[0x0][0x174], R12, 0x2, P1 ;  /* 0x00005d0003337a11 */ /* 0x000fc400008f140c */
[----:B------:R-:W-:Y:S02]  /*90b0*/  ISETP.NE.AND P1, PT, R53, RZ, PT ;  /* 0x000000ff3500720c */ /* 0x000fe40003f25270 */
[CC--:B------:R-:W-:Y:S02]  /*90c0*/  ISETP.GE.AND P0, PT, R0.reuse, R7.reuse, PT ;  /* 0x000000070000720c */ /* 0x0c0fe40003f06270 */
[C---:B------:R-:W-:Y:S02]  /*90d0*/  IADD3 R42, R0.reuse, 0x240, RZ ;  /* 0x00000240002a7810 */ /* 0x040fe40007ffe0ff */
[----:B------:R-:W-:Y:S02]  /*90e0*/  IADD3 R12, R0, 0x540, RZ ;  /* 0x00000540000c7810 */ /* 0x000fe40007ffe0ff */
[----:B------:R-:W-:Y:S02]  /*90f0*/  ISETP.GE.AND P6, PT, R42, R7, PT ;  /* 0x000000072a00720c */ /* 0x000fe40003fc6270 */
[----:B------:R-:W-:-:S02]  /*9100*/  LEA.HI.X.SX32 R44, R0, R49, 0x1, P2 ;  /* 0x00000031002c7211 */ /* 0x000fc400010f0eff */
[----:B------:R-:W-:Y:S01]  /*9110*/  IADD3 R42, R0, 0x300, RZ ;  /* 0x00000300002a7810 */ /* 0x000fe20007ffe0ff */
[----:B------:R0:W2:Y:S01]  /*9120*/  @!P1 LDG.E R47, [R50.64] ;  /* 0x00000006322f9981 */ /* 0x0000a2000c1e1900 */
[-C--:B------:R-:W-:Y:S02]  /*9130*/  ISETP.GE.AND P1, PT, R12, R7.reuse, PT ;  /* 0x000000070c00720c */ /* 0x080fe40003f26270 */
[C---:B------:R-:W-:Y:S02]  /*9140*/  @!P0 LEA R48, P2, R43.reuse, c[0x0][0x170], 0x2 ;  /* 0x00005c002b308a11 */ /* 0x040fe400078410ff */
[----:B------:R-:W-:Y:S02]  /*9150*/  ISETP.GE.AND P5, PT, R42, R7, PT ;  /* 0x000000072a00720c */ /* 0x000fe40003fa6270 */
[C---:B------:R-:W-:Y:S01]  /*9160*/  @!P0 LEA.HI.X R49, R43.reuse, c[0x0][0x174], R44, 0x2, P2 ;  /* 0x00005d002b318a11 */ /* 0x040fe200010f142c */
[----:B------:R0:W3:Y:S01]  /*9170*/  @!P6 LDG.E R39, [R50.64+0x600] ;  /* 0x000600063227e981 */ /* 0x0000e2000c1e1900 */
[----:B------:R-:W-:-:S02]  /*9180*/  LEA R42, P2, R43, c[0x0][0x178], 0x2 ;  /* 0x00005e002b2a7a11 */ /* 0x000fc400078410ff */
[----:B------:R-:W-:Y:S01]  /*9190*/  P2R R12, PR, RZ, 0x2 ;  /* 0x00000002ff0c7803 */ /* 0x000fe20000000000 */
[----:B------:R4:W2:Y:S01]  /*91a0*/  @!P0 LDG.E R45, [R48.64] ;  /* 0x00000006302d8981 */ /* 0x0008a2000c1e1900 */
[----:B------:R-:W-:Y:S02]  /*91b0*/  LEA.HI.X R43, R43, c[0x0][0x17c], R44, 0x2, P2 ;  /* 0x00005f002b2b7a11 */ /* 0x000fe400010f142c */
[C---:B------:R-:W-:Y:S01]  /*91c0*/  IADD3 R44, R0.reuse, 0x600, RZ ;  /* 0x00000600002c7810 */ /* 0x040fe20007ffe0ff */
[----:B------:R0:W2:Y:S01]  /*91d0*/  @!P1 LDG.E R35, [R50.64+0x1200] ;  /* 0x0012000632239981 */ /* 0x0000a2000c1e1900 */
[----:B------:R-:W-:Y:S02]  /*91e0*/  IADD3 R46, R0, 0x3c0, RZ ;  /* 0x000003c0002e7810 */ /* 0x000fe40007ffe0ff */
[-C--:B------:R-:W-:Y:S01]  /*91f0*/  ISETP.GE.AND P1, PT, R44, R7.reuse, PT ;  /* 0x000000072c00720c */ /* 0x080fe20003f26270 */
[----:B------:R0:W2:Y:S01]  /*9200*/  @!P5 LDG.E R38, [R50.64+0x900] ;  /* 0x000900063226d981 */ /* 0x0000a2000c1e1900 */
[----:B------:R-:W-:-:S02]  /*9210*/  ISETP.GE.AND P4, PT, R46, R7, PT ;  /* 0x000000072e00720c */ /* 0x000fc40003f86270 */
[C---:B------:R-:W-:Y:S02]  /*9220*/  IADD3 R46, R0.reuse, 0x6c0, RZ ;  /* 0x000006c0002e7810 */ /* 0x040fe40007ffe0ff */
[----:B------:R-:W-:Y:S02]  /*9230*/  P2R R44, PR, RZ, 0x2 ;  /* 0x00000002ff2c7803 */ /* 0x000fe40000000000 */
[C---:B------:R-:W-:Y:S02]  /*9240*/  IADD3 R52, R0.reuse, 0x480, RZ ;  /* 0x0000048000347810 */ /* 0x040fe40007ffe0ff */
[----:B------:R-:W-:Y:S02]  /*9250*/  IADD3 R54, R0, 0x840, RZ ;  /* 0x0000084000367810 */ /* 0x000fe40007ffe0ff */
[-C--:B------:R-:W-:Y:S01]  /*9260*/  ISETP.GE.AND P3, PT, R52, R7.reuse, PT ;  /* 0x000000073400720c */ /* 0x080fe20003f66270 */
[----:B------:R0:W2:Y:S01]  /*9270*/  @!P1 LDG.E R34, [R50.64+0x1500] ;  /* 0x0015000632229981 */ /* 0x0000a2000c1e1900 */
[----:B------:R-:W-:-:S02]  /*9280*/  ISETP.GE.AND P1, PT, R46, R7, PT ;  /* 0x000000072e00720c */ /* 0x000fc40003f26270 */
[C---:B------:R-:W-:Y:S01]  /*9290*/  IADD3 R52, R0.reuse, 0x780, RZ ;  /* 0x0000078000347810 */ /* 0x040fe20007ffe0ff */
[----:B------:R0:W2:Y:S01]  /*92a0*/  @!P4 LDG.E R37, [R50.64+0xc00] ;  /* 0x000c00063225c981 */ /* 0x0000a2000c1e1900 */
[----:B------:R-:W-:Y:S02]  /*92b0*/  P2R R46, PR, RZ, 0x2 ;  /* 0x00000002ff2e7803 */ /* 0x000fe40000000000 */
[C---:B------:R-:W-:Y:S02]  /*92c0*/  IADD3 R56, R0.reuse, 0x900, RZ ;  /* 0x0000090000387810 */ /* 0x040fe40007ffe0ff */
[C---:B------:R-:W-:Y:S02]  /*92d0*/  IADD3 R58, R0.reuse, 0x9c0, RZ ;  /* 0x000009c0003a7810 */ /* 0x040fe40007ffe0ff */
[C---:B------:R-:W-:Y:S01]  /*92e0*/  IADD3 R60, R0.reuse, 0xa80, RZ ;  /* 0x00000a80003c7810 */ /* 0x040fe20007ffe0ff */
[----:B------:R0:W2:Y:S01]  /*92f0*/  @!P3 LDG.E R36, [R50.64+0xf00] ;  /* 0x000f00063224b981 */ /* 0x0000a2000c1e1900 */
[----:B------:R-:W-:-:S02]  /*9300*/  IADD3 R62, R0, 0xb40, RZ ;  /* 0x00000b40003e7810 */ /* 0x000fc40007ffe0ff */
[----:B----4-:R-:W-:Y:S01]  /*9310*/  IADD3 R48, R0, 0xc00, RZ ;  /* 0x00000c0000307810 */ /* 0x010fe20007ffe0ff */
[----:B------:R0:W4:Y:S01]  /*9320*/  @!P1 LDG.E R33, [R50.64+0x1800] ;  /* 0x0018000632219981 */ /* 0x000122000c1e1900 */
[----:B------:R-:W-:Y:S02]  /*9330*/  ISETP.GE.AND P1, PT, R52, R7, PT ;  /* 0x000000073400720c */ /* 0x000fe40003f26270 */
[C---:B------:R-:W-:Y:S02]  /*9340*/  IADD3 R64, R0.reuse, 0xcc0, RZ ;  /* 0x00000cc000407810 */ /* 0x040fe40007ffe0ff */
[----:B------:R-:W-:Y:S02]  /*9350*/  P2R R79, PR, RZ, 0x2 ;  /* 0x00000002ff4f7803 */ /* 0x000fe40000000000 */
[----:B------:R-:W-:Y:S02]  /*9360*/  ISETP.NE.AND P2, PT, R71, RZ, PT ;  /* 0x000000ff4700720c */ /* 0x000fe40003f45270 */
[----:B------:R-:W-:-:S02]  /*9370*/  IADD3 R66, R0, 0xd80, RZ ;  /* 0x00000d8000427810 */ /* 0x000fc40007ffe0ff */
[C---:B------:R-:W-:Y:S02]  /*9380*/  IADD3 R68, R0.reuse, 0xe40, RZ ;  /* 0x00000e4000447810 */ /* 0x040fe40007ffe0ff */
[----:B------:R-:W-:Y:S01]  /*9390*/  IADD3 R70, R0, 0xf00, RZ ;  /* 0x00000f0000467810 */ /* 0x000fe20007ffe0ff */
[----:B------:R0:W2:Y:S01]  /*93a0*/  @!P1 LDG.E R32, [R50.64+0x1b00] ;  /* 0x001b000632209981 */ /* 0x0000a2000c1e1900 */
[----:B------:R-:W-:Y:S02]  /*93b0*/  ISETP.GE.AND P1, PT, R54, R7, PT ;  /* 0x000000073600720c */ /* 0x000fe40003f26270 */
[C---:B------:R-:W-:Y:S02]  /*93c0*/  IADD3 R72, R0.reuse, 0xfc0, RZ ;  /* 0x00000fc000487810 */ /* 0x040fe40007ffe0ff */
[----:B------:R-:W-:Y:S01]  /*93d0*/  P2R R81, PR, RZ, 0x2 ;  /* 0x00000002ff517803 */ /* 0x000fe20000000000 */
[----:B------:R0:W2:Y:S01]  /*93e0*/  @!P2 LDG.E R40, [R50.64+0x300] ;  /* 0x000300063228a981 */ /* 0x0000a2000c1e1900 */
        /* <DEDUP_REMOVED lines=14> */
[----:B------:R-:W-:-:S02]  /*94d0*/  P2R R73, PR, RZ, 0x40 ;  /* 0x00000040ff497803 */ /* 0x000fc40000000000 */
        /* <DEDUP_REMOVED lines=15> */
[----:B-1----:R0:W2:Y:S01]  /*95d0*/  @!P1 LDG.E R27, [R50.64+0x2a00] ;  /* 0x002a0006321b9981 */ /* 0x0020a2000c1e1900 */
        /* <DEDUP_REMOVED lines=40> */
[----:B------:R-:W-:-:S04]  /*9860*/  ISETP.GE.AND P1, PT, R88, R7, PT ;  /* 0x000000075800720c */ /* 0x000fc80003f26270 */
[----:B------:R-:W-:Y:S01]  /*9870*/  P2R R74, PR, RZ, 0x2 ;  /* 0x00000002ff4a7803 */ /* 0x000fe20000000000 */
[----:B------:R0:W5:Y:S01]  /*9880*/  @!P6 LDG.E R41, [R50.64+0x6f00] ;  /* 0x006f00063229e981 */ /* 0x000162000c1e1900 */
[----:B------:R-:W-:Y:S02]  /*9890*/  P2R R64, PR, RZ, 0x40 ;  /* 0x00000040ff407803 */ /* 0x000fe40000000000 */
[----:B------:R-:W-:-:S05]  /*98a0*/  ISETP.NE.AND P6, PT, R63, RZ, PT ;  /* 0x000000ff3f00720c */ /* 0x000fca0003fc5270 */
        /* <DEDUP_REMOVED lines=16> */
[----:B------:R-:W-:Y:S02]  /*99b0*/  ISETP.GE.AND P1, PT, R94, R7, PT ;  /* 0x000000075e00720c */ /* 0x000fe40003f26270 */
[----:B------:R-:W-:-:S04]  /*99c0*/  ISETP.NE.AND P6, PT, R58, RZ, PT ;  /* 0x000000ff3a00720c */ /* 0x000fc80003fc5270 */
[----:B------:R-:W-:Y:S02]  /*99d0*/  P2R R58, PR, RZ, 0x40 ;  /* 0x00000040ff3a7803 */ /* 0x000fe40000000000 */
[----:B------:R-:W-:-:S04]  /*99e0*/  ISETP.NE.AND P6, PT, R57, RZ, PT ;  /* 0x000000ff3900720c */ /* 0x000fc80003fc5270 */
[----:B------:R-:W-:Y:S01]  /*99f0*/  P2R R57, PR, RZ, 0x40 ;  /* 0x00000040ff397803 */ /* 0x000fe20000000000 */
[----:B------:R0:W4:Y:S01]  /*9a00*/  @!P1 LDG.E R9, [R50.64+0x5d00] ;  /* 0x005d000632099981 */ /* 0x000122000c1e1900 */
[----:B------:R-:W-:Y:S02]  /*9a10*/  ISETP.NE.AND P6, PT, R56, RZ, PT ;  /* 0x000000ff3800720c */ /* 0x000fe40003fc5270 */
[----:B------:R-:W-:Y:S02]  /*9a20*/  P2R R80, PR, RZ, 0x2 ;  /* 0x00000002ff507803 */ /* 0x000fe40000000000 */
[----:B------:R-:W-:Y:S02]  /*9a30*/  ISETP.GE.AND P1, PT, R96, R7, PT ;  /* 0x000000076000720c */ /* 0x000fe40003f26270 */
[----:B------:R-:W-:Y:S02]  /*9a40*/  P2R R56, PR, RZ, 0x40 ;  /* 0x00000040ff387803 */ /* 0x000fe40000000000 */
[----:B------:R-:W-:-:S02]  /*9a50*/  ISETP.NE.AND P6, PT, R55, RZ, PT ;  /* 0x000000ff3700720c */ /* 0x000fc40003fc5270 */
[----:B------:R-:W-:Y:S02]  /*9a60*/  IADD3 R0, R0, 0x1bc0, RZ ;  /* 0x00001bc000007810 */ /* 0x000fe40007ffe0ff */
[----:B------:R-:W-:Y:S02]  /*9a70*/  P2R R3, PR, RZ, 0x10 ;  /* 0x00000010ff037803 */ /* 0x000fe40000000000 */
[----:B------:R-:W-:Y:S02]  /*9a80*/  P2R R77, PR, RZ, 0x8 ;  /* 0x00000008ff4d7803 */ /* 0x000fe40000000000 */
[----:B------:R-:W-:Y:S01]  /*9a90*/  P2R R55, PR, RZ, 0x40 ;  /* 0x00000040ff377803 */ /* 0x000fe20000000000 */
[----:B------:R0:W4:Y:S01]  /*9aa0*/  @!P1 LDG.E R8, [R50.64+0x6000] ;  /* 0x0060000632089981 */ /* 0x000122000c1e1900 */
[-C--:B------:R-:W-:Y:S02]  /*9ab0*/  ISETP.GE.AND P2, PT, R98, R7.reuse, PT ;  /* 0x000000076200720c */ /* 0x080fe40003f46270 */
[----:B------:R-:W-:-:S02]  /*9ac0*/  ISETP.GE.AND P3, PT, R100, R7, PT ;  /* 0x000000076400720c */ /* 0x000fc40003f66270 */
[-C--:B------:R-:W-:Y:S02]  /*9ad0*/  ISETP.GE.AND P4, PT, R102, R7.reuse, PT ;  /* 0x000000076600720c */ /* 0x080fe40003f86270 */
[----:B------:R-:W-:Y:S02]  /*9ae0*/  ISETP.GE.AND P5, PT, R0, R7, PT ;  /* 0x000000070000720c */ /* 0x000fe40003fa6270 */
[----:B------:R-:W-:-:S04]  /*9af0*/  ISETP.NE.AND P6, PT, R54, RZ, PT ;  /* 0x000000ff3600720c */ /* 0x000fc80003fc5270 */
[----:B------:R-:W-:Y:S01]  /*9b00*/  P2R R54, PR, RZ, 0x40 ;  /* 0x00000040ff367803 */ /* 0x000fe20000000000 */
[----:B------:R0:W4:Y:S01]  /*9b10*/  @!P2 LDG.E R6, [R50.64+0x6300] ;  /* 0x006300063206a981 */ /* 0x000122000c1e1900 */
[----:B------:R-:W-:Y:S02]  /*9b20*/  ISETP.NE.AND P6, PT, R48, RZ, PT ;  /* 0x000000ff3000720c */ /* 0x000fe40003fc5270 */
[----:B------:R-:W-:Y:S01]  /*9b30*/  P2R R69, PR, RZ, 0x2 ;  /* 0x00000002ff457803 */ /* 0x000fe20000000000 */
[----:B------:R0:W4:Y:S01]  /*9b40*/  @!P3 LDG.E R5, [R50.64+0x6600] ;  /* 0x006600063205b981 */ /* 0x000122000c1e1900 */
[----:B------:R-:W-:Y:S02]  /*9b50*/  ISETP.NE.AND P1, PT, R53, RZ, PT ;  /* 0x000000ff3500720c */ /* 0x000fe40003f25270 */
[----:B------:R-:W-:Y:S01]  /*9b60*/  P2R R53, PR, RZ, 0x40 ;  /* 0x00000040ff357803 */ /* 0x000fe20000000000 */
[----:B------:R0:W4:Y:S01]  /*9b70*/  @!P4 LDG.E R4, [R50.64+0x6900] ;  /* 0x006900063204c981 */ /* 0x000122000c1e1900 */
[----:B------:R-:W-:Y:S01]  /*9b80*/  ISETP.NE.AND P6, PT, R52, RZ, PT ;  /* 0x000000ff3400720c */ /* 0x000fe20003fc5270 */
[----:B------:R-:W-:Y:S02]  /*9b90*/  WARPSYNC 0xffffffff ;  /* 0xffffffff00007948 */ /* 0x000fe40003800000 */
[----:B------:R0:W4:Y:S01]  /*9ba0*/  @!P5 LDG.E R2, [R50.64+0x6c00] ;  /* 0x006c00063202d981 */ /* 0x000122000c1e1900 */
[----:B------:R-:W-:-:S03]  /*9bb0*/  P2R R52, PR, RZ, 0x40 ;  /* 0x00000040ff347803 */ /* 0x000fc60000000000 */
[----:B------:R-:W-:Y:S01]  /*9bc0*/  BAR.SYNC.DEFER_BLOCKING 0x0 ;  /* 0x0000000000007b1d */ /* 0x000fe20000010000 */
        /* <DEDUP_REMOVED lines=9> */
[----:B--2---:R0:W-:Y:S03]  /*9c60*/  @!P1 STG.E [R42.64+0x300], R47 ;  /* 0x0003002f2a009986 */ /* 0x0041e6000c101906 */
[----:B0-----:R-:W-:Y:S02]  /*9c70*/  P2R R47, PR, RZ, 0x40 ;  /* 0x00000040ff2f7803 */ /* 0x001fe40000000000 */
[----:B------:R-:W-:-:S04]  /*9c80*/  ISETP.NE.AND P6, PT, R46, RZ, PT ;  /* 0x000000ff2e00720c */ /* 0x000fc80003fc5270 */
[----:B------:R-:W-:Y:S02]  /*9c90*/  P2R R46, PR, RZ, 0x40 ;  /* 0x00000040ff2e7803 */ /* 0x000fe40000000000 */
[----:B------:R-:W-:Y:S01]  /*9ca0*/  ISETP.NE.AND P6, PT, R44, RZ, PT ;  /* 0x000000ff2c00720c */ /* 0x000fe20003fc5270 */
[----:B------:R0:W-:Y:S03]  /*9cb0*/  @!P0 STG.E [R42.64], R45 ;  /* 0x0000002d2a008986 */ /* 0x0001e6000c101906 */
        /* <DEDUP_REMOVED lines=91> */
.L_x_1788:
[----:B------:R-:W-:-:S13]  /*a270*/  ISETP.GE.AND P0, PT, R7, 0x1d40, PT ;  /* 0x00001d400700780c */ /* 0x000fda0003f06270 */
[----:B------:R-:W-:Y:S05]  /*a280*/  @!P0 BRA `(.L_x_1794) ;  /* 0x0000738000008947 */ /* 0x000fea0003800000 */
[----:B------:R-:W0:Y:S02]  /*a290*/  S2R R137, SR_LANEID ;  /* 0x0000000000897919 */ /* 0x000e240000000000 */
.L_x_1799:
[----:B------:R-:W-:Y:S02]  /*a2a0*/  IADD3 R15, P0, R0, R3, RZ ;  /* 0x00000003000f7210 */ /* 0x000fe40007f1e0ff */
[----:B------:R-:W-:-:S03]  /*a2b0*/  SHF.R.S32.HI R5, RZ, 0x1f, R3 ;  /* 0x0000001fff057819 */ /* 0x000fc60000011403 */
[----:B------:R-:W-:Y:S01]  /*a2c0*/  IMAD.SHL.U32 R17, R15, 0x4, RZ ;  /* 0x000000040f117824 */ /* 0x000fe200078e00ff */
[----:B------:R-:W-:-:S04]  /*a2d0*/  LEA.HI.X.SX32 R4, R0, R5, 0x1, P0 ;  /* 0x0000000500047211 */ /* 0x000fc800000f0eff */
[----:B------:R-:W-:Y:S02]  /*a2e0*/  SHF.L.U64.HI R15, R15, 0x2, R4 ;  /* 0x000000020f0f7819 */ /* 0x000fe40000010204 */
[----:B------:R-:W-:-:S04]  /*a2f0*/  IADD3 R4, P0, R17, c[0x0][0x160], RZ ;  /* 0x0000580011047a10 */ /* 0x000fc80007f1e0ff */
[----:B------:R-:W-:-:S05]  /*a300*/  IADD3.X R5, R15, c[0x0][0x164], RZ, P0, !PT ;  /* 0x000059000f057a10 */ /* 0x000fca00007fe4ff */
[----:B------:R2:W3:Y:S04]  /*a310*/  LDG.E R7, [R4.64] ;  /* 0x0000000604077981 */ /* 0x0004e8000c1e1900 */
[----:B------:R2:W4:Y:S04]  /*a320*/  LDG.E R9, [R4.64+0x300] ;  /* 0x0003000604097981 */ /* 0x000528000c1e1900 */
[----:B------:R2:W5:Y:S04]  /*a330*/  LDG.E R11, [R4.64+0x600] ;  /* 0x00060006040b7981 */ /* 0x000568000c1e1900 */
[----:B------:R2:W5:Y:S04]  /*a340*/  LDG.E R19, [R4.64+0x900] ;  /* 0x0009000604137981 */ /* 0x000568000c1e1900 */
[----:B------:R2:W5:Y:S04]  /*a350*/  LDG.E R21, [R4.64+0xc00] ;  /* 0x000c000604157981 */ /* 0x000568000c1e1900 */
[----:B------:R2:W5:Y:S04]  /*a360*/  LDG.E R23, [R4.64+0xf00] ;  /* 0x000f000604177981 */ /* 0x000568000c1e1900 */
[----:B------:R2:W5:Y:S04]  /*a370*/  LDG.E R25, [R4.64+0x1200] ;  /* 0x0012000604197981 */ /* 0x000568000c1e1900 */
[----:B-1----:R2:W5:Y:S04]  /*a380*/  LDG.E R27, [R4.64+0x1500] ;  /* 0x00150006041b7981 */ /* 0x002568000c1e1900 */
        /* <DEDUP_REMOVED lines=31> */
[----:B------:R-:W-:Y:S01]  /*a580*/  WARPSYNC 0xffffffff ;  /* 0xffffffff00007948 */ /* 0x000fe20003800000 */
[----:B------:R-:W-:Y:S01]  /*a590*/  ULDC UR4, c[0x0][0x198] ;  /* 0x0000660000047ab9 */ /* 0x000fe20000000800 */
[C---:B------:R-:W-:Y:S01]  /*a5a0*/  IMAD R136, R0.reuse, 0x84, RZ ;  /* 0x0000008400887824 */ /* 0x040fe200078e02ff */
[----:B------:R-:W-:Y:S01]  /*a5b0*/  UBMSK UR4, URZ, UR4 ;  /* 0x000000043f04729b */ /* 0x000fe20008000000 */
[----:B--2---:R-:W-:Y:S01]  /*a5c0*/  IMAD.MOV.U32 R4, RZ, RZ, -0x1 ;  /* 0xffffffffff047424 */ /* 0x004fe200078e00ff */
[----:B---3--:R1:W-:Y:S04]  /*a5d0*/  STS [R0.X4], R7 ;  /* 0x0000000700007388 */ /* 0x0083e80000004800 */
[----:B----4-:R-:W-:Y:S04]  /*a5e0*/  STS [R0.X4+0x300], R9 ;  /* 0x0003000900007388 */ /* 0x010fe80000004800 */
[----:B-----5:R-:W-:Y:S01]  /*a5f0*/  STS [R0.X4+0x600], R11 ;  /* 0x0006000b00007388 */ /* 0x020fe20000004800 */
[----:B-1----:R-:W-:-:S03]  /*a600*/  IMAD R7, R0, 0x9c, RZ ;  /* 0x0000009c00077824 */ /* 0x002fc600078e02ff */
        /* <DEDUP_REMOVED lines=37> */
[----:B------:R-:W1:Y:S04]  /*a860*/  LDS R44, [R7] ;  /* 0x00000000072c7984 */ /* 0x000e680000000800 */
[----:B------:R-:W2:Y:S04]  /*a870*/  LDS R47, [R7+0x4] ;  /* 0x00000400072f7984 */ /* 0x000ea80000000800 */
[----:B------:R-:W3:Y:S04]  /*a880*/  LDS R49, [R7+0x8] ;  /* 0x0000080007317984 */ /* 0x000ee80000000800 */
[----:B------:R-:W4:Y:S04]  /*a890*/  LDS R46, [R7+0xc] ;  /* 0x00000c00072e7984 */ /* 0x000f280000000800 */
[----:B------:R-:W-:Y:S04]  /*a8a0*/  LDS R51, [R7+0x10] ;  /* 0x0000100007337984 */ /* 0x000fe80000000800 */
[----:B------:R-:W-:Y:S04]  /*a8b0*/  LDS R48, [R7+0x14] ;  /* 0x0000140007307984 */ /* 0x000fe80000000800 */
[----:B------:R-:W-:Y:S04]  /*a8c0*/  LDS R50, [R7+0x18] ;  /* 0x0000180007327984 */ /* 0x000fe80000000800 */
[----:B------:R-:W-:Y:S04]  /*a8d0*/  LDS R53, [R7+0x1c] ;  /* 0x00001c0007357984 */ /* 0x000fe80000000800 */
[----:B------:R-:W-:Y:S04]  /*a8e0*/  LDS R52, [R7+0x20] ;  /* 0x0000200007347984 */ /* 0x000fe80000000800 */
[----:B------:R-:W-:Y:S01]  /*a8f0*/  LDS R55, [R7+0x24] ;  /* 0x0000240007377984 */ /* 0x000fe20000000800 */
[----:B-1----:R-:W-:-:S03]  /*a900*/  ISETP.GE.AND P0, PT, R44, RZ, PT ;  /* 0x000000ff2c00720c */ /* 0x002fc60003f06270 */
[----:B------:R-:W-:Y:S01]  /*a910*/  LDS R54, [R7+0x28] ;  /* 0x0000280007367984 */ /* 0x000fe20000000800 */
[----:B------:R-:W-:-:S03]  /*a920*/  SEL R5, R4, 0x80000000, !P0 ;  /* 0x8000000004057807 */ /* 0x000fc60004000000 */
[----:B------:R-:W-:Y:S01]  /*a930*/  LDS R57, [R7+0x2c] ;  /* 0x00002c0007397984 */ /* 0x000fe20000000800 */
[----:B------:R-:W-:-:S03]  /*a940*/  LOP3.LUT R44, R5, R44, RZ, 0x3c, !PT ;  /* 0x0000002c052c7212 */ /* 0x000fc600078e3cff */
[----:B------:R-:W-:Y:S01]  /*a950*/  LDS R56, [R7+0x30] ;  /* 0x0000300007387984 */ /* 0x000fe20000000800 */
[----:B------:R-:W-:-:S03]  /*a960*/  ISETP.NE.AND P0, PT, R44, 0x7fffffff, PT ;  /* 0x7fffffff2c00780c */ /* 0x000fc60003f05270 */
[----:B------:R-:W-:Y:S01]  /*a970*/  LDS R61, [R7+0x34] ;  /* 0x00003400073d7984 */ /* 0x000fe20000000800 */
[----:B------:R-:W-:-:S03]  /*a980*/  SEL R5, R44, 0x80000000, P0 ;  /* 0x800000002c057807 */ /* 0x000fc60000000000 */
[----:B------:R-:W-:Y:S01]  /*a990*/  LDS R66, [R7+0x38] ;  /* 0x0000380007427984 */ /* 0x000fe20000000800 */
[----:B--2---:R-:W-:Y:S02]  /*a9a0*/  ISETP.GE.AND P0, PT, R47, RZ, PT ;  /* 0x000000ff2f00720c */ /* 0x004fe40003f06270 */
[----:B------:R-:W-:Y:S01]  /*a9b0*/  SHF.R.U32.HI R5, RZ, c[0x0][0x194], R5 ;  /* 0x00006500ff057a19 */ /* 0x000fe20000011605 */
[----:B------:R-:W-:Y:S01]  /*a9c0*/  LDS R71, [R7+0x3c] ;  /* 0x00003c0007477984 */ /* 0x000fe20000000800 */
[----:B------:R-:W-:Y:S02]  /*a9d0*/  SEL R20, R4, 0x80000000, !P0 ;  /* 0x8000000004147807 */ /* 0x000fe40004000000 */
[----:B------:R-:W-:Y:S01]  /*a9e0*/  LOP3.LUT R5, R5, UR4, RZ, 0xc0, !PT ;  /* 0x0000000405057c12 */ /* 0x000fe2000f8ec0ff */
[----:B------:R-:W-:Y:S01]  /*a9f0*/  LDS R76, [R7+0x40] ;  /* 0x00004000074c7984 */ /* 0x000fe20000000800 */
[----:B------:R-:W-:Y:S02]  /*aa00*/  LOP3.LUT R47, R20, R47, RZ, 0x3c, !PT ;  /* 0x0000002f142f7212 */ /* 0x000fe400078e3cff */
[----:B------:R-:W-:Y:S01]  /*aa10*/  LOP3.LUT R19, R5, 0x1f, RZ, 0xc, !PT ;  /* 0x0000001f05137812 */ /* 0x000fe200078e0cff */
[----:B------:R-:W-:Y:S01]  /*aa20*/  LDS R73, [R7+0x44] ;  /* 0x0000440007497984 */ /* 0x000fe20000000800 */
[----:B------:R-:W-:-:S02]  /*aa30*/  SHF.R.U32.HI R18, RZ, 0x5, R5 ;  /* 0x00000005ff127819 */ /* 0x000fc40000011605 */
[----:B------:R-:W-:Y:S01]  /*aa40*/  ISETP.NE.AND P0, PT, R47, 0x7fffffff, PT ;  /* 0x7fffffff2f00780c */ /* 0x000fe20003f05270 */
[----:B------:R-:W-:Y:S01]  /*aa50*/  LDS R72, [R7+0x48] ;  /* 0x0000480007487984 */ /* 0x000fe20000000800 */
[----:B------:R-:W-:Y:S01]  /*aa60*/  IADD3 R18, -R18, 0x1, RZ ;  /* 0x0000000112127810 */ /* 0x000fe20007ffe1ff */
[----:B------:R-:W-:Y:S01]  /*aa70*/  IMAD R19, R19, 0x300, R2 ;  /* 0x0000030013137824 */ /* 0x000fe200078e0202 */
[----:B------:R-:W-:Y:S01]  /*aa80*/  SEL R20, R47, 0x80000000, P0 ;  /* 0x800000002f147807 */ /* 0x000fe20000000000 */
[----:B------:R-:W-:Y:S01]  /*aa90*/  LDS R70, [R7+0x4c] ;  /* 0x00004c0007467984 */ /* 0x000fe20000000800 */
[----:B---3--:R-:W-:Y:S01]  /*aaa0*/  ISETP.GE.AND P0, PT, R49, RZ, PT ;  /* 0x000000ff3100720c */ /* 0x008fe20003f06270 */
[----:B------:R-:W-:Y:S01]  /*aab0*/  IMAD R18, R18, 0x2, R19 ;  /* 0x0000000212127824 */ /* 0x000fe200078e0213 */
[----:B------:R-:W-:Y:S01]  /*aac0*/  SHF.R.U32.HI R20, RZ, c[0x0][0x194], R20 ;  /* 0x00006500ff147a19 */ /* 0x000fe20000011614 */
[----:B------:R-:W-:Y:S01]  /*aad0*/  LDS R67, [R7+0x50] ;  /* 0x0000500007437984 */ /* 0x000fe20000000800 */
[----:B------:R-:W-:-:S02]  /*aae0*/  SEL R22, R4, 0x80000000, !P0 ;  /* 0x8000000004167807 */ /* 0x000fc40004000000 */
[----:B------:R-:W-:Y:S01]  /*aaf0*/  LOP3.LUT R20, R20, UR4, RZ, 0xc0, !PT ;  /* 0x0000000414147c12 */ /* 0x000fe2000f8ec0ff */
[----:B------:R-:W-:Y:S01]  /*ab00*/  LDS R65, [R7+0x54] ;  /* 0x0000540007417984 */ /* 0x000fe20000000800 */
[----:B------:R-:W-:Y:S02]  /*ab10*/  LOP3.LUT R49, R22, R49, RZ, 0x3c, !PT ;  /* 0x0000003116317212 */ /* 0x000fe400078e3cff */
[----:B------:R-:W-:Y:S01]  /*ab20*/  LOP3.LUT R21, R20, 0x1f, RZ, 0xc, !PT ;  /* 0x0000001f14157812 */ /* 0x000fe200078e0cff */
[----:B------:R-:W-:Y:S01]  /*ab30*/  LDS R62, [R7+0x58] ;  /* 0x00005800073e7984 */ /* 0x000fe20000000800 */
[----:B------:R-:W-:Y:S02]  /*ab40*/  SHF.R.U32.HI R20, RZ, 0x5, R20 ;  /* 0x00000005ff147819 */ /* 0x000fe40000011614 */
[----:B------:R-:W-:Y:S01]  /*ab50*/  ISETP.NE.AND P0, PT, R49, 0x7fffffff, PT ;  /* 0x7fffffff3100780c */ /* 0x000fe20003f05270 */
[----:B------:R-:W-:Y:S01]  /*ab60*/  LDS R60, [R7+0x5c] ;  /* 0x00005c00073c7984 */ /* 0x000fe20000000800 */
[----:B------:R-:W-:Y:S01]  /*ab70*/  IADD3 R20, -R20, 0x1, RZ ;  /* 0x0000000114147810 */ /* 0x000fe20007ffe1ff */
[----:B------:R-:W-:Y:S01]  /*ab80*/  IMAD R21, R21, 0x300, R2 ;  /* 0x0000030015157824 */ /* 0x000fe200078e0202 */
[----:B------:R-:W-:Y:S01]  /*ab90*/  SEL R22, R49, 0x80000000, P0 ;  /* 0x8000000031167807 */ /* 0x000fe20000000000 */
[----:B------:R-:W-:Y:S01]  /*aba0*/  LDS R58, [R7+0x60] ;  /* 0x00006000073a7984 */ /* 0x000fe20000000800 */
[----:B----4-:R-:W-:Y:S01]  /*abb0*/  ISETP.GE.AND P0, PT, R46, RZ, PT ;  /* 0x000000ff2e00720c */ /* 0x010fe20003f06270 */
[----:B------:R-:W-:Y:S01]  /*abc0*/  IMAD R20, R20, 0x2, R21 ;  /* 0x0000000214147824 */ /* 0x000fe200078e0215 */
[----:B------:R-:W-:Y:S01]  /*abd0*/  SHF.R.U32.HI R22, RZ, c[0x0][0x194], R22 ;  /* 0x00006500ff167a19 */ /* 0x000fe20000011616 */
[----:B------:R-:W-:Y:S03]  /*abe0*/  LDS R43, [R7+0x64] ;  /* 0x00006400072b7984 */ /* 0x000fe60000000800 */
[----:B------:R-:W-:Y:S01]  /*abf0*/  LOP3.LUT R22, R22, UR4, RZ, 0xc0, !PT ;  /* 0x0000000416167c12 */ /* 0x000fe2000f8ec0ff */
[----:B------:R-:W-:Y:S03]  /*ac00*/  LDS R41, [R7+0x68] ;  /* 0x0000680007297984 */ /* 0x000fe60000000800 */
[----:B------:R-:W-:Y:S01]  /*ac10*/  LOP3.LUT R25, R22, 0x1f, RZ, 0xc, !PT ;  /* 0x0000001f16197812 */ /* 0x000fe200078e0cff */
[----:B------:R-:W-:Y:S01]  /*ac20*/  LDS R39, [R7+0x6c] ;  /* 0x00006c0007277984 */ /* 0x000fe20000000800 */
[----:B------:R-:W-:-:S03]  /*ac30*/  SHF.R.U32.HI R22, RZ, 0x5, R22 ;  /* 0x00000005ff167819 */ /* 0x000fc60000011616 */
[----:B------:R-:W-:Y:S01]  /*ac40*/  LDS R38, [R7+0x70] ;  /* 0x0000700007267984 */ /* 0x000fe20000000800 */
[----:B------:R-:W-:-:S03]  /*ac50*/  IADD3 R22, -R22, 0x1, RZ ;  /* 0x0000000116167810 */ /* 0x000fc60007ffe1ff */
        /* <DEDUP_REMOVED lines=10> */
[----:B------:R-:W-:Y:S06]  /*ad00*/  BAR.SYNC.DEFER_BLOCKING 0x0 ;  /* 0x0000000000007b1d */ /* 0x000fec0000010000 */
        /* <DEDUP_REMOVED lines=37> */
[----:B-1----:R-:W-:Y:S01]  /*af60*/  IMAD R23, R25, 0x300, R2 ;  /* 0x0000030019177824 */ /* 0x002fe200078e0202 */
[----:B------:R-:W-:-:S03]  /*af70*/  SEL R25, R4, 0x80000000, !P0 ;  /* 0x8000000004197807 */ /* 0x000fc60004000000 */
[----:B------:R-:W-:Y:S01]  /*af80*/  IMAD R23, R22, 0x2, R23 ;  /* 0x0000000216177824 */ /* 0x000fe200078e0217 */
        /* <DEDUP_REMOVED lines=10> */
[----:B------:R-:W-:Y:S01]  /*b030*/  ISETP.NE.AND P0, PT, R51, 0x7fffffff, PT ;  /* 0x7fffffff3300780c */ /* 0x000fe20003f05270 */
[----:B------:R-:W-:Y:S01]  /*b040*/  IMAD R25, R25, 0x300, R2 ;  /* 0x0000030019197824 */ /* 0x000fe200078e0202 */
[----:B------:R-:W-:Y:S02]  /*b050*/  IADD3 R24, -R24, 0x1, RZ ;  /* 0x0000000118187810 */ /* 0x000fe40007ffe1ff */
[----:B------:R-:W-:Y:S02]  /*b060*/  SEL R26, R51, 0x80000000, P0 ;  /* 0x80000000331a7807 */ /* 0x000fe40000000000 */
[----:B--2---:R-:W-:Y:S01]  /*b070*/  IADD3 R27, R21, 0x1, RZ ;  /* 0x00000001151b7810 */ /* 0x004fe20007ffe0ff */
[----:B------:R-:W-:Y:S01]  /*b080*/  IMAD R25, R24, 0x2, R25 ;  /* 0x0000000218197824 */ /* 0x000fe200078e0219 */
[----:B------:R-:W-:-:S02]  /*b090*/  SHF.R.U32.HI R26, RZ, c[0x0][0x194], R26 ;  /* 0x00006500ff1a7a19 */ /* 0x000fc4000001161a */
[----:B------:R-:W-:Y:S01]  /*b0a0*/  ISETP.GE.AND P0, PT, R48, RZ, PT ;  /* 0x000000ff3000720c */ /* 0x000fe20003f06270 */
[----:B------:R1:W-:Y:S01]  /*b0b0*/  STS.U16 [R20], R27 ;  /* 0x0000001b14007388 */ /* 0x0003e20000000400 */
[----:B------:R-:W-:Y:S02]  /*b0c0*/  LOP3.LUT R26, R26, UR4, RZ, 0xc0, !PT ;  /* 0x000000041a1a7c12 */ /* 0x000fe4000f8ec0ff */
[----:B------:R-:W-:Y:S01]  /*b0d0*/  SEL R31, R4, 0x80000000, !P0 ;  /* 0x80000000041f7807 */ /* 0x000fe20004000000 */
[----:B------:R-:W2:Y:S03]  /*b0e0*/  LDS.U16 R22, [R23] ;  /* 0x0000000017167984 */ /* 0x000ea60000000400 */
[----:B------:R-:W-:Y:S02]  /*b0f0*/  LOP3.LUT R48, R31, R48, RZ, 0x3c, !PT ;  /* 0x000000301f307212 */ /* 0x000fe400078e3cff */
[----:B-1----:R-:W-:-:S02]  /*b100*/  LOP3.LUT R27, R26, 0x1f, RZ, 0xc, !PT ;  /* 0x0000001f1a1b7812 */ /* 0x002fc400078e0cff */
[----:B------:R-:W-:Y:S02]  /*b110*/  SHF.R.U32.HI R26, RZ, 0x5, R26 ;  /* 0x00000005ff1a7819 */ /* 0x000fe4000001161a */
[----:B------:R-:W-:Y:S01]  /*b120*/  ISETP.NE.AND P0, PT, R48, 0x7fffffff, PT ;  /* 0x7fffffff3000780c */ /* 0x000fe20003f05270 */
[----:B------:R-:W-:Y:S01]  /*b130*/  IMAD R27, R27, 0x300, R2 ;  /* 0x000003001b1b7824 */ /* 0x000fe200078e0202 */
[----:B------:R-:W-:Y:S02]  /*b140*/  IADD3 R26, -R26, 0x1, RZ ;  /* 0x000000011a1a7810 */ /* 0x000fe40007ffe1ff */
[----:B------:R-:W-:Y:S02]  /*b150*/  SEL R31, R48, 0x80000000, P0 ;  /* 0x80000000301f7807 */ /* 0x000fe40000000000 */
[----:B------:R-:W-:Y:S01]  /*b160*/  ISETP.GE.AND P0, PT, R50, RZ, PT ;  /* 0x000000ff3200720c */ /* 0x000fe20003f06270 */
[----:B------:R-:W-:Y:S01]  /*b170*/  IMAD R27, R26, 0x2, R27 ;  /* 0x000000021a1b7824 */ /* 0x000fe200078e021b */
[----:B------:R-:W-:-:S04]  /*b180*/  SHF.R.U32.HI R31, RZ, c[0x0][0x194], R31 ;  /* 0x00006500ff1f7a19 */ /* 0x000fc8000001161f */
[----:B------:R-:W-:-:S04]  /*b190*/  LOP3.LUT R31, R31, UR4, RZ, 0xc0, !PT ;  /* 0x000000041f1f7c12 */ /* 0x000fc8000f8ec0ff */
[----:B------:R-:W-:Y:S02]  /*b1a0*/  LOP3.LUT R33, R31, 0x1f, RZ, 0xc, !PT ;  /* 0x0000001f1f217812 */ /* 0x000fe400078e0cff */
[----:B------:R-:W-:-:S04]  /*b1b0*/  SHF.R.U32.HI R31, RZ, 0x5, R31 ;  /* 0x00000005ff1f7819 */ /* 0x000fc8000001161f */
[----:B------:R-:W-:Y:S02]  /*b1c0*/  IADD3 R31, -R31, 0x1, RZ ;  /* 0x000000011f1f7810 */ /* 0x000fe40007ffe1ff */
[----:B--2---:R-:W-:-:S05]  /*b1d0*/  IADD3 R28, R22, 0x1, RZ ;  /* 0x00000001161c7810 */ /* 0x004fca0007ffe0ff */
[----:B------:R-:W-:Y:S04]  /*b1e0*/  STS.U16 [R23], R28 ;  /* 0x0000001c17007388 */ /* 0x000fe80000000400 */
        /* <DEDUP_REMOVED lines=19> */
[----:B-1----:R-:W-:-:S04]  /*b320*/  IMAD R40, R35, 0x300, R2 ;  /* 0x0000030023287824 */ /* 0x002fc800078e0202 */
        /* <DEDUP_REMOVED lines=12> */
[----:B------:R-:W-:Y:S02]  /*b3f0*/  IADD3 R37, -R37, 0x1, RZ ;  /* 0x0000000125257810 */ /* 0x000fe40007ffe1ff */
[----:B------:R-:W-:Y:S01]  /*b400*/  SEL R45, R4, 0x80000000, !P0 ;  /* 0x80000000042d7807 */ /* 0x000fe20004000000 */
[----:B------:R-:W-:Y:S02]  /*b410*/  STS.U16 [R31], R42 ;  /* 0x0000002a1f007388 */ /* 0x000fe40000000400 */
[----:B------:R-:W-:Y:S01]  /*b420*/  IMAD R40, R37, 0x2, R40 ;  /* 0x0000000225287824 */ /* 0x000fe200078e0228 */
[----:B------:R-:W-:Y:S01]  /*b430*/  LOP3.LUT R52, R45, R52, RZ, 0x3c, !PT ;  /* 0x000000342d347212 */ /* 0x000fe200078e3cff */
[----:B------:R-:W1:Y:S03]  /*b440*/  LDS.U16 R33, [R35] ;  /* 0x0000000023217984 */ /* 0x000e660000000400 */
        /* <DEDUP_REMOVED lines=12> */
[----:B------:R-:W-:-:S02]  /*b510*/  ISETP.GE.AND P0, PT, R54, RZ, PT ;  /* 0x000000ff3600720c */ /* 0x000fc40003f06270 */
[----:B------:R-:W-:-:S04]  /*b520*/  SHF.R.U32.HI R63, RZ, c[0x0][0x194], R63 ;  /* 0x00006500ff3f7a19 */ /* 0x000fc8000001163f */
[----:B------:R-:W-:-:S04]  /*b530*/  LOP3.LUT R63, R63, UR4, RZ, 0xc0, !PT ;  /* 0x000000043f3f7c12 */ /* 0x000fc8000f8ec0ff */
[----:B------:R-:W-:Y:S02]  /*b540*/  LOP3.LUT R69, R63, 0x1f, RZ, 0xc, !PT ;  /* 0x0000001f3f457812 */ /* 0x000fe400078e0cff */
[----:B-1----:R-:W-:Y:S02]  /*b550*/  IADD3 R42, R33, 0x1, RZ ;  /* 0x00000001212a7810 */ /* 0x002fe40007ffe0ff */
[----:B------:R-:W-:Y:S01]  /*b560*/  SHF.R.U32.HI R63, RZ, 0x5, R63 ;  /* 0x00000005ff3f7819 */ /* 0x000fe2000001163f */
[----:B------:R-:W-:Y:S01]  /*b570*/  IMAD R68, R69, 0x300, R2 ;  /* 0x0000030045447824 */ /* 0x000fe200078e0202 */
[----:B------:R-:W-:Y:S01]  /*b580*/  SEL R69, R4, 0x80000000, !P0 ;  /* 0x8000000004457807 */ /* 0x000fe20004000000 */
[----:B------:R1:W-:Y:S01]  /*b590*/  STS.U16 [R35], R42 ;  /* 0x0000002a23007388 */ /* 0x0003e20000000400 */
[----:B------:R-:W-:Y:S02]  /*b5a0*/  IADD3 R63, -R63, 0x1, RZ ;  /* 0x000000013f3f7810 */ /* 0x000fe40007ffe1ff */
[----:B------:R-:W-:Y:S01]  /*b5b0*/  LOP3.LUT R54, R69, R54, RZ, 0x3c, !PT ;  /* 0x0000003645367212 */ /* 0x000fe200078e3cff */
[----:B------:R-:W2:Y:S02]  /*b5c0*/  LDS.U16 R37, [R40] ;  /* 0x0000000028257984 */ /* 0x000ea40000000400 */
[----:B------:R-:W-:Y:S01]  /*b5d0*/  IMAD R63, R63, 0x2, R68 ;  /* 0x000000023f3f7824 */ /* 0x000fe200078e0244 */
[----:B------:R-:W-:Y:S01]  /*b5e0*/  ISETP.NE.AND P0, PT, R54, 0x7fffffff, PT ;  /* 0x7fffffff3600780c */ /* 0x000fe20003f05270 */
[----:B-1----:R-:W-:-:S03]  /*b5f0*/  IMAD R42, R59, 0x300, R2 ;  /* 0x000003003b2a7824 */ /* 0x002fc600078e0202 */
[----:B------:R-:W-:Y:S02]  /*b600*/  SEL R68, R54, 0x80000000, P0 ;  /* 0x8000000036447807 */ /* 0x000fe40000000000 */
[----:B------:R-:W-:Y:S01]  /*b610*/  ISETP.GE.AND P0, PT, R57, RZ, PT ;  /* 0x000000ff3900720c */ /* 0x000fe20003f06270 */
[----:B------:R-:W-:Y:S01]  /*b620*/  IMAD R45, R45, 0x2, R42 ;  /* 0x000000022d2d7824 */ /* 0x000fe200078e022a */
        /* <DEDUP_REMOVED lines=8> */
[----:B------:R-:W-:-:S05]  /*b6b0*/  IADD3 R68, -R68, 0x1, RZ ;  /* 0x0000000144447810 */ /* 0x000fca0007ffe1ff */
[----:B------:R-:W-:Y:S01]  /*b6c0*/  IMAD R68, R68, 0x2, R69 ;  /* 0x0000000244447824 */ /* 0x000fe200078e0245 */
[----:B------:R-:W-:Y:S02]  /*b6d0*/  SEL R69, R57, 0x80000000, P0 ;  /* 0x8000000039457807 */ /* 0x000fe40000000000 */
[----:B------:R-:W-:Y:S02]  /*b6e0*/  ISETP.GE.AND P0, PT, R56, RZ, PT ;  /* 0x000000ff3800720c */ /* 0x000fe40003f06270 */
[----:B------:R-:W-:Y:S02]  /*b6f0*/  SHF.R.U32.HI R69, RZ, c[0x0][0x194], R69 ;  /* 0x00006500ff457a19 */ /* 0x000fe40000011645 */
[----:B------:R-:W-:Y:S02]  /*b700*/  SEL R77, R4, 0x80000000, !P0 ;  /* 0x80000000044d7807 */ /* 0x000fe40004000000 */
[----:B------:R-:W-:Y:S02]  /*b710*/  LOP3.LUT R69, R69, UR4, RZ, 0xc0, !PT ;  /* 0x0000000445457c12 */ /* 0x000fe4000f8ec0ff */
[----:B--2---:R-:W-:-:S02]  /*b720*/  IADD3 R59, R37, 0x1, RZ ;  /* 0x00000001253b7810 */ /* 0x004fc40007ffe0ff */
[----:B------:R-:W-:Y:S02]  /*b730*/  LOP3.LUT R75, R69, 0x1f, RZ, 0xc, !PT ;  /* 0x0000001f454b7812 */ /* 0x000fe400078e0cff */
[----:B------:R-:W-:Y:S01]  /*b740*/  SHF.R.U32.HI R69, RZ, 0x5, R69 ;  /* 0x00000005ff457819 */ /* 0x000fe20000011645 */
[----:B------:R-:W-:Y:S01]  /*b750*/  STS.U16 [R40], R59 ;  /* 0x0000003b28007388 */ /* 0x000fe20000000400 */
[----:B------:R-:W-:Y:S01]  /*b760*/  LOP3.LUT R56, R77, R56, RZ, 0x3c, !PT ;  /* 0x000000384d387212 */ /* 0x000fe200078e3cff */
[----:B------:R-:W-:Y:S01]  /*b770*/  IMAD R74, R75, 0x300, R2 ;  /* 0x000003004b4a7824 */ /* 0x000fe200078e0202 */
[----:B------:R-:W-:Y:S01]  /*b780*/  IADD3 R69, -R69, 0x1, RZ ;  /* 0x0000000145457810 */ /* 0x000fe20007ffe1ff */
[----:B------:R-:W1:Y:S01]  /*b790*/  LDS.U16 R42, [R45] ;  /* 0x000000002d2a7984 */ /* 0x000e620000000400 */
[----:B------:R-:W-:-:S03]  /*b7a0*/  ISETP.NE.AND P0, PT, R56, 0x7fffffff, PT ;  /* 0x7fffffff3800780c */ /* 0x000fc60003f05270 */
[----:B------:R-:W-:Y:S01]  /*b7b0*/  IMAD R75, R69, 0x2, R74 ;  /* 0x00000002454b7824 */ /* 0x000fe200078e024a */
        /* <DEDUP_REMOVED lines=11> */
[----:B-1----:R-:W-:-:S05]  /*b870*/  IADD3 R64, R42, 0x1, RZ ;  /* 0x000000012a407810 */ /* 0x002fca0007ffe0ff */
[----:B------:R-:W-:Y:S04]  /*b880*/  STS.U16 [R45], R64 ;  /* 0x000000402d007388 */ /* 0x000fe80000000400 */
[----:B------:R-:W1:Y:S02]  /*b890*/  LDS.U16 R59, [R63] ;  /* 0x000000003f3b7984 */ /* 0x000e640000000400 */
[----:B-1----:R-:W-:-:S05]  /*b8a0*/  IADD3 R78, R59, 0x1, RZ ;  /* 0x000000013b4e7810 */ /* 0x002fca0007ffe0ff */
[----:B------:R1:W-:Y:S04]  /*b8b0*/  STS.U16 [R63], R78 ;  /* 0x0000004e3f007388 */ /* 0x0003e80000000400 */
[----:B------:R-:W2:Y:S01]  /*b8c0*/  LDS.U16 R64, [R68] ;  /* 0x0000000044407984 */ /* 0x000ea20000000400 */
[----:B-1----:R-:W-:Y:S01]  /*b8d0*/  IMAD R78, R74, 0x2, R77 ;  /* 0x000000024a4e7824 */ /* 0x002fe200078e024d */
[----:B------:R-:W-:Y:S02]  /*b8e0*/  SEL R77, R61, 0x80000000, P0 ;  /* 0x800000003d4d7807 */ /* 0x000fe40000000000 */
[----:B------:R-:W-:Y:S02]  /*b8f0*/  ISETP.GE.AND P0, PT, R66, RZ, PT ;  /* 0x000000ff4200720c */ /* 0x000fe40003f06270 */
[----:B------:R-:W-:-:S04]  /*b900*/  SHF.R.U32.HI R77, RZ, c[0x0][0x194], R77 ;  /* 0x00006500ff4d7a19 */ /* 0x000fc8000001164d */
[----:B------:R-:W-:Y:S02]  /*b910*/  LOP3.LUT R77, R77, UR4, RZ, 0xc0, !PT ;  /* 0x000000044d4d7c12 */ /* 0x000fe4000f8ec0ff */
[----:B--2---:R-:W-:-:S05]  /*b920*/  IADD3 R79, R64, 0x1, RZ ;  /* 0x00000001404f7810 */ /* 0x004fca0007ffe0ff */
[----:B------:R1:W-:Y:S04]  /*b930*/  STS.U16 [R68], R79 ;  /* 0x0000004f44007388 */ /* 0x0003e80000000400 */
[----:B------:R-:W2:Y:S01]  /*b940*/  LDS.U16 R69, [R75] ;  /* 0x000000004b457984 */ /* 0x000ea20000000400 */
[----:B-1----:R-:W-:Y:S02]  /*b950*/  LOP3.LUT R79, R77, 0x1f, RZ, 0xc, !PT ;  /* 0x0000001f4d4f7812 */ /* 0x002fe400078e0cff */
[----:B------:R-:W-:-:S03]  /*b960*/  SHF.R.U32.HI R77, RZ, 0x5, R77 ;  /* 0x00000005ff4d7819 */ /* 0x000fc6000001164d */
[----:B------:R-:W-:Y:S01]  /*b970*/  IMAD R80, R79, 0x300, R2 ;  /* 0x000003004f507824 */ /* 0x000fe200078e0202 */
[----:B------:R-:W-:Y:S02]  /*b980*/  IADD3 R77, -R77, 0x1, RZ ;  /* 0x000000014d4d7810 */ /* 0x000fe40007ffe1ff */
        /* <DEDUP_REMOVED lines=11> */
[----:B--2---:R-:W-:Y:S02]  /*ba40*/  IADD3 R82, R69, 0x1, RZ ;  /* 0x0000000145527810 */ /* 0x004fe40007ffe0ff */
[----:B------:R-:W-:Y:S02]  /*ba50*/  SHF.R.U32.HI R79, RZ, 0x5, R79 ;  /* 0x00000005ff4f7819 */ /* 0x000fe4000001164f */
[----:B------:R-:W-:Y:S01]  /*ba60*/  ISETP.NE.AND P0, PT, R71, 0x7fffffff, PT ;  /* 0x7fffffff4700780c */ /* 0x000fe20003f05270 */
[----:B------:R1:W-:Y:S01]  /*ba70*/  STS.U16 [R75], R82 ;  /* 0x000000524b007388 */ /* 0x0003e20000000400 */
[----:B------:R-:W-:-:S03]  /*ba80*/  IADD3 R79, -R79, 0x1, RZ ;  /* 0x000000014f4f7810 */ /* 0x000fc60007ffe1ff */
[----:B------:R-:W2:Y:S01]  /*ba90*/  LDS.U16 R74, [R78] ;  /* 0x000000004e4a7984 */ /* 0x000ea20000000400 */
[----:B-1----:R-:W-:Y:S01]  /*baa0*/  IMAD R82, R83, 0x300, R2 ;  /* 0x0000030053527824 */ /* 0x002fe200078e0202 */
[----:B------:R-:W-:Y:S02]  /*bab0*/  SEL R83, R71, 0x80000000, P0 ;  /* 0x8000000047537807 */ /* 0x000fe40000000000 */
[----:B------:R-:W-:Y:S01]  /*bac0*/  ISETP.GE.AND P0, PT, R76, RZ, PT ;  /* 0x000000ff4c00720c */ /* 0x000fe20003f06270 */
[----:B------:R-:W-:Y:S01]  /*bad0*/  IMAD R82, R79, 0x2, R82 ;  /* 0x000000024f527824 */ /* 0x000fe200078e0252 */
[----:B------:R-:W-:-:S04]  /*bae0*/  SHF.R.U32.HI R83, RZ, c[0x0][0x194], R83 ;  /* 0x00006500ff537a19 */ /* 0x000fc80000011653 */
[----:B------:R-:W-:-:S04]  /*baf0*/  LOP3.LUT R83, R83, UR4, RZ, 0xc0, !PT ;  /* 0x0000000453537c12 */ /* 0x000fc8000f8ec0ff */
[----:B------:R-:W-:Y:S02]  /*bb00*/  LOP3.LUT R85, R83, 0x1f, RZ, 0xc, !PT ;  /* 0x0000001f53557812 */ /* 0x000fe400078e0cff */
[----:B------:R-:W-:-:S03]  /*bb10*/  SHF.R.U32.HI R83, RZ, 0x5, R83 ;  /* 0x00000005ff537819 */ /* 0x000fc60000011653 */
[----:B------:R-:W-:Y:S01]  /*bb20*/  IMAD R84, R85, 0x300, R2 ;  /* 0x0000030055547824 */ /* 0x000fe200078e0202 */
[----:B------:R-:W-:-:S05]  /*bb30*/  IADD3 R83, -R83, 0x1, RZ ;  /* 0x0000000153537810 */ /* 0x000fca0007ffe1ff */
[----:B------:R-:W-:Y:S01]  /*bb40*/  IMAD R85, R83, 0x2, R84 ;  /* 0x0000000253557824 */ /* 0x000fe200078e0254 */
[----:B------:R-:W-:-:S04]  /*bb50*/  SEL R83, R4, 0x80000000, !P0 ;  /* 0x8000000004537807 */ /* 0x000fc80004000000 */
[----:B------:R-:W-:-:S04]  /*bb60*/  LOP3.LUT R76, R83, R76, RZ, 0x3c, !PT ;  /* 0x0000004c534c7212 */ /* 0x000fc800078e3cff */
[----:B------:R-:W-:Y:S02]  /*bb70*/  ISETP.NE.AND P0, PT, R76, 0x7fffffff, PT ;  /* 0x7fffffff4c00780c */ /* 0x000fe40003f05270 */
[----:B--2---:R-:W-:Y:S02]  /*bb80*/  IADD3 R81, R74, 0x1, RZ ;  /* 0x000000014a517810 */ /* 0x004fe40007ffe0ff */
[----:B------:R-:W-:Y:S02]  /*bb90*/  SEL R83, R76, 0x80000000, P0 ;  /* 0x800000004c537807 */ /* 0x000fe40000000000 */
[----:B------:R-:W-:Y:S01]  /*bba0*/  ISETP.GE.AND P0, PT, R73, RZ, PT ;  /* 0x000000ff4900720c */ /* 0x000fe20003f06270 */
[----:B------:R-:W-:Y:S01]  /*bbb0*/  STS.U16 [R78], R81 ;  /* 0x000000514e007388 */ /* 0x000fe20000000400 */
[----:B------:R-:W-:Y:S02]  /*bbc0*/  SHF.R.U32.HI R83, RZ, c[0x0][0x194], R83 ;  /* 0x00006500ff537a19 */ /* 0x000fe40000011653 */
[----:B------:R-:W-:Y:S01]  /*bbd0*/  SEL R86, R4, 0x80000000, !P0 ;  /* 0x8000000004567807 */ /* 0x000fe20004000000 */
[----:B------:R-:W1:Y:S01]  /*bbe0*/  LDS.U16 R77, [R80] ;  /* 0x00000000504d7984 */ /* 0x000e620000000400 */
[----:B------:R-:W-:-:S02]  /*bbf0*/  LOP3.LUT R83, R83, UR4, RZ, 0xc0, !PT ;  /* 0x0000000453537c12 */ /* 0x000fc4000f8ec0ff */
[----:B------:R-:W-:Y:S02]  /*bc00*/  LOP3.LUT R73, R86, R73, RZ, 0x3c, !PT ;  /* 0x0000004956497212 */ /* 0x000fe400078e3cff */
        /* <DEDUP_REMOVED lines=23> */
[C---:B------:R-:W-:Y:S02]  /*bd80*/  ISETP.NE.AND P0, PT, R72.reuse, 0x7fffffff, PT ;  /* 0x7fffffff4800780c */ /* 0x040fe40003f05270 */
[----:B--2---:R-:W-:Y:S02]  /*bd90*/  IADD3 R88, R81, 0x1, RZ ;  /* 0x0000000151587810 */ /* 0x004fe40007ffe0ff */
[----:B------:R-:W-:Y:S02]  /*bda0*/  SEL R83, R72, 0x80000000, P0 ;  /* 0x8000000048537807 */ /* 0x000fe40000000000 */
[----:B------:R-:W-:Y:S01]  /*bdb0*/  ISETP.GE.AND P0, PT, R70, RZ, PT ;  /* 0x000000ff4600720c */ /* 0x000fe20003f06270 */
[----:B------:R-:W-:Y:S01]  /*bdc0*/  STS.U16 [R85], R88 ;  /* 0x0000005855007388 */ /* 0x000fe20000000400 */
[----:B------:R-:W-:-:S03]  /*bdd0*/  SHF.R.U32.HI R83, RZ, c[0x0][0x194], R83 ;  /* 0x00006500ff537a19 */ /* 0x000fc60000011653 */
[----:B------:R-:W1:Y:S01]  /*bde0*/  LDS.U16 R84, [R87] ;  /* 0x0000000057547984 */ /* 0x000e620000000400 */
[----:B------:R-:W-:-:S04]  /*bdf0*/  LOP3.LUT R83, R83, UR4, RZ, 0xc0, !PT ;  /* 0x0000000453537c12 */ /* 0x000fc8000f8ec0ff */
[----:B------:R-:W-:Y:S02]  /*be00*/  LOP3.LUT R91, R83, 0x1f, RZ, 0xc, !PT ;  /* 0x0000001f535b7812 */ /* 0x000fe400078e0cff */
[----:B------:R-:W-:-:S04]  /*be10*/  SHF.R.U32.HI R83, RZ, 0x5, R83 ;  /* 0x00000005ff537819 */ /* 0x000fc80000011653 */
[----:B------:R-:W-:Y:S02]  /*be20*/  IADD3 R83, -R83, 0x1, RZ ;  /* 0x0000000153537810 */ /* 0x000fe40007ffe1ff */
[----:B-1----:R-:W-:-:S05]  /*be30*/  IADD3 R88, R84, 0x1, RZ ;  /* 0x0000000154587810 */ /* 0x002fca0007ffe0ff */
        /* <DEDUP_REMOVED lines=16> */
[----:B------:R-:W-:Y:S02]  /*bf40*/  STS.U16 [R89], R90 ;  /* 0x0000005a59007388 */ /* 0x000fe40000000400 */
[----:B------:R-:W-:Y:S01]  /*bf50*/  IMAD R92, R70, 0x2, R93 ;  /* 0x00000002465c7824 */ /* 0x000fe200078e025d */
[----:B------:R-:W-:Y:S01]  /*bf60*/  SEL R70, R4, 0x80000000, !P0 ;  /* 0x8000000004467807 */ /* 0x000fe20004000000 */
[----:B------:R-:W1:Y:S03]  /*bf70*/  LDS.U16 R88, [R91] ;  /* 0x000000005b587984 */ /* 0x000e660000000400 */
[----:B------:R-:W-:-:S04]  /*bf80*/  LOP3.LUT R70, R70, R67, RZ, 0x3c, !PT ;  /* 0x0000004346467212 */ /* 0x000fc800078e3cff */
[----:B------:R-:W-:-:S04]  /*bf90*/  ISETP.NE.AND P0, PT, R70, 0x7fffffff, PT ;  /* 0x7fffffff4600780c */ /* 0x000fc80003f05270 */
        /* <DEDUP_REMOVED lines=9> */
[----:B-1----:R-:W-:-:S05]  /*c030*/  IADD3 R94, R88, 0x1, RZ ;  /* 0x00000001585e7810 */ /* 0x002fca0007ffe0ff */
[----:B------:R1:W-:Y:S04]  /*c040*/  STS.U16 [R91], R94 ;  /* 0x0000005e5b007388 */ /* 0x0003e80000000400 */
[----:B------:R-:W2:Y:S01]  /*c050*/  LDS.U16 R90, [R92] ;  /* 0x000000005c5a7984 */ /* 0x000ea20000000400 */
[----:B-1----:R-:W-:-:S04]  /*c060*/  SEL R94, R4, 0x80000000, !P0 ;  /* 0x80000000045e7807 */ /* 0x002fc80004000000 */
        /* <DEDUP_REMOVED lines=72> */
[----:B--2---:R-:W-:Y:S02]  /*c4f0*/  IADD3 R103, R60, 0x1, RZ ;  /* 0x000000013c677810 */ /* 0x004fe40007ffe0ff */
[----:B------:R-:W-:Y:S02]  /*c500*/  IADD3 R43, -R43, 0x1, RZ ;  /* 0x000000012b2b7810 */ /* 0x000fe40007ffe1ff */
[----:B------:R-:W-:Y:S01]  /*c510*/  SEL R41, R100, 0x80000000, P0 ;  /* 0x8000000064297807 */ /* 0x000fe20000000000 */
[----:B------:R1:W-:Y:S01]  /*c520*/  STS.U16 [R102], R103 ;  /* 0x0000006766007388 */ /* 0x0003e20000000400 */
[----:B------:R-:W-:Y:S01]  /*c530*/  ISETP.GE.AND P0, PT, R39, RZ, PT ;  /* 0x000000ff2700720c */ /* 0x000fe20003f06270 */
[----:B------:R-:W-:Y:S01]  /*c540*/  IMAD R108, R43, 0x2, R108 ;  /* 0x000000022b6c7824 */ /* 0x000fe200078e026c */
[----:B------:R-:W-:Y:S01]  /*c550*/  SHF.R.U32.HI R41, RZ, c[0x0][0x194], R41 ;  /* 0x00006500ff297a19 */ /* 0x000fe20000011629 */
[----:B------:R-:W2:Y:S03]  /*c560*/  LDS.U16 R99, [R105] ;  /* 0x0000000069637984 */ /* 0x000ea60000000400 */
[----:B------:R-:W-:-:S04]  /*c570*/  LOP3.LUT R41, R41, UR4, RZ, 0xc0, !PT ;  /* 0x0000000429297c12 */ /* 0x000fc8000f8ec0ff */
[----:B-1----:R-:W-:Y:S02]  /*c580*/  LOP3.LUT R103, R41, 0x1f, RZ, 0xc, !PT ;  /* 0x0000001f29677812 */ /* 0x002fe400078e0cff */
        /* <DEDUP_REMOVED lines=32> */
[----:B------:R-:W-:Y:S02]  /*c790*/  IADD3 R38, -R38, 0x1, RZ ;  /* 0x0000000126267810 */ /* 0x000fe40007ffe1ff */
[----:B--2---:R-:W-:-:S03]  /*c7a0*/  IADD3 R110, R41, 0x1, RZ ;  /* 0x00000001296e7810 */ /* 0x004fc60007ffe0ff */
[----:B------:R-:W-:Y:S01]  /*c7b0*/  IMAD R38, R38, 0x2, R107 ;  /* 0x0000000226267824 */ /* 0x000fe200078e026b */
[----:B------:R-:W-:Y:S01]  /*c7c0*/  SEL R107, R4, 0x80000000, !P0 ;  /* 0x80000000046b7807 */ /* 0x000fe20004000000 */
[----:B------:R-:W-:Y:S03]  /*c7d0*/  STS.U16 [R111], R110 ;  /* 0x0000006e6f007388 */ /* 0x000fe60000000400 */
[----:B------:R-:W-:Y:S01]  /*c7e0*/  LOP3.LUT R107, R107, R36, RZ, 0x3c, !PT ;  /* 0x000000246b6b7212 */ /* 0x000fe200078e3cff */
[----:B------:R-:W1:Y:S03]  /*c7f0*/  LDS.U16 R106, [R39] ;  /* 0x00000000276a7984 */ /* 0x000e660000000400 */
        /* <DEDUP_REMOVED lines=10> */
[----:B------:R-:W-:Y:S02]  /*c8a0*/  SEL R113, R4, 0x80000000, !P0 ;  /* 0x8000000004717807 */ /* 0x000fe40004000000 */
[----:B-1----:R-:W-:-:S05]  /*c8b0*/  IADD3 R110, R106, 0x1, RZ ;  /* 0x000000016a6e7810 */ /* 0x002fca0007ffe0ff */
[----:B------:R1:W-:Y:S04]  /*c8c0*/  STS.U16 [R39], R110 ;  /* 0x0000006e27007388 */ /* 0x0003e80000000400 */
[----:B------:R-:W2:Y:S01]  /*c8d0*/  LDS.U16 R109, [R38] ;  /* 0x00000000266d7984 */ /* 0x000ea20000000400 */
[----:B-1----:R-:W-:-:S04]  /*c8e0*/  LOP3.LUT R110, R113, R34, RZ, 0x3c, !PT ;  /* 0x00000022716e7212 */ /* 0x002fc800078e3cff */
        /* <DEDUP_REMOVED lines=11> */
[----:B--2---:R-:W-:Y:S02]  /*c9a0*/  IADD3 R115, R109, 0x1, RZ ;  /* 0x000000016d737810 */ /* 0x004fe40007ffe0ff */
[----:B------:R-:W-:-:S03]  /*c9b0*/  LOP3.LUT R113, R113, R32, RZ, 0x3c, !PT ;  /* 0x0000002071717212 */ /* 0x000fc600078e3cff */
[----:B------:R-:W-:Y:S01]  /*c9c0*/  STS.U16 [R38], R115 ;  /* 0x0000007326007388 */ /* 0x000fe20000000400 */
[----:B------:R-:W-:-:S03]  /*c9d0*/  ISETP.NE.AND P0, PT, R113, 0x7fffffff, PT ;  /* 0x7fffffff7100780c */ /* 0x000fc60003f05270 */
[----:B------:R-:W1:Y:S01]  /*c9e0*/  LDS.U16 R112, [R36] ;  /* 0x0000000024707984 */ /* 0x000e620000000400 */
[----:B------:R-:W-:Y:S02]  /*c9f0*/  SEL R32, R113, 0x80000000, P0 ;  /* 0x8000000071207807 */ /* 0x000fe40000000000 */
[----:B------:R-:W-:Y:S02]  /*ca00*/  ISETP.GE.AND P0, PT, R30, RZ, PT ;  /* 0x000000ff1e00720c */ /* 0x000fe40003f06270 */
[----:B------:R-:W-:-:S04]  /*ca10*/  SHF.R.U32.HI R32, RZ, c[0x0][0x194], R32 ;  /* 0x00006500ff207a19 */ /* 0x000fc80000011620 */
        /* <DEDUP_REMOVED lines=16> */
[----:B------:R-:W-:-:S04]  /*cb20*/  LOP3.LUT R30, R30, UR4, RZ, 0xc0, !PT ;  /* 0x000000041e1e7c12 */ /* 0x000fc8000f8ec0ff */
[----:B------:R-:W-:Y:S02]  /*cb30*/  LOP3.LUT R119, R30, 0x1f, RZ, 0xc, !PT ;  /* 0x0000001f1e777812 */ /* 0x000fe400078e0cff */
[----:B------:R-:W-:Y:S02]  /*cb40*/  SHF.R.U32.HI R30, RZ, 0x5, R30 ;  /* 0x00000005ff1e7819 */ /* 0x000fe4000001161e */
[----:B--2---:R-:W-:Y:S02]  /*cb50*/  IADD3 R117, R114, 0x1, RZ ;  /* 0x0000000172757810 */ /* 0x004fe40007ffe0ff */
[----:B------:R-:W-:-:S03]  /*cb60*/  IADD3 R30, -R30, 0x1, RZ ;  /* 0x000000011e1e7810 */ /* 0x000fc60007ffe1ff */
[----:B------:R1:W-:Y:S04]  /*cb70*/  STS.U16 [R34], R117 ;  /* 0x0000007522007388 */ /* 0x0003e80000000400 */
[----:B------:R-:W2:Y:S01]  /*cb80*/  LDS.U16 R116, [R32] ;  /* 0x0000000020747984 */ /* 0x000ea20000000400 */
[----:B-1----:R-:W-:-:S04]  /*cb90*/  IMAD R117, R119, 0x300, R2 ;  /* 0x0000030077757824 */ /* 0x002fc800078e0202 */
        /* <DEDUP_REMOVED lines=12> */
[----:B------:R-:W-:Y:S02]  /*cc60*/  IMAD R29, R29, 0x2, R120 ;  /* 0x000000021d1d7824 */ /* 0x000fe400078e0278 */
        /* <DEDUP_REMOVED lines=58> */
[C---:B------:R-:W-:Y:S01]  /*d010*/  ISETP.NE.AND P0, PT, R128.reuse, 0x7fffffff, PT ;  /* 0x7fffffff8000780c */ /* 0x040fe20003f05270 */
[----:B------:R-:W-:Y:S01]  /*d020*/  IMAD R134, R11, 0x300, R2 ;  /* 0x000003000b867824 */ /* 0x000fe200078e0202 */
[----:B------:R-:W-:Y:S02]  /*d030*/  IADD3 R9, -R9, 0x1, RZ ;  /* 0x0000000109097810 */ /* 0x000fe40007ffe1ff */
[----:B------:R-:W-:-:S03]  /*d040*/  SEL R4, R128, 0x80000000, P0 ;  /* 0x8000000080047807 */ /* 0x000fc60000000000 */
[----:B------:R-:W-:Y:S01]  /*d050*/  IMAD R134, R9, 0x2, R134 ;  /* 0x0000000209867824 */ /* 0x000fe200078e0286 */
[----:B------:R-:W-:-:S04]  /*d060*/  SHF.R.U32.HI R4, RZ, c[0x0][0x194], R4 ;  /* 0x00006500ff047a19 */ /* 0x000fc80000011604 */
[----:B------:R-:W-:-:S04]  /*d070*/  LOP3.LUT R4, R4, UR4, RZ, 0xc0, !PT ;  /* 0x0000000404047c12 */ /* 0x000fc8000f8ec0ff */
[----:B------:R-:W-:Y:S02]  /*d080*/  LOP3.LUT R5, R4, 0x1f, RZ, 0xc, !PT ;  /* 0x0000001f04057812 */ /* 0x000fe400078e0cff */
[----:B-1----:R-:W-:Y:S02]  /*d090*/  IADD3 R16, R124, 0x1, RZ ;  /* 0x000000017c107810 */ /* 0x002fe40007ffe0ff */
[----:B------:R-:W-:Y:S01]  /*d0a0*/  SHF.R.U32.HI R4, RZ, 0x5, R4 ;  /* 0x00000005ff047819 */ /* 0x000fe20000011604 */
[----:B------:R-:W-:Y:S02]  /*d0b0*/  IMAD R135, R5, 0x300, R2 ;  /* 0x0000030005877824 */ /* 0x000fe400078e0202 */
[----:B------:R-:W-:Y:S01]  /*d0c0*/  STS.U16 [R131], R16 ;  /* 0x0000001083007388 */ /* 0x000fe20000000400 */
[----:B------:R-:W-:-:S03]  /*d0d0*/  IADD3 R4, -R4, 0x1, RZ ;  /* 0x0000000104047810 */ /* 0x000fc60007ffe1ff */
[----:B------:R-:W1:Y:S02]  /*d0e0*/  LDS.U16 R126, [R133] ;  /* 0x00000000857e7984 */ /* 0x000e640000000400 */
[----:B------:R-:W-:Y:S01]  /*d0f0*/  IMAD R135, R4, 0x2, R135 ;  /* 0x0000000204877824 */ /* 0x000fe200078e0287 */
[----:B-1----:R-:W-:-:S05]  /*d100*/  IADD3 R10, R126, 0x1, RZ ;  /* 0x000000017e0a7810 */ /* 0x002fca0007ffe0ff */
[----:B------:R-:W-:Y:S04]  /*d110*/  STS.U16 [R133], R10 ;  /* 0x0000000a85007388 */ /* 0x000fe80000000400 */
[----:B------:R-:W1:Y:S02]  /*d120*/  LDS.U16 R127, [R134] ;  /* 0x00000000867f7984 */ /* 0x000e640000000400 */
        /* <DEDUP_REMOVED lines=51> */
[----:B------:R-:W-:Y:S01]  /*d460*/  IADD3 R9, R132, R10, R9 ;  /* 0x0000000a84097210 */ /* 0x000fe20007ffe009 */
[----:B------:R-:W-:Y:S01]  /*d470*/  IMAD.MOV.U32 R132, RZ, RZ, R8 ;  /* 0x000000ffff847224 */ /* 0x000fe200078e0008 */
[----:B--2---:R-:W-:Y:S02]  /*d480*/  IADD3 R5, R172, R138, R139 ;  /* 0x0000008aac057210 */ /* 0x004fe40007ffe08b */
[----:B---3--:R-:W-:-:S04]  /*d490*/  IADD3 R4, R140, R141, R142 ;  /* 0x0000008d8c047210 */ /* 0x008fc80007ffe08e */
[----:B------:R-:W-:Y:S01]  /*d4a0*/  IADD3 R170, R9, R5, R4 ;  /* 0x0000000509aa7210 */ /* 0x000fe20007ffe004 */
        /* <DEDUP_REMOVED lines=8> */
[----:B-1----:R-:W-:-:S04]  /*d530*/  @P0 IMAD.IADD R8, R9, 0x1, R8 ;  /* 0x0000000109080824 */ /* 0x002fc800078e0208 */
[----:B------:R-:W-:Y:S01]  /*d540*/  IMAD.MOV.U32 R16, RZ, RZ, R8 ;  /* 0x000000ffff107224 */ /* 0x000fe200078e0008 */
[----:B------:R1:W2:Y:S04]  /*d550*/  SHFL.UP P0, R9, R8, 0x10, RZ ;  /* 0x0600000008097989 */ /* 0x0002a800000000ff */
.L_x_1806:
[----:B0-----:R-:W-:Y:S01]  /*d560*/  ISETP.NE.AND P2, PT, R137, 0x1f, PT ;  /* 0x0000001f8900780c */ /* 0x001fe20003f45270 */
[----:B--2---:R-:W-:Y:S01]  /*d570*/  IMAD.MOV.U32 R5, RZ, RZ, R9 ;  /* 0x000000ffff057224 */ /* 0x004fe200078e0009 */
[C---:B------:R-:W-:Y:S01]  /*d580*/  ISETP.NE.AND P3, PT, R14.reuse, RZ, PT ;  /* 0x000000ff0e00720c */ /* 0x040fe20003f65270 */
[----:B------:R-:W-:Y:S02]  /*d590*/  BSSY B0, `(.L_x_1796) ;  /* 0x0000021000007945 */ /* 0x000fe40003800000 */
[----:B------:R-:W-:Y:S01]  /*d5a0*/  @P0 IMAD.IADD R5, R5, 0x1, R16 ;  /* 0x0000000105050824 */ /* 0x000fe200078e0210 */
[----:B------:R-:W-:-:S03]  /*d5b0*/  ISETP.NE.AND P0, PT, R14, 0x2, PT ;  /* 0x000000020e00780c */ /* 0x000fc60003f05270 */
[----:B------:R-:W-:-:S04]  /*d5c0*/  IMAD.IADD R170, R5, 0x1, -R170 ;  /* 0x0000000105aa7824 */ /* 0x000fc800078e0aaa */
[----:B------:R-:W-:-:S04]  /*d5d0*/  @!P2 SHF.R.U32.HI R4, RZ, 0x3, R0 ;  /* 0x00000003ff04a819 */ /* 0x000fc80000011600 */
[----:B------:R-:W-:-:S05]  /*d5e0*/  @!P2 LOP3.LUT R4, R4, 0x1ffffffc, RZ, 0xc0, !PT ;  /* 0x1ffffffc0404a812 */ /* 0x000fca00078ec0ff */
[----:B------:R0:W-:Y:S04]  /*d5f0*/  @!P2 STS [R4+0x6300], R5 ;  /* 0x006300050400a388 */ /* 0x0001e80000000800 */
[----:B------:R-:W-:Y:S01]  /*d600*/  BAR.SYNC.DEFER_BLOCKING 0x0 ;  /* 0x0000000000007b1d */ /* 0x000fe20000010000 */
[----:B------:R-:W-:-:S04]  /*d610*/  ISETP.NE.AND P2, PT, R137, RZ, PT ;  /* 0x000000ff8900720c */ /* 0x000fc80003f45270 */
[----:B0-----:R-:W-:Y:S01]  /*d620*/  SEL R5, R170, RZ, P2 ;  /* 0x000000ffaa057207 */ /* 0x001fe20001000000 */
[----:B-1----:R-:W0:Y:S04]  /*d630*/  LDS.128 R8, [0x6300] ;  /* 0x00630000ff087984 */ /* 0x002e280000000c00 */
        /* <DEDUP_REMOVED lines=22> */
.L_x_1797:
[----:B------:R-:W-:Y:S05]  /*d7a0*/  BSYNC B0 ;  /* 0x0000000000007941 */ /* 0x000fea0003800000 */
.L_x_1796:
[----:B------:R-:W-:Y:S01]  /*d7b0*/  BAR.SYNC.DEFER_BLOCKING 0x0 ;  /* 0x0000000000007b1d */ /* 0x000fe20000010000 */
[C---:B------:R-:W-:Y:S02]  /*d7c0*/  ISETP.NE.AND P0, PT, R0.reuse, RZ, PT ;  /* 0x000000ff0000720c */ /* 0x040fe40003f05270 */
[----:B------:R-:W-:-:S03]  /*d7d0*/  @!P1 IADD3 R181, -R0, 0x3f, RZ ;  /* 0x0000003f00b59810 */ /* 0x000fc60007ffe1ff */
[----:B------:R-:W-:Y:S02]  /*d7e0*/  ULDC UR4, c[0x0][0x198] ;  /* 0x0000660000047ab9 */ /* 0x000fe40000000800 */
[----:B------:R-:W-:-:S06]  /*d7f0*/  UBMSK UR4, URZ, UR4 ;  /* 0x000000043f04729b */ /* 0x000fcc0008000000 */
[----:B0-----:R-:W0:Y:S02]  /*d800*/  @P0 LDS R4, [0x6320] ;  /* 0x00632000ff040984 */ /* 0x001e240000000800 */
[----:B0-----:R-:W-:Y:S01]  /*d810*/  @P0 IMAD.IADD R5, R5, 0x1, R4 ;  /* 0x0000000105050824 */ /* 0x001fe200078e0204 */
[----:B------:R-:W-:Y:S02]  /*d820*/  @!P1 LOP3.LUT R4, R181, 0x1f, RZ, 0xc0, !PT ;  /* 0x0000001fb5049812 */ /* 0x000fe400078ec0ff */
[----:B------:R-:W-:Y:S01]  /*d830*/  @!P1 SHF.R.S32.HI R181, RZ, 0x5, R181 ;  /* 0x00000005ffb59819 */ /* 0x000fe200000114b5 */
[----:B------:R-:W-:Y:S01]  /*d840*/  IMAD.IADD R149, R149, 0x1, R5 ;  /* 0x0000000195957824 */ /* 0x000fe200078e0205 */
[----:B------:R0:W-:Y:S01]  /*d850*/  STS [R136], R5 ;  /* 0x0000000588007388 */ /* 0x0001e20000000800 */
[----:B------:R-:W-:Y:S02]  /*d860*/  ISETP.EQ.OR P0, PT, R0, RZ, P1 ;  /* 0x000000ff0000720c */ /* 0x000fe40000f02670 */
[----:B------:R-:W-:Y:S01]  /*d870*/  IMAD.IADD R9, R148, 0x1, R149 ;  /* 0x0000000194097824 */ /* 0x000fe200078e0295 */
[----:B------:R-:W-:Y:S01]  /*d880*/  STS [R136+0x4], R149 ;  /* 0x0000049588007388 */ /* 0x000fe20000000800 */
[----:B------:R-:W-:-:S02]  /*d890*/  @!P1 IMAD R4, R4, 0x180, R181 ;  /* 0x0000018004049824 */ /* 0x000fc400078e02b5 */
        /* <DEDUP_REMOVED lines=60> */
[----:B------:R-:W-:Y:S04]  /*dc60*/  STS [R136+0x7c], R139 ;  /* 0x00007c8b88007388 */ /* 0x000fe80000000800 */
[----:B------:R-:W-:Y:S04]  /*dc70*/  STS [R136+0x80], R5 ;  /* 0x0000800588007388 */ /* 0x000fe80000000800 */
[----:B------:R-:W-:Y:S06]  /*dc80*/  BAR.SYNC.DEFER_BLOCKING 0x0 ;  /* 0x0000000000007b1d */ /* 0x000fec0000010000 */
[----:B------:R-:W-:Y:S04]  /*dc90*/  @!P1 LDS.U16 R13, [R16] ;  /* 0x00000000100d9984 */ /* 0x000fe80000000400 */
[----:B------:R-:W0:Y:S04]  /*dca0*/  LDS.U16 R11, [R31] ;  /* 0x000000001f0b7984 */ /* 0x000e280000000400 */
[----:B------:R-:W-:Y:S04]  /*dcb0*/  LDS.U16 R139, [R68] ;  /* 0x00000000448b7984 */ /* 0x000fe80000000400 */
[----:B------:R-:W-:Y:S04]  /*dcc0*/  LDS.U16 R8, [R35] ;  /* 0x0000000023087984 */ /* 0x000fe80000000400 */
[----:B------:R-:W1:Y:S04]  /*dcd0*/  LDS.U16 R136, [R63] ;  /* 0x000000003f887984 */ /* 0x000e680000000400 */
[----:B------:R-:W-:Y:S04]  /*dce0*/  LDS.U16 R138, [R75] ;  /* 0x000000004b8a7984 */ /* 0x000fe80000000400 */
[----:B------:R-:W2:Y:S04]  /*dcf0*/  LDS.U16 R141, [R78] ;  /* 0x000000004e8d7984 */ /* 0x000ea80000000400 */
[----:B------:R-:W-:Y:S04]  /*dd00*/  LDS.U16 R140, [R85] ;  /* 0x00000000558c7984 */ /* 0x000fe80000000400 */
[----:B------:R-:W3:Y:S04]  /*dd10*/  LDS.U16 R31, [R91] ;  /* 0x000000005b1f7984 */ /* 0x000ee80000000400 */
[----:B------:R-:W-:Y:S04]  /*dd20*/  LDS.U16 R68, [R101] ;  /* 0x0000000065447984 */ /* 0x000fe80000000400 */
[----:B------:R-:W4:Y:S04]  /*dd30*/  LDS.U16 R18, [R18] ;  /* 0x0000000012127984 */ /* 0x000f280000000400 */
[----:B------:R1:W5:Y:S01]  /*dd40*/  LDS.U16 R4, [R20] ;  /* 0x0000000014047984 */ /* 0x0003620000000400 */
[----:B0-----:R-:W-:-:S03]  /*dd50*/  IMAD.IADD R11, R28, 0x1, R11 ;  /* 0x000000011c0b7824 */ /* 0x001fc600078e020b */
[----:B------:R-:W0:Y:S04]  /*dd60*/  LDS.U16 R23, [R23] ;  /* 0x0000000017177984 */ /* 0x000e280000000400 */
[----:B------:R2:W0:Y:S04]  /*dd70*/  LDS.U16 R9, [R25] ;  /* 0x0000000019097984 */ /* 0x0004280000000400 */
[----:B------:R-:W0:Y:S01]  /*dd80*/  LDS.U16 R27, [R27] ;  /* 0x000000001b1b7984 */ /* 0x000e220000000400 */
[----:B-1----:R-:W-:-:S03]  /*dd90*/  IMAD.IADD R20, R59, 0x1, R136 ;  /* 0x000000013b147824 */ /* 0x002fc600078e0288 */
[----:B------:R-:W1:Y:S04]  /*dda0*/  LDS.U16 R40, [R40] ;  /* 0x0000000028287984 */ /* 0x000e680000000400 */
[----:B------:R-:W1:Y:S01]  /*ddb0*/  LDS.U16 R45, [R45] ;  /* 0x000000002d2d7984 */ /* 0x000e620000000400 */
[----:B--2---:R-:W-:-:S03]  /*ddc0*/  IMAD.IADD R25, R74, 0x1, R141 ;  /* 0x000000014a197824 */ /* 0x004fc600078e028d */
[----:B------:R-:W2:Y:S04]  /*ddd0*/  LDS.U16 R80, [R80] ;  /* 0x0000000050507984 */ /* 0x000ea80000000400 */
[----:B------:R-:W2:Y:S01]  /*dde0*/  LDS.U16 R82, [R82] ;  /* 0x0000000052527984 */ /* 0x000ea20000000400 */
[----:B---3--:R-:W-:-:S03]  /*ddf0*/  IMAD.IADD R31, R88, 0x1, R31 ;  /* 0x00000001581f7824 */ /* 0x008fc600078e021f */
[----:B------:R-:W-:Y:S04]  /*de00*/  LDS.U16 R87, [R87] ;  /* 0x0000000057577984 */ /* 0x000fe80000000400 */
[----:B------:R-:W3:Y:S01]  /*de10*/  LDS.U16 R89, [R89] ;  /* 0x0000000059597984 */ /* 0x000ee20000000400 */
[----:B----4-:R-:W-:Y:S02]  /*de20*/  IMAD.IADD R5, R19, 0x1, R18 ;  /* 0x0000000113057824 */ /* 0x010fe400078e0212 */
[----:B------:R-:W-:Y:S01]  /*de30*/  IMAD.IADD R19, R33, 0x1, R8 ;  /* 0x0000000121137824 */ /* 0x000fe200078e0208 */
[----:B------:R-:W-:Y:S01]  /*de40*/  LDS.U16 R35, [R92] ;  /* 0x000000005c237984 */ /* 0x000fe20000000400 */
[----:B------:R-:W-:Y:S01]  /*de50*/  SEL R8, R132, 0x1d40, P1 ;  /* 0x00001d4084087807 */ /* 0x000fe20000800000 */
[----:B-----5:R-:W-:-:S02]  /*de60*/  IMAD.IADD R4, R21, 0x1, R4 ;  /* 0x0000000115047824 */ /* 0x020fc400078e0204 */
[----:B------:R-:W4:Y:S01]  /*de70*/  LDS.U16 R96, [R96] ;  /* 0x0000000060607984 */ /* 0x000f220000000400 */
[----:B0-----:R-:W-:Y:S02]  /*de80*/  IMAD.IADD R10, R22, 0x1, R23 ;  /* 0x00000001160a7824 */ /* 0x001fe400078e0217 */
[----:B------:R-:W-:Y:S01]  /*de90*/  IMAD.IADD R23, R64, 0x1, R139 ;  /* 0x0000000140177824 */ /* 0x000fe200078e028b */
[----:B------:R-:W0:Y:S01]  /*dea0*/  LDS.U16 R63, [R98] ;  /* 0x00000000623f7984 */ /* 0x000e220000000400 */
[----:B------:R-:W-:Y:S02]  /*deb0*/  IMAD.IADD R9, R24, 0x1, R9 ;  /* 0x0000000118097824 */ /* 0x000fe400078e0209 */
[----:B------:R-:W-:Y:S01]  /*dec0*/  IMAD.IADD R22, R69, 0x1, R138 ;  /* 0x0000000145167824 */ /* 0x000fe200078e028a */
[----:B------:R-:W5:Y:S01]  /*ded0*/  LDS.U16 R75, [R102] ;  /* 0x00000000664b7984 */ /* 0x000f620000000400 */
[----:B------:R-:W-:Y:S02]  /*dee0*/  IMAD.IADD R16, R26, 0x1, R27 ;  /* 0x000000011a107824 */ /* 0x000fe400078e021b */
[----:B------:R-:W-:Y:S01]  /*def0*/  IMAD.IADD R26, R81, 0x1, R140 ;  /* 0x00000001511a7824 */ /* 0x000fe200078e028c */
[----:B------:R-:W5:Y:S01]  /*df00*/  LDS.U16 R78, [R105] ;  /* 0x00000000694e7984 */ /* 0x000f620000000400 */
[----:B-1----:R-:W-:-:S03]  /*df10*/  IMAD.IADD R18, R37, 0x1, R40 ;  /* 0x0000000125127824 */ /* 0x002fc600078e0228 */
[----:B------:R-:W1:Y:S01]  /*df20*/  LDS.U16 R108, [R108] ;  /* 0x000000006c6c7984 */ /* 0x000e620000000400 */
[----:B------:R-:W-:Y:S02]  /*df30*/  IMAD.IADD R21, R42, 0x1, R45 ;  /* 0x000000012a157824 */ /* 0x000fe400078e022d */
[----:B------:R-:W-:Y:S01]  /*df40*/  @!P1 IMAD.IADD R45, R6, 0x1, -R13 ;  /* 0x00000001062d9824 */ /* 0x000fe200078e0a0d */
[----:B------:R-:W1:Y:S01]  /*df50*/  LDS.U16 R142, [R111] ;  /* 0x000000006f8e7984 */ /* 0x000e620000000400 */
[----:B--2---:R-:W-:-:S03]  /*df60*/  IMAD.IADD R24, R77, 0x1, R80 ;  /* 0x000000014d187824 */ /* 0x004fc600078e0250 */
[----:B------:R-:W2:Y:S01]  /*df70*/  LDS.U16 R85, [R39] ;  /* 0x0000000027557984 */ /* 0x000ea20000000400 */
[----:B------:R-:W-:-:S03]  /*df80*/  IMAD.IADD R27, R79, 0x1, R82 ;  /* 0x000000014f1b7824 */ /* 0x000fc600078e0252 */
[----:B------:R-:W2:Y:S04]  /*df90*/  LDS.U16 R144, [R38] ;  /* 0x0000000026907984 */ /* 0x000ea80000000400 */
[----:B------:R-:W2:Y:S01]  /*dfa0*/  LDS.U16 R91, [R36] ;  /* 0x00000000245b7984 */ /* 0x000ea20000000400 */
[----:B---3--:R-:W-:-:S03]  /*dfb0*/  IMAD.IADD R28, R86, 0x1, R89 ;  /* 0x00000001561c7824 */ /* 0x008fc600078e0259 */
[----:B------:R-:W3:Y:S04]  /*dfc0*/  LDS.U16 R143, [R34] ;  /* 0x00000000228f7984 */ /* 0x000ee80000000400 */
[----:B------:R0:W3:Y:S01]  /*dfd0*/  LDS.U16 R145, [R32] ;  /* 0x0000000020917984 */ /* 0x0000e20000000400 */
[----:B----4-:R-:W-:-:S03]  /*dfe0*/  IMAD.IADD R33, R67, 0x1, R96 ;  /* 0x0000000143217824 */ /* 0x010fc600078e0260 */
[----:B------:R4:W3:Y:S04]  /*dff0*/  LDS.U16 R101, [R30] ;  /* 0x000000001e657984 */ /* 0x0008e80000000400 */
[----:B------:R1:W3:Y:S01]  /*e000*/  LDS.U16 R147, [R29] ;  /* 0x000000001d937984 */ /* 0x0002e20000000400 */
[----:B0-----:R-:W-:Y:S02]  /*e010*/  IMAD.IADD R32, R94, 0x1, R63 ;  /* 0x000000015e207824 */ /* 0x001fe400078e023f */
[----:B-----5:R-:W-:Y:S01]  /*e020*/  IMAD.IADD R34, R60, 0x1, R75 ;  /* 0x000000013c227824 */ /* 0x020fe200078e024b */
[----:B------:R-:W0:Y:S01]  /*e030*/  LDS.U16 R129, [R129] ;  /* 0x0000000081817984 */ /* 0x000e220000000400 */
[----:B----4-:R-:W-:Y:S02]  /*e040*/  IMAD.IADD R30, R90, 0x1, R35 ;  /* 0x000000015a1e7824 */ /* 0x010fe400078e0223 */
[----:B------:R-:W-:Y:S01]  /*e050*/  IMAD.IADD R35, R95, 0x1, R68 ;  /* 0x000000015f237824 */ /* 0x000fe200078e0244 */
[----:B------:R-:W4:Y:S01]  /*e060*/  LDS.U16 R131, [R131] ;  /* 0x0000000083837984 */ /* 0x000f220000000400 */
[----:B-1----:R-:W-:-:S02]  /*e070*/  IMAD.IADD R29, R84, 0x1, R87 ;  /* 0x00000001541d7824 */ /* 0x002fc400078e0257 */
[----:B------:R-:W-:Y:S01]  /*e080*/  IMAD.IADD R37, R99, 0x1, R78 ;  /* 0x0000000163257824 */ /* 0x000fe200078e024e */
[----:B------:R-:W1:Y:S01]  /*e090*/  LDS.U16 R133, [R133] ;  /* 0x0000000085857984 */ /* 0x000e620000000400 */
[----:B------:R-:W-:Y:S02]  /*e0a0*/  IMAD.IADD R36, R43, 0x1, R108 ;  /* 0x000000012b247824 */ /* 0x000fe400078e026c */
[----:B------:R-:W-:Y:S01]  /*e0b0*/  IMAD.IADD R39, R41, 0x1, R142 ;  /* 0x0000000129277824 */ /* 0x000fe200078e028e */
[----:B------:R-:W5:Y:S01]  /*e0c0*/  LDS.U16 R134, [R134] ;  /* 0x0000000086867984 */ /* 0x000f620000000400 */
[----:B--2---:R-:W-:-:S03]  /*e0d0*/  IMAD.IADD R38, R106, 0x1, R85 ;  /* 0x000000016a267824 */ /* 0x004fc600078e0255 */
[----:B------:R-:W2:Y:S01]  /*e0e0*/  LDS.U16 R135, [R135] ;  /* 0x0000000087877984 */ /* 0x000ea20000000400 */
[----:B------:R-:W-:-:S03]  /*e0f0*/  IMAD.IADD R41, R109, 0x1, R144 ;  /* 0x000000016d297824 */ /* 0x000fc600078e0290 */
[----:B------:R-:W-:Y:S01]  /*e100*/  BAR.SYNC.DEFER_BLOCKING 0x0 ;  /* 0x0000000000007b1d */ /* 0x000fe20000010000 */
[----:B------:R-:W-:Y:S02]  /*e110*/  IMAD.IADD R40, R112, 0x1, R91 ;  /* 0x0000000170287824 */ /* 0x000fe400078e025b */
[----:B---3--:R-:W-:Y:S02]  /*e120*/  IMAD.IADD R43, R114, 0x1, R143 ;  /* 0x00000001722b7824 */ /* 0x008fe400078e028f */
[----:B------:R-:W-:Y:S02]  /*e130*/  IMAD.IADD R42, R116, 0x1, R145 ;  /* 0x00000001742a7824 */ /* 0x000fe400078e0291 */
[----:B------:R-:W-:Y:S02]  /*e140*/  IMAD.IADD R118, R118, 0x1, R101 ;  /* 0x0000000176767824 */ /* 0x000fe400078e0265 */
[----:B------:R-:W-:Y:S02]  /*e150*/  IMAD.IADD R120, R120, 0x1, R147 ;  /* 0x0000000178787824 */ /* 0x000fe400078e0293 */
[----:B0-----:R-:W-:Y:S01]  /*e160*/  IMAD.IADD R122, R122, 0x1, R129 ;  /* 0x000000017a7a7824 */ /* 0x001fe200078e0281 */
[----:B------:R-:W-:Y:S01]  /*e170*/  @!P1 STS [R0.X4], R13 ;  /* 0x0000000d00009388 */ /* 0x000fe20000004800 */
[----:B----4-:R-:W-:-:S03]  /*e180*/  IMAD.IADD R124, R124, 0x1, R131 ;  /* 0x000000017c7c7824 */ /* 0x010fc600078e0283 */
[----:B------:R-:W-:Y:S01]  /*e190*/  BAR.SYNC.DEFER_BLOCKING 0x0 ;  /* 0x0000000000007b1d */ /* 0x000fe20000010000 */
[----:B-1----:R-:W-:Y:S02]  /*e1a0*/  IMAD.IADD R126, R126, 0x1, R133 ;  /* 0x000000017e7e7824 */ /* 0x002fe400078e0285 */
[----:B-----5:R-:W-:Y:S02]  /*e1b0*/  IMAD.IADD R60, R127, 0x1, R134 ;  /* 0x000000017f3c7824 */ /* 0x020fe400078e0286 */
[----:B--2---:R-:W-:Y:S01]  /*e1c0*/  IMAD.IADD R59, R130, 0x1, R135 ;  /* 0x00000001823b7824 */ /* 0x004fe200078e0287 */
        /* <DEDUP_REMOVED lines=44> */
[----:B------:R-:W0:Y:S04]  /*e490*/  LDS R52, [R0.X4+0x600] ;  /* 0x0006000000347984 */ /* 0x000e280000004800 */
[----:B------:R-:W1:Y:S04]  /*e4a0*/  LDS R62, [R0.X4+0xc00] ;  /* 0x000c0000003e7984 */ /* 0x000e680000004800 */
[----:B------:R-:W2:Y:S04]  /*e4b0*/  LDS R44, [R0.X4] ;  /* 0x00000000002c7984 */ /* 0x000ea80000004800 */
[----:B------:R-:W3:Y:S04]  /*e4c0*/  LDS R48, [R0.X4+0x300] ;  /* 0x0003000000307984 */ /* 0x000ee80000004800 */
[----:B------:R-:W4:Y:S04]  /*e4d0*/  LDS R56, [R0.X4+0x900] ;  /* 0x0009000000387984 */ /* 0x000f280000004800 */
[----:B------:R-:W5:Y:S04]  /*e4e0*/  LDS R72, [R0.X4+0x1200] ;  /* 0x0012000000487984 */ /* 0x000f680000004800 */
[----:B------:R-:W5:Y:S04]  /*e4f0*/  LDS R74, [R0.X4+0x1500] ;  /* 0x00150000004a7984 */ /* 0x000f680000004800 */
[----:B------:R-:W5:Y:S04]  /*e500*/  LDS R70, [R0.X4+0xf00] ;  /* 0x000f000000467984 */ /* 0x000f680000004800 */
[----:B------:R-:W-:Y:S04]  /*e510*/  LDS R78, [R0.X4+0x2400] ;  /* 0x00240000004e7984 */ /* 0x000fe80000004800 */
[----:B------:R-:W-:Y:S01]  /*e520*/  LDS R76, [R0.X4+0x2100] ;  /* 0x00210000004c7984 */ /* 0x000fe20000004800 */
[----:B0-----:R-:W-:-:S03]  /*e530*/  ISETP.NE.AND P3, PT, R52, 0x7fffffff, PT ;  /* 0x7fffffff3400780c */ /* 0x001fc60003f65270 */
[----:B------:R-:W-:Y:S01]  /*e540*/  LDS R80, [R0.X4+0x2700] ;  /* 0x0027000000507984 */ /* 0x000fe20000004800 */
[----:B-1----:R-:W-:-:S03]  /*e550*/  ISETP.NE.AND P5, PT, R62, 0x7fffffff, PT ;  /* 0x7fffffff3e00780c */ /* 0x002fc60003fa5270 */
[----:B------:R-:W-:Y:S01]  /*e560*/  LDS R82, [R0.X4+0x2a00] ;  /* 0x002a000000527984 */ /* 0x000fe20000004800 */
[----:B------:R-:W-:Y:S02]  /*e570*/  SEL R50, R52, 0x80000000, P3 ;  /* 0x8000000034327807 */ /* 0x000fe40001800000 */
[----:B--2---:R-:W-:Y:S02]  /*e580*/  ISETP.NE.AND P0, PT, R44, 0x7fffffff, PT ;  /* 0x7fffffff2c00780c */ /* 0x004fe40003f05270 */
[----:B------:R-:W-:Y:S02]  /*e590*/  SEL R54, R62, 0x80000000, P5 ;  /* 0x800000003e367807 */ /* 0x000fe40002800000 */
[----:B---3--:R-:W-:Y:S02]  /*e5a0*/  ISETP.NE.AND P2, PT, R48, 0x7fffffff, PT ;  /* 0x7fffffff3000780c */ /* 0x008fe40003f45270 */
[----:B------:R-:W-:Y:S02]  /*e5b0*/  SEL R46, R44, 0x80000000, P0 ;  /* 0x800000002c2e7807 */ /* 0x000fe40000000000 */
[----:B----4-:R-:W-:-:S02]  /*e5c0*/  ISETP.NE.AND P4, PT, R56, 0x7fffffff, PT ;  /* 0x7fffffff3800780c */ /* 0x010fc40003f85270 */
[----:B------:R-:W-:Y:S02]  /*e5d0*/  SHF.R.U32.HI R51, RZ, c[0x0][0x194], R50 ;  /* 0x00006500ff337a19 */ /* 0x000fe40000011632 */
[----:B------:R-:W-:Y:S02]  /*e5e0*/  SEL R47, R48, 0x80000000, P2 ;  /* 0x80000000302f7807 */ /* 0x000fe40001000000 */
[----:B------:R-:W-:Y:S02]  /*e5f0*/  SEL R53, R56, 0x80000000, P4 ;  /* 0x8000000038357807 */ /* 0x000fe40002000000 */
[----:B------:R-:W-:Y:S02]  /*e600*/  SHF.R.U32.HI R55, RZ, c[0x0][0x194], R54 ;  /* 0x00006500ff377a19 */ /* 0x000fe40000011636 */
[----:B------:R-:W-:Y:S02]  /*e610*/  SHF.R.U32.HI R46, RZ, c[0x0][0x194], R46 ;  /* 0x00006500ff2e7a19 */ /* 0x000fe4000001162e */
[----:B------:R-:W-:-:S02]  /*e620*/  LOP3.LUT R54, R51, UR4, RZ, 0xc0, !PT ;  /* 0x0000000433367c12 */ /* 0x000fc4000f8ec0ff */
[----:B------:R-:W-:Y:S02]  /*e630*/  SHF.R.U32.HI R49, RZ, c[0x0][0x194], R47 ;  /* 0x00006500ff317a19 */ /* 0x000fe4000001162f */
[----:B------:R-:W-:Y:S01]  /*e640*/  SHF.R.U32.HI R53, RZ, c[0x0][0x194], R53 ;  /* 0x00006500ff357a19 */ /* 0x000fe20000011635 */
[----:B------:R-:W-:Y:S01]  /*e650*/  LDS R57, [R54.X4+0x7500] ;  /* 0x0075000036397984 */ /* 0x000fe20000004800 */
[----:B------:R-:W-:Y:S01]  /*e660*/  LOP3.LUT R47, R46, UR4, RZ, 0xc0, !PT ;  /* 0x000000042e2f7c12 */ /* 0x000fe2000f8ec0ff */
[----:B------:R-:W-:Y:S01]  /*e670*/  IMAD.MOV.U32 R46, RZ, RZ, -0x1 ;  /* 0xffffffffff2e7424 */ /* 0x000fe200078e00ff */
[----:B------:R-:W-:Y:S01]  /*e680*/  LOP3.LUT R50, R49, UR4, RZ, 0xc0, !PT ;  /* 0x0000000431327c12 */ /* 0x000fe2000f8ec0ff */
[----:B------:R-:W-:Y:S01]  /*e690*/  LDS R54, [R0.X4+0x1800] ;  /* 0x0018000000367984 */ /* 0x000fe20000004800 */
[----:B------:R-:W-:Y:S02]  /*e6a0*/  LOP3.LUT R58, R53, UR4, RZ, 0xc0, !PT ;  /* 0x00000004353a7c12 */ /* 0x000fe4000f8ec0ff */
[----:B------:R-:W-:Y:S01]  /*e6b0*/  LOP3.LUT R64, R55, UR4, RZ, 0xc0, !PT ;  /* 0x0000000437407c12 */ /* 0x000fe2000f8ec0ff */
[----:B------:R-:W0:Y:S01]  /*e6c0*/  LDS R47, [R47.X4+0x7500] ;  /* 0x007500002f2f7984 */ /* 0x000e220000004800 */
[----:B------:R-:W-:-:S02]  /*e6d0*/  ISETP.GE.AND P0, PT, R44, RZ, PT ;  /* 0x000000ff2c00720c */ /* 0x000fc40003f06270 */
[----:B------:R-:W-:Y:S01]  /*e6e0*/  ISETP.GE.AND P2, PT, R48, RZ, PT ;  /* 0x000000ff3000720c */ /* 0x000fe20003f46270 */
[----:B------:R1:W2:Y:S01]  /*e6f0*/  LDS R53, [R50.X4+0x7500] ;  /* 0x0075000032357984 */ /* 0x0002a20000004800 */
[----:B------:R-:W-:Y:S02]  /*e700*/  ISETP.GE.AND P3, PT, R52, RZ, PT ;  /* 0x000000ff3400720c */ /* 0x000fe40003f66270 */
[C---:B------:R-:W-:Y:S01]  /*e710*/  SEL R49, R46.reuse, 0x80000000, P0 ;  /* 0x800000002e317807 */ /* 0x040fe20000000000 */
[----:B------:R-:W3:Y:S01]  /*e720*/  LDS R63, [R58.X4+0x7500] ;  /* 0x007500003a3f7984 */ /* 0x000ee20000004800 */
[C---:B------:R-:W-:Y:S02]  /*e730*/  SEL R51, R46.reuse, 0x80000000, P2 ;  /* 0x800000002e337807 */ /* 0x040fe40001000000 */
[----:B------:R-:W-:Y:S01]  /*e740*/  SEL R55, R46, 0x80000000, P3 ;  /* 0x800000002e377807 */ /* 0x000fe20001800000 */
[----:B------:R-:W4:Y:S01]  /*e750*/  LDS R67, [R64.X4+0x7500] ;  /* 0x0075000040437984 */ /* 0x000f220000004800 */
[----:B-----5:R-:W-:-:S02]  /*e760*/  ISETP.NE.AND P2, PT, R72, 0x7fffffff, PT ;  /* 0x7fffffff4800780c */ /* 0x020fc40003f45270 */
[----:B------:R-:W-:Y:S01]  /*e770*/  ISETP.NE.AND P3, PT, R74, 0x7fffffff, PT ;  /* 0x7fffffff4a00780c */ /* 0x000fe20003f65270 */
[----:B------:R-:W5:Y:S01]  /*e780*/  LDS R58, [R0.X4+0x1b00] ;  /* 0x001b0000003a7984 */ /* 0x000f620000004800 */
[----:B------:R-:W-:Y:S02]  /*e790*/  LOP3.LUT R61, R49, R44, RZ, 0x3c, !PT ;  /* 0x0000002c313d7212 */ /* 0x000fe400078e3cff */
[----:B------:R-:W-:Y:S02]  /*e7a0*/  LOP3.LUT R71, R51, R48, RZ, 0x3c, !PT ;  /* 0x0000003033477212 */ /* 0x000fe400078e3cff */
[----:B------:R-:W-:Y:S02]  /*e7b0*/  ISETP.NE.AND P0, PT, R70, 0x7fffffff, PT ;  /* 0x7fffffff4600780c */ /* 0x000fe40003f05270 */
[----:B------:R-:W-:Y:S02]  /*e7c0*/  SEL R48, R72, 0x80000000, P2 ;  /* 0x8000000048307807 */ /* 0x000fe40001000000 */
[----:B------:R-:W-:-:S02]  /*e7d0*/  SEL R49, R74, 0x80000000, P3 ;  /* 0x800000004a317807 */ /* 0x000fc40001800000 */
[----:B------:R-:W-:Y:S02]  /*e7e0*/  SEL R44, R70, 0x80000000, P0 ;  /* 0x80000000462c7807 */ /* 0x000fe40000000000 */
[----:B-1----:R-:W-:Y:S02]  /*e7f0*/  SHF.R.U32.HI R50, RZ, c[0x0][0x194], R48 ;  /* 0x00006500ff327a19 */ /* 0x002fe40000011630 */
[----:B------:R-:W-:Y:S02]  /*e800*/  SHF.R.U32.HI R51, RZ, c[0x0][0x194], R49 ;  /* 0x00006500ff337a19 */ /* 0x000fe40000011631 */
[----:B------:R-:W-:Y:S02]  /*e810*/  LOP3.LUT R73, R55, R52, RZ, 0x3c, !PT ;  /* 0x0000003437497212 */ /* 0x000fe400078e3cff */
[----:B------:R-:W-:Y:S02]  /*e820*/  SHF.R.U32.HI R44, RZ, c[0x0][0x194], R44 ;  /* 0x00006500ff2c7a19 */ /* 0x000fe4000001162c */
[----:B------:R-:W-:-:S02]  /*e830*/  LOP3.LUT R50, R50, UR4, RZ, 0xc0, !PT ;  /* 0x0000000432327c12 */ /* 0x000fc4000f8ec0ff */
[----:B------:R-:W-:Y:S01]  /*e840*/  LOP3.LUT R52, R51, UR4, RZ, 0xc0, !PT ;  /* 0x0000000433347c12 */ /* 0x000fe2000f8ec0ff */
[----:B0-----:R-:W-:Y:S01]  /*e850*/  IMAD.IADD R55, R47, 0x1, R0 ;  /* 0x000000012f377824 */ /* 0x001fe200078e0200 */
[----:B------:R-:W-:Y:S01]  /*e860*/  ISETP.GE.AND P0, PT, R62, RZ, PT ;  /* 0x000000ff3e00720c */ /* 0x000fe20003f06270 */
[----:B------:R-:W0:Y:S01]  /*e870*/  LDS R83, [R50.X4+0x7500] ;  /* 0x0075000032537984 */ /* 0x000e220000004800 */
[----:B------:R-:W-:Y:S01]  /*e880*/  LOP3.LUT R48, R44, UR4, RZ, 0xc0, !PT ;  /* 0x000000042c307c12 */ /* 0x000fe2000f8ec0ff */
[----:B------:R-:W-:Y:S01]  /*e890*/  IMAD.MOV.U32 R44, RZ, RZ, 0x4 ;  /* 0x00000004ff2c7424 */ /* 0x000fe200078e00ff */
[----:B------:R-:W-:Y:S01]  /*e8a0*/  ISETP.GE.AND P4, PT, R56, RZ, PT ;  /* 0x000000ff3800720c */ /* 0x000fe20003f86270 */
[----:B------:R-:W-:Y:S01]  /*e8b0*/  LDS R85, [R52.X4+0x7500] ;  /* 0x0075000034557984 */ /* 0x000fe20000004800 */
[----:B------:R-:W-:Y:S02]  /*e8c0*/  ISETP.NE.AND P2, PT, R54, 0x7fffffff, PT ;  /* 0x7fffffff3600780c */ /* 0x000fe40003f45270 */
[C---:B------:R-:W-:Y:S01]  /*e8d0*/  SEL R49, R46.reuse, 0x80000000, P0 ;  /* 0x800000002e317807 */ /* 0x040fe20000000000 */
[----:B------:R-:W-:Y:S01]  /*e8e0*/  LDS R52, [R0.X4+0x1e00] ;  /* 0x001e000000347984 */ /* 0x000fe20000004800 */
[----:B------:R-:W-:-:S02]  /*e8f0*/  SEL R65, R46, 0x80000000, P4 ;  /* 0x800000002e417807 */ /* 0x000fc40002000000 */
[C---:B--2---:R-:W-:Y:S01]  /*e900*/  IADD3 R53, R0.reuse, 0xc0, R53 ;  /* 0x000000c000357810 */ /* 0x044fe20007ffe035 */
[----:B------:R1:W2:Y:S01]  /*e910*/  LDS R79, [R48.X4+0x7500] ;  /* 0x00750000304f7984 */ /* 0x0002a20000004800 */
[----:B------:R-:W-:Y:S02]  /*e920*/  LOP3.LUT R77, R49, R62, RZ, 0x3c, !PT ;  /* 0x0000003e314d7212 */ /* 0x000fe400078e3cff */
[C---:B------:R-:W-:Y:S02]  /*e930*/  IADD3 R51, R0.reuse, 0x180, R57 ;  /* 0x0000018000337810 */ /* 0x040fe40007ffe039 */
[----:B---3--:R-:W-:Y:S01]  /*e940*/  IADD3 R49, R0, 0x240, R63 ;  /* 0x0000024000317810 */ /* 0x008fe20007ffe03f */
[----:B------:R-:W-:Y:S01]  /*e950*/  IMAD.WIDE.U32 R62, R53, R44, c[0x0][0x168] ;  /* 0x00005a00353e7625 */ /* 0x000fe200078e002c */
[----:B------:R-:W-:Y:S02]  /*e960*/  LOP3.LUT R75, R65, R56, RZ, 0x3c, !PT ;  /* 0x00000038414b7212 */ /* 0x000fe400078e3cff */
[----:B-1----:R-:W-:Y:S01]  /*e970*/  SEL R48, R54, 0x80000000, P2 ;  /* 0x8000000036307807 */ /* 0x002fe20001000000 */
[----:B------:R-:W-:Y:S01]  /*e980*/  IMAD.WIDE.U32 R56, R55, R44, c[0x0][0x168] ;  /* 0x00005a0037387625 */ /* 0x000fe200078e002c */
[----:B----4-:R-:W-:-:S02]  /*e990*/  IADD3 R47, R0, 0x300, R67 ;  /* 0x00000300002f7810 */ /* 0x010fc40007ffe043 */
[----:B------:R-:W-:Y:S01]  /*e9a0*/  SHF.R.U32.HI R48, RZ, c[0x0][0x194], R48 ;  /* 0x00006500ff307a19 */ /* 0x000fe20000011630 */
[-C--:B------:R-:W-:Y:S01]  /*e9b0*/  IMAD.WIDE.U32 R64, R51, R44.reuse, c[0x0][0x168] ;  /* 0x00005a0033407625 */ /* 0x080fe200078e002c */
[----:B------:R-:W-:Y:S01]  /*e9c0*/  ISETP.GE.AND P2, PT, R74, RZ, PT ;  /* 0x000000ff4a00720c */ /* 0x000fe20003f46270 */
[----:B------:R1:W-:Y:S01]  /*e9d0*/  STG.E [R56.64], R61 ;  /* 0x0000003d38007986 */ /* 0x0003e2000c101906 */
[----:B------:R-:W-:Y:S01]  /*e9e0*/  ISETP.GE.AND P0, PT, R70, RZ, PT ;  /* 0x000000ff4600720c */ /* 0x000fe20003f06270 */
[-C--:B------:R-:W-:Y:S01]  /*e9f0*/  IMAD.WIDE.U32 R66, R49, R44.reuse, c[0x0][0x168] ;  /* 0x00005a0031427625 */ /* 0x080fe200078e002c */
[----:B------:R-:W-:Y:S01]  /*ea00*/  LOP3.LUT R48, R48, UR4, RZ, 0xc0, !PT ;  /* 0x0000000430307c12 */ /* 0x000fe2000f8ec0ff */
[----:B------:R3:W-:Y:S01]  /*ea10*/  STG.E [R62.64], R71 ;  /* 0x000000473e007986 */ /* 0x0007e2000c101906 */
[----:B------:R-:W-:Y:S01]  /*ea20*/  SEL R81, R46, 0x80000000, P0 ;  /* 0x800000002e517807 */ /* 0x000fe20000000000 */
[----:B------:R-:W-:Y:S01]  /*ea30*/  IMAD.WIDE.U32 R68, R47, R44, c[0x0][0x168] ;  /* 0x00005a002f447625 */ /* 0x000fe200078e002c */
[----:B------:R-:W-:Y:S01]  /*ea40*/  ISETP.GE.AND P0, PT, R72, RZ, PT ;  /* 0x000000ff4800720c */ /* 0x000fe20003f06270 */
[----:B------:R4:W-:Y:S01]  /*ea50*/  STG.E [R64.64], R73 ;  /* 0x0000004940007986 */ /* 0x0009e2000c101906 */
[----:B-----5:R-:W-:-:S02]  /*ea60*/  ISETP.NE.AND P3, PT, R58, 0x7fffffff, PT ;  /* 0x7fffffff3a00780c */ /* 0x020fc40003f65270 */
[----:B------:R-:W-:Y:S01]  /*ea70*/  ISETP.NE.AND P4, PT, R80, 0x7fffffff, PT ;  /* 0x7fffffff5000780c */ /* 0x000fe20003f85270 */
[----:B------:R-:W5:Y:S01]  /*ea80*/  LDS R62, [R0.X4+0x2d00] ;  /* 0x002d0000003e7984 */ /* 0x000f620000004800 */
[C---:B-1----:R-:W-:Y:S02]  /*ea90*/  SEL R61, R46.reuse, 0x80000000, P2 ;  /* 0x800000002e3d7807 */ /* 0x042fe40001000000 */
[----:B------:R-:W-:Y:S01]  /*eaa0*/  SEL R57, R46, 0x80000000, P0 ;  /* 0x800000002e397807 */ /* 0x000fe20000000000 */
[----:B------:R1:W-:Y:S01]  /*eab0*/  STG.E [R66.64], R75 ;  /* 0x0000004b42007986 */ /* 0x0003e2000c101906 */
[----:B------:R-:W-:Y:S02]  /*eac0*/  SEL R50, R58, 0x80000000, P3 ;  /* 0x800000003a327807 */ /* 0x000fe40001800000 */
[----:B---3--:R-:W-:Y:S01]  /*ead0*/  LOP3.LUT R71, R57, R72, RZ, 0x3c, !PT ;  /* 0x0000004839477212 */ /* 0x008fe200078e3cff */
[----:B------:R-:W3:Y:S01]  /*eae0*/  LDS R75, [R48.X4+0x7500] ;  /* 0x00750000304b7984 */ /* 0x000ee20000004800 */
[----:B----4-:R-:W-:-:S02]  /*eaf0*/  LOP3.LUT R73, R61, R74, RZ, 0x3c, !PT ;  /* 0x0000004a3d497212 */ /* 0x010fc400078e3cff */
[----:B------:R-:W-:Y:S01]  /*eb00*/  SHF.R.U32.HI R50, RZ, c[0x0][0x194], R50 ;  /* 0x00006500ff327a19 */ /* 0x000fe20000011632 */
[----:B------:R-:W4:Y:S01]  /*eb10*/  LDS R74, [R0.X4+0x3300] ;  /* 0x00330000004a7984 */ /* 0x000f220000004800 */
[----:B------:R-:W-:Y:S02]  /*eb20*/  ISETP.GE.AND P0, PT, R54, RZ, PT ;  /* 0x000000ff3600720c */ /* 0x000fe40003f06270 */
[----:B------:R-:W-:Y:S01]  /*eb30*/  ISETP.GE.AND P2, PT, R58, RZ, PT ;  /* 0x000000ff3a00720c */ /* 0x000fe20003f46270 */
[----:B------:R-:W3:Y:S01]  /*eb40*/  LDS R72, [R0.X4+0x3000] ;  /* 0x0030000000487984 */ /* 0x000ee20000004800 */
[----:B------:R-:W-:Y:S02]  /*eb50*/  LOP3.LUT R50, R50, UR4, RZ, 0xc0, !PT ;  /* 0x0000000432327c12 */ /* 0x000fe4000f8ec0ff */
[----:B0-----:R-:W-:Y:S01]  /*eb60*/  IADD3 R63, R0, 0x480, R83 ;  /* 0x00000480003f7810 */ /* 0x001fe20007ffe053 */
[----:B------:R0:W-:Y:S01]  /*eb70*/  STG.E [R68.64], R77 ;  /* 0x0000004d44007986 */ /* 0x0001e2000c101906 */
[----:B------:R-:W-:-:S02]  /*eb80*/  SEL R83, R46, 0x80000000, P2 ;  /* 0x800000002e537807 */ /* 0x000fc40001000000 */
[----:B------:R-:W-:Y:S01]  /*eb90*/  ISETP.NE.AND P3, PT, R78, 0x7fffffff, PT ;  /* 0x7fffffff4e00780c */ /* 0x000fe20003f65270 */
[-C--:B-1----:R-:W-:Y:S01]  /*eba0*/  IMAD.WIDE.U32 R66, R63, R44.reuse, c[0x0][0x168] ;  /* 0x00005a003f427625 */ /* 0x082fe200078e002c */
[----:B------:R-:W-:Y:S02]  /*ebb0*/  ISETP.NE.AND P2, PT, R76, 0x7fffffff, PT ;  /* 0x7fffffff4c00780c */ /* 0x000fe40003f45270 */
[----:B--2---:R-:W-:Y:S02]  /*ebc0*/  IADD3 R61, R0, 0x3c0, R79 ;  /* 0x000003c0003d7810 */ /* 0x004fe40007ffe04f */
[----:B------:R1:W2:Y:S01]  /*ebd0*/  LDS R79, [R50.X4+0x7500] ;  /* 0x00750000324f7984 */ /* 0x0002a20000004800 */
[----:B------:R-:W-:Y:S02]  /*ebe0*/  SEL R56, R80, 0x80000000, P4 ;  /* 0x8000000050387807 */ /* 0x000fe40002000000 */
[----:B0-----:R-:W-:Y:S01]  /*ebf0*/  SEL R77, R46, 0x80000000, P0 ;  /* 0x800000002e4d7807 */ /* 0x001fe20000000000 */
[----:B------:R-:W-:Y:S01]  /*ec00*/  IMAD.WIDE.U32 R64, R61, R44, c[0x0][0x168] ;  /* 0x00005a003d407625 */ /* 0x000fe200078e002c */
[----:B------:R-:W-:-:S02]  /*ec10*/  ISETP.NE.AND P0, PT, R52, 0x7fffffff, PT ;  /* 0x7fffffff3400780c */ /* 0x000fc40003f05270 */
[----:B------:R-:W-:Y:S02]  /*ec20*/  LOP3.LUT R77, R77, R54, RZ, 0x3c, !PT ;  /* 0x000000364d4d7212 */ /* 0x000fe400078e3cff */
[----:B------:R-:W-:Y:S02]  /*ec30*/  SEL R48, R52, 0x80000000, P0 ;  /* 0x8000000034307807 */ /* 0x000fe40000000000 */
[----:B------:R-:W-:Y:S02]  /*ec40*/  SEL R54, R78, 0x80000000, P3 ;  /* 0x800000004e367807 */ /* 0x000fe40001800000 */
[----:B-1----:R-:W-:Y:S02]  /*ec50*/  SEL R50, R76, 0x80000000, P2 ;  /* 0x800000004c327807 */ /* 0x002fe40001000000 */
[----:B------:R-:W-:Y:S02]  /*ec60*/  IADD3 R57, R0, 0x540, R85 ;  /* 0x0000054000397810 */ /* 0x000fe40007ffe055 */
[----:B------:R-:W-:-:S02]  /*ec70*/  ISETP.NE.AND P5, PT, R82, 0x7fffffff, PT ;  /* 0x7fffffff5200780c */ /* 0x000fc40003fa5270 */
[----:B------:R-:W-:Y:S01]  /*ec80*/  SHF.R.U32.HI R48, RZ, c[0x0][0x194], R48 ;  /* 0x00006500ff307a19 */ /* 0x000fe20000011630 */
[----:B------:R-:W-:Y:S01]  /*ec90*/  IMAD.WIDE.U32 R68, R57, R44, c[0x0][0x168] ;  /* 0x00005a0039447625 */ /* 0x000fe200078e002c */
[----:B------:R-:W-:Y:S02]  /*eca0*/  SHF.R.U32.HI R54, RZ, c[0x0][0x194], R54 ;  /* 0x00006500ff367a19 */ /* 0x000fe40000011636 */
[----:B------:R-:W-:Y:S02]  /*ecb0*/  LOP3.LUT R81, R81, R70, RZ, 0x3c, !PT ;  /* 0x0000004651517212 */ /* 0x000fe400078e3cff */
[----:B------:R-:W-:Y:S02]  /*ecc0*/  SHF.R.U32.HI R50, RZ, c[0x0][0x194], R50 ;  /* 0x00006500ff327a19 */ /* 0x000fe40000011632 */
[----:B------:R-:W-:Y:S01]  /*ecd0*/  SHF.R.U32.HI R56, RZ, c[0x0][0x194], R56 ;  /* 0x00006500ff387a19 */ /* 0x000fe20000011638 */
[----:B------:R3:W-:Y:S01]  /*ece0*/  STG.E [R64.64], R81 ;  /* 0x0000005140007986 */ /* 0x0007e2000c101906 */
[----:B------:R-:W-:-:S02]  /*ecf0*/  LOP3.LUT R83, R83, R58, RZ, 0x3c, !PT ;  /* 0x0000003a53537212 */ /* 0x000fc400078e3cff */
[----:B------:R-:W-:Y:S01]  /*ed00*/  ISETP.GE.AND P3, PT, R78, RZ, PT ;  /* 0x000000ff4e00720c */ /* 0x000fe20003f66270 */
[----:B------:R-:W-:Y:S01]  /*ed10*/  STG.E [R66.64], R71 ;  /* 0x0000004742007986 */ /* 0x000fe2000c101906 */
[----:B------:R-:W-:Y:S02]  /*ed20*/  SEL R58, R82, 0x80000000, P5 ;  /* 0x80000000523a7807 */ /* 0x000fe40002800000 */
[----:B------:R-:W-:Y:S01]  /*ed30*/  LOP3.LUT R48, R48, UR4, RZ, 0xc0, !PT ;  /* 0x0000000430307c12 */ /* 0x000fe2000f8ec0ff */
[----:B------:R0:W-:Y:S01]  /*ed40*/  STG.E [R68.64], R73 ;  /* 0x0000004944007986 */ /* 0x0001e2000c101906 */
[----:B------:R-:W-:Y:S02]  /*ed50*/  LOP3.LUT R54, R54, UR4, RZ, 0xc0, !PT ;  /* 0x0000000436367c12 */ /* 0x000fe4000f8ec0ff */
[----:B------:R-:W-:Y:S01]  /*ed60*/  LOP3.LUT R50, R50, UR4, RZ, 0xc0, !PT ;  /* 0x0000000432327c12 */ /* 0x000fe2000f8ec0ff */
[----:B------:R1:W-:Y:S01]  /*ed70*/  LDS R73, [R48.X4+0x7500] ;  /* 0x0075000030497984 */ /* 0x0003e20000004800 */
[----:B------:R-:W-:-:S02]  /*ed80*/  LOP3.LUT R56, R56, UR4, RZ, 0xc0, !PT ;  /* 0x0000000438387c12 */ /* 0x000fc4000f8ec0ff */
[----:B------:R-:W-:Y:S01]  /*ed90*/  ISETP.GE.AND P0, PT, R52, RZ, PT ;  /* 0x000000ff3400720c */ /* 0x000fe20003f06270 */
[----:B------:R-:W-:Y:S01]  /*eda0*/  LDS R85, [R54.X4+0x7500] ;  /* 0x0075000036557984 */ /* 0x000fe20000004800 */
[----:B------:R-:W-:Y:S02]  /*edb0*/  SEL R87, R46, 0x80000000, P3 ;  /* 0x800000002e577807 */ /* 0x000fe40001800000 */
[----:B------:R-:W-:Y:S01]  /*edc0*/  SHF.R.U32.HI R58, RZ, c[0x0][0x194], R58 ;  /* 0x00006500ff3a7a19 */ /* 0x000fe2000001163a */
[----:B------:R0:W2:Y:S01]  /*edd0*/  LDS R81, [R50.X4+0x7500] ;  /* 0x0075000032517984 */ /* 0x0000a20000004800 */
[----:B-----5:R-:W-:Y:S02]  /*ede0*/  ISETP.NE.AND P3, PT, R62, 0x7fffffff, PT ;  /* 0x7fffffff3e00780c */ /* 0x020fe40003f65270 */
[----:B---3--:R-:W-:Y:S01]  /*edf0*/  IADD3 R65, R0, 0x600, R75 ;  /* 0x0000060000417810 */ /* 0x008fe20007ffe04b */
[----:B------:R-:W-:Y:S01]  /*ee00*/  LDS R95, [R56.X4+0x7500] ;  /* 0x00750000385f7984 */ /* 0x000fe20000004800 */
[----:B------:R-:W-:-:S02]  /*ee10*/  SEL R75, R46, 0x80000000, P0 ;  /* 0x800000002e4b7807 */ /* 0x000fc40000000000 */
[----:B------:R-:W-:Y:S01]  /*ee20*/  LOP3.LUT R58, R58, UR4, RZ, 0xc0, !PT ;  /* 0x000000043a3a7c12 */ /* 0x000fe2000f8ec0ff */
[----:B------:R-:W-:Y:S01]  /*ee30*/  LDS R54, [R0.X4+0x3600] ;  /* 0x0036000000367984 */ /* 0x000fe20000004800 */
[----:B----4-:R-:W-:Y:S01]  /*ee40*/  ISETP.NE.AND P5, PT, R74, 0x7fffffff, PT ;  /* 0x7fffffff4a00780c */ /* 0x010fe20003fa5270 */
[----:B0-----:R-:W-:Y:S01]  /*ee50*/  IMAD.WIDE.U32 R68, R65, R44, c[0x0][0x168] ;  /* 0x00005a0041447625 */ /* 0x001fe200078e002c */
[----:B-1----:R-:W-:Y:S01]  /*ee60*/  SEL R48, R62, 0x80000000, P3 ;  /* 0x800000003e307807 */ /* 0x002fe20001800000 */
[----:B------:R-:W0:Y:S01]  /*ee70*/  LDS R56, [R0.X4+0x3900] ;  /* 0x0039000000387984 */ /* 0x000e220000004800 */
[----:B------:R-:W-:Y:S02]  /*ee80*/  LOP3.LUT R89, R75, R52, RZ, 0x3c, !PT ;  /* 0x000000344b597212 */ /* 0x000fe400078e3cff */
[----:B------:R-:W-:Y:S01]  /*ee90*/  SEL R52, R74, 0x80000000, P5 ;  /* 0x800000004a347807 */ /* 0x000fe20002800000 */
[----:B------:R-:W1:Y:S01]  /*eea0*/  LDS R99, [R58.X4+0x7500] ;  /* 0x007500003a637984 */ /* 0x000e620000004800 */
[----:B------:R-:W-:-:S02]  /*eeb0*/  SHF.R.U32.HI R48, RZ, c[0x0][0x194], R48 ;  /* 0x00006500ff307a19 */ /* 0x000fc40000011630 */
[----:B------:R-:W-:Y:S01]  /*eec0*/  ISETP.NE.AND P4, PT, R72, 0x7fffffff, PT ;  /* 0x7fffffff4800780c */ /* 0x000fe20003f85270 */
[----:B------:R-:W-:Y:S01]  /*eed0*/  LDS R66, [R0.X4+0x4500] ;  /* 0x0045000000427984 */ /* 0x000fe20000004800 */
[----:B------:R-:W-:Y:S02]  /*eee0*/  SHF.R.U32.HI R52, RZ, c[0x0][0x194], R52 ;  /* 0x00006500ff347a19 */ /* 0x000fe40000011634 */
[----:B------:R-:W-:Y:S01]  /*eef0*/  LOP3.LUT R48, R48, UR4, RZ, 0xc0, !PT ;  /* 0x0000000430307c12 */ /* 0x000fe2000f8ec0ff */
[----:B------:R-:W-:Y:S01]  /*ef00*/  LDS R64, [R0.X4+0x4200] ;  /* 0x0042000000407984 */ /* 0x000fe20000004800 */
[----:B------:R-:W-:Y:S02]  /*ef10*/  SEL R50, R72, 0x80000000, P4 ;  /* 0x8000000048327807 */ /* 0x000fe40002000000 */
[----:B------:R-:W-:Y:S01]  /*ef20*/  LOP3.LUT R52, R52, UR4, RZ, 0xc0, !PT ;  /* 0x0000000434347c12 */ /* 0x000fe2000f8ec0ff */
[----:B------:R-:W3:Y:S01]  /*ef30*/  LDS R103, [R48.X4+0x7500] ;  /* 0x0075000030677984 */ /* 0x000ee20000004800 */
[----:B------:R-:W-:-:S02]  /*ef40*/  SHF.R.U32.HI R50, RZ, c[0x0][0x194], R50 ;  /* 0x00006500ff327a19 */ /* 0x000fc40000011632 */
[----:B--2---:R-:W-:Y:S01]  /*ef50*/  IADD3 R67, R0, 0x6c0, R79 ;  /* 0x000006c000437810 */ /* 0x004fe20007ffe04f */
[----:B------:R-:W-:Y:S01]  /*ef60*/  LDS R107, [R52.X4+0x7500] ;  /* 0x00750000346b7984 */ /* 0x000fe20000004800 */
[----:B------:R-:W-:Y:S02]  /*ef70*/  LOP3.LUT R50, R50, UR4, RZ, 0xc0, !PT ;  /* 0x0000000432327c12 */ /* 0x000fe4000f8ec0ff */
[----:B------:R-:W-:Y:S01]  /*ef80*/  ISETP.GE.AND P2, PT, R76, RZ, PT ;  /* 0x000000ff4c00720c */ /* 0x000fe20003f46270 */
[----:B------:R-:W2:Y:S01]  /*ef90*/  LDS R52, [R0.X4+0x3c00] ;  /* 0x003c000000347984 */ /* 0x000ea20000004800 */
[----:B------:R-:W-:Y:S01]  /*efa0*/  IMAD.WIDE.U32 R70, R67, R44, c[0x0][0x168] ;  /* 0x00005a0043467625 */ /* 0x000fe200078e002c */
[----:B------:R-:W-:Y:S02]  /*efb0*/  ISETP.GE.AND P0, PT, R80, RZ, PT ;  /* 0x000000ff5000720c */ /* 0x000fe40003f06270 */
[----:B------:R-:W4:Y:S01]  /*efc0*/  LDS R58, [R0.X4+0x3f00] ;  /* 0x003f0000003a7984 */ /* 0x000f220000004800 */
[----:B------:R-:W-:-:S02]  /*efd0*/  SEL R79, R46, 0x80000000, P2 ;  /* 0x800000002e4f7807 */ /* 0x000fc40001000000 */
[----:B------:R-:W-:Y:S01]  /*efe0*/  ISETP.GE.AND P2, PT, R82, RZ, PT ;  /* 0x000000ff5200720c */ /* 0x000fe20003f46270 */
[----:B------:R5:W1:Y:S01]  /*eff0*/  LDS R105, [R50.X4+0x7500] ;  /* 0x0075000032697984 */ /* 0x000a620000004800 */
[----:B------:R-:W-:Y:S02]  /*f000*/  IADD3 R75, R0, 0x840, R81 ;  /* 0x00000840004b7810 */ /* 0x000fe40007ffe051 */
[----:B------:R-:W-:Y:S01]  /*f010*/  LOP3.LUT R91, R79, R76, RZ, 0x3c, !PT ;  /* 0x0000004c4f5b7212 */ /* 0x000fe200078e3cff */
[----:B------:R5:W-:Y:S01]  /*f020*/  STG.E [R68.64], R77 ;  /* 0x0000004d44007986 */ /* 0x000be2000c101906 */
[----:B------:R-:W-:-:S03]  /*f030*/  LOP3.LUT R93, R87, R78, RZ, 0x3c, !PT ;  /* 0x0000004e575d7212 */ /* 0x000fc600078e3cff */
[----:B------:R-:W2:Y:S01]  /*f040*/  LDS R68, [R0.X4+0x4800] ;  /* 0x0048000000447984 */ /* 0x000ea20000004800 */
[----:B0-----:R-:W-:-:S03]  /*f050*/  ISETP.NE.AND P3, PT, R56, 0x7fffffff, PT ;  /* 0x7fffffff3800780c */ /* 0x001fc60003f65270 */
[----:B------:R0:W-:Y:S01]  /*f060*/  STG.E [R70.64], R83 ;  /* 0x0000005346007986 */ /* 0x0001e2000c101906 */
[----:B-----5:R-:W-:Y:S02]  /*f070*/  SEL R50, R56, 0x80000000, P3 ;  /* 0x8000000038327807 */ /* 0x020fe40001800000 */
[----:B------:R-:W-:Y:S01]  /*f080*/  IADD3 R77, R0, 0x780, R73 ;  /* 0x00000780004d7810 */ /* 0x000fe20007ffe049 */
[----:B------:R-:W-:Y:S01]  /*f090*/  LDS R70, [R0.X4+0x4b00] ;  /* 0x004b000000467984 */ /* 0x000fe20000004800 */
[----:B------:R-:W-:Y:S02]  /*f0a0*/  SEL R69, R46, 0x80000000, P0 ;  /* 0x800000002e457807 */ /* 0x000fe40000000000 */
[----:B------:R-:W-:Y:S01]  /*f0b0*/  ISETP.GE.AND P0, PT, R62, RZ, PT ;  /* 0x000000ff3e00720c */ /* 0x000fe20003f06270 */
[----:B------:R-:W-:Y:S01]  /*f0c0*/  IMAD.WIDE.U32 R78, R77, R44, c[0x0][0x168] ;  /* 0x00005a004d4e7625 */ /* 0x000fe200078e002c */
[----:B------:R-:W-:Y:S01]  /*f0d0*/  LOP3.LUT R97, R69, R80, RZ, 0x3c, !PT ;  /* 0x0000005045617212 */ /* 0x000fe200078e3cff */
[----:B------:R-:W-:Y:S01]  /*f0e0*/  LDS R76, [R0.X4+0x7200] ;  /* 0x00720000004c7984 */ /* 0x000fe20000004800 */
[----:B0-----:R-:W-:Y:S01]  /*f0f0*/  SEL R71, R46, 0x80000000, P2 ;  /* 0x800000002e477807 */ /* 0x001fe20001000000 */
[----:B------:R-:W-:Y:S01]  /*f100*/  IMAD.WIDE.U32 R80, R75, R44, c[0x0][0x168] ;  /* 0x00005a004b507625 */ /* 0x000fe200078e002c */
[----:B------:R-:W-:Y:S01]  /*f110*/  ISETP.NE.AND P2, PT, R54, 0x7fffffff, PT ;  /* 0x7fffffff3600780c */ /* 0x000fe20003f45270 */
[----:B------:R0:W-:Y:S01]  /*f120*/  STG.E [R78.64], R89 ;  /* 0x000000594e007986 */ /* 0x0001e2000c101906 */
[----:B------:R-:W-:-:S02]  /*f130*/  LOP3.LUT R101, R71, R82, RZ, 0x3c, !PT ;  /* 0x0000005247657212 */ /* 0x000fc400078e3cff */
[----:B------:R-:W-:Y:S01]  /*f140*/  IADD3 R71, R0, 0x9c0, R95 ;  /* 0x000009c000477810 */ /* 0x000fe20007ffe05f */
[----:B------:R5:W-:Y:S01]  /*f150*/  STG.E [R80.64], R91 ;  /* 0x0000005b50007986 */ /* 0x000be2000c101906 */
[----:B------:R-:W-:Y:S02]  /*f160*/  SEL R48, R54, 0x80000000, P2 ;  /* 0x8000000036307807 */ /* 0x000fe40001000000 */
[----:B------:R-:W-:Y:S01]  /*f170*/  IADD3 R73, R0, 0x900, R85 ;  /* 0x0000090000497810 */ /* 0x000fe20007ffe055 */
[-C--:B------:R-:W-:Y:S01]  /*f180*/  IMAD.WIDE.U32 R84, R71, R44.reuse, c[0x0][0x168] ;  /* 0x00005a0047547625 */ /* 0x080fe200078e002c */
[----:B------:R-:W-:Y:S02]  /*f190*/  SEL R95, R46, 0x80000000, P0 ;  /* 0x800000002e5f7807 */ /* 0x000fe40000000000 */
[----:B------:R-:W-:Y:S01]  /*f1a0*/  ISETP.GE.AND P0, PT, R72, RZ, PT ;  /* 0x000000ff4800720c */ /* 0x000fe20003f06270 */
[----:B------:R-:W-:Y:S01]  /*f1b0*/  IMAD.WIDE.U32 R82, R73, R44, c[0x0][0x168] ;  /* 0x00005a0049527625 */ /* 0x000fe200078e002c */
[----:B-1----:R-:W-:-:S02]  /*f1c0*/  IADD3 R69, R0, 0xa80, R99 ;  /* 0x00000a8000457810 */ /* 0x002fc40007ffe063 */
[----:B------:R-:W-:Y:S02]  /*f1d0*/  ISETP.GE.AND P2, PT, R74, RZ, PT ;  /* 0x000000ff4a00720c */ /* 0x000fe40003f46270 */
[----:B------:R-:W-:Y:S01]  /*f1e0*/  SHF.R.U32.HI R48, RZ, c[0x0][0x194], R48 ;  /* 0x00006500ff307a19 */ /* 0x000fe20000011630 */
[----:B------:R-:W-:Y:S01]  /*f1f0*/  IMAD.WIDE.U32 R86, R69, R44, c[0x0][0x168] ;  /* 0x00005a0045567625 */ /* 0x000fe200078e002c */
[----:B------:R-:W-:Y:S01]  /*f200*/  SHF.R.U32.HI R50, RZ, c[0x0][0x194], R50 ;  /* 0x00006500ff327a19 */ /* 0x000fe20000011632 */
[----:B------:R-:W-:Y:S01]  /*f210*/  STG.E [R82.64], R93 ;  /* 0x0000005d52007986 */ /* 0x000fe2000c101906 */
[C---:B0-----:R-:W-:Y:S02]  /*f220*/  SEL R79, R46.reuse, 0x80000000, P0 ;  /* 0x800000002e4f7807 */ /* 0x041fe40000000000 */
[----:B-----5:R-:W-:Y:S01]  /*f230*/  SEL R81, R46, 0x80000000, P2 ;  /* 0x800000002e517807 */ /* 0x020fe20001000000 */
[----:B------:R0:W-:Y:S01]  /*f240*/  STG.E [R84.64], R97 ;  /* 0x0000006154007986 */ /* 0x0001e2000c101906 */
[----:B------:R-:W-:-:S02]  /*f250*/  LOP3.LUT R48, R48, UR4, RZ, 0xc0, !PT ;  /* 0x0000000430307c12 */ /* 0x000fc4000f8ec0ff */
[----:B------:R-:W-:Y:S01]  /*f260*/  ISETP.GE.AND P2, PT, R56, RZ, PT ;  /* 0x000000ff3800720c */ /* 0x000fe20003f46270 */
[----:B------:R-:W-:Y:S01]  /*f270*/  STG.E [R86.64], R101 ;  /* 0x0000006556007986 */ /* 0x000fe2000c101906 */
[----:B------:R-:W-:Y:S02]  /*f280*/  ISETP.GE.AND P0, PT, R54, RZ, PT ;  /* 0x000000ff3600720c */ /* 0x000fe40003f06270 */
[----:B------:R-:W-:Y:S01]  /*f290*/  LOP3.LUT R50, R50, UR4, RZ, 0xc0, !PT ;  /* 0x0000000432327c12 */ /* 0x000fe2000f8ec0ff */
[----:B------:R1:W5:Y:S01]  /*f2a0*/  LDS R97, [R48.X4+0x7500] ;  /* 0x0075000030617984 */ /* 0x0003620000004800 */
[----:B------:R-:W-:Y:S02]  /*f2b0*/  LOP3.LUT R91, R79, R72, RZ, 0x3c, !PT ;  /* 0x000000484f5b7212 */ /* 0x000fe400078e3cff */
[----:B---3--:R-:W-:Y:S01]  /*f2c0*/  IADD3 R79, R0, 0xb40, R103 ;  /* 0x00000b40004f7810 */ /* 0x008fe20007ffe067 */
[----:B------:R3:W5:Y:S01]  /*f2d0*/  LDS R101, [R50.X4+0x7500] ;  /* 0x0075000032657984 */ /* 0x0007620000004800 */
[----:B------:R-:W-:-:S02]  /*f2e0*/  SEL R103, R46, 0x80000000, P2 ;  /* 0x800000002e677807 */ /* 0x000fc40001000000 */
[----:B------:R-:W-:Y:S01]  /*f2f0*/  SEL R99, R46, 0x80000000, P0 ;  /* 0x800000002e637807 */ /* 0x000fe20000000000 */
[----:B------:R-:W-:Y:S01]  /*f300*/  LDS R72, [R0.X4+0x4e00] ;  /* 0x004e000000487984 */ /* 0x000fe20000004800 */
[----:B------:R-:W-:Y:S01]  /*f310*/  ISETP.NE.AND P4, PT, R66, 0x7fffffff, PT ;  /* 0x7fffffff4200780c */ /* 0x000fe20003f85270 */
[----:B0-----:R-:W-:Y:S01]  /*f320*/  IMAD.WIDE.U32 R84, R79, R44, c[0x0][0x168] ;  /* 0x00005a004f547625 */ /* 0x001fe200078e002c */
[----:B------:R-:W-:Y:S02]  /*f330*/  LOP3.LUT R93, R81, R74, RZ, 0x3c, !PT ;  /* 0x0000004a515d7212 */ /* 0x000fe400078e3cff */
[----:B------:R-:W-:Y:S01]  /*f340*/  ISETP.NE.AND P3, PT, R64, 0x7fffffff, PT ;  /* 0x7fffffff4000780c */ /* 0x000fe20003f65270 */
[----:B------:R-:W0:Y:S01]  /*f350*/  LDS R74, [R0.X4+0x5100] ;  /* 0x00510000004a7984 */ /* 0x000e220000004800 */
[----:B------:R-:W-:Y:S02]  /*f360*/  LOP3.LUT R103, R103, R56, RZ, 0x3c, !PT ;  /* 0x0000003867677212 */ /* 0x000fe400078e3cff */
[----:B--2---:R-:W-:-:S02]  /*f370*/  ISETP.NE.AND P0, PT, R52, 0x7fffffff, PT ;  /* 0x7fffffff3400780c */ /* 0x004fc40003f05270 */
[----:B------:R-:W-:Y:S02]  /*f380*/  LOP3.LUT R99, R99, R54, RZ, 0x3c, !PT ;  /* 0x0000003663637212 */ /* 0x000fe400078e3cff */
[----:B----4-:R-:W-:Y:S02]  /*f390*/  ISETP.NE.AND P2, PT, R58, 0x7fffffff, PT ;  /* 0x7fffffff3a00780c */ /* 0x010fe40003f45270 */
[----:B------:R-:W-:Y:S02]  /*f3a0*/  SEL R56, R66, 0x80000000, P4 ;  /* 0x8000000042387807 */ /* 0x000fe40002000000 */
[----:B------:R-:W-:Y:S02]  /*f3b0*/  SEL R54, R64, 0x80000000, P3 ;  /* 0x8000000040367807 */ /* 0x000fe40001800000 */
[----:B-1----:R-:W-:Y:S02]  /*f3c0*/  SEL R48, R52, 0x80000000, P0 ;  /* 0x8000000034307807 */ /* 0x002fe40000000000 */
[----:B------:R-:W-:-:S02]  /*f3d0*/  IADD3 R83, R0, 0xc00, R105 ;  /* 0x00000c0000537810 */ /* 0x000fc40007ffe069 */
[----:B---3--:R-:W-:Y:S02]  /*f3e0*/  SEL R50, R58, 0x80000000, P2 ;  /* 0x800000003a327807 */ /* 0x008fe40001000000 */
[----:B------:R-:W-:Y:S01]  /*f3f0*/  SHF.R.U32.HI R56, RZ, c[0x0][0x194], R56 ;  /* 0x00006500ff387a19 */ /* 0x000fe20000011638 */
[-C--:B------:R-:W-:Y:S01]  /*f400*/  IMAD.WIDE.U32 R86, R83, R44.reuse, c[0x0][0x168] ;  /* 0x00005a0053567625 */ /* 0x080fe200078e002c */
[----:B------:R-:W-:Y:S02]  /*f410*/  IADD3 R81, R0, 0xcc0, R107 ;  /* 0x00000cc000517810 */ /* 0x000fe40007ffe06b */
[----:B------:R-:W-:Y:S02]  /*f420*/  SHF.R.U32.HI R54, RZ, c[0x0][0x194], R54 ;  /* 0x00006500ff367a19 */ /* 0x000fe40000011636 */
[----:B------:R-:W-:Y:S01]  /*f430*/  ISETP.NE.AND P5, PT, R68, 0x7fffffff, PT ;  /* 0x7fffffff4400780c */ /* 0x000fe20003fa5270 */
[----:B------:R-:W-:Y:S01]  /*f440*/  IMAD.WIDE.U32 R88, R81, R44, c[0x0][0x168] ;  /* 0x00005a0051587625 */ /* 0x000fe200078e002c */
[----:B------:R-:W-:-:S02]  /*f450*/  SHF.R.U32.HI R48, RZ, c[0x0][0x194], R48 ;  /* 0x00006500ff307a19 */ /* 0x000fc40000011630 */
[----:B------:R-:W-:Y:S02]  /*f460*/  LOP3.LUT R95, R95, R62, RZ, 0x3c, !PT ;  /* 0x0000003e5f5f7212 */ /* 0x000fe400078e3cff */
[----:B------:R-:W-:Y:S02]  /*f470*/  SHF.R.U32.HI R50, RZ, c[0x0][0x194], R50 ;  /* 0x00006500ff327a19 */ /* 0x000fe40000011632 */
[----:B------:R-:W-:Y:S01]  /*f480*/  LOP3.LUT R56, R56, UR4, RZ, 0xc0, !PT ;  /* 0x0000000438387c12 */ /* 0x000fe2000f8ec0ff */
[----:B------:R5:W-:Y:S01]  /*f490*/  STG.E [R84.64], R95 ;  /* 0x0000005f54007986 */ /* 0x000be2000c101906 */
[----:B------:R-:W-:Y:S02]  /*f4a0*/  LOP3.LUT R54, R54, UR4, RZ, 0xc0, !PT ;  /* 0x0000000436367c12 */ /* 0x000fe4000f8ec0ff */
[----:B------:R-:W-:Y:S01]  /*f4b0*/  SEL R62, R68, 0x80000000, P5 ;  /* 0x80000000443e7807 */ /* 0x000fe20002800000 */
[----:B------:R-:W1:Y:S01]  /*f4c0*/  LDS R115, [R56.X4+0x7500] ;  /* 0x0075000038737984 */ /* 0x000e620000004800 */
[----:B------:R-:W-:-:S02]  /*f4d0*/  LOP3.LUT R48, R48, UR4, RZ, 0xc0, !PT ;  /* 0x0000000430307c12 */ /* 0x000fc4000f8ec0ff */
[----:B------:R-:W-:Y:S01]  /*f4e0*/  LOP3.LUT R50, R50, UR4, RZ, 0xc0, !PT ;  /* 0x0000000432327c12 */ /* 0x000fe2000f8ec0ff */
[----:B------:R2:W-:Y:S01]  /*f4f0*/  STG.E [R86.64], R91 ;  /* 0x0000005b56007986 */ /* 0x0005e2000c101906 */
[----:B------:R-:W-:Y:S02]  /*f500*/  SHF.R.U32.HI R62, RZ, c[0x0][0x194], R62 ;  /* 0x00006500ff3e7a19 */ /* 0x000fe4000001163e */
[----:B------:R-:W-:Y:S01]  /*f510*/  ISETP.GE.AND P0, PT, R52, RZ, PT ;  /* 0x000000ff3400720c */ /* 0x000fe20003f06270 */
[----:B------:R-:W-:Y:S01]  /*f520*/  LDS R107, [R54.X4+0x7500] ;  /* 0x00750000366b7984 */ /* 0x000fe20000004800 */
[----:B------:R-:W-:Y:S02]  /*f530*/  LOP3.LUT R62, R62, UR4, RZ, 0xc0, !PT ;  /* 0x000000043e3e7c12 */ /* 0x000fe4000f8ec0ff */
[----:B-----5:R-:W-:Y:S01]  /*f540*/  IADD3 R85, R0, 0xd80, R97 ;  /* 0x00000d8000557810 */ /* 0x020fe20007ffe061 */
[----:B------:R3:W-:Y:S01]  /*f550*/  STG.E [R88.64], R93 ;  /* 0x0000005d58007986 */ /* 0x0007e2000c101906 */
[----:B------:R-:W-:-:S02]  /*f560*/  ISETP.GE.AND P3, PT, R64, RZ, PT ;  /* 0x000000ff4000720c */ /* 0x000fc40003f66270 */
[----:B------:R-:W-:Y:S01]  /*f570*/  SEL R95, R46, 0x80000000, P0 ;  /* 0x800000002e5f7807 */ /* 0x000fe20000000000 */
[----:B------:R-:W4:Y:S01]  /*f580*/  LDS R54, [R0.X4+0x5400] ;  /* 0x0054000000367984 */ /* 0x000f220000004800 */
[----:B--2---:R-:W-:Y:S02]  /*f590*/  IADD3 R87, R0, 0xe40, R101 ;  /* 0x00000e4000577810 */ /* 0x004fe40007ffe065 */
[----:B0-----:R-:W-:Y:S01]  /*f5a0*/  ISETP.NE.AND P5, PT, R74, 0x7fffffff, PT ;  /* 0x7fffffff4a00780c */ /* 0x001fe20003fa5270 */
[----:B------:R0:W2:Y:S01]  /*f5b0*/  LDS R93, [R48.X4+0x7500] ;  /* 0x00750000305d7984 */ /* 0x0000a20000004800 */
[----:B------:R-:W-:Y:S01]  /*f5c0*/  ISETP.GE.AND P2, PT, R58, RZ, PT ;  /* 0x000000ff3a00720c */ /* 0x000fe20003f46270 */
[----:B------:R-:W-:Y:S01]  /*f5d0*/  IMAD.WIDE.U32 R90, R87, R44, c[0x0][0x168] ;  /* 0x00005a00575a7625 */ /* 0x000fe200078e002c */
[----:B------:R-:W-:Y:S01]  /*f5e0*/  SEL R101, R46, 0x80000000, P3 ;  /* 0x800000002e657807 */ /* 0x000fe20001800000 */
[----:B------:R5:W2:Y:S01]  /*f5f0*/  LDS R105, [R50.X4+0x7500] ;  /* 0x0075000032697984 */ /* 0x000aa20000004800 */
[----:B------:R-:W-:Y:S01]  /*f600*/  LOP3.LUT R109, R95, R52, RZ, 0x3c, !PT ;  /* 0x000000345f6d7212 */ /* 0x000fe200078e3cff */
[----:B---3--:R-:W-:Y:S01]  /*f610*/  IMAD.WIDE.U32 R88, R85, R44, c[0x0][0x168] ;  /* 0x00005a0055587625 */ /* 0x008fe200078e002c */
[----:B------:R-:W-:Y:S01]  /*f620*/  ISETP.NE.AND P3, PT, R70, 0x7fffffff, PT ;  /* 0x7fffffff4600780c */ /* 0x000fe20003f65270 */
[----:B------:R-:W3:Y:S01]  /*f630*/  LDS R56, [R0.X4+0x5700] ;  /* 0x0057000000387984 */ /* 0x000ee20000004800 */
[----:B------:R-:W-:-:S02]  /*f640*/  SEL R52, R74, 0x80000000, P5 ;  /* 0x800000004a347807 */ /* 0x000fc40002800000 */
[----:B------:R-:W-:Y:S01]  /*f650*/  SEL R97, R46, 0x80000000, P2 ;  /* 0x800000002e617807 */ /* 0x000fe20001000000 */
[----:B------:R-:W3:Y:S01]  /*f660*/  LDS R119, [R62.X4+0x7500] ;  /* 0x007500003e777984 */ /* 0x000ee20000004800 */
[----:B------:R-:W-:Y:S02]  /*f670*/  ISETP.NE.AND P4, PT, R72, 0x7fffffff, PT ;  /* 0x7fffffff4800780c */ /* 0x000fe40003f85270 */
[----:B------:R-:W-:Y:S01]  /*f680*/  ISETP.GE.AND P2, PT, R68, RZ, PT ;  /* 0x000000ff4400720c */ /* 0x000fe20003f46270 */
[----:B------:R1:W-:Y:S01]  /*f690*/  STG.E [R88.64], R99 ;  /* 0x0000006358007986 */ /* 0x0003e2000c101906 */
[----:B------:R-:W-:Y:S02]  /*f6a0*/  ISETP.GE.AND P0, PT, R66, RZ, PT ;  /* 0x000000ff4200720c */ /* 0x000fe40003f06270 */
[----:B0-----:R-:W-:Y:S01]  /*f6b0*/  SEL R48, R70, 0x80000000, P3 ;  /* 0x8000000046307807 */ /* 0x001fe20001800000 */
[----:B------:R0:W-:Y:S01]  /*f6c0*/  STG.E [R90.64], R103 ;  /* 0x000000675a007986 */ /* 0x0001e2000c101906 */
[----:B------:R-:W-:-:S02]  /*f6d0*/  SHF.R.U32.HI R52, RZ, c[0x0][0x194], R52 ;  /* 0x00006500ff347a19 */ /* 0x000fc40000011634 */
[----:B-----5:R-:W-:Y:S01]  /*f6e0*/  SEL R50, R72, 0x80000000, P4 ;  /* 0x8000000048327807 */ /* 0x020fe20002000000 */
[----:B------:R-:W-:Y:S01]  /*f6f0*/  LDS R62, [R0.X4+0x6000] ;  /* 0x00600000003e7984 */ /* 0x000fe20000004800 */
[----:B------:R-:W-:Y:S02]  /*f700*/  SHF.R.U32.HI R48, RZ, c[0x0][0x194], R48 ;  /* 0x00006500ff307a19 */ /* 0x000fe40000011630 */
[----:B------:R-:W-:Y:S02]  /*f710*/  LOP3.LUT R52, R52, UR4, RZ, 0xc0, !PT ;  /* 0x0000000434347c12 */ /* 0x000fe4000f8ec0ff */
[----:B-1----:R-:W-:Y:S02]  /*f720*/  SEL R89, R46, 0x80000000, P0 ;  /* 0x800000002e597807 */ /* 0x002fe40000000000 */
[----:B------:R-:W-:Y:S01]  /*f730*/  ISETP.GE.AND P0, PT, R70, RZ, PT ;  /* 0x000000ff4600720c */ /* 0x000fe20003f06270 */
[----:B------:R-:W-:Y:S01]  /*f740*/  LDS R127, [R52.X4+0x7500] ;  /* 0x00750000347f7984 */ /* 0x000fe20000004800 */
[----:B0-----:R-:W-:-:S02]  /*f750*/  SEL R91, R46, 0x80000000, P2 ;  /* 0x800000002e5b7807 */ /* 0x001fc40001000000 */
[----:B------:R-:W-:Y:S01]  /*f760*/  SHF.R.U32.HI R50, RZ, c[0x0][0x194], R50 ;  /* 0x00006500ff327a19 */ /* 0x000fe20000011632 */
[----:B------:R-:W0:Y:S01]  /*f770*/  LDS R52, [R0.X4+0x5a00] ;  /* 0x005a000000347984 */ /* 0x000e220000004800 */
[----:B------:R-:W-:Y:S02]  /*f780*/  LOP3.LUT R121, R91, R68, RZ, 0x3c, !PT ;  /* 0x000000445b797212 */ /* 0x000fe400078e3cff */
[----:B------:R-:W-:Y:S02]  /*f790*/  LOP3.LUT R48, R48, UR4, RZ, 0xc0, !PT ;  /* 0x0000000430307c12 */ /* 0x000fe4000f8ec0ff */
[----:B------:R-:W-:Y:S02]  /*f7a0*/  IADD3 R91, R0, 0x1140, R115 ;  /* 0x00001140005b7810 */ /* 0x000fe40007ffe073 */
[----:B------:R-:W-:Y:S01]  /*f7b0*/  SEL R115, R46, 0x80000000, P0 ;  /* 0x800000002e737807 */ /* 0x000fe20000000000 */
[----:B------:R1:W-:Y:S01]  /*f7c0*/  LDS R123, [R48.X4+0x7500] ;  /* 0x00750000307b7984 */ /* 0x0003e20000004800 */
[----:B------:R-:W-:-:S02]  /*f7d0*/  LOP3.LUT R111, R97, R58, RZ, 0x3c, !PT ;  /* 0x0000003a616f7212 */ /* 0x000fc400078e3cff */
[----:B------:R-:W-:Y:S01]  /*f7e0*/  LOP3.LUT R50, R50, UR4, RZ, 0xc0, !PT ;  /* 0x0000000432327c12 */ /* 0x000fe2000f8ec0ff */
[----:B------:R-:W5:Y:S01]  /*f7f0*/  LDS R58, [R0.X4+0x5d00] ;  /* 0x005d0000003a7984 */ /* 0x000f620000004800 */
[----:B----4-:R-:W-:Y:S02]  /*f800*/  ISETP.NE.AND P0, PT, R54, 0x7fffffff, PT ;  /* 0x7fffffff3600780c */ /* 0x010fe40003f05270 */
[C---:B--2---:R-:W-:Y:S01]  /*f810*/  IADD3 R97, R0.reuse, 0xf00, R93 ;  /* 0x00000f0000617810 */ /* 0x044fe20007ffe05d */
[----:B------:R2:W4:Y:S01]  /*f820*/  LDS R125, [R50.X4+0x7500] ;  /* 0x00750000327d7984 */ /* 0x0005220000004800 */
[----:B------:R-:W-:Y:S01]  /*f830*/  IADD3 R95, R0, 0xfc0, R105 ;  /* 0x00000fc0005f7810 */ /* 0x000fe20007ffe069 */
[----:B------:R-:W-:Y:S01]  /*f840*/  IMAD.WIDE.U32 R104, R91, R44, c[0x0][0x168] ;  /* 0x00005a005b687625 */ /* 0x000fe200078e002c */
[----:B---3--:R-:W-:Y:S02]  /*f850*/  ISETP.NE.AND P2, PT, R56, 0x7fffffff, PT ;  /* 0x7fffffff3800780c */ /* 0x008fe40003f45270 */
[----:B------:R-:W-:Y:S01]  /*f860*/  LOP3.LUT R113, R101, R64, RZ, 0x3c, !PT ;  /* 0x0000004065717212 */ /* 0x000fe200078e3cff */
[----:B------:R-:W-:Y:S01]  /*f870*/  IMAD.WIDE.U32 R98, R97, R44, c[0x0][0x168] ;  /* 0x00005a0061627625 */ /* 0x000fe200078e002c */
[----:B------:R-:W-:Y:S01]  /*f880*/  LOP3.LUT R117, R89, R66, RZ, 0x3c, !PT ;  /* 0x0000004259757212 */ /* 0x000fe200078e3cff */
[----:B------:R-:W3:Y:S01]  /*f890*/  LDS R64, [R0.X4+0x6300] ;  /* 0x0063000000407984 */ /* 0x000ee20000004800 */
[----:B-1----:R-:W-:Y:S01]  /*f8a0*/  SEL R48, R54, 0x80000000, P0 ;  /* 0x8000000036307807 */ /* 0x002fe20000000000 */
[----:B------:R-:W-:Y:S01]  /*f8b0*/  IMAD.WIDE.U32 R100, R95, R44, c[0x0][0x168] ;  /* 0x00005a005f647625 */ /* 0x000fe200078e002c */
[----:B------:R-:W-:Y:S01]  /*f8c0*/  IADD3 R93, R0, 0x1080, R107 ;  /* 0x00001080005d7810 */ /* 0x000fe20007ffe06b */
[----:B------:R-:W1:Y:S01]  /*f8d0*/  LDS R66, [R0.X4+0x6600] ;  /* 0x0066000000427984 */ /* 0x000e620000004800 */
[----:B--2---:R-:W-:-:S02]  /*f8e0*/  SEL R50, R56, 0x80000000, P2 ;  /* 0x8000000038327807 */ /* 0x004fc40001000000 */
[----:B------:R-:W-:Y:S01]  /*f8f0*/  ISETP.GE.AND P0, PT, R72, RZ, PT ;  /* 0x000000ff4800720c */ /* 0x000fe20003f06270 */
[-C--:B------:R-:W-:Y:S01]  /*f900*/  IMAD.WIDE.U32 R102, R93, R44.reuse, c[0x0][0x168] ;  /* 0x00005a005d667625 */ /* 0x080fe200078e002c */
[----:B------:R-:W-:Y:S01]  /*f910*/  SHF.R.U32.HI R48, RZ, c[0x0][0x194], R48 ;  /* 0x00006500ff307a19 */ /* 0x000fe20000011630 */
[----:B------:R2:W-:Y:S01]  /*f920*/  STG.E [R98.64], R109 ;  /* 0x0000006d62007986 */ /* 0x0005e2000c101906 */
[----:B------:R-:W-:Y:S02]  /*f930*/  IADD3 R89, R0, 0x1200, R119 ;  /* 0x0000120000597810 */ /* 0x000fe40007ffe077 */
[----:B------:R-:W-:Y:S01]  /*f940*/  ISETP.GE.AND P2, PT, R74, RZ, PT ;  /* 0x000000ff4a00720c */ /* 0x000fe20003f46270 */
[----:B------:R0:W-:Y:S01]  /*f950*/  STG.E [R100.64], R111 ;  /* 0x0000006f64007986 */ /* 0x0001e2000c101906 */
[----:B------:R-:W-:Y:S01]  /*f960*/  SHF.R.U32.HI R50, RZ, c[0x0][0x194], R50 ;  /* 0x00006500ff327a19 */ /* 0x000fe20000011632 */
[----:B------:R-:W-:Y:S01]  /*f970*/  IMAD.WIDE.U32 R106, R89, R44, c[0x0][0x168] ;  /* 0x00005a00596a7625 */ /* 0x000fe200078e002c */
[----:B------:R-:W-:Y:S01]  /*f980*/  LOP3.LUT R48, R48, UR4, RZ, 0xc0, !PT ;  /* 0x0000000430307c12 */ /* 0x000fe2000f8ec0ff */
[----:B------:R5:W-:Y:S01]  /*f990*/  STG.E [R102.64], R113 ;  /* 0x0000007166007986 */ /* 0x000be2000c101906 */
[----:B------:R-:W-:-:S02]  /*f9a0*/  LOP3.LUT R115, R115, R70, RZ, 0x3c, !PT ;  /* 0x0000004673737212 */ /* 0x000fc400078e3cff */
[----:B------:R-:W-:Y:S01]  /*f9b0*/  LOP3.LUT R50, R50, UR4, RZ, 0xc0, !PT ;  /* 0x0000000432327c12 */ /* 0x000fe2000f8ec0ff */
[----:B------:R1:W-:Y:S01]  /*f9c0*/  STG.E [R104.64], R117 ;  /* 0x0000007568007986 */ /* 0x0003e2000c101906 */
[----:B--2---:R-:W-:Y:S02]  /*f9d0*/  SEL R99, R46, 0x80000000, P0 ;  /* 0x800000002e637807 */ /* 0x004fe40000000000 */
[----:B------:R-:W-:Y:S01]  /*f9e0*/  ISETP.GE.AND P0, PT, R54, RZ, PT ;  /* 0x000000ff3600720c */ /* 0x000fe20003f06270 */
[----:B------:R-:W2:Y:S01]  /*f9f0*/  LDS R70, [R0.X4+0x6900] ;  /* 0x0069000000467984 */ /* 0x000ea20000004800 */
[----:B0-----:R-:W-:Y:S02]  /*fa00*/  SEL R101, R46, 0x80000000, P2 ;  /* 0x800000002e657807 */ /* 0x001fe40001000000 */
[----:B------:R-:W-:Y:S01]  /*fa10*/  LOP3.LUT R111, R99, R72, RZ, 0x3c, !PT ;  /* 0x00000048636f7212 */ /* 0x000fe200078e3cff */
[----:B------:R0:W2:Y:S01]  /*fa20*/  LDS R117, [R48.X4+0x7500] ;  /* 0x0075000030757984 */ /* 0x0000a20000004800 */
[----:B-----5:R-:W-:-:S02]  /*fa30*/  LOP3.LUT R113, R101, R74, RZ, 0x3c, !PT ;  /* 0x0000004a65717212 */ /* 0x020fc400078e3cff */
[----:B------:R-:W-:Y:S01]  /*fa40*/  ISETP.GE.AND P2, PT, R56, RZ, PT ;  /* 0x000000ff3800720c */ /* 0x000fe20003f46270 */
[----:B------:R-:W5:Y:S01]  /*fa50*/  LDS R72, [R0.X4+0x6c00] ;  /* 0x006c000000487984 */ /* 0x000f620000004800 */
[----:B------:R-:W-:Y:S02]  /*fa60*/  SEL R119, R46, 0x80000000, P0 ;  /* 0x800000002e777807 */ /* 0x000fe40000000000 */
[----:B------:R-:W-:Y:S01]  /*fa70*/  ISETP.NE.AND P0, PT, R52, 0x7fffffff, PT ;  /* 0x7fffffff3400780c */ /* 0x000fe20003f05270 */
[----:B------:R-:W2:Y:S01]  /*fa80*/  LDS R74, [R0.X4+0x6f00] ;  /* 0x006f0000004a7984 */ /* 0x000ea20000004800 */
[----:B------:R-:W-:Y:S02]  /*fa90*/  ISETP.NE.AND P3, PT, R58, 0x7fffffff, PT ;  /* 0x7fffffff3a00780c */ /* 0x000fe40003f65270 */
[----:B------:R-:W-:Y:S01]  /*faa0*/  IADD3 R99, R0, 0x12c0, R123 ;  /* 0x000012c000637810 */ /* 0x000fe20007ffe07b */
[----:B------:R0:W-:Y:S01]  /*fab0*/  STG.E [R106.64], R121 ;  /* 0x000000796a007986 */ /* 0x0001e2000c101906 */
[----:B------:R-:W-:-:S02]  /*fac0*/  SEL R123, R46, 0x80000000, P2 ;  /* 0x800000002e7b7807 */ /* 0x000fc40001000000 */
[----:B------:R-:W-:Y:S01]  /*fad0*/  ISETP.NE.AND P4, PT, R62, 0x7fffffff, PT ;  /* 0x7fffffff3e00780c */ /* 0x000fe20003f85270 */
[----:B------:R0:W2:Y:S01]  /*fae0*/  LDS R121, [R50.X4+0x7500] ;  /* 0x0075000032797984 */ /* 0x0000a20000004800 */
[----:B----4-:R-:W-:Y:S01]  /*faf0*/  IADD3 R103, R0, 0x1380, R125 ;  /* 0x0000138000677810 */ /* 0x010fe20007ffe07d */
[-C--:B-1----:R-:W-:Y:S01]  /*fb00*/  IMAD.WIDE.U32 R104, R99, R44.reuse, c[0x0][0x168] ;  /* 0x00005a0063687625 */ /* 0x082fe200078e002c */
[----:B---3--:R-:W-:Y:S02]  /*fb10*/  ISETP.NE.AND P5, PT, R64, 0x7fffffff, PT ;  /* 0x7fffffff4000780c */ /* 0x008fe40003fa5270 */
[----:B------:R-:W-:Y:S02]  /*fb20*/  ISETP.NE.AND P6, PT, R66, 0x7fffffff, PT ;  /* 0x7fffffff4200780c */ /* 0x000fe40003fc5270 */
[----:B0-----:R-:W-:Y:S01]  /*fb30*/  SEL R48, R52, 0x80000000, P0 ;  /* 0x8000000034307807 */ /* 0x001fe20000000000 */
[----:B------:R-:W-:Y:S01]  /*fb40*/  IMAD.WIDE.U32 R106, R103, R44, c[0x0][0x168] ;  /* 0x00005a00676a7625 */ /* 0x000fe200078e002c */
[----:B------:R-:W-:Y:S01]  /*fb50*/  IADD3 R101, R0, 0x1440, R127 ;  /* 0x0000144000657810 */ /* 0x000fe20007ffe07f */
[----:B------:R-:W-:Y:S01]  /*fb60*/  STG.E [R104.64], R115 ;  /* 0x0000007368007986 */ /* 0x000fe2000c101906 */
[----:B------:R-:W-:-:S02]  /*fb70*/  SEL R50, R58, 0x80000000, P3 ;  /* 0x800000003a327807 */ /* 0x000fc40001800000 */
[----:B------:R-:W-:Y:S01]  /*fb80*/  LOP3.LUT R119, R119, R54, RZ, 0x3c, !PT ;  /* 0x0000003677777212 */ /* 0x000fe200078e3cff */
[----:B------:R-:W-:Y:S01]  /*fb90*/  IMAD.WIDE.U32 R108, R101, R44, c[0x0][0x168] ;  /* 0x00005a00656c7625 */ /* 0x000fe200078e002c */
[----:B------:R-:W-:Y:S01]  /*fba0*/  LOP3.LUT R123, R123, R56, RZ, 0x3c, !PT ;  /* 0x000000387b7b7212 */ /* 0x000fe200078e3cff */
[----:B------:R-:W-:Y:S01]  /*fbb0*/  STG.E [R106.64], R111 ;  /* 0x0000006f6a007986 */ /* 0x000fe2000c101906 */
[----:B------:R-:W-:Y:S02]  /*fbc0*/  SEL R54, R62, 0x80000000, P4 ;  /* 0x800000003e367807 */ /* 0x000fe40002000000 */
[----:B------:R-:W-:Y:S01]  /*fbd0*/  SEL R56, R64, 0x80000000, P5 ;  /* 0x8000000040387807 */ /* 0x000fe20002800000 */
[----:B------:R0:W-:Y:S01]  /*fbe0*/  STG.E [R108.64], R113 ;  /* 0x000000716c007986 */ /* 0x0001e2000c101906 */
[----:B------:R-:W-:Y:S02]  /*fbf0*/  SEL R68, R66, 0x80000000, P6 ;  /* 0x8000000042447807 */ /* 0x000fe40003000000 */
[----:B------:R-:W-:-:S02]  /*fc00*/  SHF.R.U32.HI R48, RZ, c[0x0][0x194], R48 ;  /* 0x00006500ff307a19 */ /* 0x000fc40000011630 */
[----:B------:R-:W-:Y:S02]  /*fc10*/  SHF.R.U32.HI R50, RZ, c[0x0][0x194], R50 ;  /* 0x00006500ff327a19 */ /* 0x000fe40000011632 */
[----:B------:R-:W-:Y:S02]  /*fc20*/  SHF.R.U32.HI R54, RZ, c[0x0][0x194], R54 ;  /* 0x00006500ff367a19 */ /* 0x000fe40000011636 */
[----:B------:R-:W-:Y:S02]  /*fc30*/  ISETP.GE.AND P2, PT, R52, RZ, PT ;  /* 0x000000ff3400720c */ /* 0x000fe40003f46270 */
[----:B------:R-:W-:Y:S02]  /*fc40*/  SHF.R.U32.HI R56, RZ, c[0x0][0x194], R56 ;  /* 0x00006500ff387a19 */ /* 0x000fe40000011638 */
[----:B------:R-:W-:Y:S02]  /*fc50*/  SHF.R.U32.HI R68, RZ, c[0x0][0x194], R68 ;  /* 0x00006500ff447a19 */ /* 0x000fe40000011644 */
[----:B------:R-:W-:-:S02]  /*fc60*/  LOP3.LUT R48, R48, UR4, RZ, 0xc0, !PT ;  /* 0x0000000430307c12 */ /* 0x000fc4000f8ec0ff */
[----:B------:R-:W-:Y:S02]  /*fc70*/  LOP3.LUT R50, R50, UR4, RZ, 0xc0, !PT ;  /* 0x0000000432327c12 */ /* 0x000fe4000f8ec0ff */
[----:B------:R-:W-:Y:S02]  /*fc80*/  LOP3.LUT R54, R54, UR4, RZ, 0xc0, !PT ;  /* 0x0000000436367c12 */ /* 0x000fe4000f8ec0ff */
[----:B--2---:R-:W-:Y:S01]  /*fc90*/  ISETP.NE.AND P3, PT, R70, 0x7fffffff, PT ;  /* 0x7fffffff4600780c */ /* 0x004fe20003f65270 */
[----:B------:R-:W-:Y:S01]  /*fca0*/  LDS R115, [R50.X4+0x7500] ;  /* 0x0075000032737984 */ /* 0x000fe20000004800 */
[----:B0-----:R-:W-:Y:S02]  /*fcb0*/  SEL R113, R46, 0x80000000, P2 ;  /* 0x800000002e717807 */ /* 0x001fe40001000000 */
[----:B------:R-:W-:Y:S01]  /*fcc0*/  LOP3.LUT R56, R56, UR4, RZ, 0xc0, !PT ;  /* 0x0000000438387c12 */ /* 0x000fe2000f8ec0ff */
[----:B------:R-:W-:Y:S01]  /*fcd0*/  LDS R125, [R54.X4+0x7500] ;  /* 0x00750000367d7984 */ /* 0x000fe20000004800 */
[----:B------:R-:W-:-:S02]  /*fce0*/  IADD3 R107, R0, 0x1500, R117 ;  /* 0x00001500006b7810 */ /* 0x000fc40007ffe075 */
[----:B------:R-:W-:Y:S01]  /*fcf0*/  LOP3.LUT R68, R68, UR4, RZ, 0xc0, !PT ;  /* 0x0000000444447c12 */ /* 0x000fe2000f8ec0ff */
[----:B------:R0:W1:Y:S01]  /*fd00*/  LDS R117, [R48.X4+0x7500] ;  /* 0x0075000030757984 */ /* 0x0000620000004800 */
[----:B-----5:R-:W-:Y:S01]  /*fd10*/  ISETP.NE.AND P4, PT, R72, 0x7fffffff, PT ;  /* 0x7fffffff4800780c */ /* 0x020fe20003f85270 */
[----:B------:R-:W-:Y:S01]  /*fd20*/  IMAD.WIDE.U32 R108, R107, R44, c[0x0][0x168] ;  /* 0x00005a006b6c7625 */ /* 0x000fe200078e002c */
[----:B------:R-:W-:Y:S01]  /*fd30*/  ISETP.NE.AND P5, PT, R74, 0x7fffffff, PT ;  /* 0x7fffffff4a00780c */ /* 0x000fe20003fa5270 */
[----:B------:R-:W2:Y:S01]  /*fd40*/  LDS R127, [R56.X4+0x7500] ;  /* 0x00750000387f7984 */ /* 0x000ea20000004800 */
[----:B------:R-:W-:Y:S02]  /*fd50*/  ISETP.NE.AND P6, PT, R76, 0x7fffffff, PT ;  /* 0x7fffffff4c00780c */ /* 0x000fe40003fc5270 */
[----:B------:R-:W-:Y:S01]  /*fd60*/  IADD3 R105, R0, 0x15c0, R121 ;  /* 0x000015c000697810 */ /* 0x000fe20007ffe079 */
[----:B------:R-:W3:Y:S01]  /*fd70*/  LDS R129, [R68.X4+0x7500] ;  /* 0x0075000044817984 */ /* 0x000ee20000004800 */
[----:B0-----:R-:W-:-:S02]  /*fd80*/  SEL R48, R70, 0x80000000, P3 ;  /* 0x8000000046307807 */ /* 0x001fc40001800000 */
[----:B------:R-:W-:Y:S01]  /*fd90*/  LOP3.LUT R121, R113, R52, RZ, 0x3c, !PT ;  /* 0x0000003471797212 */ /* 0x000fe200078e3cff */
[----:B------:R-:W-:Y:S01]  /*fda0*/  IMAD.WIDE.U32 R110, R105, R44, c[0x0][0x168] ;  /* 0x00005a00696e7625 */ /* 0x000fe200078e002c */
[----:B------:R-:W-:Y:S01]  /*fdb0*/  SEL R50, R72, 0x80000000, P4 ;  /* 0x8000000048327807 */ /* 0x000fe20002000000 */
[----:B------:R0:W-:Y:S01]  /*fdc0*/  STG.E [R108.64], R119 ;  /* 0x000000776c007986 */ /* 0x0001e2000c101906 */
[----:B------:R-:W-:Y:S02]  /*fdd0*/  SEL R52, R74, 0x80000000, P5 ;  /* 0x800000004a347807 */ /* 0x000fe40002800000 */
[----:B------:R-:W-:Y:S01]  /*fde0*/  SEL R54, R76, 0x80000000, P6 ;  /* 0x800000004c367807 */ /* 0x000fe20003000000 */
[----:B------:R4:W-:Y:S01]  /*fdf0*/  STG.E [R110.64], R123 ;  /* 0x0000007b6e007986 */ /* 0x0009e2000c101906 */
[----:B------:R-:W-:Y:S02]  /*fe00*/  SHF.R.U32.HI R48, RZ, c[0x0][0x194], R48 ;  /* 0x00006500ff307a19 */ /* 0x000fe40000011630 */
[----:B------:R-:W-:-:S02]  /*fe10*/  SHF.R.U32.HI R50, RZ, c[0x0][0x194], R50 ;  /* 0x00006500ff327a19 */ /* 0x000fc40000011632 */
[----:B------:R-:W-:Y:S02]  /*fe20*/  SHF.R.U32.HI R52, RZ, c[0x0][0x194], R52 ;  /* 0x00006500ff347a19 */ /* 0x000fe40000011634 */
[----:B------:R-:W-:Y:S02]  /*fe30*/  SHF.R.U32.HI R54, RZ, c[0x0][0x194], R54 ;  /* 0x00006500ff367a19 */ /* 0x000fe40000011636 */
[----:B------:R-:W-:Y:S02]  /*fe40*/  LOP3.LUT R48, R48, UR4, RZ, 0xc0, !PT ;  /* 0x0000000430307c12 */ /* 0x000fe4000f8ec0ff */
[----:B------:R-:W-:Y:S02]  /*fe50*/  LOP3.LUT R50, R50, UR4, RZ, 0xc0, !PT ;  /* 0x0000000432327c12 */ /* 0x000fe4000f8ec0ff */
[----:B------:R-:W-:Y:S01]  /*fe60*/  LOP3.LUT R52, R52, UR4, RZ, 0xc0, !PT ;  /* 0x0000000434347c12 */ /* 0x000fe2000f8ec0ff */
[----:B------:R-:W-:Y:S01]  /*fe70*/  LDS R145, [R48.X4+0x7500] ;  /* 0x0075000030917984 */ /* 0x000fe20000004800 */
[----:B------:R-:W-:-:S02]  /*fe80*/  LOP3.LUT R54, R54, UR4, RZ, 0xc0, !PT ;  /* 0x0000000436367c12 */ /* 0x000fc4000f8ec0ff */
[----:B------:R-:W-:Y:S01]  /*fe90*/  ISETP.GE.AND P3, PT, R64, RZ, PT ;  /* 0x000000ff4000720c */ /* 0x000fe20003f66270 */
[----:B------:R-:W-:Y:S01]  /*fea0*/  LDS R147, [R50.X4+0x7500] ;  /* 0x0075000032937984 */ /* 0x000fe20000004800 */
[----:B------:R-:W-:Y:S02]  /*feb0*/  ISETP.GE.AND P0, PT, R58, RZ, PT ;  /* 0x000000ff3a00720c */ /* 0x000fe40003f06270 */
[----:B------:R-:W-:Y:S01]  /*fec0*/  ISETP.GE.AND P2, PT, R62, RZ, PT ;  /* 0x000000ff3e00720c */ /* 0x000fe20003f46270 */
[----:B------:R-:W-:Y:S01]  /*fed0*/  LDS R149, [R52.X4+0x7500] ;  /* 0x0075000034957984 */ /* 0x000fe20000004800 */
[----:B------:R-:W-:Y:S02]  /*fee0*/  ISETP.GE.AND P4, PT, R66, RZ, PT ;  /* 0x000000ff4200720c */ /* 0x000fe40003f86270 */
[C---:B------:R-:W-:Y:S01]  /*fef0*/  SEL R113, R46.reuse, 0x80000000, P3 ;  /* 0x800000002e717807 */ /* 0x040fe20001800000 */
[----:B------:R-:W5:Y:S01]  /*ff00*/  LDS R151, [R54.X4+0x7500] ;  /* 0x0075000036977984 */ /* 0x000f620000004800 */
[----:B0-----:R-:W-:-:S02]  /*ff10*/  SEL R109, R46, 0x80000000, P0 ;  /* 0x800000002e6d7807 */ /* 0x001fc40000000000 */
[----:B----4-:R-:W-:Y:S02]  /*ff20*/  SEL R111, R46, 0x80000000, P2 ;  /* 0x800000002e6f7807 */ /* 0x010fe40001000000 */
[----:B-1----:R-:W-:Y:S02]  /*ff30*/  IADD3 R117, R0, 0x1680, R117 ;  /* 0x0000168000757810 */ /* 0x002fe40007ffe075 */
[----:B------:R-:W-:Y:S02]  /*ff40*/  SEL R131, R46, 0x80000000, P4 ;  /* 0x800000002e837807 */ /* 0x000fe40002000000 */
[----:B------:R-:W-:Y:S02]  /*ff50*/  IADD3 R115, R0, 0x1740, R115 ;  /* 0x0000174000737810 */ /* 0x000fe40007ffe073 */
[----:B------:R-:W-:Y:S02]  /*ff60*/  LOP3.LUT R141, R113, R64, RZ, 0x3c, !PT ;  /* 0x00000040718d7212 */ /* 0x000fe400078e3cff */
[----:B------:R-:W-:-:S02]  /*ff70*/  LOP3.LUT R119, R109, R58, RZ, 0x3c, !PT ;  /* 0x0000003a6d777212 */ /* 0x000fc400078e3cff */
[----:B------:R-:W-:Y:S02]  /*ff80*/  LOP3.LUT R123, R111, R62, RZ, 0x3c, !PT ;  /* 0x0000003e6f7b7212 */ /* 0x000fe400078e3cff */
[C---:B------:R-:W-:Y:S02]  /*ff90*/  IADD3 R113, R0.reuse, 0x1800, R125 ;  /* 0x0000180000717810 */ /* 0x040fe40007ffe07d */
[C---:B--2---:R-:W-:Y:S02]  /*ffa0*/  IADD3 R111, R0.reuse, 0x18c0, R127 ;  /* 0x000018c0006f7810 */ /* 0x044fe40007ffe07f */
[----:B---3--:R-:W-:Y:S01]  /*ffb0*/  IADD3 R109, R0, 0x1980, R129 ;  /* 0x00001980006d7810 */ /* 0x008fe20007ffe081 */
[----:B------:R-:W-:Y:S01]  /*ffc0*/  IMAD.WIDE.U32 R128, R117, R44, c[0x0][0x168] ;  /* 0x00005a0075807625 */ /* 0x000fe200078e002c */
[----:B------:R-:W-:Y:S02]  /*ffd0*/  LOP3.LUT R143, R131, R66, RZ, 0x3c, !PT ;  /* 0x00000042838f7212 */ /* 0x000fe400078e3cff */
[----:B------:R-:W-:Y:S01]  /*ffe0*/  ISETP.GE.AND P3, PT, R74, RZ, PT ;  /* 0x000000ff4a00720c */ /* 0x000fe20003f66270 */
[-C--:B------:R-:W-:Y:S01]  /*fff0*/  IMAD.WIDE.U32 R130, R115, R44.reuse, c[0x0][0x168] ;  /* 0x00005a0073827625 */ /* 0x080fe200078e002c */
[----:B------:R-:W-:Y:S01]  /*10000*/  ISETP.GE.AND P4, PT, R76, RZ, PT ;  /* 0x000000ff4c00720c */ /* 0x000fe20003f86270 */
[----:B------:R0:W-:Y:S01]  /*10010*/  STG.E [R128.64], R121 ;  /* 0x0000007980007986 */ /* 0x0001e2000c101906 */
[----:B------:R-:W-:Y:S01]  /*10020*/  ISETP.GE.AND P0, PT, R70, RZ, PT ;  /* 0x000000ff4600720c */ /* 0x000fe20003f06270 */
[-C--:B------:R-:W-:Y:S01]  /*10030*/  IMAD.WIDE.U32 R132, R113, R44.reuse, c[0x0][0x168] ;  /* 0x00005a0071847625 */ /* 0x080fe200078e002c */
[----:B------:R-:W-:Y:S01]  /*10040*/  ISETP.GE.AND P2, PT, R72, RZ, PT ;  /* 0x000000ff4800720c */ /* 0x000fe20003f46270 */
[----:B------:R1:W-:Y:S01]  /*10050*/  STG.E [R130.64], R119 ;  /* 0x0000007782007986 */ /* 0x0003e2000c101906 */
[C---:B------:R-:W-:Y:S01]  /*10060*/  SEL R125, R46.reuse, 0x80000000, P0 ;  /* 0x800000002e7d7807 */ /* 0x040fe20000000000 */
[----:B------:R-:W-:Y:S01]  /*10070*/  IMAD.WIDE.U32 R134, R111, R44, c[0x0][0x168] ;  /* 0x00005a006f867625 */ /* 0x000fe200078e002c */
[C---:B------:R-:W-:Y:S01]  /*10080*/  SEL R127, R46.reuse, 0x80000000, P2 ;  /* 0x800000002e7f7807 */ /* 0x040fe20001000000 */
[----:B------:R2:W-:Y:S01]  /*10090*/  STG.E [R132.64], R123 ;  /* 0x0000007b84007986 */ /* 0x0005e2000c101906 */
[----:B------:R-:W-:Y:S01]  /*100a0*/  LOP3.LUT R125, R125, R70, RZ, 0x3c, !PT ;  /* 0x000000467d7d7212 */ /* 0x000fe200078e3cff */
[----:B------:R-:W-:Y:S01]  /*100b0*/  IMAD.WIDE.U32 R138, R109, R44, c[0x0][0x168] ;  /* 0x00005a006d8a7625 */ /* 0x000fe200078e002c */
[----:B------:R-:W-:Y:S01]  /*100c0*/  LOP3.LUT R127, R127, R72, RZ, 0x3c, !PT ;  /* 0x000000487f7f7212 */ /* 0x000fe200078e3cff */
[----:B------:R3:W-:Y:S01]  /*100d0*/  STG.E [R134.64], R141 ;  /* 0x0000008d86007986 */ /* 0x0007e2000c101906 */
[----:B0-----:R-:W-:-:S02]  /*100e0*/  SEL R121, R46, 0x80000000, P3 ;  /* 0x800000002e797807 */ /* 0x001fc40001800000 */
[----:B------:R-:W-:Y:S01]  /*100f0*/  IADD3 R128, P0, R17, c[0x0][0x170], RZ ;  /* 0x00005c0011807a10 */ /* 0x000fe20007f1e0ff */
[----:B------:R0:W-:Y:S01]  /*10100*/  STG.E [R138.64], R143 ;  /* 0x0000008f8a007986 */ /* 0x0001e2000c101906 */
[----:B-1----:R-:W-:Y:S02]  /*10110*/  SEL R119, R46, 0x80000000, P4 ;  /* 0x800000002e777807 */ /* 0x002fe40002000000 */
[C---:B-----5:R-:W-:Y:S02]  /*10120*/  IADD3 R17, R0.reuse, 0x1c80, R151 ;  /* 0x00001c8000117810 */ /* 0x060fe40007ffe097 */
[C---:B--2---:R-:W-:Y:S02]  /*10130*/  IADD3 R123, R0.reuse, 0x1a40, R145 ;  /* 0x00001a40007b7810 */ /* 0x044fe40007ffe091 */
[----:B------:R-:W-:Y:S02]  /*10140*/  IADD3.X R129, R15, c[0x0][0x174], RZ, P0, !PT ;  /* 0x00005d000f817a10 */ /* 0x000fe400007fe4ff */
[----:B---3--:R-:W-:Y:S01]  /*10150*/  LOP3.LUT R141, R121, R74, RZ, 0x3c, !PT ;  /* 0x0000004a798d7212 */ /* 0x008fe200078e3cff */
[----:B------:R-:W-:Y:S01]  /*10160*/  IMAD.WIDE.U32 R130, R123, R44, c[0x0][0x168] ;  /* 0x00005a007b827625 */ /* 0x000fe200078e002c */
[----:B------:R-:W-:-:S02]  /*10170*/  IADD3 R121, R0, 0x1b00, R147 ;  /* 0x00001b0000797810 */ /* 0x000fc40007ffe093 */
[----:B0-----:R-:W-:Y:S01]  /*10180*/  LOP3.LUT R143, R119, R76, RZ, 0x3c, !PT ;  /* 0x0000004c778f7212 */ /* 0x001fe200078e3cff */
[-C--:B------:R-:W-:Y:S01]  /*10190*/  IMAD.WIDE.U32 R138, R17, R44.reuse, c[0x0][0x168] ;  /* 0x00005a00118a7625 */ /* 0x080fe200078e002c */
[----:B------:R-:W-:Y:S01]  /*101a0*/  IADD3 R119, R0, 0x1bc0, R149 ;  /* 0x00001bc000777810 */ /* 0x000fe20007ffe095 */
[----:B------:R0:W-:Y:S02]  /*101b0*/  STG.E [R130.64], R125 ;  /* 0x0000007d82007986 */ /* 0x0001e4000c101906 */
[----:B------:R-:W-:-:S04]  /*101c0*/  IMAD.WIDE.U32 R132, R121, R44, c[0x0][0x168] ;  /* 0x00005a0079847625 */ /* 0x000fc800078e002c */
[----:B------:R-:W-:Y:S01]  /*101d0*/  IMAD.WIDE.U32 R134, R119, R44, c[0x0][0x168] ;  /* 0x00005a0077867625 */ /* 0x000fe200078e002c */
[----:B------:R1:W-:Y:S04]  /*101e0*/  STG.E [R132.64], R127 ;  /* 0x0000007f84007986 */ /* 0x0003e8000c101906 */
[----:B------:R2:W-:Y:S04]  /*101f0*/  STG.E [R134.64], R141 ;  /* 0x0000008d86007986 */ /* 0x0005e8000c101906 */
[----:B------:R3:W-:Y:S04]  /*10200*/  STG.E [R138.64], R143 ;  /* 0x0000008f8a007986 */ /* 0x0007e8000c101906 */
[----:B------:R-:W-:Y:S06]  /*10210*/  BAR.SYNC.DEFER_BLOCKING 0x0 ;  /* 0x0000000000007b1d */ /* 0x000fec0000010000 */
[----:B------:R-:W4:Y:S04]  /*10220*/  LDG.E R15, [R128.64] ;  /* 0x00000006800f7981 */ /* 0x000f28000c1e1900 */
[----:B------:R-:W5:Y:S04]  /*10230*/  LDG.E R145, [R128.64+0x300] ;  /* 0x0003000680917981 */ /* 0x000f68000c1e1900 */
[----:B------:R-:W5:Y:S04]  /*10240*/  LDG.E R147, [R128.64+0x600] ;  /* 0x0006000680937981 */ /* 0x000f68000c1e1900 */
[----:B------:R-:W5:Y:S04]  /*10250*/  LDG.E R149, [R128.64+0x900] ;  /* 0x0009000680957981 */ /* 0x000f68000c1e1900 */
[----:B------:R-:W5:Y:S04]  /*10260*/  LDG.E R151, [R128.64+0xc00] ;  /* 0x000c000680977981 */ /* 0x000f68000c1e1900 */
[----:B------:R-:W5:Y:S04]  /*10270*/  LDG.E R153, [R128.64+0xf00] ;  /* 0x000f000680997981 */ /* 0x000f68000c1e1900 */
[----:B0-----:R-:W5:Y:S04]  /*10280*/  LDG.E R125, [R128.64+0x1200] ;  /* 0x00120006807d7981 */ /* 0x001f68000c1e1900 */
[----:B-1----:R-:W5:Y:S04]  /*10290*/  LDG.E R127, [R128.64+0x1500] ;  /* 0x00150006807f7981 */ /* 0x002f68000c1e1900 */
[----:B------:R-:W5:Y:S04]  /*102a0*/  LDG.E R131, [R128.64+0x1800] ;  /* 0x0018000680837981 */ /* 0x000f68000c1e1900 */
[----:B------:R-:W5:Y:S04]  /*102b0*/  LDG.E R133, [R128.64+0x1b00] ;  /* 0x001b000680857981 */ /* 0x000f68000c1e1900 */
        /* <DEDUP_REMOVED lines=29> */
[----:B------:R-:W-:Y:S01]  /*10490*/  IADD3 R3, R3, 0x1d40, RZ ;  /* 0x00001d4003037810 */ /* 0x000fe20007ffe0ff */
[----:B------:R-:W-:-:S02]  /*104a0*/  @!P1 IMAD.IADD R6, R8, 0x1, R45 ;  /* 0x0000000108069824 */ /* 0x000fc400078e022d */
        /* <DEDUP_REMOVED lines=40> */
[----:B------:R-:W-:Y:S04]  /*10730*/  LDS R46, [R7+0x98] ;  /* 0x00009800072e7984 */ /* 0x000fe80000000800 */
        /* <DEDUP_REMOVED lines=41> */
[----:B-1----:R0:W-:Y:S04]  /*109d0*/  STS [R4.X4], R129 ;  /* 0x0000008104007388 */ /* 0x0021e80000004800 */
[----:B--2---:R-:W-:Y:S04]  /*109e0*/  STS [R10.X4], R127 ;  /* 0x0000007f0a007388 */ /* 0x004fe80000004800 */
[----:B---3--:R-:W-:Y:S01]  /*109f0*/  STS [R9.X4], R125 ;  /* 0x0000007d09007388 */ /* 0x008fe20000004800 */
[----:B0-----:R-:W-:-:S03]  /*10a00*/  IMAD.WIDE.U32 R4, R55, R44, c[0x0][0x178] ;  /* 0x00005e0037047625 */ /* 0x001fc600078e002c */
[----:B----4-:R0:W-:Y:S04]  /*10a10*/  STS [R16.X4], R171 ;  /* 0x000000ab10007388 */ /* 0x0101e80000004800 */
[----:B-----5:R1:W-:Y:S04]  /*10a20*/  STS [R11.X4], R76 ;  /* 0x0000004c0b007388 */ /* 0x0203e80000004800 */
[----:B------:R-:W-:Y:S01]  /*10a30*/  STS [R19.X4], R74 ;  /* 0x0000004a13007388 */ /* 0x000fe20000004800 */
[----:B0-----:R-:W-:-:S03]  /*10a40*/  IMAD.WIDE.U32 R16, R17, R44, c[0x0][0x178] ;  /* 0x00005e0011107625 */ /* 0x001fc600078e002c */
        /* <DEDUP_REMOVED lines=64> */
[----:B---3--:R1:W-:Y:S04]  /*10e50*/  STG.E [R20.64], R35 ;  /* 0x0000002314007986 */ /* 0x0083e8000c101906 */
[----:B------:R-:W3:Y:S01]  /*10e60*/  LDS R51, [R0.X4+0x3600] ;  /* 0x0036000000337984 */ /* 0x000ee20000004800 */
[----:B0-----:R-:W-:-:S03]  /*10e70*/  IMAD.WIDE.U32 R18, R75, R44, c[0x0][0x178] ;  /* 0x00005e004b127625 */ /* 0x001fc600078e002c */
[----:B----4-:R0:W-:Y:S01]  /*10e80*/  STG.E [R22.64], R37 ;  /* 0x0000002516007986 */ /* 0x0101e2000c101906 */
[----:B------:R-:W-:-:S03]  /*10e90*/  IMAD.WIDE.U32 R32, R71, R44, c[0x0][0x178] ;  /* 0x00005e0047207625 */ /* 0x000fc600078e002c */
        /* <DEDUP_REMOVED lines=11> */
[----:B------:R-:W0:Y:S04]  /*10f50*/  LDS R43, [R0.X4+0x4500] ;  /* 0x00450000002b7984 */ /* 0x000e280000004800 */
[----:B------:R-:W0:Y:S01]  /*10f60*/  LDS R53, [R0.X4+0x4800] ;  /* 0x0048000000357984 */ /* 0x000e220000004800 */
[----:B-1----:R-:W-:-:S03]  /*10f70*/  IMAD.WIDE.U32 R28, R103, R44, c[0x0][0x178] ;  /* 0x00005e00671c7625 */ /* 0x002fc600078e002c */
[----:B------:R-:W1:Y:S04]  /*10f80*/  LDS R55, [R0.X4+0x4b00] ;  /* 0x004b000000377984 */ /* 0x000e680000004800 */
[----:B------:R-:W0:Y:S04]  /*10f90*/  LDS R57, [R0.X4+0x4e00] ;  /* 0x004e000000397984 */ /* 0x000e280000004800 */
[----:B------:R3:W-:Y:S04]  /*10fa0*/  STG.E [R30.64], R173 ;  /* 0x000000ad1e007986 */ /* 0x0007e8000c101906 */
[----:B------:R-:W0:Y:S04]  /*10fb0*/  LDS R61, [R0.X4+0x5100] ;  /* 0x00510000003d7984 */ /* 0x000e280000004800 */
[----:B------:R2:W-:Y:S04]  /*10fc0*/  STG.E [R4.64], R59 ;  /* 0x0000003b04007986 */ /* 0x0005e8000c101906 */
[----:B------:R-:W0:Y:S01]  /*10fd0*/  LDS R63, [R0.X4+0x5400] ;  /* 0x00540000003f7984 */ /* 0x000e220000004800 */
[----:B---3--:R-:W-:-:S03]  /*10fe0*/  IMAD.WIDE.U32 R30, R101, R44, c[0x0][0x178] ;  /* 0x00005e00651e7625 */ /* 0x008fc600078e002c */
[----:B------:R-:W3:Y:S04]  /*10ff0*/  LDS R59, [R0.X4+0x5700] ;  /* 0x00570000003b7984 */ /* 0x000ee80000004800 */
[----:B------:R-:W0:Y:S01]  /*11000*/  LDS R65, [R0.X4+0x5a00] ;  /* 0x005a000000417984 */ /* 0x000e220000004800 */
[----:B--2---:R-:W-:-:S03]  /*11010*/  IMAD.WIDE.U32 R4, R79, R44, c[0x0][0x178] ;  /* 0x00005e004f047625 */ /* 0x004fc600078e002c */
[----:B------:R-:W2:Y:S04]  /*11020*/  LDS R67, [R0.X4+0x5d00] ;  /* 0x005d000000437984 */ /* 0x000ea80000004800 */
[----:B------:R-:W0:Y:S04]  /*11030*/  LDS R69, [R0.X4+0x6000] ;  /* 0x0060000000457984 */ /* 0x000e280000004800 */
[----:B------:R-:W0:Y:S04]  /*11040*/  LDS R71, [R0.X4+0x6300] ;  /* 0x0063000000477984 */ /* 0x000e280000004800 */
[----:B------:R-:W0:Y:S04]  /*11050*/  LDS R73, [R0.X4+0x6600] ;  /* 0x0066000000497984 */ /* 0x000e280000004800 */
[----:B------:R1:W-:Y:S04]  /*11060*/  STG.E [R10.64], R175 ;  /* 0x000000af0a007986 */ /* 0x0003e8000c101906 */
[----:B------:R-:W0:Y:S04]  /*11070*/  LDS R75, [R0.X4+0x6900] ;  /* 0x00690000004b7984 */ /* 0x000e280000004800 */
[----:B------:R3:W-:Y:S04]  /*11080*/  STG.E [R18.64], R177 ;  /* 0x000000b112007986 */ /* 0x0007e8000c101906 */
[----:B------:R-:W0:Y:S01]  /*11090*/  LDS R77, [R0.X4+0x6c00] ;  /* 0x006c0000004d7984 */ /* 0x000e220000004800 */
[----:B-1----:R-:W-:-:S03]  /*110a0*/  IMAD.WIDE.U32 R10, R83, R44, c[0x0][0x178] ;  /* 0x00005e00530a7625 */ /* 0x002fc600078e002c */
[----:B------:R-:W1:Y:S01]  /*110b0*/  LDS R79, [R0.X4+0x6f00] ;  /* 0x006f0000004f7984 */ /* 0x000e620000004800 */
[----:B---3--:R-:W-:-:S03]  /*110c0*/  IMAD.WIDE.U32 R18, R81, R44, c[0x0][0x178] ;  /* 0x00005e0051127625 */ /* 0x008fc600078e002c */
[----:B------:R3:W-:Y:S04]  /*110d0*/  STG.E [R20.64], R179 ;  /* 0x000000b314007986 */ /* 0x0007e8000c101906 */
[----:B------:R-:W0:Y:S04]  /*110e0*/  LDS R81, [R0.X4+0x7200] ;  /* 0x0072000000517984 */ /* 0x000e280000004800 */
[----:B------:R2:W-:Y:S01]  /*110f0*/  STG.E [R32.64], R181 ;  /* 0x000000b520007986 */ /* 0x0005e2000c101906 */
[----:B---3--:R-:W-:-:S03]  /*11100*/  IMAD.WIDE.U32 R20, R85, R44, c[0x0][0x178] ;  /* 0x00005e0055147625 */ /* 0x008fc600078e002c */
[----:B------:R3:W-:Y:S04]  /*11110*/  STG.E [R22.64], R47 ;  /* 0x0000002f16007986 */ /* 0x0007e8000c101906 */
[----:B------:R4:W-:Y:S01]  /*11120*/  STG.E [R4.64], R49 ;  /* 0x0000003104007986 */ /* 0x0009e2000c101906 */
[----:B--2---:R-:W-:-:S03]  /*11130*/  IMAD.WIDE.U32 R32, R107, R44, c[0x0][0x178] ;  /* 0x00005e006b207625 */ /* 0x004fc600078e002c */
[----:B------:R2:W-:Y:S01]  /*11140*/  STG.E [R10.64], R7 ;  /* 0x000000070a007986 */ /* 0x0005e2000c101906 */
[----:B---3--:R-:W-:-:S03]  /*11150*/  IMAD.WIDE.U32 R22, R97, R44, c[0x0][0x178] ;  /* 0x00005e0061167625 */ /* 0x008fc600078e002c */
[----:B------:R3:W-:Y:S01]  /*11160*/  STG.E [R18.64], R9 ;  /* 0x0000000912007986 */ /* 0x0007e2000c101906 */
[----:B----4-:R-:W-:-:S03]  /*11170*/  IMAD.WIDE.U32 R4, R95, R44, c[0x0][0x178] ;  /* 0x00005e005f047625 */ /* 0x010fc600078e002c */
[----:B------:R4:W-:Y:S01]  /*11180*/  STG.E [R20.64], R51 ;  /* 0x0000003314007986 */ /* 0x0009e2000c101906 */
[----:B--2---:R-:W-:-:S03]  /*11190*/  IMAD.WIDE.U32 R10, R93, R44, c[0x0][0x178] ;  /* 0x00005e005d0a7625 */ /* 0x004fc600078e002c */
[----:B------:R2:W-:Y:S01]  /*111a0*/  STG.E [R24.64], R35 ;  /* 0x0000002318007986 */ /* 0x0005e2000c101906 */
[----:B------:R-:W-:-:S03]  /*111b0*/  IMAD.IADD R7, R12, 0x1, -R3 ;  /* 0x000000010c077824 */ /* 0x000fc600078e0a03 */
[----:B-----5:R5:W-:Y:S01]  /*111c0*/  STG.E [R22.64], R37 ;  /* 0x0000002516007986 */ /* 0x020be2000c101906 */
[----:B---3--:R-:W-:-:S03]  /*111d0*/  IMAD.WIDE.U32 R18, R91, R44, c[0x0][0x178] ;  /* 0x00005e005b127625 */ /* 0x008fc600078e002c */
[----:B------:R3:W-:Y:S01]  /*111e0*/  STG.E [R4.64], R39 ;  /* 0x0000002704007986 */ /* 0x0007e2000c101906 */
[-C--:B----4-:R-:W-:Y:S01]  /*111f0*/  IMAD.WIDE.U32 R20, R89, R44.reuse, c[0x0][0x178] ;  /* 0x00005e0059147625 */ /* 0x090fe200078e002c */
[----:B------:R-:W-:Y:S02]  /*11200*/  ISETP.GT.AND P0, PT, R7, 0x1d3f, PT ;  /* 0x00001d3f0700780c */ /* 0x000fe40003f04270 */
[----:B------:R4:W-:Y:S01]  /*11210*/  STG.E [R10.64], R41 ;  /* 0x000000290a007986 */ /* 0x0009e2000c101906 */
[----:B--2---:R-:W-:-:S03]  /*11220*/  IMAD.WIDE.U32 R24, R111, R44, c[0x0][0x178] ;  /* 0x00005e006f187625 */ /* 0x004fc600078e002c */
[----:B0-----:R0:W-:Y:S01]  /*11230*/  STG.E [R18.64], R43 ;  /* 0x0000002b12007986 */ /* 0x0011e2000c101906 */
[----:B-----5:R-:W-:-:S03]  /*11240*/  IMAD.WIDE.U32 R22, R113, R44, c[0x0][0x178] ;  /* 0x00005e0071167625 */ /* 0x020fc600078e002c */
[----:B------:R2:W-:Y:S01]  /*11250*/  STG.E [R20.64], R53 ;  /* 0x0000003514007986 */ /* 0x0005e2000c101906 */
[----:B---3--:R-:W-:-:S03]  /*11260*/  IMAD.WIDE.U32 R4, R105, R44, c[0x0][0x178] ;  /* 0x00005e0069047625 */ /* 0x008fc600078e002c */
[----:B------:R3:W-:Y:S01]  /*11270*/  STG.E [R26.64], R55 ;  /* 0x000000371a007986 */ /* 0x0007e2000c101906 */
[----:B----4-:R-:W-:-:S03]  /*11280*/  IMAD.WIDE.U32 R10, R117, R44, c[0x0][0x178] ;  /* 0x00005e00750a7625 */ /* 0x010fc600078e002c */
[----:B------:R4:W-:Y:S01]  /*11290*/  STG.E [R28.64], R57 ;  /* 0x000000391c007986 */ /* 0x0009e2000c101906 */
[----:B0-----:R-:W-:-:S03]  /*112a0*/  IMAD.WIDE.U32 R18, R115, R44, c[0x0][0x178] ;  /* 0x00005e0073127625 */ /* 0x001fc600078e002c */
[----:B------:R0:W-:Y:S01]  /*112b0*/  STG.E [R30.64], R61 ;  /* 0x0000003d1e007986 */ /* 0x0001e2000c101906 */
[----:B--2---:R-:W-:-:S03]  /*112c0*/  IMAD.WIDE.U32 R20, R109, R44, c[0x0][0x178] ;  /* 0x00005e006d147625 */ /* 0x004fc600078e002c */
[----:B------:R2:W-:Y:S01]  /*112d0*/  STG.E [R32.64], R63 ;  /* 0x0000003f20007986 */ /* 0x0005e2000c101906 */
[----:B---3--:R-:W-:-:S03]  /*112e0*/  IMAD.WIDE.U32 R26, R123, R44, c[0x0][0x178] ;  /* 0x00005e007b1a7625 */ /* 0x008fc600078e002c */
[----:B------:R2:W-:Y:S01]  /*112f0*/  STG.E [R4.64], R59 ;  /* 0x0000003b04007986 */ /* 0x0005e2000c101906 */
[----:B----4-:R-:W-:-:S03]  /*11300*/  IMAD.WIDE.U32 R28, R121, R44, c[0x0][0x178] ;  /* 0x00005e00791c7625 */ /* 0x010fc600078e002c */
[----:B------:R2:W-:Y:S01]  /*11310*/  STG.E [R10.64], R65 ;  /* 0x000000410a007986 */ /* 0x0005e2000c101906 */
[----:B0-----:R-:W-:-:S03]  /*11320*/  IMAD.WIDE.U32 R30, R119, R44, c[0x0][0x178] ;  /* 0x00005e00771e7625 */ /* 0x001fc600078e002c */
[----:B------:R2:W-:Y:S04]  /*11330*/  STG.E [R18.64], R67 ;  /* 0x0000004312007986 */ /* 0x0005e8000c101906 */
[----:B------:R2:W-:Y:S04]  /*11340*/  STG.E [R22.64], R69 ;  /* 0x0000004516007986 */ /* 0x0005e8000c101906 */
[----:B------:R2:W-:Y:S04]  /*11350*/  STG.E [R24.64], R71 ;  /* 0x0000004718007986 */ /* 0x0005e8000c101906 */
[----:B------:R2:W-:Y:S04]  /*11360*/  STG.E [R20.64], R73 ;  /* 0x0000004914007986 */ /* 0x0005e8000c101906 */
[----:B------:R2:W-:Y:S04]  /*11370*/  STG.E [R26.64], R75 ;  /* 0x0000004b1a007986 */ /* 0x0005e8000c101906 */
[----:B------:R2:W-:Y:S04]  /*11380*/  STG.E [R28.64], R77 ;  /* 0x0000004d1c007986 */ /* 0x0005e8000c101906 */
[----:B-1----:R2:W-:Y:S04]  /*11390*/  STG.E [R30.64], R79 ;  /* 0x0000004f1e007986 */ /* 0x0025e8000c101906 */
[----:B------:R2:W-:Y:S04]  /*113a0*/  STG.E [R16.64], R81 ;  /* 0x0000005110007986 */ /* 0x0005e8000c101906 */
[----:B------:R-:W-:Y:S06]  /*113b0*/  BAR.SYNC.DEFER_BLOCKING 0x0 ;  /* 0x0000000000007b1d */ /* 0x000fec0000010000 */
[----:B--2---:R-:W-:Y:S01]  /*113c0*/  @!P0 CALL.REL.NOINC `(.L_x_1798) ;  /* 0x0000001000008944 */ /* 0x004fe20003c00000 */
[----:B------:R-:W-:Y:S05]  /*113d0*/  BRA `(.L_x_1799) ;  /* 0xffff8ec000007947 */ /* 0x000fea000383ffff */
.L_x_1798:
        /* <DEDUP_REMOVED lines=35> */
.L_x_1794:
[----:B------:R-:W-:-:S13]  /*11610*/  ISETP.GT.AND P0, PT, R12, R3, PT ;  /* 0x000000030c00720c */ /* 0x000fda0003f04270 */
[----:B------:R-:W-:Y:S05]  /*11620*/  @!P0 EXIT ;  /* 0x000000000000894d */ /* 0x000fea0003800000 */
[----:B------:R-:W-:Y:S02]  /*11630*/  IMAD.MOV.U32 R15, RZ, RZ, R13 ;  /* 0x000000ffff0f7224 */ /* 0x000fe400078e000d */
[----:B------:R-:W-:Y:S01]  /*11640*/  IMAD.MOV.U32 R11, RZ, RZ, -0x1 ;  /* 0xffffffffff0b7424 */ /* 0x000fe200078e00ff */
[----:B------:R-:W-:Y:S05]  /*11650*/  BRA.DIV ~URZ, `(.L_x_1800) ;  /* 0x000099227f007947 */ /* 0x000fea000b800000 */
[----:B------:R0:W2:Y:S02]  /*11660*/  SHFL.IDX PT, R17, R7, RZ, 0x1f ;  /* 0x00001fff07117589 */ /* 0x0000a400000e0000 */
.L_x_1807:
[C---:B--2---:R-:W-:Y:S01]  /*11670*/  ISETP.GE.AND P4, PT, R0.reuse, R17, PT ;  /* 0x000000110000720c */ /* 0x044fe20003f86270 */
[----:B------:R-:W-:Y:S01]  /*11680*/  IMAD.MOV.U32 R21, RZ, RZ, -0x1 ;  /* 0xffffffffff157424 */ /* 0x000fe200078e00ff */
[----:B------:R-:W-:Y:S02]  /*11690*/  SHF.R.S32.HI R13, RZ, 0x1f, R3 ;  /* 0x0000001fff0d7819 */ /* 0x000fe40000011403 */
[C---:B------:R-:W-:Y:S02]  /*116a0*/  IADD3 R12, R0.reuse, 0x180, RZ ;  /* 0x00000180000c7810 */ /* 0x040fe40007ffe0ff */
[C---:B------:R-:W-:Y:S02]  /*116b0*/  IADD3 R10, R0.reuse, 0xc0, RZ ;  /* 0x000000c0000a7810 */ /* 0x040fe40007ffe0ff */
[----:B------:R-:W-:-:S02]  /*116c0*/  IADD3 R14, R0, 0x240, RZ ;  /* 0x00000240000e7810 */ /* 0x000fc40007ffe0ff */
[-C--:B------:R-:W-:Y:S02]  /*116d0*/  ISETP.GE.AND P6, PT, R10, R17.reuse, PT ;  /* 0x000000110a00720c */ /* 0x080fe40003fc6270 */
[----:B------:R-:W-:Y:S02]  /*116e0*/  ISETP.GE.AND P1, PT, R14, R17, PT ;  /* 0x000000110e00720c */ /* 0x000fe40003f26270 */
[C---:B------:R-:W-:Y:S02]  /*116f0*/  @!P4 IADD3 R5, P0, R0.reuse, R3, RZ ;  /* 0x000000030005c210 */ /* 0x040fe40007f1e0ff */
[C---:B------:R-:W-:Y:S02]  /*11700*/  IADD3 R14, R0.reuse, 0x3c0, RZ ;  /* 0x000003c0000e7810 */ /* 0x040fe40007ffe0ff */
[----:B------:R-:W-:Y:S02]  /*11710*/  @!P4 LEA.HI.X.SX32 R8, R0, R13, 0x1, P0 ;  /* 0x0000000d0008c211 */ /* 0x000fe400000f0eff */
[----:B------:R-:W-:-:S02]  /*11720*/  @!P4 LEA R4, P2, R5, c[0x0][0x160], 0x2 ;  /* 0x000058000504ca11 */ /* 0x000fc400078410ff */
[----:B------:R-:W-:Y:S02]  /*11730*/  ISETP.GE.AND P0, PT, R12, R17, PT ;  /* 0x000000110c00720c */ /* 0x000fe40003f06270 */
[----:B------:R-:W-:Y:S02]  /*11740*/  @!P4 LEA.HI.X R5, R5, c[0x0][0x164], R8, 0x2, P2 ;  /* 0x000059000505ca11 */ /* 0x000fe400010f1408 */
[----:B------:R-:W-:Y:S02]  /*11750*/  IADD3 R9, P2, R10, R3, RZ ;  /* 0x000000030a097210 */ /* 0x000fe40007f5e0ff */
[----:B------:R-:W-:Y:S01]  /*11760*/  IADD3 R12, R0, 0x300, RZ ;  /* 0x00000300000c7810 */ /* 0x000fe20007ffe0ff */
[----:B-1----:R-:W-:Y:S01]  /*11770*/  IMAD.MOV.U32 R27, RZ, RZ, -0x1 ;  /* 0xffffffffff1b7424 */ /* 0x002fe200078e00ff */
[----:B------:R-:W-:Y:S01]  /*11780*/  LEA.HI.X.SX32 R10, R10, R13, 0x1, P2 ;  /* 0x0000000d0a0a7211 */ /* 0x000fe200010f0eff */
[----:B------:R1:W2:Y:S01]  /*11790*/  @!P4 LDG.E R21, [R4.64] ;  /* 0x000000060415c981 */ /* 0x0002a2000c1e1900 */
[----:B------:R-:W-:-:S02]  /*117a0*/  ISETP.GE.AND P2, PT, R12, R17, PT ;  /* 0x000000110c00720c */ /* 0x000fc40003f46270 */
[C---:B------:R-:W-:Y:S02]  /*117b0*/  LEA R8, P5, R9.reuse, c[0x0][0x160], 0x2 ;  /* 0x0000580009087a11 */ /* 0x040fe400078a10ff */
[-C--:B------:R-:W-:Y:S02]  /*117c0*/  ISETP.GE.AND P3, PT, R14, R17.reuse, PT ;  /* 0x000000110e00720c */ /* 0x080fe40003f66270 */
[----:B------:R-:W-:Y:S02]  /*117d0*/  LEA.HI.X R9, R9, c[0x0][0x164], R10, 0x2, P5 ;  /* 0x0000590009097a11 */ /* 0x000fe400028f140a */
[C---:B------:R-:W-:Y:S02]  /*117e0*/  IADD3 R10, R0.reuse, 0x480, RZ ;  /* 0x00000480000a7810 */ /* 0x040fe40007ffe0ff */
[----:B------:R-:W-:Y:S01]  /*117f0*/  IADD3 R12, R0, 0x540, RZ ;  /* 0x00000540000c7810 */ /* 0x000fe20007ffe0ff */
[----:B-1----:R-:W-:Y:S01]  /*11800*/  IMAD.MOV.U32 R5, RZ, RZ, -0x1 ;  /* 0xffffffffff057424 */ /* 0x002fe200078e00ff */
[-C--:B------:R-:W-:Y:S01]  /*11810*/  ISETP.GE.AND P4, PT, R10, R17.reuse, PT ;  /* 0x000000110a00720c */ /* 0x080fe20003f86270 */
[----:B------:R-:W-:Y:S01]  /*11820*/  IMAD.MOV.U32 R23, RZ, RZ, -0x1 ;  /* 0xffffffffff177424 */ /* 0x000fe200078e00ff */
[----:B------:R-:W-:Y:S01]  /*11830*/  ISETP.GE.AND P5, PT, R12, R17, PT ;  /* 0x000000110c00720c */ /* 0x000fe20003fa6270 */
[----:B------:R-:W3:Y:S01]  /*11840*/  @!P2 LDG.E R27, [R8.64+0x900] ;  /* 0x00090006081ba981 */ /* 0x000ee2000c1e1900 */
[----:B------:R-:W-:-:S02]  /*11850*/  IADD3 R4, R0, 0x840, RZ ;  /* 0x0000084000047810 */ /* 0x000fc40007ffe0ff */
[----:B------:R-:W-:Y:S01]  /*11860*/  IADD3 R10, R0, 0x600, RZ ;  /* 0x00000600000a7810 */ /* 0x000fe20007ffe0ff */
[----:B------:R-:W4:Y:S01]  /*11870*/  @!P6 LDG.E R11, [R8.64] ;  /* 0x00000006080be981 */ /* 0x000f22000c1e1900 */
[-C--:B------:R-:W-:Y:S02]  /*11880*/  ISETP.GE.AND P2, PT, R4, R17.reuse, PT ;  /* 0x000000110400720c */ /* 0x080fe40003f46270 */
[-C--:B------:R-:W-:Y:S01]  /*11890*/  ISETP.GE.AND P6, PT, R10, R17.reuse, PT ;  /* 0x000000110a00720c */ /* 0x080fe20003fc6270 */
[----:B------:R-:W-:Y:S01]  /*118a0*/  IMAD.MOV.U32 R29, RZ, RZ, -0x1 ;  /* 0xffffffffff1d7424 */ /* 0x000fe200078e00ff */
[C---:B------:R-:W-:Y:S01]  /*118b0*/  IADD3 R4, R0.reuse, 0x900, RZ ;  /* 0x0000090000047810 */ /* 0x040fe20007ffe0ff */
[----:B------:R-:W-:Y:S01]  /*118c0*/  IMAD.MOV.U32 R25, RZ, RZ, -0x1 ;  /* 0xffffffffff197424 */ /* 0x000fe200078e00ff */
[----:B------:R-:W-:Y:S01]  /*118d0*/  IADD3 R12, R0, 0x780, RZ ;  /* 0x00000780000c7810 */ /* 0x000fe20007ffe0ff */
[----:B------:R-:W5:Y:S01]  /*118e0*/  @!P3 LDG.E R5, [R8.64+0xc00] ;  /* 0x000c00060805b981 */ /* 0x000f62000c1e1900 */
[----:B------:R-:W-:-:S02]  /*118f0*/  ISETP.GE.AND P3, PT, R4, R17, PT ;  /* 0x000000110400720c */ /* 0x000fc40003f66270 */
[----:B------:R-:W-:Y:S01]  /*11900*/  IADD3 R4, R0, 0xa80, RZ ;  /* 0x00000a8000047810 */ /* 0x000fe20007ffe0ff */
[----:B------:R-:W5:Y:S01]  /*11910*/  @!P1 LDG.E R23, [R8.64+0x600] ;  /* 0x0006000608179981 */ /* 0x000f62000c1e1900 */
[-C--:B------:R-:W-:Y:S01]  /*11920*/  ISETP.GE.AND P1, PT, R12, R17.reuse, PT ;  /* 0x000000110c00720c */ /* 0x080fe20003f26270 */
[----:B------:R-:W-:Y:S01]  /*11930*/  IMAD.MOV.U32 R35, RZ, RZ, -0x1 ;  /* 0xffffffffff237424 */ /* 0x000fe200078e00ff */
[----:B------:R-:W-:Y:S01]  /*11940*/  IADD3 R10, R0, 0x6c0, RZ ;  /* 0x000006c0000a7810 */ /* 0x000fe20007ffe0ff */
[----:B------:R-:W-:Y:S01]  /*11950*/  IMAD.MOV.U32 R31, RZ, RZ, -0x1 ;  /* 0xffffffffff1f7424 */ /* 0x000fe200078e00ff */
[----:B------:R-:W5:Y:S01]  /*11960*/  @!P5 LDG.E R29, [R8.64+0x1200] ;  /* 0x00120006081dd981 */ /* 0x000f62000c1e1900 */
[-C--:B------:R-:W-:Y:S02]  /*11970*/  ISETP.GE.AND P5, PT, R4, R17.reuse, PT ;  /* 0x000000110400720c */ /* 0x080fe40003fa6270 */
[----:B------:R-:W-:Y:S01]  /*11980*/  IADD3 R4, R0, 0xb40, RZ ;  /* 0x00000b4000047810 */ /* 0x000fe20007ffe0ff */
[----:B------:R-:W5:Y:S01]  /*11990*/  @!P0 LDG.E R25, [R8.64+0x300] ;  /* 0x0003000608198981 */ /* 0x000f62000c1e1900 */
[-C--:B------:R-:W-:Y:S01]  /*119a0*/  ISETP.GE.AND P0, PT, R10, R17.reuse, PT ;  /* 0x000000110a00720c */ /* 0x080fe20003f06270 */
[----:B------:R-:W-:Y:S01]  /*119b0*/  IMAD.MOV.U32 R39, RZ, RZ, -0x1 ;  /* 0xffffffffff277424 */ /* 0x000fe200078e00ff */
[----:B------:R-:W-:Y:S01]  /*119c0*/  IADD3 R10, R0, 0x9c0, RZ ;  /* 0x000009c0000a7810 */ /* 0x000fe20007ffe0ff */
[----:B------:R-:W5:Y:S01]  /*119d0*/  @!P6 LDG.E R35, [R8.64+0x1500] ;  /* 0x001500060823e981 */ /* 0x000f62000c1e1900 */
[----:B------:R-:W-:-:S02]  /*119e0*/  ISETP.GE.AND P6, PT, R4, R17, PT ;  /* 0x000000110400720c */ /* 0x000fc40003fc6270 */
[----:B------:R-:W-:Y:S01]  /*119f0*/  IADD3 R4, R0, 0xcc0, RZ ;  /* 0x00000cc000047810 */ /* 0x000fe20007ffe0ff */
[----:B------:R-:W5:Y:S01]  /*11a00*/  @!P4 LDG.E R31, [R8.64+0xf00] ;  /* 0x000f0006081fc981 */ /* 0x000f62000c1e1900 */
[-C--:B------:R-:W-:Y:S01]  /*11a10*/  ISETP.GE.AND P4, PT, R10, R17.reuse, PT ;  /* 0x000000110a00720c */ /* 0x080fe20003f86270 */
[----:B------:R-:W-:Y:S02]  /*11a20*/  IMAD.MOV.U32 R37, RZ, RZ, -0x1 ;  /* 0xffffffffff257424 */ /* 0x000fe400078e00ff */
[----:B------:R-:W-:Y:S01]  /*11a30*/  IMAD.MOV.U32 R33, RZ, RZ, -0x1 ;  /* 0xffffffffff217424 */ /* 0x000fe200078e00ff */
[----:B------:R-:W5:Y:S01]  /*11a40*/  @!P1 LDG.E R39, [R8.64+0x1b00] ;  /* 0x001b000608279981 */ /* 0x000f62000c1e1900 */
[-C--:B------:R-:W-:Y:S02]  /*11a50*/  ISETP.GE.AND P1, PT, R4, R17.reuse, PT ;  /* 0x000000110400720c */ /* 0x080fe40003f26270 */
        /* <DEDUP_REMOVED lines=75> */
[----:B------:R-:W-:Y:S01]  /*11f10*/  IMAD.MOV.U32 R153, RZ, RZ, -0x1 ;  /* 0xffffffffff997424 */ /* 0x000fe200078e00ff */
        /* <DEDUP_REMOVED lines=10> */
[----:B------:R-:W-:-:S02]  /*11fc0*/  IMAD.MOV.U32 R157, RZ, RZ, -0x1 ;  /* 0xffffffffff9d7424 */ /* 0x000fc400078e00ff */
[----:B------:R-:W-:Y:S02]  /*11fd0*/  IMAD.MOV.U32 R17, RZ, RZ, -0x1 ;  /* 0xffffffffff117424 */ /* 0x000fe400078e00ff */
[----:B------:R-:W-:Y:S02]  /*11fe0*/  IMAD.MOV.U32 R161, RZ, RZ, -0x1 ;  /* 0xffffffffffa17424 */ /* 0x000fe400078e00ff */
[----:B------:R-:W-:Y:S01]  /*11ff0*/  IMAD.MOV.U32 R159, RZ, RZ, -0x1 ;  /* 0xffffffffff9f7424 */ /* 0x000fe200078e00ff */
[----:B------:R-:W5:Y:S01]  /*12000*/  @!P2 LDG.E R157, [R8.64+0x5d00] ;  /* 0x005d0006089da981 */ /* 0x000f62000c1e1900 */
[----:B------:R-:W-:Y:S02]  /*12010*/  IMAD.MOV.U32 R165, RZ, RZ, -0x1 ;  /* 0xffffffffffa57424 */ /* 0x000fe400078e00ff */
        /* <DEDUP_REMOVED lines=9> */
[----:B------:R-:W-:-:S02]  /*120b0*/  IMAD R10, R0, 0x9c, RZ ;  /* 0x0000009c000a7824 */ /* 0x000fc400078e02ff */
[----:B------:R-:W-:Y:S01]  /*120c0*/  IMAD.MOV.U32 R4, RZ, RZ, -0x1 ;  /* 0xffffffffff047424 */ /* 0x000fe200078e00ff */
[----:B------:R-:W-:Y:S02]  /*120d0*/  ULDC UR4, c[0x0][0x198] ;  /* 0x0000660000047ab9 */ /* 0x000fe40000000800 */
        /* <DEDUP_REMOVED lines=61> */
[----:B------:R-:W-:-:S03]  /*124b0*/  SHF.R.U32.HI R5, RZ, c[0x0][0x194], R5 ;  /* 0x00006500ff057a19 */ /* 0x000fc60000011605 */
[----:B------:R-:W-:Y:S01]  /*124c0*/  LDS R84, [R10+0x3c] ;  /* 0x00003c000a547984 */ /* 0x000fe20000000800 */
[----:B------:R-:W-:-:S03]  /*124d0*/  LOP3.LUT R5, R5, UR4, RZ, 0xc0, !PT ;  /* 0x0000000405057c12 */ /* 0x000fc6000f8ec0ff */
[----:B------:R-:W-:Y:S01]  /*124e0*/  LDS R86, [R10+0x40] ;  /* 0x000040000a567984 */ /* 0x000fe20000000800 */
[----:B------:R-:W-:-:S03]  /*124f0*/  LOP3.LUT R9, R5, 0x1f, RZ, 0xc, !PT ;  /* 0x0000001f05097812 */ /* 0x000fc600078e0cff */
[----:B------:R-:W-:Y:S01]  /*12500*/  LDS R88, [R10+0x44] ;  /* 0x000044000a587984 */ /* 0x000fe20000000800 */
[----:B------:R-:W-:-:S03]  /*12510*/  SHF.R.U32.HI R8, RZ, 0x5, R5 ;  /* 0x00000005ff087819 */ /* 0x000fc60000011605 */
        /* <DEDUP_REMOVED lines=21> */
[----:B------:R-:W-:Y:S01]  /*12670*/  BAR.SYNC.DEFER_BLOCKING 0x0 ;  /* 0x0000000000007b1d */ /* 0x000fe20000010000 */
[----:B------:R-:W-:Y:S01]  /*12680*/  IADD3 R8, -R8, 0x1, RZ ;  /* 0x0000000108087810 */ /* 0x000fe20007ffe1ff */
[----:B------:R-:W-:-:S04]  /*12690*/  IMAD R9, R9, 0x300, R2 ;  /* 0x0000030009097824 */ /* 0x000fc800078e0202 */
[----:B------:R-:W-:Y:S01]  /*126a0*/  IMAD R17, R8, 0x2, R9 ;  /* 0x0000000208117824 */ /* 0x000fe200078e0209 */
[----:B--2---:R-:W-:-:S04]  /*126b0*/  ISETP.GE.AND P0, PT, R80, RZ, PT ;  /* 0x000000ff5000720c */ /* 0x004fc80003f06270 */
[----:B------:R-:W-:Y:S01]  /*126c0*/  SEL R9, R4, 0x80000000, !P0 ;  /* 0x8000000004097807 */ /* 0x000fe20004000000 */
        /* <DEDUP_REMOVED lines=45> */
[----:B------:R1:W-:Y:S01]  /*129a0*/  STS.U16 [R17], R8 ;  /* 0x0000000811007388 */ /* 0x0003e20000000400 */
        /* <DEDUP_REMOVED lines=10> */
[----:B-1----:R-:W-:Y:S01]  /*12a50*/  IMAD R8, R11, 0x300, R2 ;  /* 0x000003000b087824 */ /* 0x002fe200078e0202 */
[----:B------:R-:W-:-:S05]  /*12a60*/  IADD3 R9, -R9, 0x1, RZ ;  /* 0x0000000109097810 */ /* 0x000fca0007ffe1ff */
[----:B------:R-:W-:Y:S01]  /*12a70*/  IMAD R21, R9, 0x2, R8 ;  /* 0x0000000209157824 */ /* 0x000fe200078e0208 */
[----:B--2---:R-:W-:-:S05]  /*12a80*/  IADD3 R11, R23, 0x1, RZ ;  /* 0x00000001170b7810 */ /* 0x004fca0007ffe0ff */
[----:B------:R-:W-:Y:S01]  /*12a90*/  STS.U16 [R20], R11 ;  /* 0x0000000b14007388 */ /* 0x000fe20000000400 */
[----:B------:R-:W-:-:S03]  /*12aa0*/  ISETP.GE.AND P0, PT, R76, RZ, PT ;  /* 0x000000ff4c00720c */ /* 0x000fc60003f06270 */
[----:B------:R-:W1:Y:S01]  /*12ab0*/  LDS.U16 R27, [R21] ;  /* 0x00000000151b7984 */ /* 0x000e620000000400 */
        /* <DEDUP_REMOVED lines=576> */
[----:B------:R-:W0:Y:S01]  /*14ec0*/  S2R R202, SR_LANEID ;  /* 0x0000000000ca7919 */ /* 0x000e220000000000 */
[----:B-1----:R-:W-:-:S02]  /*14ed0*/  IADD3 R4, R199, R200, R201 ;  /* 0x000000c8c7047210 */ /* 0x002fc40007ffe0c9 */
[----:B--2---:R-:W-:Y:S02]  /*14ee0*/  IADD3 R5, R197, R178, R198 ;  /* 0x000000b2c5057210 */ /* 0x004fe40007ffe0c6 */
[----:B---3--:R-:W-:Y:S02]  /*14ef0*/  IADD3 R8, R193, R172, R195 ;  /* 0x000000acc1087210 */ /* 0x008fe40007ffe0c3 */
[----:B----4-:R-:W-:Y:S02]  /*14f00*/  IADD3 R9, R191, R176, R192 ;  /* 0x000000b0bf097210 */ /* 0x010fe40007ffe0c0 */
[----:B-----5:R-:W-:Y:S02]  /*14f10*/  IADD3 R10, R188, R175, R189 ;  /* 0x000000afbc0a7210 */ /* 0x020fe40007ffe0bd */
[----:B0-----:R-:W-:Y:S02]  /*14f20*/  IADD3 R11, R185, R168, R186 ;  /* 0x000000a8b90b7210 */ /* 0x001fe40007ffe0ba */
[----:B------:R-:W-:-:S02]  /*14f30*/  IADD3 R16, R173, R180, R183 ;  /* 0x000000b4ad107210 */ /* 0x000fc40007ffe0b7 */
[----:B------:R-:W-:Y:S02]  /*14f40*/  IADD3 R203, R196, R181, R170 ;  /* 0x000000b5c4cb7210 */ /* 0x000fe40007ffe0aa */
[----:B------:R-:W-:Y:S02]  /*14f50*/  IADD3 R204, R187, R190, R194 ;  /* 0x000000bebbcc7210 */ /* 0x000fe40007ffe0c2 */
[----:B------:R-:W-:Y:S02]  /*14f60*/  IADD3 R4, R8, R5, R4 ;  /* 0x0000000508047210 */ /* 0x000fe40007ffe004 */
[----:B------:R-:W-:Y:S02]  /*14f70*/  IADD3 R9, R11, R10, R9 ;  /* 0x0000000a0b097210 */ /* 0x000fe40007ffe009 */
[----:B------:R-:W-:Y:S02]  /*14f80*/  IADD3 R16, R204, R203, R16 ;  /* 0x000000cbcc107210 */ /* 0x000fe40007ffe010 */
[----:B------:R-:W-:-:S02]  /*14f90*/  IADD3 R205, R205, R174, R177 ;  /* 0x000000aecdcd7210 */ /* 0x000fc40007ffe0b1 */
[----:B------:R-:W-:Y:S02]  /*14fa0*/  IADD3 R9, R16, R9, R4 ;  /* 0x0000000910097210 */ /* 0x000fe40007ffe004 */
[----:B------:R-:W-:-:S04]  /*14fb0*/  IADD3 R4, R179, R182, R184 ;  /* 0x000000b6b3047210 */ /* 0x000fc80007ffe0b8 */
[----:B------:R-:W-:Y:S01]  /*14fc0*/  IADD3 R204, R9, R205, R4 ;  /* 0x000000cd09cc7210 */ /* 0x000fe20007ffe004 */
        /* <DEDUP_REMOVED lines=11> */
.L_x_1808:
[----:B------:R-:W2:Y:S01]  /*15080*/  S2R R16, SR_TID.X ;  /* 0x0000000000107919 */ /* 0x000ea20000002100 */
[C---:B------:R-:W-:Y:S01]  /*15090*/  ISETP.NE.AND P1, PT, R202.reuse, 0x1f, PT ;  /* 0x0000001fca00780c */ /* 0x040fe20003f25270 */
[----:B-1----:R-:W-:Y:S01]  /*150a0*/  IMAD.MOV.U32 R5, RZ, RZ, R9 ;  /* 0x000000ffff057224 */ /* 0x002fe200078e0009 */
[----:B------:R-:W-:Y:S01]  /*150b0*/  ISETP.NE.AND P3, PT, R202, RZ, PT ;  /* 0x000000ffca00720c */ /* 0x000fe20003f65270 */
[----:B------:R-:W-:Y:S02]  /*150c0*/  BSSY B0, `(.L_x_1802) ;  /* 0x0000023000007945 */ /* 0x000fe40003800000 */
[----:B------:R-:W-:-:S04]  /*150d0*/  @P0 IMAD.IADD R5, R5, 0x1, R203 ;  /* 0x0000000105050824 */ /* 0x000fc800078e02cb */
[----:B------:R-:W-:-:S04]  /*150e0*/  IMAD.IADD R204, R5, 0x1, -R204 ;  /* 0x0000000105cc7824 */ /* 0x000fc800078e0acc */
[--C-:B--2---:R-:W-:Y:S02]  /*150f0*/  @!P1 SHF.R.U32.HI R4, RZ, 0x3, R16.reuse ;  /* 0x00000003ff049819 */ /* 0x104fe40000011610 */
[----:B------:R-:W-:Y:S02]  /*15100*/  SHF.R.U32.HI R203, RZ, 0x5, R16 ;  /* 0x00000005ffcb7819 */ /* 0x000fe40000011610 */
[----:B------:R-:W-:Y:S02]  /*15110*/  @!P1 LOP3.LUT R208, R4, 0x1ffffffc, RZ, 0xc0, !PT ;  /* 0x1ffffffc04d09812 */ /* 0x000fe400078ec0ff */
[C---:B------:R-:W-:Y:S02]  /*15120*/  ISETP.NE.AND P0, PT, R203.reuse, 0x2, PT ;  /* 0x00000002cb00780c */ /* 0x040fe40003f05270 */
[C---:B------:R-:W-:Y:S01]  /*15130*/  ISETP.NE.AND P2, PT, R203.reuse, RZ, PT ;  /* 0x000000ffcb00720c */ /* 0x040fe20003f45270 */
[----:B------:R1:W-:Y:S04]  /*15140*/  @!P1 STS [R208+0x6300], R5 ;  /* 0x00630005d0009388 */ /* 0x0003e80000000800 */
[----:B------:R-:W-:Y:S01]  /*15150*/  BAR.SYNC.DEFER_BLOCKING 0x0 ;  /* 0x0000000000007b1d */ /* 0x000fe20000010000 */
[----:B------:R-:W-:-:S02]  /*15160*/  ISETP.NE.AND P1, PT, R203, 0x5, PT ;  /* 0x00000005cb00780c */ /* 0x000fc40003f25270 */
[----:B------:R-:W-:Y:S02]  /*15170*/  ISETP.NE.AND P4, PT, R16, RZ, PT ;  /* 0x000000ff1000720c */ /* 0x000fe40003f85270 */
[----:B-1----:R-:W-:Y:S01]  /*15180*/  SEL R5, R204, RZ, P3 ;  /* 0x000000ffcc057207 */ /* 0x002fe20001800000 */
        /* <DEDUP_REMOVED lines=11> */
[----:B--2---:R-:W-:-:S05]  /*15240*/  IMAD.IADD R11, R11, 0x1, R206 ;  /* 0x000000010b0b7824 */ /* 0x004fca00078e02ce */
        /* <DEDUP_REMOVED lines=10> */
.L_x_1803:
[----:B------:R-:W-:Y:S05]  /*152f0*/  BSYNC B0 ;  /* 0x0000000000007941 */ /* 0x000fea0003800000 */
.L_x_1802:
[----:B------:R-:W-:Y:S01]  /*15300*/  BAR.SYNC.DEFER_BLOCKING 0x0 ;  /* 0x0000000000007b1d */ /* 0x000fe20000010000 */
[C---:B------:R-:W-:Y:S01]  /*15310*/  ISETP.GT.AND P0, PT, R16.reuse, 0x3f, PT ;  /* 0x0000003f1000780c */ /* 0x040fe20003f04270 */
[----:B------:R-:W-:-:S04]  /*15320*/  IMAD R202, R16, 0x84, RZ ;  /* 0x0000008410ca7824 */ /* 0x000fc800078e02ff */
[----:B------:R-:W-:Y:S02]  /*15330*/  ULDC UR4, c[0x0][0x198] ;  /* 0x0000660000047ab9 */ /* 0x000fe40000000800 */
[----:B------:R-:W-:Y:S01]  /*15340*/  UBMSK UR4, URZ, UR4 ;  /* 0x000000043f04729b */ /* 0x000fe20008000000 */
[----:B------:R-:W1:Y:S02]  /*15350*/  @P4 LDS R5, [0x6320] ;  /* 0x00632000ff054984 */ /* 0x000e640000000800 */
[----:B-1----:R-:W-:Y:S01]  /*15360*/  @P4 IMAD.IADD R8, R8, 0x1, R5 ;  /* 0x0000000108084824 */ /* 0x002fe200078e0205 */
[----:B------:R-:W-:-:S03]  /*15370*/  ISETP.GE.AND P4, PT, R16, R7, PT ;  /* 0x000000071000720c */ /* 0x000fc60003f86270 */
        /* <DEDUP_REMOVED lines=10> */
[----:B0-----:R-:W-:Y:S01]  /*15420*/  IMAD.IADD R4, R197, 0x1, R178 ;  /* 0x00000001c5047824 */ /* 0x001fe200078e02b2 */
[----:B------:R-:W-:Y:S03]  /*15430*/  STS [R202+0x14], R178 ;  /* 0x000014b2ca007388 */ /* 0x000fe60000000800 */
[----:B------:R-:W-:Y:S01]  /*15440*/  IMAD.IADD R195, R195, 0x1, R4 ;  /* 0x00000001c3c37824 */ /* 0x000fe200078e0204 */
[----:B------:R0:W-:Y:S03]  /*15450*/  STS [R202+0x18], R4 ;  /* 0x00001804ca007388 */ /* 0x0001e60000000800 */
[C---:B------:R-:W-:Y:S01]  /*15460*/  IMAD.IADD R10, R172.reuse, 0x1, R195 ;  /* 0x00000001ac0a7824 */ /* 0x040fe200078e02c3 */
[----:B------:R-:W-:Y:S01]  /*15470*/  STS [R202+0x1c], R195 ;  /* 0x00001cc3ca007388 */ /* 0x000fe20000000800 */
[----:B------:R-:W-:-:S02]  /*15480*/  LOP3.LUT R172, R172, 0xbfffffff, RZ, 0xc0, !PT ;  /* 0xbfffffffacac7812 */ /* 0x000fc400078ec0ff */
[----:B------:R-:W-:Y:S01]  /*15490*/  IMAD.IADD R193, R193, 0x1, R10 ;  /* 0x00000001c1c17824 */ /* 0x000fe200078e020a */
[----:B------:R-:W-:Y:S01]  /*154a0*/  STS [R202+0x20], R10 ;  /* 0x0000200aca007388 */ /* 0x000fe20000000800 */
[----:B------:R-:W-:Y:S02]  /*154b0*/  @P4 LOP3.LUT R172, R172, 0x40000000, RZ, 0xfc, !PT ;  /* 0x40000000acac4812 */ /* 0x000fe400078efcff */
[----:B------:R-:W-:Y:S01]  /*154c0*/  IMAD.IADD R9, R192, 0x1, R193 ;  /* 0x00000001c0097824 */ /* 0x000fe200078e02c1 */
[----:B------:R-:W-:Y:S01]  /*154d0*/  STS [R202+0x24], R193 ;  /* 0x000024c1ca007388 */ /* 0x000fe20000000800 */
[----:B------:R-:W-:Y:S02]  /*154e0*/  LOP3.LUT R172, R172, 0xdfffffff, RZ, 0xc0, !PT ;  /* 0xdfffffffacac7812 */ /* 0x000fe400078ec0ff */
        /* <DEDUP_REMOVED lines=15> */
[----:B------:R-:W-:Y:S01]  /*155e0*/  @!P0 IADD3 R185, -R16, 0x3f, RZ ;  /* 0x0000003f10b98810 */ /* 0x000fe20007ffe1ff */
[----:B------:R-:W-:Y:S02]  /*155f0*/  STS [R202+0x44], R168 ;  /* 0x000044a8ca007388 */ /* 0x000fe40000000800 */
[----:B------:R-:W-:Y:S01]  /*15600*/  IMAD.IADD R183, R183, 0x1, R186 ;  /* 0x00000001b7b77824 */ /* 0x000fe200078e02ba */
[----:B------:R-:W-:Y:S01]  /*15610*/  @!P0 LOP3.LUT R191, R185, 0x1f, RZ, 0xc0, !PT ;  /* 0x0000001fb9bf8812 */ /* 0x000fe200078ec0ff */
[----:B------:R-:W-:Y:S01]  /*15620*/  STS [R202+0x48], R186 ;  /* 0x000048baca007388 */ /* 0x000fe20000000800 */
[----:B------:R-:W-:Y:S01]  /*15630*/  @!P0 SHF.R.S32.HI R204, RZ, 0x5, R185 ;  /* 0x00000005ffcc8819 */ /* 0x000fe200000114b9 */
[C---:B------:R-:W-:Y:S01]  /*15640*/  IMAD.IADD R188, R180.reuse, 0x1, R183 ;  /* 0x00000001b4bc7824 */ /* 0x040fe200078e02b7 */
[----:B------:R-:W-:Y:S01]  /*15650*/  LOP3.LUT R180, R180, 0xfffffffe, RZ, 0xc0, !PT ;  /* 0xfffffffeb4b47812 */ /* 0x000fe200078ec0ff */
[----:B------:R-:W-:Y:S02]  /*15660*/  STS [R202+0x4c], R183 ;  /* 0x00004cb7ca007388 */ /* 0x000fe40000000800 */
[----:B------:R-:W-:-:S02]  /*15670*/  IMAD.IADD R173, R173, 0x1, R188 ;  /* 0x00000001adad7824 */ /* 0x000fc400078e02bc */
[----:B------:R-:W-:Y:S01]  /*15680*/  @!P0 IMAD R204, R191, 0x180, R204 ;  /* 0x00000180bfcc8824 */ /* 0x000fe200078e02cc */
[----:B------:R-:W-:Y:S01]  /*15690*/  STS [R202+0x50], R188 ;  /* 0x000050bcca007388 */ /* 0x000fe20000000800 */
[----:B------:R-:W-:Y:S02]  /*156a0*/  IMAD.IADD R170, R170, 0x1, R173 ;  /* 0x00000001aaaa7824 */ /* 0x000fe400078e02ad */
[----:B------:R-:W-:Y:S01]  /*156b0*/  @!P0 IMAD.SHL.U32 R204, R204, 0x2, RZ ;  /* 0x00000002cccc8824 */ /* 0x000fe200078e00ff */
        /* <DEDUP_REMOVED lines=11> */
[----:B-1----:R-:W-:-:S03]  /*15770*/  IMAD.IADD R5, R184, 0x1, R187 ;  /* 0x00000001b8057824 */ /* 0x002fc600078e02bb */
[----:B------:R-:W-:Y:S01]  /*15780*/  STS [R202+0x6c], R187 ;  /* 0x00006cbbca007388 */ /* 0x000fe20000000800 */
[----:B------:R-:W-:-:S03]  /*15790*/  IMAD.IADD R182, R182, 0x1, R5 ;  /* 0x00000001b6b67824 */ /* 0x000fc600078e0205 */
[----:B------:R-:W-:Y:S01]  /*157a0*/  STS [R202+0x70], R5 ;  /* 0x00007005ca007388 */ /* 0x000fe20000000800 */
[----:B0-----:R-:W-:-:S03]  /*157b0*/  IMAD.IADD R4, R179, 0x1, R182 ;  /* 0x00000001b3047824 */ /* 0x001fc600078e02b6 */
[----:B------:R-:W-:Y:S01]  /*157c0*/  STS [R202+0x74], R182 ;  /* 0x000074b6ca007388 */ /* 0x000fe20000000800 */
[----:B------:R-:W-:-:S03]  /*157d0*/  IMAD.IADD R177, R177, 0x1, R4 ;  /* 0x00000001b1b17824 */ /* 0x000fc600078e0204 */
[----:B------:R-:W-:Y:S01]  /*157e0*/  STS [R202+0x78], R4 ;  /* 0x00007804ca007388 */ /* 0x000fe20000000800 */
[----:B------:R-:W-:-:S03]  /*157f0*/  IMAD.IADD R174, R174, 0x1, R177 ;  /* 0x00000001aeae7824 */ /* 0x000fc600078e02b1 */
        /* <DEDUP_REMOVED lines=15> */
[----:B0-----:R-:W-:-:S03]  /*158f0*/  IMAD.IADD R27, R27, 0x1, R8 ;  /* 0x000000011b1b7824 */ /* 0x001fc600078e0208 */
[----:B------:R-:W0:Y:S01]  /*15900*/  LDS.U16 R40, [R40] ;  /* 0x0000000028287984 */ /* 0x000e220000000400 */
[----:B-1----:R-:W-:-:S03]  /*15910*/  IMAD.IADD R39, R39, 0x1, R10 ;  /* 0x0000000127277824 */ /* 0x002fc600078e020a */
[----:B------:R-:W1:Y:S01]  /*15920*/  LDS.U16 R42, [R42] ;  /* 0x000000002a2a7984 */ /* 0x000e620000000400 */
[----:B--2---:R-:W-:-:S03]  /*15930*/  IMAD.IADD R17, R18, 0x1, R17 ;  /* 0x0000000112117824 */ /* 0x004fc600078e0211 */
[----:B------:R-:W2:Y:S01]  /*15940*/  LDS.U16 R92, [R92] ;  /* 0x000000005c5c7984 */ /* 0x000ea20000000400 */
[----:B---3--:R-:W-:-:S03]  /*15950*/  IMAD.IADD R23, R23, 0x1, R20 ;  /* 0x0000000117177824 */ /* 0x008fc600078e0214 */
[----:B------:R3:W2:Y:S01]  /*15960*/  LDS.U16 R21, [R98] ;  /* 0x0000000062157984 */ /* 0x0006a20000000400 */
[----:B----4-:R-:W-:-:S03]  /*15970*/  IMAD.IADD R31, R31, 0x1, R22 ;  /* 0x000000011f1f7824 */ /* 0x010fc600078e0216 */
[----:B------:R-:W4:Y:S01]  /*15980*/  LDS.U16 R104, [R104] ;  /* 0x0000000068687984 */ /* 0x000f220000000400 */
[----:B-----5:R-:W-:-:S03]  /*15990*/  IMAD.IADD R35, R35, 0x1, R24 ;  /* 0x0000000123237824 */ /* 0x020fc600078e0218 */
[----:B------:R-:W5:Y:S01]  /*159a0*/  LDS.U16 R110, [R110] ;  /* 0x000000006e6e7984 */ /* 0x000f620000000400 */
[----:B------:R-:W-:Y:S01]  /*159b0*/  IMAD.IADD R43, R43, 0x1, R26 ;  /* 0x000000012b2b7824 */ /* 0x000fe200078e021a */
[----:B---3--:R-:W-:Y:S02]  /*159c0*/  IADD3 R98, R16, 0xd80, RZ ;  /* 0x00000d8010627810 */ /* 0x008fe40007ffe0ff */
[----:B------:R-:W3:Y:S01]  /*159d0*/  LDS.U16 R116, [R116] ;  /* 0x0000000074747984 */ /* 0x000ee20000000400 */
[----:B------:R-:W-:-:S03]  /*159e0*/  IMAD.IADD R47, R47, 0x1, R28 ;  /* 0x000000012f2f7824 */ /* 0x000fc600078e021c */
[----:B------:R0:W3:Y:S01]  /*159f0*/  LDS.U16 R25, [R122] ;  /* 0x000000007a197984 */ /* 0x0000e20000000400 */
[----:B------:R-:W-:-:S03]  /*15a00*/  IMAD.IADD R51, R51, 0x1, R32 ;  /* 0x0000000133337824 */ /* 0x000fc600078e0220 */
[----:B------:R0:W3:Y:S01]  /*15a10*/  LDS.U16 R5, [R126] ;  /* 0x000000007e057984 */ /* 0x0000e20000000400 */
[----:B------:R-:W-:-:S03]  /*15a20*/  IMAD.IADD R55, R55, 0x1, R34 ;  /* 0x0000000137377824 */ /* 0x000fc600078e0222 */
[----:B------:R1:W3:Y:S01]  /*15a30*/  LDS.U16 R9, [R128] ;  /* 0x0000000080097984 */ /* 0x0002e20000000400 */
[----:B------:R-:W-:Y:S01]  /*15a40*/  IMAD.IADD R29, R29, 0x1, R38 ;  /* 0x000000011d1d7824 */ /* 0x000fe200078e0226 */
[C---:B0-----:R-:W-:Y:S02]  /*15a50*/  IADD3 R122, R16.reuse, 0x480, RZ ;  /* 0x00000480107a7810 */ /* 0x041fe40007ffe0ff */
[----:B------:R0:W3:Y:S01]  /*15a60*/  LDS.U16 R11, [R130] ;  /* 0x00000000820b7984 */ /* 0x0000e20000000400 */
[----:B------:R-:W-:Y:S01]  /*15a70*/  IMAD.IADD R45, R45, 0x1, R40 ;  /* 0x000000012d2d7824 */ /* 0x000fe200078e0228 */
[C---:B------:R-:W-:Y:S02]  /*15a80*/  IADD3 R126, R16.reuse, 0x300, RZ ;  /* 0x00000300107e7810 */ /* 0x040fe40007ffe0ff */
[----:B------:R2:W3:Y:S01]  /*15a90*/  LDS.U16 R173, [R132] ;  /* 0x0000000084ad7984 */ /* 0x0004e20000000400 */
[----:B-1----:R-:W-:Y:S01]  /*15aa0*/  IMAD.IADD R37, R37, 0x1, R42 ;  /* 0x0000000125257824 */ /* 0x002fe200078e022a */
[----:B------:R-:W-:-:S02]  /*15ab0*/  IADD3 R128, R16, 0x240, RZ ;  /* 0x0000024010807810 */ /* 0x000fc40007ffe0ff */
[----:B------:R-:W1:Y:S01]  /*15ac0*/  LDS.U16 R175, [R134] ;  /* 0x0000000086af7984 */ /* 0x000e620000000400 */
[----:B--2---:R-:W-:Y:S01]  /*15ad0*/  IMAD.IADD R53, R53, 0x1, R92 ;  /* 0x0000000135357824 */ /* 0x004fe200078e025c */
[----:B0-----:R-:W-:Y:S02]  /*15ae0*/  IADD3 R130, R16, 0x180, RZ ;  /* 0x0000018010827810 */ /* 0x001fe40007ffe0ff */
[----:B------:R-:W0:Y:S01]  /*15af0*/  LDS.U16 R177, [R136] ;  /* 0x0000000088b17984 */ /* 0x000e220000000400 */
[----:B------:R-:W-:Y:S01]  /*15b00*/  IMAD.IADD R21, R30, 0x1, R21 ;  /* 0x000000011e157824 */ /* 0x000fe200078e0215 */
[----:B------:R-:W-:Y:S02]  /*15b10*/  IADD3 R132, R16, 0xc0, RZ ;  /* 0x000000c010847810 */ /* 0x000fe40007ffe0ff */
[----:B------:R-:W2:Y:S01]  /*15b20*/  LDS.U16 R179, [R138] ;  /* 0x000000008ab37984 */ /* 0x000ea20000000400 */
[----:B----4-:R-:W-:Y:S01]  /*15b30*/  IMAD.IADD R49, R49, 0x1, R104 ;  /* 0x0000000131317824 */ /* 0x010fe200078e0268 */
[----:B------:R-:W-:-:S02]  /*15b40*/  ISETP.GE.AND P6, PT, R132, R7, PT ;  /* 0x000000078400720c */ /* 0x000fc40003fc6270 */
[----:B------:R-:W4:Y:S01]  /*15b50*/  LDS.U16 R181, [R140] ;  /* 0x000000008cb57984 */ /* 0x000f220000000400 */
[----:B-----5:R-:W-:Y:S01]  /*15b60*/  IMAD.IADD R41, R41, 0x1, R110 ;  /* 0x0000000129297824 */ /* 0x020fe200078e026e */
[-C--:B------:R-:W-:Y:S02]  /*15b70*/  ISETP.GE.AND P5, PT, R130, R7.reuse, PT ;  /* 0x000000078200720c */ /* 0x080fe40003fa6270 */
[----:B------:R-:W5:Y:S01]  /*15b80*/  LDS.U16 R183, [R142] ;  /* 0x000000008eb77984 */ /* 0x000f620000000400 */
[----:B---3--:R-:W-:Y:S01]  /*15b90*/  IMAD.IADD R33, R33, 0x1, R116 ;  /* 0x0000000121217824 */ /* 0x008fe200078e0274 */
[-C--:B------:R-:W-:Y:S02]  /*15ba0*/  ISETP.GE.AND P2, PT, R128, R7.reuse, PT ;  /* 0x000000078000720c */ /* 0x080fe40003f46270 */
[----:B------:R-:W3:Y:S01]  /*15bb0*/  LDS.U16 R185, [R144] ;  /* 0x0000000090b97984 */ /* 0x000ee20000000400 */
[----:B------:R-:W-:Y:S01]  /*15bc0*/  IMAD.IADD R25, R36, 0x1, R25 ;  /* 0x0000000124197824 */ /* 0x000fe200078e0219 */
[----:B------:R-:W-:-:S02]  /*15bd0*/  ISETP.GE.AND P3, PT, R126, R7, PT ;  /* 0x000000077e00720c */ /* 0x000fc40003f66270 */
[----:B------:R-:W3:Y:S01]  /*15be0*/  LDS.U16 R187, [R146] ;  /* 0x0000000092bb7984 */ /* 0x000ee20000000400 */
[----:B------:R-:W-:Y:S01]  /*15bf0*/  IMAD.IADD R56, R56, 0x1, R5 ;  /* 0x0000000138387824 */ /* 0x000fe200078e0205 */
[----:B------:R-:W-:Y:S01]  /*15c00*/  @P6 LOP3.LUT R172, R172, 0x20000000, RZ, 0xfc, !PT ;  /* 0x20000000acac6812 */ /* 0x000fe200078efcff */
[----:B------:R-:W-:Y:S01]  /*15c10*/  @!P0 IMAD.IADD R5, R6, 0x1, -R15 ;  /* 0x0000000106058824 */ /* 0x000fe200078e0a0f */
[----:B------:R-:W3:Y:S01]  /*15c20*/  LDS.U16 R189, [R148] ;  /* 0x0000000094bd7984 */ /* 0x000ee20000000400 */
[----:B------:R-:W-:Y:S01]  /*15c30*/  IMAD.IADD R54, R54, 0x1, R9 ;  /* 0x0000000136367824 */ /* 0x000fe200078e0209 */
[----:B------:R-:W-:Y:S01]  /*15c40*/  LOP3.LUT R172, R172, 0xefffffff, RZ, 0xc0, !PT ;  /* 0xefffffffacac7812 */ /* 0x000fe200078ec0ff */
[----:B------:R-:W-:Y:S01]  /*15c50*/  @!P4 IMAD.MOV.U32 R6, RZ, RZ, -0x1 ;  /* 0xffffffffff06c424 */ /* 0x000fe200078e00ff */
[----:B------:R-:W3:Y:S01]  /*15c60*/  LDS.U16 R191, [R150] ;  /* 0x0000000096bf7984 */ /* 0x000ee20000000400 */
[----:B------:R-:W-:Y:S01]  /*15c70*/  IMAD.IADD R52, R52, 0x1, R11 ;  /* 0x0000000134347824 */ /* 0x000fe200078e020b */
[----:B------:R-:W-:Y:S01]  /*15c80*/  @P5 LOP3.LUT R172, R172, 0x10000000, RZ, 0xfc, !PT ;  /* 0x10000000acac5812 */ /* 0x000fe200078efcff */
[----:B------:R-:W-:Y:S01]  /*15c90*/  @!P6 IMAD.MOV.U32 R9, RZ, RZ, -0x1 ;  /* 0xffffffffff09e424 */ /* 0x000fe200078e00ff */
[----:B------:R-:W3:Y:S01]  /*15ca0*/  LDS.U16 R193, [R152] ;  /* 0x0000000098c17984 */ /* 0x000ee20000000400 */
[----:B------:R-:W-:Y:S01]  /*15cb0*/  IMAD.IADD R50, R50, 0x1, R173 ;  /* 0x0000000132327824 */ /* 0x000fe200078e02ad */
[----:B------:R-:W-:Y:S01]  /*15cc0*/  LOP3.LUT R172, R172, 0xf7ffffff, RZ, 0xc0, !PT ;  /* 0xf7ffffffacac7812 */ /* 0x000fe200078ec0ff */
[----:B------:R-:W-:Y:S01]  /*15cd0*/  @!P2 IMAD.MOV.U32 R248, RZ, RZ, -0x1 ;  /* 0xfffffffffff8a424 */ /* 0x000fe200078e00ff */
[----:B------:R-:W3:Y:S01]  /*15ce0*/  LDS.U16 R195, [R154] ;  /* 0x000000009ac37984 */ /* 0x000ee20000000400 */
[----:B-1----:R-:W-:Y:S01]  /*15cf0*/  IMAD.IADD R48, R48, 0x1, R175 ;  /* 0x0000000130307824 */ /* 0x002fe200078e02af */
[----:B------:R-:W-:Y:S01]  /*15d00*/  @P2 LOP3.LUT R172, R172, 0x8000000, RZ, 0xfc, !PT ;  /* 0x08000000acac2812 */ /* 0x000fe200078efcff */
[----:B------:R-:W-:Y:S01]  /*15d10*/  @!P3 IMAD.MOV.U32 R242, RZ, RZ, -0x1 ;  /* 0xfffffffffff2b424 */ /* 0x000fe200078e00ff */
[----:B------:R-:W1:Y:S01]  /*15d20*/  LDS.U16 R197, [R158] ;  /* 0x000000009ec57984 */ /* 0x000e620000000400 */
[----:B0-----:R-:W-:Y:S01]  /*15d30*/  IMAD.IADD R46, R46, 0x1, R177 ;  /* 0x000000012e2e7824 */ /* 0x001fe200078e02b1 */
[----:B------:R-:W-:-:S02]  /*15d40*/  LOP3.LUT R172, R172, 0xfbffffff, RZ, 0xc0, !PT ;  /* 0xfbffffffacac7812 */ /* 0x000fc400078ec0ff */
[----:B------:R-:W0:Y:S01]  /*15d50*/  LDS.U16 R199, [R160] ;  /* 0x00000000a0c77984 */ /* 0x000e220000000400 */
[----:B--2---:R-:W-:Y:S01]  /*15d60*/  IMAD.IADD R44, R44, 0x1, R179 ;  /* 0x000000012c2c7824 */ /* 0x004fe200078e02b3 */
[----:B------:R-:W-:Y:S02]  /*15d70*/  @P3 LOP3.LUT R172, R172, 0x4000000, RZ, 0xfc, !PT ;  /* 0x04000000acac3812 */ /* 0x000fe400078efcff */
[----:B------:R-:W2:Y:S01]  /*15d80*/  LDS.U16 R201, [R162] ;  /* 0x00000000a2c97984 */ /* 0x000ea20000000400 */
[----:B----4-:R-:W-:Y:S01]  /*15d90*/  IMAD.IADD R42, R94, 0x1, R181 ;  /* 0x000000015e2a7824 */ /* 0x010fe200078e02b5 */
[----:B------:R-:W-:Y:S02]  /*15da0*/  LOP3.LUT R172, R172, 0xfdffffff, RZ, 0xc0, !PT ;  /* 0xfdffffffacac7812 */ /* 0x000fe400078ec0ff */
[----:B------:R-:W4:Y:S01]  /*15db0*/  LDS.U16 R203, [R164] ;  /* 0x00000000a4cb7984 */ /* 0x000f220000000400 */
[----:B-----5:R-:W-:Y:S01]  /*15dc0*/  IMAD.IADD R40, R96, 0x1, R183 ;  /* 0x0000000160287824 */ /* 0x020fe200078e02b7 */
[----:B------:R-:W-:-:S02]  /*15dd0*/  IADD3 R116, R16, 0x6c0, RZ ;  /* 0x000006c010747810 */ /* 0x000fc40007ffe0ff */
[----:B------:R-:W5:Y:S01]  /*15de0*/  LDS.U16 R205, [R166] ;  /* 0x00000000a6cd7984 */ /* 0x000f620000000400 */
[----:B---3--:R-:W-:Y:S01]  /*15df0*/  IMAD.IADD R38, R100, 0x1, R185 ;  /* 0x0000000164267824 */ /* 0x008fe200078e02b9 */
[----:B------:R-:W-:Y:S02]  /*15e00*/  IADD3 R110, R16, 0x900, RZ ;  /* 0x00000900106e7810 */ /* 0x000fe40007ffe0ff */
[----:B------:R-:W-:Y:S01]  /*15e10*/  BAR.SYNC.DEFER_BLOCKING 0x0 ;  /* 0x0000000000007b1d */ /* 0x000fe20000010000 */
[----:B------:R-:W-:Y:S01]  /*15e20*/  IMAD.IADD R36, R102, 0x1, R187 ;  /* 0x0000000166247824 */ /* 0x000fe200078e02bb */
[----:B------:R-:W-:Y:S01]  /*15e30*/  IADD3 R104, R16, 0xb40, RZ ;  /* 0x00000b4010687810 */ /* 0x000fe20007ffe0ff */
[----:B------:R-:W-:Y:S01]  /*15e40*/  IMAD.IADD R34, R106, 0x1, R189 ;  /* 0x000000016a227824 */ /* 0x000fe200078e02bd */
[C---:B------:R-:W-:Y:S02]  /*15e50*/  IADD3 R106, R16.reuse, 0xa80, RZ ;  /* 0x00000a80106a7810 */ /* 0x040fe40007ffe0ff */
[----:B------:R-:W-:Y:S01]  /*15e60*/  IADD3 R102, R16, 0xc00, RZ ;  /* 0x00000c0010667810 */ /* 0x000fe20007ffe0ff */
[----:B------:R-:W-:Y:S01]  /*15e70*/  IMAD.IADD R32, R108, 0x1, R191 ;  /* 0x000000016c207824 */ /* 0x000fe200078e02bf */
[----:B------:R-:W-:-:S02]  /*15e80*/  IADD3 R108, R16, 0x9c0, RZ ;  /* 0x000009c0106c7810 */ /* 0x000fc40007ffe0ff */
[----:B------:R-:W-:Y:S01]  /*15e90*/  IADD3 R100, R16, 0xcc0, RZ ;  /* 0x00000cc010647810 */ /* 0x000fe20007ffe0ff */
[----:B------:R-:W-:Y:S01]  /*15ea0*/  IMAD.IADD R30, R112, 0x1, R193 ;  /* 0x00000001701e7824 */ /* 0x000fe200078e02c1 */
[C---:B------:R-:W-:Y:S02]  /*15eb0*/  IADD3 R112, R16.reuse, 0x840, RZ ;  /* 0x0000084010707810 */ /* 0x040fe40007ffe0ff */
[----:B------:R-:W-:Y:S01]  /*15ec0*/  IADD3 R96, R16, 0xe40, RZ ;  /* 0x00000e4010607810 */ /* 0x000fe20007ffe0ff */
[----:B------:R-:W-:Y:S01]  /*15ed0*/  IMAD.IADD R28, R114, 0x1, R195 ;  /* 0x00000001721c7824 */ /* 0x000fe200078e02c3 */
[C---:B------:R-:W-:Y:S02]  /*15ee0*/  IADD3 R114, R16.reuse, 0x780, RZ ;  /* 0x0000078010727810 */ /* 0x040fe40007ffe0ff */
[----:B------:R-:W-:Y:S01]  /*15ef0*/  IADD3 R94, R16, 0xf00, RZ ;  /* 0x00000f00105e7810 */ /* 0x000fe20007ffe0ff */
[----:B-1----:R-:W-:Y:S01]  /*15f00*/  IMAD.IADD R26, R118, 0x1, R197 ;  /* 0x00000001761a7824 */ /* 0x002fe200078e02c5 */
[----:B------:R-:W-:-:S02]  /*15f10*/  IADD3 R118, R16, 0x600, RZ ;  /* 0x0000060010767810 */ /* 0x000fc40007ffe0ff */
[----:B------:R-:W-:Y:S01]  /*15f20*/  IADD3 R92, R16, 0xfc0, RZ ;  /* 0x00000fc0105c7810 */ /* 0x000fe20007ffe0ff */
[----:B------:R-:W-:Y:S01]  /*15f30*/  @!P0 STS [R0.X4], R15 ;  /* 0x0000000f00008388 */ /* 0x000fe20000004800 */
[----:B0-----:R-:W-:Y:S01]  /*15f40*/  IMAD.IADD R24, R120, 0x1, R199 ;  /* 0x0000000178187824 */ /* 0x001fe200078e02c7 */
[----:B------:R-:W-:Y:S02]  /*15f50*/  IADD3 R120, R16, 0x540, RZ ;  /* 0x0000054010787810 */ /* 0x000fe40007ffe0ff */
[----:B------:R-:W-:Y:S01]  /*15f60*/  BAR.SYNC.DEFER_BLOCKING 0x0 ;  /* 0x0000000000007b1d */ /* 0x000fe20000010000 */
[----:B--2---:R-:W-:Y:S01]  /*15f70*/  IMAD.IADD R22, R124, 0x1, R201 ;  /* 0x000000017c167824 */ /* 0x004fe200078e02c9 */
[----:B------:R-:W-:Y:S01]  /*15f80*/  IADD3 R124, R16, 0x3c0, RZ ;  /* 0x000003c0107c7810 */ /* 0x000fe20007ffe0ff */
[----:B----4-:R-:W-:Y:S02]  /*15f90*/  IMAD.IADD R20, R156, 0x1, R203 ;  /* 0x000000019c147824 */ /* 0x010fe400078e02cb */
[----:B-----5:R-:W-:Y:S01]  /*15fa0*/  IMAD.IADD R18, R2, 0x1, R205 ;  /* 0x0000000102127824 */ /* 0x020fe200078e02cd */
[----:B------:R-:W-:Y:S06]  /*15fb0*/  BAR.SYNC.DEFER_BLOCKING 0x0 ;  /* 0x0000000000007b1d */ /* 0x000fec0000010000 */
[----:B------:R-:W-:Y:S04]  /*15fc0*/  @!P0 STS [R0.X4+0x7500], R5 ;  /* 0x0075000500008388 */ /* 0x000fe80000004800 */
[----:B------:R-:W-:Y:S06]  /*15fd0*/  BAR.SYNC.DEFER_BLOCKING 0x0 ;  /* 0x0000000000007b1d */ /* 0x000fec0000010000 */
[----:B------:R0:W-:Y:S04]  /*15fe0*/  STS [R17.X4], R82 ;  /* 0x0000005211007388 */ /* 0x0001e80000004800 */
[----:B------:R1:W-:Y:S04]  /*15ff0*/  STS [R23.X4], R80 ;  /* 0x0000005017007388 */ /* 0x0003e80000004800 */
[----:B------:R2:W-:Y:S01]  /*16000*/  STS [R27.X4], R78 ;  /* 0x0000004e1b007388 */ /* 0x0005e20000004800 */
[----:B0-----:R-:W-:-:S03]  /*16010*/  IADD3 R82, R16, 0x1380, RZ ;  /* 0x0000138010527810 */ /* 0x001fc60007ffe0ff */
[----:B------:R0:W-:Y:S01]  /*16020*/  STS [R31.X4], R76 ;  /* 0x0000004c1f007388 */ /* 0x0001e20000004800 */
[----:B-1----:R-:W-:-:S03]  /*16030*/  IADD3 R80, R16, 0x1440, RZ ;  /* 0x0000144010507810 */ /* 0x002fc60007ffe0ff */
[----:B------:R1:W-:Y:S01]  /*16040*/  STS [R35.X4], R74 ;  /* 0x0000004a23007388 */ /* 0x0003e20000004800 */
[----:B--2---:R-:W-:-:S03]  /*16050*/  IADD3 R78, R16, 0x1500, RZ ;  /* 0x00001500104e7810 */ /* 0x004fc60007ffe0ff */
        /* <DEDUP_REMOVED lines=16> */
[----:B------:R-:W-:Y:S01]  /*16160*/  STS [R53.X4], R14 ;  /* 0x0000000e35007388 */ /* 0x000fe20000004800 */
[----:B--2---:R-:W-:-:S03]  /*16170*/  IADD3 R60, R16, 0x1bc0, RZ ;  /* 0x00001bc0103c7810 */ /* 0x004fc60007ffe0ff */
[----:B------:R-:W-:Y:S01]  /*16180*/  STS [R21.X4], R12 ;  /* 0x0000000c15007388 */ /* 0x000fe20000004800 */
[----:B0-----:R-:W-:-:S03]  /*16190*/  IADD3 R58, R16, 0x1c80, RZ ;  /* 0x00001c80103a7810 */ /* 0x001fc60007ffe0ff */
[----:B------:R0:W-:Y:S04]  /*161a0*/  STS [R49.X4], R84 ;  /* 0x0000005431007388 */ /* 0x0001e80000004800 */
[----:B------:R1:W-:Y:S04]  /*161b0*/  STS [R41.X4], R86 ;  /* 0x0000005629007388 */ /* 0x0003e80000004800 */
        /* <DEDUP_REMOVED lines=8> */
[----:B------:R-:W-:Y:S04]  /*16240*/  STS [R52.X4], R137 ;  /* 0x0000008934007388 */ /* 0x000fe80000004800 */
[----:B------:R-:W-:Y:S04]  /*16250*/  STS [R50.X4], R139 ;  /* 0x0000008b32007388 */ /* 0x000fe80000004800 */
[----:B------:R-:W-:Y:S04]  /*16260*/  STS [R48.X4], R141 ;  /* 0x0000008d30007388 */ /* 0x000fe80000004800 */
[----:B------:R-:W-:Y:S04]  /*16270*/  STS [R46.X4], R143 ;  /* 0x0000008f2e007388 */ /* 0x000fe80000004800 */
[----:B------:R0:W-:Y:S04]  /*16280*/  STS [R44.X4], R145 ;  /* 0x000000912c007388 */ /* 0x0001e80000004800 */
[----:B------:R-:W-:Y:S04]  /*16290*/  STS [R42.X4], R147 ;  /* 0x000000932a007388 */ /* 0x000fe80000004800 */
[----:B------:R-:W-:Y:S01]  /*162a0*/  STS [R40.X4], R149 ;  /* 0x0000009528007388 */ /* 0x000fe20000004800 */
[----:B0-----:R-:W-:-:S03]  /*162b0*/  @!P5 IMAD.MOV.U32 R145, RZ, RZ, -0x1 ;  /* 0xffffffffff91d424 */ /* 0x001fc600078e00ff */
        /* <DEDUP_REMOVED lines=19> */
[----:B------:R-:W-:Y:S04]  /*163f0*/  LDS R12, [R0.X4+0x1500] ;  /* 0x00150000000c7984 */ /* 0x000fe80000004800 */
[----:B------:R-:W-:Y:S04]  /*16400*/  LDS R161, [R0.X4+0x1800] ;  /* 0x0018000000a17984 */ /* 0x000fe80000004800 */
[----:B------:R-:W-:Y:S04]  /*16410*/  LDS R14, [R0.X4+0x1b00] ;  /* 0x001b0000000e7984 */ /* 0x000fe80000004800 */
[----:B------:R-:W-:Y:S01]  /*16420*/  LDS R181, [R0.X4+0x1e00] ;  /* 0x001e000000b57984 */ /* 0x000fe20000004800 */
[----:B0-----:R-:W-:-:S03]  /*16430*/  @!P4 ISETP.GE.AND P1, PT, R137, RZ, PT ;  /* 0x000000ff8900c20c */ /* 0x001fc60003f26270 */
[----:B------:R-:W-:Y:S01]  /*16440*/  LDS R183, [R0.X4+0x2100] ;  /* 0x0021000000b77984 */ /* 0x000fe20000004800 */
[C---:B------:R-:W-:Y:S02]  /*16450*/  ISETP.NE.AND P0, PT, R137.reuse, 0x7fffffff, PT ;  /* 0x7fffffff8900780c */ /* 0x040fe40003f05270 */
[----:B------:R-:W-:Y:S01]  /*16460*/  @!P4 SEL R6, R6, 0x80000000, P1 ;  /* 0x800000000606c807 */ /* 0x000fe20000800000 */
[----:B------:R-:W-:Y:S01]  /*16470*/  LDS R185, [R0.X4+0x2400] ;  /* 0x0024000000b97984 */ /* 0x000fe20000004800 */
[C---:B-1----:R-:W-:Y:S02]  /*16480*/  @!P6 ISETP.GE.AND P1, PT, R8.reuse, RZ, PT ;  /* 0x000000ff0800e20c */ /* 0x042fe40003f26270 */
[----:B------:R-:W-:Y:S01]  /*16490*/  SEL R135, R137, 0x80000000, P0 ;  /* 0x8000000089877807 */ /* 0x000fe20000000000 */
[----:B------:R-:W-:Y:S01]  /*164a0*/  LDS R187, [R0.X4+0x2700] ;  /* 0x0027000000bb7984 */ /* 0x000fe20000004800 */
[----:B------:R-:W-:Y:S02]  /*164b0*/  ISETP.NE.AND P0, PT, R8, 0x7fffffff, PT ;  /* 0x7fffffff0800780c */ /* 0x000fe40003f05270 */
[----:B------:R-:W-:Y:S01]  /*164c0*/  @!P6 SEL R9, R9, 0x80000000, P1 ;  /* 0x800000000909e807 */ /* 0x000fe20000800000 */
[----:B------:R-:W-:Y:S01]  /*164d0*/  LDS R197, [R0.X4+0x2a00] ;  /* 0x002a000000c57984 */ /* 0x000fe20000004800 */
[----:B--2---:R-:W-:-:S02]  /*164e0*/  @!P5 ISETP.GE.AND P1, PT, R250, RZ, PT ;  /* 0x000000fffa00d20c */ /* 0x004fc40003f26270 */
[----:B------:R-:W-:Y:S01]  /*164f0*/  SEL R249, R8, 0x80000000, P0 ;  /* 0x8000000008f97807 */ /* 0x000fe20000000000 */
[----:B------:R-:W-:Y:S01]  /*16500*/  LDS R199, [R0.X4+0x2d00] ;  /* 0x002d000000c77984 */ /* 0x000fe20000004800 */
[C---:B------:R-:W-:Y:S02]  /*16510*/  ISETP.NE.AND P0, PT, R250.reuse, 0x7fffffff, PT ;  /* 0x7ffffffffa00780c */ /* 0x040fe40003f05270 */
[----:B------:R-:W-:Y:S01]  /*16520*/  @!P5 SEL R145, R145, 0x80000000, P1 ;  /* 0x800000009191d807 */ /* 0x000fe20000800000 */
[----:B------:R-:W-:Y:S01]  /*16530*/  LDS R226, [R0.X4+0x3000] ;  /* 0x0030000000e27984 */ /* 0x000fe20000004800 */
[C---:B---3--:R-:W-:Y:S02]  /*16540*/  @!P2 ISETP.GE.AND P1, PT, R245.reuse, RZ, PT ;  /* 0x000000fff500a20c */ /* 0x048fe40003f26270 */
[----:B------:R-:W-:Y:S01]  /*16550*/  SEL R141, R250, 0x80000000, P0 ;  /* 0x80000000fa8d7807 */ /* 0x000fe20000000000 */
[----:B------:R-:W-:Y:S01]  /*16560*/  LDS R224, [R0.X4+0x3300] ;  /* 0x0033000000e07984 */ /* 0x000fe20000004800 */
[----:B------:R-:W-:-:S02]  /*16570*/  ISETP.NE.AND P0, PT, R245, 0x7fffffff, PT ;  /* 0x7ffffffff500780c */ /* 0x000fc40003f05270 */
[----:B------:R-:W-:Y:S01]  /*16580*/  @!P2 SEL R248, R248, 0x80000000, P1 ;  /* 0x80000000f8f8a807 */ /* 0x000fe20000800000 */
[----:B------:R-:W-:Y:S01]  /*16590*/  LDS R210, [R0.X4+0x3600] ;  /* 0x0036000000d27984 */ /* 0x000fe20000004800 */
[----:B------:R-:W-:Y:S02]  /*165a0*/  ISETP.GE.AND P2, PT, R16, R133, PT ;  /* 0x000000851000720c */ /* 0x000fe40003f46270 */
[----:B------:R-:W-:Y:S01]  /*165b0*/  SEL R143, R245, 0x80000000, P0 ;  /* 0x80000000f58f7807 */ /* 0x000fe20000000000 */
[----:B------:R-:W-:Y:S01]  /*165c0*/  LDS R212, [R0.X4+0x3900] ;  /* 0x0039000000d47984 */ /* 0x000fe20000004800 */
[----:B----4-:R-:W-:Y:S02]  /*165d0*/  @!P3 ISETP.GE.AND P0, PT, R243, RZ, PT ;  /* 0x000000fff300b20c */ /* 0x010fe40003f06270 */
[----:B------:R-:W-:Y:S01]  /*165e0*/  ISETP.GE.AND P1, PT, R124, R7, PT ;  /* 0x000000077c00720c */ /* 0x000fe20003f26270 */
[----:B------:R-:W-:Y:S01]  /*165f0*/  LDS R214, [R0.X4+0x3c00] ;  /* 0x003c000000d67984 */ /* 0x000fe20000004800 */
[----:B------:R-:W-:-:S02]  /*16600*/  @!P3 SEL R242, R242, 0x80000000, P0 ;  /* 0x80000000f2f2b807 */ /* 0x000fc40000000000 */
[C---:B------:R-:W-:Y:S01]  /*16610*/  ISETP.NE.AND P0, PT, R243.reuse, 0x7fffffff, PT ;  /* 0x7ffffffff300780c */ /* 0x040fe20003f05270 */
[----:B------:R-:W-:Y:S01]  /*16620*/  LDS R216, [R0.X4+0x3f00] ;  /* 0x003f000000d87984 */ /* 0x000fe20000004800 */
[----:B------:R-:W-:Y:S02]  /*16630*/  SHF.R.U32.HI R135, RZ, c[0x0][0x194], R135 ;  /* 0x00006500ff877a19 */ /* 0x000fe40000011687 */
[----:B------:R-:W-:Y:S01]  /*16640*/  SEL R247, R243, 0x80000000, P0 ;  /* 0x80000000f3f77807 */ /* 0x000fe20000000000 */
[----:B------:R-:W-:Y:S01]  /*16650*/  LDS R218, [R0.X4+0x4200] ;  /* 0x0042000000da7984 */ /* 0x000fe20000004800 */
[----:B------:R-:W-:Y:S02]  /*16660*/  @!P2 IADD3 R2, P0, R16, R3, RZ ;  /* 0x000000031002a210 */ /* 0x000fe40007f1e0ff */
[----:B------:R-:W-:Y:S01]  /*16670*/  @P2 LOP3.LUT R180, R180, 0x1, RZ, 0xfc, !PT ;  /* 0x00000001b4b42812 */ /* 0x000fe200078efcff */
[----:B------:R-:W-:Y:S01]  /*16680*/  @!P1 IMAD.MOV.U32 R246, RZ, RZ, -0x1 ;  /* 0xfffffffffff69424 */ /* 0x000fe200078e00ff */
[----:B------:R-:W-:Y:S01]  /*16690*/  @!P2 LEA.HI.X.SX32 R5, R16, R13, 0x1, P0 ;  /* 0x0000000d1005a211 */ /* 0x000fe200000f0eff */
[----:B------:R-:W-:Y:S01]  /*166a0*/  LDS R184, [R0.X4+0x4500] ;  /* 0x0045000000b87984 */ /* 0x000fe20000004800 */
[----:B------:R-:W-:-:S02]  /*166b0*/  @!P2 LEA R4, P0, R2, c[0x0][0x170], 0x2 ;  /* 0x00005c000204aa11 */ /* 0x000fc400078010ff */
[----:B------:R-:W-:Y:S01]  /*166c0*/  @P1 LOP3.LUT R172, R172, 0x2000000, RZ, 0xfc, !PT ;  /* 0x02000000acac1812 */ /* 0x000fe200078efcff */
[----:B------:R-:W-:Y:S01]  /*166d0*/  LDS R186, [R0.X4+0x4800] ;  /* 0x0048000000ba7984 */ /* 0x000fe20000004800 */
[----:B------:R-:W-:Y:S02]  /*166e0*/  @!P2 LEA.HI.X R5, R2, c[0x0][0x174], R5, 0x2, P0 ;  /* 0x00005d000205aa11 */ /* 0x000fe400000f1405 */
[----:B------:R-:W-:Y:S01]  /*166f0*/  IADD3 R3, P0, R132, R3, RZ ;  /* 0x0000000384037210 */ /* 0x000fe20007f1e0ff */
[----:B------:R-:W-:Y:S01]  /*16700*/  LDS R196, [R0.X4+0x4b00] ;  /* 0x004b000000c47984 */ /* 0x000fe20000004800 */
[----:B------:R-:W-:Y:S02]  /*16710*/  LOP3.LUT R172, R172, 0xfeffffff, RZ, 0xc0, !PT ;  /* 0xfeffffffacac7812 */ /* 0x000fe400078ec0ff */
[----:B------:R-:W-:Y:S01]  /*16720*/  LEA.HI.X.SX32 R10, R132, R13, 0x1, P0 ;  /* 0x0000000d840a7211 */ /* 0x000fe200000f0eff */
[----:B------:R-:W-:Y:S01]  /*16730*/  LDS R152, [R0.X4+0x4e00] ;  /* 0x004e000000987984 */ /* 0x000fe20000004800 */
[----:B------:R-:W-:-:S02]  /*16740*/  LEA R2, P0, R3, c[0x0][0x170], 0x2 ;  /* 0x00005c0003027a11 */ /* 0x000fc400078010ff */
[----:B------:R-:W-:Y:S01]  /*16750*/  LOP3.LUT R135, R135, UR4, RZ, 0xc0, !PT ;  /* 0x0000000487877c12 */ /* 0x000fe2000f8ec0ff */
[----:B------:R-:W-:Y:S01]  /*16760*/  LDS R154, [R0.X4+0x5100] ;  /* 0x00510000009a7984 */ /* 0x000fe20000004800 */
[----:B------:R-:W-:Y:S02]  /*16770*/  LEA.HI.X R3, R3, c[0x0][0x174], R10, 0x2, P0 ;  /* 0x00005d0003037a11 */ /* 0x000fe400000f140a */
[----:B-----5:R-:W-:Y:S01]  /*16780*/  @!P1 ISETP.GE.AND P0, PT, R241, RZ, PT ;  /* 0x000000fff100920c */ /* 0x020fe20003f06270 */
[----:B------:R-:W0:Y:S01]  /*16790*/  LDS R10, [R0.X4+0x1200] ;  /* 0x00120000000a7984 */ /* 0x000e220000004800 */
[----:B------:R-:W-:Y:S02]  /*167a0*/  SHF.R.U32.HI R249, RZ, c[0x0][0x194], R249 ;  /* 0x00006500fff97a19 */ /* 0x000fe400000116f9 */
[----:B------:R-:W-:Y:S01]  /*167b0*/  @!P1 SEL R246, R246, 0x80000000, P0 ;  /* 0x80000000f6f69807 */ /* 0x000fe20000000000 */
[----:B------:R-:W1:Y:S01]  /*167c0*/  LDS R156, [R0.X4+0x5400] ;  /* 0x00540000009c7984 */ /* 0x000e620000004800 */
[----:B------:R-:W-:-:S02]  /*167d0*/  ISETP.GE.AND P1, PT, R122, R7, PT ;  /* 0x000000077a00720c */ /* 0x000fc40003f26270 */
[----:B------:R-:W-:Y:S01]  /*167e0*/  ISETP.NE.AND P0, PT, R241, 0x7fffffff, PT ;  /* 0x7ffffffff100780c */ /* 0x000fe20003f05270 */
[----:B------:R-:W2:Y:S01]  /*167f0*/  LDS R158, [R0.X4+0x5700] ;  /* 0x00570000009e7984 */ /* 0x000ea20000004800 */
[----:B------:R-:W-:Y:S02]  /*16800*/  LOP3.LUT R251, R249, UR4, RZ, 0xc0, !PT ;  /* 0x00000004f9fb7c12 */ /* 0x000fe4000f8ec0ff */
[----:B------:R-:W-:Y:S01]  /*16810*/  SEL R147, R241, 0x80000000, P0 ;  /* 0x80000000f1937807 */ /* 0x000fe20000000000 */
[----:B------:R-:W3:Y:S01]  /*16820*/  LDS R142, [R0.X4+0x5a00] ;  /* 0x005a0000008e7984 */ /* 0x000ee20000004800 */
[----:B------:R-:W-:Y:S02]  /*16830*/  SHF.R.U32.HI R143, RZ, c[0x0][0x194], R143 ;  /* 0x00006500ff8f7a19 */ /* 0x000fe4000001168f */
[----:B------:R-:W-:Y:S01]  /*16840*/  SHF.R.U32.HI R141, RZ, c[0x0][0x194], R141 ;  /* 0x00006500ff8d7a19 */ /* 0x000fe2000001168d */
[----:B------:R-:W4:Y:S01]  /*16850*/  LDS R144, [R0.X4+0x5d00] ;  /* 0x005d000000907984 */ /* 0x000f220000004800 */
[----:B------:R-:W-:Y:S01]  /*16860*/  LOP3.LUT R143, R143, UR4, RZ, 0xc0, !PT ;  /* 0x000000048f8f7c12 */ /* 0x000fe2000f8ec0ff */
[----:B------:R-:W-:Y:S01]  /*16870*/  @!P1 IMAD.MOV.U32 R11, RZ, RZ, -0x1 ;  /* 0xffffffffff0b9424 */ /* 0x000fe200078e00ff */
[----:B------:R-:W-:Y:S01]  /*16880*/  @P1 LOP3.LUT R172, R172, 0x1000000, RZ, 0xfc, !PT ;  /* 0x01000000acac1812 */ /* 0x000fe200078efcff */
[----:B------:R-:W5:Y:S01]  /*16890*/  LDS R146, [R0.X4+0x6000] ;  /* 0x0060000000927984 */ /* 0x000f620000004800 */
[----:B------:R-:W-:-:S02]  /*168a0*/  LOP3.LUT R141, R141, UR4, RZ, 0xc0, !PT ;  /* 0x000000048d8d7c12 */ /* 0x000fc4000f8ec0ff */
[----:B------:R-:W-:Y:S01]  /*168b0*/  LOP3.LUT R172, R172, 0xff7fffff, RZ, 0xc0, !PT ;  /* 0xff7fffffacac7812 */ /* 0x000fe200078ec0ff */
[----:B------:R-:W1:Y:S01]  /*168c0*/  LDS R148, [R0.X4+0x6300] ;  /* 0x0063000000947984 */ /* 0x000e620000004800 */
[----:B------:R-:W-:Y:S02]  /*168d0*/  SHF.R.U32.HI R247, RZ, c[0x0][0x194], R247 ;  /* 0x00006500fff77a19 */ /* 0x000fe400000116f7 */
[----:B------:R-:W-:Y:S01]  /*168e0*/  SHF.R.U32.HI R147, RZ, c[0x0][0x194], R147 ;  /* 0x00006500ff937a19 */ /* 0x000fe20000011693 */
[----:B------:R-:W1:Y:S04]  /*168f0*/  LDS R150, [R0.X4+0x6600] ;  /* 0x0066000000967984 */ /* 0x000e680000004800 */
[----:B------:R-:W-:Y:S04]  /*16900*/  LDS R136, [R0.X4+0x6900] ;  /* 0x0069000000887984 */ /* 0x000fe80000004800 */
[----:B------:R-:W-:Y:S01]  /*16910*/  LDS R140, [R0.X4+0x6c00] ;  /* 0x006c0000008c7984 */ /* 0x000fe20000004800 */
[----:B0-----:R-:W-:-:S03]  /*16920*/  @!P1 ISETP.GE.AND P0, PT, R10, RZ, PT ;  /* 0x000000ff0a00920c */ /* 0x001fc60003f06270 */
[----:B------:R-:W-:Y:S01]  /*16930*/  LDS R138, [R0.X4+0x6f00] ;  /* 0x006f0000008a7984 */ /* 0x000fe20000004800 */
[----:B------:R-:W-:-:S03]  /*16940*/  @!P1 SEL R11, R11, 0x80000000, P0 ;  /* 0x800000000b0b9807 */ /* 0x000fc60000000000 */
[----:B------:R-:W0:Y:S01]  /*16950*/  LDS R134, [R0.X4+0x7200] ;  /* 0x0072000000867984 */ /* 0x000e220000004800 */
[----:B------:R-:W-:Y:S02]  /*16960*/  ISETP.GE.AND P1, PT, R120, R7, PT ;  /* 0x000000077800720c */ /* 0x000fe40003f26270 */
[C---:B------:R-:W-:Y:S01]  /*16970*/  ISETP.NE.AND P0, PT, R10.reuse, 0x7fffffff, PT ;  /* 0x7fffffff0a00780c */ /* 0x040fe20003f05270 */
[----:B------:R-:W0:Y:S03]  /*16980*/  LDS R135, [R135.X4+0x7500] ;  /* 0x0075000087877984 */ /* 0x000e260000004800 */
[----:B------:R-:W-:Y:S01]  /*16990*/  SEL R149, R10, 0x80000000, P0 ;  /* 0x800000000a957807 */ /* 0x000fe20000000000 */
[----:B------:R-:W-:Y:S03]  /*169a0*/  LDS R143, [R143.X4+0x7500] ;  /* 0x007500008f8f7984 */ /* 0x000fe60000004800 */
[----:B------:R-:W-:Y:S01]  /*169b0*/  SHF.R.U32.HI R149, RZ, c[0x0][0x194], R149 ;  /* 0x00006500ff957a19 */ /* 0x000fe20000011695 */
[----:B------:R-:W0:Y:S02]  /*169c0*/  LDS R141, [R141.X4+0x7500] ;  /* 0x007500008d8d7984 */ /* 0x000e240000004800 */
[----:B------:R-:W-:Y:S01]  /*169d0*/  @!P1 IMAD.MOV.U32 R13, RZ, RZ, -0x1 ;  /* 0xffffffffff0d9424 */ /* 0x000fe200078e00ff */
[----:B------:R-:W-:-:S02]  /*169e0*/  @!P1 ISETP.GE.AND P0, PT, R12, RZ, PT ;  /* 0x000000ff0c00920c */ /* 0x000fc40003f06270 */
[----:B------:R-:W-:Y:S02]  /*169f0*/  @P1 LOP3.LUT R172, R172, 0x800000, RZ, 0xfc, !PT ;  /* 0x00800000acac1812 */ /* 0x000fe400078efcff */
[----:B------:R-:W-:Y:S02]  /*16a00*/  @!P1 SEL R13, R13, 0x80000000, P0 ;  /* 0x800000000d0d9807 */ /* 0x000fe40000000000 */
[----:B------:R-:W-:Y:S02]  /*16a10*/  ISETP.GE.AND P1, PT, R118, R7, PT ;  /* 0x000000077600720c */ /* 0x000fe40003f26270 */
[----:B------:R-:W-:Y:S02]  /*16a20*/  ISETP.NE.AND P0, PT, R12, 0x7fffffff, PT ;  /* 0x7fffffff0c00780c */ /* 0x000fe40003f05270 */
[----:B------:R-:W-:Y:S02]  /*16a30*/  LOP3.LUT R172, R172, 0xffbfffff, RZ, 0xc0, !PT ;  /* 0xffbfffffacac7812 */ /* 0x000fe400078ec0ff */
[----:B------:R-:W-:-:S07]  /*16a40*/  SEL R151, R12, 0x80000000, P0 ;  /* 0x800000000c977807 */ /* 0x000fce0000000000 */
[----:B------:R-:W-:Y:S01]  /*16a50*/  @!P1 IMAD.MOV.U32 R240, RZ, RZ, -0x1 ;  /* 0xfffffffffff09424 */ /* 0x000fe200078e00ff */
[C---:B------:R-:W-:Y:S02]  /*16a60*/  @!P1 ISETP.GE.AND P0, PT, R161.reuse, RZ, PT ;  /* 0x000000ffa100920c */ /* 0x040fe40003f06270 */
[----:B------:R-:W-:Y:S02]  /*16a70*/  @P1 LOP3.LUT R172, R172, 0x400000, RZ, 0xfc, !PT ;  /* 0x00400000acac1812 */ /* 0x000fe400078efcff */
[----:B------:R-:W-:Y:S02]  /*16a80*/  @!P1 SEL R240, R240, 0x80000000, P0 ;  /* 0x80000000f0f09807 */ /* 0x000fe40000000000 */
[----:B------:R-:W-:Y:S02]  /*16a90*/  ISETP.GE.AND P1, PT, R116, R7, PT ;  /* 0x000000077400720c */ /* 0x000fe40003f26270 */
[----:B------:R-:W-:Y:S02]  /*16aa0*/  ISETP.NE.AND P0, PT, R161, 0x7fffffff, PT ;  /* 0x7fffffffa100780c */ /* 0x000fe40003f05270 */
[----:B------:R-:W-:-:S02]  /*16ab0*/  LOP3.LUT R172, R172, 0xffdfffff, RZ, 0xc0, !PT ;  /* 0xffdfffffacac7812 */ /* 0x000fc400078ec0ff */
[----:B------:R-:W-:-:S07]  /*16ac0*/  SEL R153, R161, 0x80000000, P0 ;  /* 0x80000000a1997807 */ /* 0x000fce0000000000 */
[----:B------:R-:W-:Y:S01]  /*16ad0*/  @!P1 IMAD.MOV.U32 R15, RZ, RZ, -0x1 ;  /* 0xffffffffff0f9424 */ /* 0x000fe200078e00ff */
[----:B------:R-:W-:Y:S02]  /*16ae0*/  @!P1 ISETP.GE.AND P0, PT, R14, RZ, PT ;  /* 0x000000ff0e00920c */ /* 0x000fe40003f06270 */
[----:B------:R-:W-:Y:S02]  /*16af0*/  @P1 LOP3.LUT R172, R172, 0x200000, RZ, 0xfc, !PT ;  /* 0x00200000acac1812 */ /* 0x000fe400078efcff */
[----:B------:R-:W-:Y:S02]  /*16b00*/  @!P1 SEL R15, R15, 0x80000000, P0 ;  /* 0x800000000f0f9807 */ /* 0x000fe40000000000 */
[----:B------:R-:W-:Y:S02]  /*16b10*/  ISETP.GE.AND P1, PT, R114, R7, PT ;  /* 0x000000077200720c */ /* 0x000fe40003f26270 */
[----:B------:R-:W-:Y:S02]  /*16b20*/  ISETP.NE.AND P0, PT, R14, 0x7fffffff, PT ;  /* 0x7fffffff0e00780c */ /* 0x000fe40003f05270 */
[----:B------:R-:W-:-:S02]  /*16b30*/  LOP3.LUT R172, R172, 0xffefffff, RZ, 0xc0, !PT ;  /* 0xffefffffacac7812 */ /* 0x000fc400078ec0ff */
[----:B------:R-:W-:-:S04]  /*16b40*/  SEL R163, R14, 0x80000000, P0 ;  /* 0x800000000ea37807 */ /* 0x000fc80000000000 */
[----:B------:R-:W-:-:S03]  /*16b50*/  SHF.R.U32.HI R163, RZ, c[0x0][0x194], R163 ;  /* 0x00006500ffa37a19 */ /* 0x000fc600000116a3 */
[----:B------:R-:W-:Y:S01]  /*16b60*/  @!P1 IMAD.MOV.U32 R232, RZ, RZ, -0x1 ;  /* 0xffffffffffe89424 */ /* 0x000fe200078e00ff */
[C---:B------:R-:W-:Y:S02]  /*16b70*/  @!P1 ISETP.GE.AND P0, PT, R181.reuse, RZ, PT ;  /* 0x000000ffb500920c */ /* 0x040fe40003f06270 */
        /* <DEDUP_REMOVED lines=131> */
[----:B------:R-:W-:Y:S02]  /*173b0*/  SEL R222, R186, 0x80000000, P0 ;  /* 0x80000000bade7807 */ /* 0x000fe40000000000 */
[----:B------:R-:W-:Y:S02]  /*173c0*/  LOP3.LUT R220, R220, UR4, RZ, 0xc0, !PT ;  /* 0x00000004dcdc7c12 */ /* 0x000fe4000f8ec0ff */
        /* <DEDUP_REMOVED lines=31> */
[----:B-1----:R-:W-:Y:S02]  /*175c0*/  @!P1 ISETP.GE.AND P0, PT, R156, RZ, PT ;  /* 0x000000ff9c00920c */ /* 0x002fe40003f06270 */
        /* <DEDUP_REMOVED lines=9> */
[----:B--2---:R-:W-:Y:S02]  /*17660*/  @!P1 ISETP.GE.AND P0, PT, R158, RZ, PT ;  /* 0x000000ff9e00920c */ /* 0x004fe40003f06270 */
        /* <DEDUP_REMOVED lines=9> */
[----:B---3--:R-:W-:Y:S02]  /*17700*/  @!P1 ISETP.GE.AND P0, PT, R142, RZ, PT ;  /* 0x000000ff8e00920c */ /* 0x008fe40003f06270 */
[----:B------:R-:W-:Y:S02]  /*17710*/  @P1 LOP3.LUT R172, R172, 0x1, RZ, 0xfc, !PT ;  /* 0x00000001acac1812 */ /* 0x000fe400078efcff */
[----:B------:R-:W-:Y:S02]  /*17720*/  @!P1 SEL R171, R171, 0x80000000, P0 ;  /* 0x80000000abab9807 */ /* 0x000fe40000000000 */
[----:B------:R-:W-:Y:S02]  /*17730*/  ISETP.NE.AND P0, PT, R142, 0x7fffffff, PT ;  /* 0x7fffffff8e00780c */ /* 0x000fe40003f05270 */
[----:B------:R-:W-:Y:S02]  /*17740*/  LOP3.LUT R204, R204, UR4, RZ, 0xc0, !PT ;  /* 0x00000004cccc7c12 */ /* 0x000fe4000f8ec0ff */
[----:B------:R-:W-:-:S02]  /*17750*/  SEL R160, R142, 0x80000000, P0 ;  /* 0x800000008ea07807 */ /* 0x000fc40000000000 */
[----:B------:R-:W-:Y:S02]  /*17760*/  ISETP.GE.AND P0, PT, R72, R7, PT ;  /* 0x000000074800720c */ /* 0x000fe40003f06270 */
[----:B------:R-:W-:Y:S02]  /*17770*/  SHF.R.U32.HI R160, RZ, c[0x0][0x194], R160 ;  /* 0x00006500ffa07a19 */ /* 0x000fe400000116a0 */
[----:B------:R-:W-:Y:S02]  /*17780*/  P2R R188, PR, RZ, 0x1 ;  /* 0x00000001ffbc7803 */ /* 0x000fe40000000000 */
[----:B------:R-:W-:-:S07]  /*17790*/  LOP3.LUT R160, R160, UR4, RZ, 0xc0, !PT ;  /* 0x00000004a0a07c12 */ /* 0x000fce000f8ec0ff */
[----:B------:R-:W-:Y:S01]  /*177a0*/  @!P0 IMAD.MOV.U32 R173, RZ, RZ, -0x1 ;  /* 0xffffffffffad8424 */ /* 0x000fe200078e00ff */
[----:B----4-:R-:W-:-:S04]  /*177b0*/  @!P0 ISETP.GE.AND P1, PT, R144, RZ, PT ;  /* 0x000000ff9000820c */ /* 0x010fc80003f26270 */
[----:B------:R-:W-:Y:S02]  /*177c0*/  @!P0 SEL R173, R173, 0x80000000, P1 ;  /* 0x80000000adad8807 */ /* 0x000fe40000800000 */
[----:B------:R-:W-:-:S04]  /*177d0*/  ISETP.NE.AND P1, PT, R144, 0x7fffffff, PT ;  /* 0x7fffffff9000780c */ /* 0x000fc80003f25270 */
[----:B------:R-:W-:Y:S02]  /*177e0*/  SEL R162, R144, 0x80000000, P1 ;  /* 0x8000000090a27807 */ /* 0x000fe40000800000 */
[----:B------:R-:W-:Y:S02]  /*177f0*/  ISETP.GE.AND P1, PT, R70, R7, PT ;  /* 0x000000074600720c */ /* 0x000fe40003f26270 */
[----:B------:R-:W-:Y:S02]  /*17800*/  SHF.R.U32.HI R162, RZ, c[0x0][0x194], R162 ;  /* 0x00006500ffa27a19 */ /* 0x000fe400000116a2 */
[----:B------:R-:W-:Y:S02]  /*17810*/  P2R R190, PR, RZ, 0x2 ;  /* 0x00000002ffbe7803 */ /* 0x000fe40000000000 */
[----:B------:R-:W-:-:S07]  /*17820*/  LOP3.LUT R162, R162, UR4, RZ, 0xc0, !PT ;  /* 0x00000004a2a27c12 */ /* 0x000fce000f8ec0ff */
[----:B------:R-:W-:Y:S01]  /*17830*/  @!P1 IMAD.MOV.U32 R175, RZ, RZ, -0x1 ;  /* 0xffffffffffaf9424 */ /* 0x000fe200078e00ff */
[----:B-----5:R-:W-:-:S04]  /*17840*/  @!P1 ISETP.GE.AND P2, PT, R146, RZ, PT ;  /* 0x000000ff9200920c */ /* 0x020fc80003f46270 */
[----:B------:R-:W-:Y:S02]  /*17850*/  @!P1 SEL R175, R175, 0x80000000, P2 ;  /* 0x80000000afaf9807 */ /* 0x000fe40001000000 */
[----:B------:R-:W-:-:S04]  /*17860*/  ISETP.GE.AND P2, PT, R68, R7, PT ;  /* 0x000000074400720c */ /* 0x000fc80003f46270 */
[----:B------:R-:W-:-:S09]  /*17870*/  P2R R192, PR, RZ, 0x4 ;  /* 0x00000004ffc07803 */ /* 0x000fd20000000000 */
[----:B------:R-:W-:Y:S01]  /*17880*/  @!P2 IMAD.MOV.U32 R177, RZ, RZ, -0x1 ;  /* 0xffffffffffb1a424 */ /* 0x000fe200078e00ff */
[----:B------:R-:W-:-:S04]  /*17890*/  @!P2 ISETP.GE.AND P3, PT, R148, RZ, PT ;  /* 0x000000ff9400a20c */ /* 0x000fc80003f66270 */
[----:B------:R-:W-:Y:S02]  /*178a0*/  @!P2 SEL R177, R177, 0x80000000, P3 ;  /* 0x80000000b1b1a807 */ /* 0x000fe40001800000 */
[-C--:B------:R-:W-:Y:S02]  /*178b0*/  ISETP.GE.AND P3, PT, R66, R7.reuse, PT ;  /* 0x000000074200720c */ /* 0x080fe40003f66270 */
[----:B------:R-:W-:Y:S02]  /*178c0*/  ISETP.GE.AND P2, PT, R58, R7, PT ;  /* 0x000000073a00720c */ /* 0x000fe40003f46270 */
[----:B------:R-:W-:-:S09]  /*178d0*/  P2R R194, PR, RZ, 0x8 ;  /* 0x00000008ffc27803 */ /* 0x000fd20000000000 */
[----:B------:R-:W-:Y:S01]  /*178e0*/  @!P3 IMAD.MOV.U32 R179, RZ, RZ, -0x1 ;  /* 0xffffffffffb3b424 */ /* 0x000fe200078e00ff */
[----:B------:R-:W-:Y:S01]  /*178f0*/  @!P3 ISETP.GE.AND P4, PT, R150, RZ, PT ;  /* 0x000000ff9600b20c */ /* 0x000fe20003f86270 */
[----:B------:R-:W-:Y:S01]  /*17900*/  @!P2 IMAD.MOV.U32 R139, RZ, RZ, -0x1 ;  /* 0xffffffffff8ba424 */ /* 0x000fe200078e00ff */
[----:B0-----:R-:W-:Y:S02]  /*17910*/  @!P2 ISETP.GE.AND P1, PT, R134, RZ, PT ;  /* 0x000000ff8600a20c */ /* 0x001fe40003f26270 */
[----:B------:R-:W-:Y:S02]  /*17920*/  @!P3 SEL R179, R179, 0x80000000, P4 ;  /* 0x80000000b3b3b807 */ /* 0x000fe40002000000 */
[----:B------:R-:W-:Y:S02]  /*17930*/  ISETP.GE.AND P4, PT, R64, R7, PT ;  /* 0x000000074000720c */ /* 0x000fe40003f86270 */
[----:B------:R-:W-:Y:S02]  /*17940*/  @!P2 SEL R139, R139, 0x80000000, P1 ;  /* 0x800000008b8ba807 */ /* 0x000fe40000800000 */
[----:B------:R-:W-:-:S02]  /*17950*/  ISETP.NE.AND P1, PT, R146, 0x7fffffff, PT ;  /* 0x7fffffff9200780c */ /* 0x000fc40003f25270 */
[----:B------:R-:W-:Y:S02]  /*17960*/  P2R R182, PR, RZ, 0x10 ;  /* 0x00000010ffb67803 */ /* 0x000fe40000000000 */
[----:B------:R-:W-:Y:S02]  /*17970*/  SEL R164, R146, 0x80000000, P1 ;  /* 0x8000000092a47807 */ /* 0x000fe40000800000 */
[----:B------:R-:W-:Y:S02]  /*17980*/  ISETP.NE.AND P1, PT, R148, 0x7fffffff, PT ;  /* 0x7fffffff9400780c */ /* 0x000fe40003f25270 */
[----:B------:R-:W-:Y:S01]  /*17990*/  SHF.R.U32.HI R164, RZ, c[0x0][0x194], R164 ;  /* 0x00006500ffa47a19 */ /* 0x000fe200000116a4 */
[----:B------:R-:W-:Y:S01]  /*179a0*/  @!P4 IMAD.MOV.U32 R159, RZ, RZ, -0x1 ;  /* 0xffffffffff9fc424 */ /* 0x000fe200078e00ff */
[----:B------:R-:W-:Y:S02]  /*179b0*/  @!P4 ISETP.GE.AND P5, PT, R136, RZ, PT ;  /* 0x000000ff8800c20c */ /* 0x000fe40003fa6270 */
[----:B------:R-:W-:-:S02]  /*179c0*/  SEL R166, R148, 0x80000000, P1 ;  /* 0x8000000094a67807 */ /* 0x000fc40000800000 */
[----:B------:R-:W-:Y:S02]  /*179d0*/  @!P4 SEL R159, R159, 0x80000000, P5 ;  /* 0x800000009f9fc807 */ /* 0x000fe40002800000 */
[----:B------:R-:W-:Y:S02]  /*179e0*/  ISETP.GE.AND P5, PT, R62, R7, PT ;  /* 0x000000073e00720c */ /* 0x000fe40003fa6270 */
[C---:B------:R-:W-:Y:S02]  /*179f0*/  ISETP.NE.AND P1, PT, R150.reuse, 0x7fffffff, PT ;  /* 0x7fffffff9600780c */ /* 0x040fe40003f25270 */
[----:B------:R-:W-:Y:S02]  /*17a00*/  P2R R206, PR, RZ, 0x20 ;  /* 0x00000020ffce7803 */ /* 0x000fe40000000000 */
[----:B------:R-:W-:Y:S02]  /*17a10*/  SEL R168, R150, 0x80000000, P1 ;  /* 0x8000000096a87807 */ /* 0x000fe40000800000 */
[----:B------:R-:W-:-:S02]  /*17a20*/  ISETP.NE.AND P1, PT, R136, 0x7fffffff, PT ;  /* 0x7fffffff8800780c */ /* 0x000fc40003f25270 */
[----:B------:R-:W-:Y:S02]  /*17a30*/  LOP3.LUT R164, R164, UR4, RZ, 0xc0, !PT ;  /* 0x00000004a4a47c12 */ /* 0x000fe4000f8ec0ff */
[----:B------:R-:W-:Y:S01]  /*17a40*/  SEL R170, R136, 0x80000000, P1 ;  /* 0x8000000088aa7807 */ /* 0x000fe20000800000 */
[----:B------:R-:W-:Y:S01]  /*17a50*/  @!P5 IMAD.MOV.U32 R157, RZ, RZ, -0x1 ;  /* 0xffffffffff9dd424 */ /* 0x000fe200078e00ff */
[C---:B------:R-:W-:Y:S02]  /*17a60*/  @!P5 ISETP.GE.AND P6, PT, R140.reuse, RZ, PT ;  /* 0x000000ff8c00d20c */ /* 0x040fe40003fc6270 */
[----:B------:R-:W-:Y:S02]  /*17a70*/  ISETP.NE.AND P1, PT, R140, 0x7fffffff, PT ;  /* 0x7fffffff8c00780c */ /* 0x000fe40003f25270 */
[----:B------:R-:W-:Y:S02]  /*17a80*/  @!P5 SEL R157, R157, 0x80000000, P6 ;  /* 0x800000009d9dd807 */ /* 0x000fe40003000000 */
[----:B------:R-:W-:-:S02]  /*17a90*/  ISETP.GE.AND P6, PT, R60, R7, PT ;  /* 0x000000073c00720c */ /* 0x000fc40003fc6270 */
[----:B------:R-:W-:Y:S02]  /*17aa0*/  SEL R174, R140, 0x80000000, P1 ;  /* 0x800000008cae7807 */ /* 0x000fe40000800000 */
[C---:B------:R-:W-:Y:S02]  /*17ab0*/  ISETP.NE.AND P1, PT, R138.reuse, 0x7fffffff, PT ;  /* 0x7fffffff8a00780c */ /* 0x040fe40003f25270 */
[----:B------:R-:W-:Y:S02]  /*17ac0*/  P2R R208, PR, RZ, 0x40 ;  /* 0x00000040ffd07803 */ /* 0x000fe40000000000 */
[----:B------:R-:W-:Y:S02]  /*17ad0*/  SEL R176, R138, 0x80000000, P1 ;  /* 0x800000008ab07807 */ /* 0x000fe40000800000 */
[----:B------:R-:W-:Y:S02]  /*17ae0*/  ISETP.NE.AND P1, PT, R134, 0x7fffffff, PT ;  /* 0x7fffffff8600780c */ /* 0x000fe40003f25270 */
[----:B------:R-:W-:Y:S01]  /*17af0*/  SHF.R.U32.HI R166, RZ, c[0x0][0x194], R166 ;  /* 0x00006500ffa67a19 */ /* 0x000fe200000116a6 */
[----:B------:R-:W-:Y:S01]  /*17b00*/  @!P6 IMAD.MOV.U32 R155, RZ, RZ, -0x1 ;  /* 0xffffffffff9be424 */ /* 0x000fe200078e00ff */
[----:B------:R-:W-:-:S02]  /*17b10*/  @!P6 ISETP.GE.AND P0, PT, R138, RZ, PT ;  /* 0x000000ff8a00e20c */ /* 0x000fc40003f06270 */
[----:B------:R-:W-:Y:S02]  /*17b20*/  SEL R178, R134, 0x80000000, P1 ;  /* 0x8000000086b27807 */ /* 0x000fe40000800000 */
[----:B------:R-:W-:Y:S02]  /*17b30*/  @!P6 SEL R155, R155, 0x80000000, P0 ;  /* 0x800000009b9be807 */ /* 0x000fe40000000000 */
[C---:B------:R-:W-:Y:S02]  /*17b40*/  LOP3.LUT P0, RZ, R172.reuse, 0x40000000, RZ, 0xc0, !PT ;  /* 0x40000000acff7812 */ /* 0x040fe4000780c0ff */
[----:B------:R-:W-:Y:S02]  /*17b50*/  LOP3.LUT R172, R172, 0x7fffffff, RZ, 0xc0, !PT ;  /* 0x7fffffffacac7812 */ /* 0x000fe400078ec0ff */
[----:B------:R-:W-:Y:S02]  /*17b60*/  LOP3.LUT R166, R166, UR4, RZ, 0xc0, !PT ;  /* 0x00000004a6a67c12 */ /* 0x000fe4000f8ec0ff */
[----:B------:R-:W-:-:S02]  /*17b70*/  @P2 LOP3.LUT R172, R172, 0x80000000, RZ, 0xfc, !PT ;  /* 0x80000000acac2812 */ /* 0x000fc400078efcff */
[----:B------:R-:W-:Y:S02]  /*17b80*/  SHF.R.U32.HI R168, RZ, c[0x0][0x194], R168 ;  /* 0x00006500ffa87a19 */ /* 0x000fe400000116a8 */
[C---:B------:R-:W-:Y:S02]  /*17b90*/  LOP3.LUT P2, RZ, R172.reuse, 0x10000000, RZ, 0xc0, !PT ;  /* 0x10000000acff7812 */ /* 0x040fe4000784c0ff */
[----:B------:R-:W-:Y:S01]  /*17ba0*/  LOP3.LUT P3, RZ, R172, 0x20000000, RZ, 0xc0, !PT ;  /* 0x20000000acff7812 */ /* 0x000fe2000786c0ff */
[----:B------:R-:W-:Y:S01]  /*17bb0*/  @!P0 IMAD.MOV.U32 R7, RZ, RZ, 0x4 ;  /* 0x00000004ff078424 */ /* 0x000fe200078e00ff */
[----:B------:R-:W-:Y:S01]  /*17bc0*/  @!P0 LOP3.LUT R249, R6, R137, RZ, 0x3c, !PT ;  /* 0x0000008906f98212 */ /* 0x000fe200078e3cff */
[----:B------:R-:W-:Y:S01]  /*17bd0*/  @!P0 IMAD.IADD R6, R135, 0x1, R16 ;  /* 0x0000000187068824 */ /* 0x000fe200078e0210 */
[----:B------:R0:W1:Y:S01]  /*17be0*/  LDS R137, [R251.X4+0x7500] ;  /* 0x00750000fb897984 */ /* 0x0000620000004800 */
[----:B------:R-:W-:Y:S02]  /*17bf0*/  LOP3.LUT P1, RZ, R172, 0x8000000, RZ, 0xc0, !PT ;  /* 0x08000000acff7812 */ /* 0x000fe4000782c0ff */
[----:B------:R-:W-:Y:S01]  /*17c00*/  @!P0 IMAD.WIDE.U32 R6, R6, R7, c[0x0][0x168] ;  /* 0x00005a0006068625 */ /* 0x000fe200078e0007 */
[----:B------:R-:W-:-:S02]  /*17c10*/  LOP3.LUT P5, RZ, R172, 0x400000, RZ, 0xc0, !PT ;  /* 0x00400000acff7812 */ /* 0x000fc400078ac0ff */
[C---:B------:R-:W-:Y:S02]  /*17c20*/  LOP3.LUT P4, RZ, R172.reuse, 0x200000, RZ, 0xc0, !PT ;  /* 0x00200000acff7812 */ /* 0x040fe4000788c0ff */
[----:B------:R2:W-:Y:S01]  /*17c30*/  @!P0 STG.E [R6.64], R249 ;  /* 0x000000f906008986 */ /* 0x0005e2000c101906 */
[----:B0-----:R-:W-:Y:S01]  /*17c40*/  @!P3 LOP3.LUT R251, R9, R8, RZ, 0x3c, !PT ;  /* 0x0000000809fbb212 */ /* 0x001fe200078e3cff */
[----:B------:R-:W-:Y:S01]  /*17c50*/  @!P3 IMAD.MOV.U32 R9, RZ, RZ, 0x4 ;  /* 0x00000004ff09b424 */ /* 0x000fe200078e00ff */
[C---:B------:R-:W-:Y:S02]  /*17c60*/  LOP3.LUT P0, RZ, R172.reuse, 0x4000000, RZ, 0xc0, !PT ;  /* 0x04000000acff7812 */ /* 0x040fe4000780c0ff */
[----:B------:R-:W-:Y:S02]  /*17c70*/  LOP3.LUT P6, RZ, R172, 0x800000, RZ, 0xc0, !PT ;  /* 0x00800000acff7812 */ /* 0x000fe400078cc0ff */
[----:B------:R-:W-:Y:S01]  /*17c80*/  @!P1 LOP3.LUT R245, R248, R245, RZ, 0x3c, !PT ;  /* 0x000000f5f8f59212 */ /* 0x000fe200078e3cff */
[----:B------:R-:W-:Y:S01]  /*17c90*/  @!P1 IMAD.MOV.U32 R248, RZ, RZ, 0x4 ;  /* 0x00000004fff89424 */ /* 0x000fe200078e00ff */
[----:B------:R-:W-:-:S02]  /*17ca0*/  SHF.R.U32.HI R170, RZ, c[0x0][0x194], R170 ;  /* 0x00006500ffaa7a19 */ /* 0x000fc400000116aa */
[----:B------:R-:W-:Y:S01]  /*17cb0*/  LOP3.LUT R168, R168, UR4, RZ, 0xc0, !PT ;  /* 0x00000004a8a87c12 */ /* 0x000fe2000f8ec0ff */
[----:B--2---:R-:W-:Y:S01]  /*17cc0*/  @!P2 IMAD.MOV.U32 R7, RZ, RZ, 0x4 ;  /* 0x00000004ff07a424 */ /* 0x004fe200078e00ff */
[----:B------:R-:W-:Y:S02]  /*17cd0*/  LOP3.LUT R249, R247, UR4, RZ, 0xc0, !PT ;  /* 0x00000004f7f97c12 */ /* 0x000fe4000f8ec0ff */
[----:B------:R-:W-:Y:S02]  /*17ce0*/  @!P2 LOP3.LUT R247, R145, R250, RZ, 0x3c, !PT ;  /* 0x000000fa91f7a212 */ /* 0x000fe400078e3cff */
[----:B------:R-:W-:Y:S01]  /*17cf0*/  @!P2 IADD3 R6, R16, 0x180, R141 ;  /* 0x000001801006a810 */ /* 0x000fe20007ffe08d */
[----:B------:R0:W2:Y:S01]  /*17d00*/  LDS R145, [R249.X4+0x7500] ;  /* 0x00750000f9917984 */ /* 0x0000a20000004800 */
[----:B------:R-:W-:Y:S02]  /*17d10*/  @!P0 LOP3.LUT R243, R242, R243, RZ, 0x3c, !PT ;  /* 0x000000f3f2f38212 */ /* 0x000fe400078e3cff */
[----:B------:R-:W-:Y:S01]  /*17d20*/  P2R R242, PR, RZ, 0x10 ;  /* 0x00000010fff27803 */ /* 0x000fe20000000000 */
[----:B------:R-:W-:Y:S01]  /*17d30*/  @!P2 IMAD.WIDE.U32 R6, R6, R7, c[0x0][0x168] ;  /* 0x00005a000606a625 */ /* 0x000fe200078e0007 */
[----:B------:R-:W-:-:S02]  /*17d40*/  LOP3.LUT P4, RZ, R172, 0x1000000, RZ, 0xc0, !PT ;  /* 0x01000000acff7812 */ /* 0x000fc4000788c0ff */
[----:B------:R-:W-:Y:S02]  /*17d50*/  SHF.R.U32.HI R174, RZ, c[0x0][0x194], R174 ;  /* 0x00006500ffae7a19 */ /* 0x000fe400000116ae */
[----:B0-----:R-:W-:Y:S02]  /*17d60*/  SHF.R.U32.HI R249, RZ, c[0x0][0x194], R153 ;  /* 0x00006500fff97a19 */ /* 0x001fe40000011699 */
[----:B------:R-:W-:Y:S02]  /*17d70*/  LOP3.LUT R153, R147, UR4, RZ, 0xc0, !PT ;  /* 0x0000000493997c12 */ /* 0x000fe4000f8ec0ff */
[----:B------:R-:W-:Y:S02]  /*17d80*/  LOP3.LUT R147, R249, UR4, RZ, 0xc0, !PT ;  /* 0x00000004f9937c12 */ /* 0x000fe4000f8ec0ff */
[----:B-1----:R-:W-:Y:S02]  /*17d90*/  @!P3 IADD3 R8, R16, 0xc0, R137 ;  /* 0x000000c01008b810 */ /* 0x002fe40007ffe089 */
[----:B------:R-:W-:Y:S01]  /*17da0*/  LDS R153, [R153.X4+0x7500] ;  /* 0x0075000099997984 */ /* 0x000fe20000004800 */
[----:B------:R-:W-:-:S02]  /*17db0*/  @!P5 LOP3.LUT R249, R240, R161, RZ, 0x3c, !PT ;  /* 0x000000a1f0f9d212 */ /* 0x000fc400078e3cff */
[----:B------:R-:W-:Y:S01]  /*17dc0*/  @!P3 IMAD.WIDE.U32 R8, R8, R9, c[0x0][0x168] ;  /* 0x00005a000808b625 */ /* 0x000fe200078e0009 */
[----:B------:R-:W0:Y:S01]  /*17dd0*/  LDS R147, [R147.X4+0x7500] ;  /* 0x0075000093937984 */ /* 0x000e220000004800 */
[----:B------:R-:W-:Y:S02]  /*17de0*/  LOP3.LUT R161, R163, UR4, RZ, 0xc0, !PT ;  /* 0x00000004a3a17c12 */ /* 0x000fe4000f8ec0ff */
[----:B------:R-:W-:Y:S01]  /*17df0*/  LOP3.LUT R163, R165, UR4, RZ, 0xc0, !PT ;  /* 0x00000004a5a37c12 */ /* 0x000fe2000f8ec0ff */
[----:B------:R1:W-:Y:S01]  /*17e00*/  @!P3 STG.E [R8.64], R251 ;  /* 0x000000fb0800b986 */ /* 0x0003e2000c101906 */
[----:B------:R-:W-:Y:S02]  /*17e10*/  LOP3.LUT P3, RZ, R172, 0x100000, RZ, 0xc0, !PT ;  /* 0x00100000acff7812 */ /* 0x000fe4000786c0ff */
[----:B------:R-:W-:Y:S01]  /*17e20*/  LOP3.LUT R165, R167, UR4, RZ, 0xc0, !PT ;  /* 0x00000004a7a57c12 */ /* 0x000fe2000f8ec0ff */
[----:B------:R3:W-:Y:S01]  /*17e30*/  @!P2 STG.E [R6.64], R247 ;  /* 0x000000f70600a986 */ /* 0x0007e2000c101906 */
[----:B------:R-:W-:-:S02]  /*17e40*/  LOP3.LUT R167, R169, UR4, RZ, 0xc0, !PT ;  /* 0x00000004a9a77c12 */ /* 0x000fc4000f8ec0ff */
[----:B------:R-:W-:Y:S01]  /*17e50*/  LOP3.LUT R169, R244, UR4, RZ, 0xc0, !PT ;  /* 0x00000004f4a97c12 */ /* 0x000fe2000f8ec0ff */
[----:B------:R-:W-:Y:S01]  /*17e60*/  LDS R161, [R161.X4+0x7500] ;  /* 0x00750000a1a17984 */ /* 0x000fe20000004800 */
[----:B------:R-:W-:Y:S02]  /*17e70*/  LOP3.LUT P2, RZ, R172, 0x80000, RZ, 0xc0, !PT ;  /* 0x00080000acff7812 */ /* 0x000fe4000784c0ff */
[----:B------:R-:W-:Y:S01]  /*17e80*/  SHF.R.U32.HI R176, RZ, c[0x0][0x194], R176 ;  /* 0x00006500ffb07a19 */ /* 0x000fe200000116b0 */
[----:B------:R-:W-:Y:S01]  /*17e90*/  LDS R163, [R163.X4+0x7500] ;  /* 0x00750000a3a37984 */ /* 0x000fe20000004800 */
[C---:B-1----:R-:W-:Y:S02]  /*17ea0*/  @!P1 IADD3 R8, R16.reuse, 0x240, R143 ;  /* 0x0000024010089810 */ /* 0x042fe40007ffe08f */
[----:B------:R-:W-:Y:S01]  /*17eb0*/  SHF.R.U32.HI R178, RZ, c[0x0][0x194], R178 ;  /* 0x00006500ffb27a19 */ /* 0x000fe200000116b2 */
[----:B---3--:R-:W-:Y:S01]  /*17ec0*/  @!P0 IMAD.MOV.U32 R7, RZ, RZ, 0x4 ;  /* 0x00000004ff078424 */ /* 0x008fe200078e00ff */
[----:B--2---:R-:W-:Y:S01]  /*17ed0*/  @!P0 IADD3 R6, R16, 0x300, R145 ;  /* 0x0000030010068810 */ /* 0x004fe20007ffe091 */
[----:B------:R-:W-:Y:S01]  /*17ee0*/  @!P1 IMAD.WIDE.U32 R8, R8, R248, c[0x0][0x168] ;  /* 0x00005a0008089625 */ /* 0x000fe200078e00f8 */
[----:B------:R-:W-:Y:S01]  /*17ef0*/  SHF.R.U32.HI R248, RZ, c[0x0][0x194], R151 ;  /* 0x00006500fff87a19 */ /* 0x000fe20000011697 */
[----:B------:R-:W-:Y:S01]  /*17f00*/  LDS R165, [R165.X4+0x7500] ;  /* 0x00750000a5a57984 */ /* 0x000fe20000004800 */
[----:B------:R-:W-:Y:S01]  /*17f10*/  LOP3.LUT R151, R149, UR4, RZ, 0xc0, !PT ;  /* 0x0000000495977c12 */ /* 0x000fe2000f8ec0ff */
[----:B------:R-:W-:Y:S01]  /*17f20*/  @!P0 IMAD.WIDE.U32 R6, R6, R7, c[0x0][0x168] ;  /* 0x00005a0006068625 */ /* 0x000fe200078e0007 */
[----:B------:R-:W-:Y:S01]  /*17f30*/  LOP3.LUT R149, R248, UR4, RZ, 0xc0, !PT ;  /* 0x00000004f8957c12 */ /* 0x000fe2000f8ec0ff */
[----:B------:R1:W-:Y:S01]  /*17f40*/  @!P1 STG.E [R8.64], R245 ;  /* 0x000000f508009986 */ /* 0x0003e2000c101906 */
[----:B------:R-:W-:Y:S01]  /*17f50*/  @!P6 LOP3.LUT R247, R13, R12, RZ, 0x3c, !PT ;  /* 0x0000000c0df7e212 */ /* 0x000fe200078e3cff */
[----:B------:R-:W-:Y:S01]  /*17f60*/  @!P5 IMAD.MOV.U32 R12, RZ, RZ, 0x4 ;  /* 0x00000004ff0cd424 */ /* 0x000fe200078e00ff */
[----:B------:R-:W-:Y:S01]  /*17f70*/  LOP3.LUT P1, RZ, R172, 0x40000, RZ, 0xc0, !PT ;  /* 0x00040000acff7812 */ /* 0x000fe2000782c0ff */
[----:B------:R-:W2:Y:S01]  /*17f80*/  LDS R151, [R151.X4+0x7500] ;  /* 0x0075000097977984 */ /* 0x000ea20000004800 */
[----:B------:R-:W-:-:S02]  /*17f90*/  @!P2 LOP3.LUT R234, R234, R183, RZ, 0x3c, !PT ;  /* 0x000000b7eaeaa212 */ /* 0x000fc400078e3cff */
[----:B------:R-:W-:Y:S01]  /*17fa0*/  LOP3.LUT R183, R235, UR4, RZ, 0xc0, !PT ;  /* 0x00000004ebb77c12 */ /* 0x000fe2000f8ec0ff */
[----:B------:R-:W3:Y:S01]  /*17fb0*/  LDS R149, [R149.X4+0x7500] ;  /* 0x0075000095957984 */ /* 0x000ee20000004800 */
[----:B------:R-:W-:Y:S02]  /*17fc0*/  LOP3.LUT R170, R170, UR4, RZ, 0xc0, !PT ;  /* 0x00000004aaaa7c12 */ /* 0x000fe4000f8ec0ff */
[----:B------:R-:W-:Y:S01]  /*17fd0*/  LOP3.LUT R174, R174, UR4, RZ, 0xc0, !PT ;  /* 0x00000004aeae7c12 */ /* 0x000fe2000f8ec0ff */
[----:B------:R4:W-:Y:S01]  /*17fe0*/  @!P0 STG.E [R6.64], R243 ;  /* 0x000000f306008986 */ /* 0x0009e2000c101906 */
[----:B-1----:R-:W-:Y:S01]  /*17ff0*/  @!P4 LOP3.LUT R245, R11, R10, RZ, 0x3c, !PT ;  /* 0x0000000a0bf5c212 */ /* 0x002fe200078e3cff */
[----:B------:R-:W-:Y:S01]  /*18000*/  @!P4 IMAD.MOV.U32 R8, RZ, RZ, 0x4 ;  /* 0x00000004ff08c424 */ /* 0x000fe200078e00ff */
[----:B0-----:R-:W-:Y:S01]  /*18010*/  @!P5 IADD3 R251, R16, 0x600, R147 ;  /* 0x0000060010fbd810 */ /* 0x001fe20007ffe093 */
[----:B------:R-:W0:Y:S01]  /*18020*/  LDS R167, [R167.X4+0x7500] ;  /* 0x00750000a7a77984 */ /* 0x000e220000004800 */
[----:B------:R-:W-:Y:S01]  /*18030*/  @!P6 IMAD.MOV.U32 R10, RZ, RZ, 0x4 ;  /* 0x00000004ff0ae424 */ /* 0x000fe200078e00ff */
[----:B------:R-:W-:-:S02]  /*18040*/  @!P1 LOP3.LUT R236, R236, R185, RZ, 0x3c, !PT ;  /* 0x000000b9ecec9212 */ /* 0x000fc400078e3cff */
[----:B------:R-:W1:Y:S01]  /*18050*/  LDS R169, [R169.X4+0x7500] ;  /* 0x00750000a9a97984 */ /* 0x000e620000004800 */
[C---:B------:R-:W-:Y:S02]  /*18060*/  LOP3.LUT P0, RZ, R172.reuse, 0x20000, RZ, 0xc0, !PT ;  /* 0x00020000acff7812 */ /* 0x040fe4000780c0ff */
[----:B------:R-:W-:Y:S01]  /*18070*/  LOP3.LUT R185, R237, UR4, RZ, 0xc0, !PT ;  /* 0x00000004edb97c12 */ /* 0x000fe2000f8ec0ff */
[----:B------:R-:W-:Y:S01]  /*18080*/  LDS R183, [R183.X4+0x7500] ;  /* 0x00750000b7b77984 */ /* 0x000fe20000004800 */
[----:B----4-:R-:W-:Y:S02]  /*18090*/  P2R R243, PR, RZ, 0x8 ;  /* 0x00000008fff37803 */ /* 0x010fe40000000000 */
[----:B------:R-:W-:Y:S02]  /*180a0*/  LOP3.LUT P3, RZ, R172, 0x2000000, RZ, 0xc0, !PT ;  /* 0x02000000acff7812 */ /* 0x000fe4000786c0ff */
[----:B------:R-:W4:Y:S01]  /*180b0*/  LDS R185, [R185.X4+0x7500] ;  /* 0x00750000b9b97984 */ /* 0x000f220000004800 */
[----:B------:R-:W-:-:S02]  /*180c0*/  LOP3.LUT R176, R176, UR4, RZ, 0xc0, !PT ;  /* 0x00000004b0b07c12 */ /* 0x000fc4000f8ec0ff */
[----:B------:R-:W-:Y:S02]  /*180d0*/  LOP3.LUT R178, R178, UR4, RZ, 0xc0, !PT ;  /* 0x00000004b2b27c12 */ /* 0x000fe4000f8ec0ff */
[----:B------:R-:W-:Y:S02]  /*180e0*/  @!P0 LOP3.LUT R238, R238, R187, RZ, 0x3c, !PT ;  /* 0x000000bbeeee8212 */ /* 0x000fe400078e3cff */
[----:B------:R-:W-:-:S04]  /*180f0*/  LOP3.LUT R187, R239, UR4, RZ, 0xc0, !PT ;  /* 0x00000004efbb7c12 */ /* 0x000fc8000f8ec0ff */
[----:B------:R-:W-:Y:S01]  /*18100*/  @!P3 IADD3 R6, R16, 0x3c0, R153 ;  /* 0x000003c01006b810 */ /* 0x000fe20007ffe099 */
[----:B------:R-:W-:Y:S01]  /*18110*/  @!P3 IMAD.MOV.U32 R9, RZ, RZ, 0x4 ;  /* 0x00000004ff09b424 */ /* 0x000fe200078e00ff */
[----:B------:R-:W-:Y:S01]  /*18120*/  @!P3 LOP3.LUT R241, R246, R241, RZ, 0x3c, !PT ;  /* 0x000000f1f6f1b212 */ /* 0x000fe200078e3cff */
[----:B------:R-:W5:Y:S01]  /*18130*/  LDS R187, [R187.X4+0x7500] ;  /* 0x00750000bbbb7984 */ /* 0x000f620000004800 */
[----:B--2---:R-:W-:Y:S01]  /*18140*/  @!P4 IADD3 R11, R16, 0x480, R151 ;  /* 0x00000480100bc810 */ /* 0x004fe20007ffe097 */
[----:B------:R-:W-:Y:S01]  /*18150*/  @!P3 IMAD.WIDE.U32 R6, R6, R9, c[0x0][0x168] ;  /* 0x00005a000606b625 */ /* 0x000fe200078e0009 */
[----:B---3--:R-:W-:-:S03]  /*18160*/  @!P6 IADD3 R13, R16, 0x540, R149 ;  /* 0x00000540100de810 */ /* 0x008fc60007ffe095 */
[----:B------:R-:W-:Y:S01]  /*18170*/  @!P4 IMAD.WIDE.U32 R8, R11, R8, c[0x0][0x168] ;  /* 0x00005a000b08c625 */ /* 0x000fe200078e0008 */
[----:B------:R2:W-:Y:S01]  /*18180*/  @!P3 STG.E [R6.64], R241 ;  /* 0x000000f10600b986 */ /* 0x0005e2000c101906 */
[----:B------:R-:W-:Y:S02]  /*18190*/  ISETP.NE.AND P3, PT, R243, RZ, PT ;  /* 0x000000fff300720c */ /* 0x000fe40003f65270 */
[----:B------:R-:W-:Y:S01]  /*181a0*/  @!P6 IMAD.WIDE.U32 R10, R13, R10, c[0x0][0x168] ;  /* 0x00005a000d0ae625 */ /* 0x000fe200078e000a */
[----:B------:R-:W-:Y:S01]  /*181b0*/  @!P4 STG.E [R8.64], R245 ;  /* 0x000000f50800c986 */ /* 0x000fe2000c101906 */
[----:B------:R-:W-:Y:S02]  /*181c0*/  ISETP.NE.AND P4, PT, R242, RZ, PT ;  /* 0x000000fff200720c */ /* 0x000fe40003f85270 */
[----:B------:R-:W-:Y:S01]  /*181d0*/  @!P5 IMAD.WIDE.U32 R12, R251, R12, c[0x0][0x168] ;  /* 0x00005a00fb0cd625 */ /* 0x000fe200078e000c */
[----:B------:R3:W-:Y:S01]  /*181e0*/  @!P6 STG.E [R10.64], R247 ;  /* 0x000000f70a00e986 */ /* 0x0007e2000c101906 */
[----:B------:R-:W-:-:S03]  /*181f0*/  LOP3.LUT P6, RZ, R172, 0x8000, RZ, 0xc0, !PT ;  /* 0x00008000acff7812 */ /* 0x000fc600078cc0ff */
[----:B------:R0:W-:Y:S01]  /*18200*/  @!P5 STG.E [R12.64], R249 ;  /* 0x000000f90c00d986 */ /* 0x0001e2000c101906 */
[----:B------:R-:W-:Y:S02]  /*18210*/  LOP3.LUT P5, RZ, R172, 0x4000, RZ, 0xc0, !PT ;  /* 0x00004000acff7812 */ /* 0x000fe400078ac0ff */
[----:B------:R-:W-:Y:S01]  /*18220*/  @!P3 LOP3.LUT R251, R232, R181, RZ, 0x3c, !PT ;  /* 0x000000b5e8fbb212 */ /* 0x000fe200078e3cff */
[----:B------:R-:W-:Y:S01]  /*18230*/  @!P3 IMAD.MOV.U32 R232, RZ, RZ, 0x4 ;  /* 0x00000004ffe8b424 */ /* 0x000fe200078e00ff */
[----:B------:R-:W-:Y:S01]  /*18240*/  LOP3.LUT R181, R233, UR4, RZ, 0xc0, !PT ;  /* 0x00000004e9b57c12 */ /* 0x000fe2000f8ec0ff */
[----:B------:R-:W-:Y:S01]  /*18250*/  @!P0 IMAD.MOV.U32 R233, RZ, RZ, 0x4 ;  /* 0x00000004ffe98424 */ /* 0x000fe200078e00ff */
[----:B------:R-:W-:Y:S01]  /*18260*/  @!P4 LOP3.LUT R243, R15, R14, RZ, 0x3c, !PT ;  /* 0x0000000e0ff3c212 */ /* 0x000fe200078e3cff */
[----:B------:R-:W-:Y:S01]  /*18270*/  @!P4 IMAD.MOV.U32 R15, RZ, RZ, 0x4 ;  /* 0x00000004ff0fc424 */ /* 0x000fe200078e00ff */
[C---:B--2---:R-:W-:Y:S01]  /*18280*/  @!P4 IADD3 R6, R16.reuse, 0x6c0, R161 ;  /* 0x000006c01006c810 */ /* 0x044fe20007ffe0a1 */
[----:B---3--:R-:W-:Y:S01]  /*18290*/  @!P2 IMAD.MOV.U32 R11, RZ, RZ, 0x4 ;  /* 0x00000004ff0ba424 */ /* 0x008fe200078e00ff */
[----:B------:R-:W2:Y:S01]  /*182a0*/  LDS R181, [R181.X4+0x7500] ;  /* 0x00750000b5b57984 */ /* 0x000ea20000004800 */
[C---:B------:R-:W-:Y:S01]  /*182b0*/  @!P3 IADD3 R8, R16.reuse, 0x780, R163 ;  /* 0x000007801008b810 */ /* 0x040fe20007ffe0a3 */
[----:B0-----:R-:W-:Y:S01]  /*182c0*/  @!P1 IMAD.MOV.U32 R13, RZ, RZ, 0x4 ;  /* 0x00000004ff0d9424 */ /* 0x001fe200078e00ff */
[----:B------:R-:W-:Y:S01]  /*182d0*/  @!P2 IADD3 R10, R16, 0x840, R165 ;  /* 0x00000840100aa810 */ /* 0x000fe20007ffe0a5 */
[----:B------:R-:W-:Y:S01]  /*182e0*/  @!P4 IMAD.WIDE.U32 R6, R6, R15, c[0x0][0x168] ;  /* 0x00005a000606c625 */ /* 0x000fe200078e000f */
[----:B------:R-:W-:-:S02]  /*182f0*/  @!P1 IADD3 R12, R16, 0x900, R167 ;  /* 0x00000900100c9810 */ /* 0x000fc40007ffe0a7 */
[----:B-1----:R-:W-:Y:S01]  /*18300*/  @!P0 IADD3 R14, R16, 0x9c0, R169 ;  /* 0x000009c0100e8810 */ /* 0x002fe20007ffe0a9 */
[----:B------:R-:W-:Y:S01]  /*18310*/  @!P3 IMAD.WIDE.U32 R8, R8, R232, c[0x0][0x168] ;  /* 0x00005a000808b625 */ /* 0x000fe200078e00e8 */
[----:B------:R4:W-:Y:S01]  /*18320*/  @!P4 STG.E [R6.64], R243 ;  /* 0x000000f30600c986 */ /* 0x0009e2000c101906 */
[----:B------:R-:W-:Y:S02]  /*18330*/  @!P6 LOP3.LUT R235, R230, R199, RZ, 0x3c, !PT ;  /* 0x000000c7e6ebe212 */ /* 0x000fe400078e3cff */
[----:B------:R-:W-:Y:S01]  /*18340*/  @!P2 IMAD.WIDE.U32 R10, R10, R11, c[0x0][0x168] ;  /* 0x00005a000a0aa625 */ /* 0x000fe200078e000b */
[----:B------:R-:W-:Y:S01]  /*18350*/  @!P3 STG.E [R8.64], R251 ;  /* 0x000000fb0800b986 */ /* 0x000fe2000c101906 */
[----:B------:R-:W-:Y:S02]  /*18360*/  LOP3.LUT P3, RZ, R172, 0x800, RZ, 0xc0, !PT ;  /* 0x00000800acff7812 */ /* 0x000fe4000786c0ff */
[----:B------:R-:W-:Y:S01]  /*18370*/  @!P1 IMAD.WIDE.U32 R12, R12, R13, c[0x0][0x168] ;  /* 0x00005a000c0c9625 */ /* 0x000fe200078e000d */
[----:B------:R0:W-:Y:S01]  /*18380*/  @!P2 STG.E [R10.64], R234 ;  /* 0x000000ea0a00a986 */ /* 0x0001e2000c101906 */
[----:B------:R-:W-:-:S02]  /*18390*/  LOP3.LUT R199, R203, UR4, RZ, 0xc0, !PT ;  /* 0x00000004cbc77c12 */ /* 0x000fc4000f8ec0ff */
[----:B------:R-:W-:Y:S01]  /*183a0*/  @!P0 IMAD.WIDE.U32 R14, R14, R233, c[0x0][0x168] ;  /* 0x00005a000e0e8625 */ /* 0x000fe200078e00e9 */
[----:B------:R1:W-:Y:S01]  /*183b0*/  @!P1 STG.E [R12.64], R236 ;  /* 0x000000ec0c009986 */ /* 0x0003e2000c101906 */
[----:B------:R-:W-:Y:S02]  /*183c0*/  LOP3.LUT R203, R229, UR4, RZ, 0xc0, !PT ;  /* 0x00000004e5cb7c12 */ /* 0x000fe4000f8ec0ff */
[----:B------:R-:W-:Y:S01]  /*183d0*/  LOP3.LUT P4, RZ, R172, 0x2000, RZ, 0xc0, !PT ;  /* 0x00002000acff7812 */ /* 0x000fe2000788c0ff */
[----:B------:R3:W-:Y:S01]  /*183e0*/  @!P0 STG.E [R14.64], R238 ;  /* 0x000000ee0e008986 */ /* 0x0007e2000c101906 */
[----:B------:R-:W-:Y:S01]  /*183f0*/  @!P6 IMAD.MOV.U32 R239, RZ, RZ, 0x4 ;  /* 0x00000004ffefe424 */ /* 0x000fe200078e00ff */
[C---:B----4-:R-:W-:Y:S01]  /*18400*/  @!P5 IADD3 R6, R16.reuse, 0xc00, R185 ;  /* 0x00000c001006d810 */ /* 0x050fe20007ffe0b9 */
[----:B------:R-:W-:Y:S01]  /*18410*/  @!P5 IMAD.MOV.U32 R7, RZ, RZ, 0x4 ;  /* 0x00000004ff07d424 */ /* 0x000fe200078e00ff */
[----:B0-----:R-:W-:Y:S01]  /*18420*/  @!P6 IADD3 R10, R16, 0xb40, R183 ;  /* 0x00000b40100ae810 */ /* 0x001fe20007ffe0b7 */
[----:B------:R-:W0:Y:S01]  /*18430*/  LDS R199, [R199.X4+0x7500] ;  /* 0x00750000c7c77984 */ /* 0x000e220000004800 */
[----:B------:R-:W-:Y:S01]  /*18440*/  @!P5 LOP3.LUT R227, R227, R226, RZ, 0x3c, !PT ;  /* 0x000000e2e3e3d212 */ /* 0x000fe200078e3cff */
[----:B------:R-:W-:Y:S01]  /*18450*/  @!P5 IMAD.WIDE.U32 R6, R6, R7, c[0x0][0x168] ;  /* 0x00005a000606d625 */ /* 0x000fe200078e0007 */
[----:B-1----:R-:W-:Y:S01]  /*18460*/  P2R R13, PR, RZ, 0x8 ;  /* 0x00000008ff0d7803 */ /* 0x002fe20000000000 */
[----:B------:R-:W-:Y:S01]  /*18470*/  LDS R203, [R203.X4+0x7500] ;  /* 0x00750000cbcb7984 */ /* 0x000fe20000004800 */
[----:B------:R-:W-:Y:S01]  /*18480*/  LOP3.LUT P3, RZ, R172, 0x10000, RZ, 0xc0, !PT ;  /* 0x00010000acff7812 */ /* 0x000fe2000786c0ff */
[----:B------:R-:W-:Y:S01]  /*18490*/  @!P6 IMAD.WIDE.U32 R10, R10, R239, c[0x0][0x168] ;  /* 0x00005a000a0ae625 */ /* 0x000fe200078e00ef */
[----:B------:R-:W-:-:S02]  /*184a0*/  @!P4 LOP3.LUT R225, R225, R224, RZ, 0x3c, !PT ;  /* 0x000000e0e1e1c212 */ /* 0x000fc400078e3cff */
[----:B-----5:R-:W-:Y:S01]  /*184b0*/  @!P4 IADD3 R12, R16, 0xcc0, R187 ;  /* 0x00000cc0100cc810 */ /* 0x020fe20007ffe0bb */
[----:B---3--:R-:W-:Y:S01]  /*184c0*/  @!P4 IMAD.MOV.U32 R15, RZ, RZ, 0x4 ;  /* 0x00000004ff0fc424 */ /* 0x008fe200078e00ff */
[C---:B------:R-:W-:Y:S02]  /*184d0*/  LOP3.LUT P2, RZ, R172.reuse, 0x400, RZ, 0xc0, !PT ;  /* 0x00000400acff7812 */ /* 0x040fe4000784c0ff */
[C---:B------:R-:W-:Y:S02]  /*184e0*/  LOP3.LUT P1, RZ, R172.reuse, 0x200, RZ, 0xc0, !PT ;  /* 0x00000200acff7812 */ /* 0x040fe4000782c0ff */
[----:B------:R-:W-:-:S03]  /*184f0*/  LOP3.LUT P0, RZ, R172, 0x100, RZ, 0xc0, !PT ;  /* 0x00000100acff7812 */ /* 0x000fc6000780c0ff */
[----:B------:R-:W-:Y:S01]  /*18500*/  @!P3 LOP3.LUT R233, R228, R197, RZ, 0x3c, !PT ;  /* 0x000000c5e4e9b212 */ /* 0x000fe200078e3cff */
[----:B------:R-:W-:Y:S01]  /*18510*/  @!P3 IMAD.MOV.U32 R237, RZ, RZ, 0x4 ;  /* 0x00000004ffedb424 */ /* 0x000fe200078e00ff */
[----:B------:R-:W-:Y:S02]  /*18520*/  LOP3.LUT R197, R201, UR4, RZ, 0xc0, !PT ;  /* 0x00000004c9c57c12 */ /* 0x000fe4000f8ec0ff */
[----:B--2---:R-:W-:Y:S02]  /*18530*/  @!P3 IADD3 R8, R16, 0xa80, R181 ;  /* 0x00000a801008b810 */ /* 0x004fe40007ffe0b5 */
[----:B------:R-:W-:Y:S02]  /*18540*/  LOP3.LUT R201, R205, UR4, RZ, 0xc0, !PT ;  /* 0x00000004cdc97c12 */ /* 0x000fe4000f8ec0ff */
[----:B------:R-:W1:Y:S01]  /*18550*/  LDS R197, [R197.X4+0x7500] ;  /* 0x00750000c5c57984 */ /* 0x000e620000004800 */
[----:B------:R-:W-:Y:S01]  /*18560*/  @!P3 IMAD.WIDE.U32 R8, R8, R237, c[0x0][0x168] ;  /* 0x00005a000808b625 */ /* 0x000fe200078e00ed */
[----:B------:R-:W-:-:S02]  /*18570*/  LOP3.LUT R205, R231, UR4, RZ, 0xc0, !PT ;  /* 0x00000004e7cd7c12 */ /* 0x000fc4000f8ec0ff */
[----:B------:R-:W2:Y:S01]  /*18580*/  LDS R201, [R201.X4+0x7500] ;  /* 0x00750000c9c97984 */ /* 0x000ea20000004800 */
[----:B------:R-:W-:Y:S02]  /*18590*/  @!P2 LOP3.LUT R217, R217, R214, RZ, 0x3c, !PT ;  /* 0x000000d6d9d9a212 */ /* 0x000fe400078e3cff */
[----:B------:R-:W-:Y:S01]  /*185a0*/  @!P1 LOP3.LUT R219, R219, R216, RZ, 0x3c, !PT ;  /* 0x000000d8dbdb9212 */ /* 0x000fe200078e3cff */
[----:B------:R3:W-:Y:S01]  /*185b0*/  @!P3 STG.E [R8.64], R233 ;  /* 0x000000e90800b986 */ /* 0x0007e2000c101906 */
[----:B------:R-:W-:Y:S01]  /*185c0*/  ISETP.NE.AND P3, PT, R13, RZ, PT ;  /* 0x000000ff0d00720c */ /* 0x000fe20003f65270 */
[----:B------:R-:W-:Y:S01]  /*185d0*/  @!P4 IMAD.WIDE.U32 R12, R12, R15, c[0x0][0x168] ;  /* 0x00005a000c0cc625 */ /* 0x000fe200078e000f */
[----:B------:R-:W-:Y:S01]  /*185e0*/  @!P0 LOP3.LUT R221, R221, R218, RZ, 0x3c, !PT ;  /* 0x000000dadddd8212 */ /* 0x000fe200078e3cff */
[----:B------:R-:W4:Y:S02]  /*185f0*/  LDS R205, [R205.X4+0x7500] ;  /* 0x00750000cdcd7984 */ /* 0x000f240000004800 */
[----:B------:R-:W-:-:S02]  /*18600*/  @!P1 IMAD.MOV.U32 R15, RZ, RZ, 0x4 ;  /* 0x00000004ff0f9424 */ /* 0x000fc400078e00ff */
[----:B------:R5:W-:Y:S01]  /*18610*/  @!P6 STG.E [R10.64], R235 ;  /* 0x000000eb0a00e986 */ /* 0x000be2000c101906 */
[C---:B------:R-:W-:Y:S02]  /*18620*/  LOP3.LUT P6, RZ, R172.reuse, 0x80, RZ, 0xc0, !PT ;  /* 0x00000080acff7812 */ /* 0x040fe400078cc0ff */
[----:B---3--:R-:W-:Y:S01]  /*18630*/  LOP3.LUT R9, R223, UR4, RZ, 0xc0, !PT ;  /* 0x00000004df097c12 */ /* 0x008fe2000f8ec0ff */
[----:B------:R3:W-:Y:S02]  /*18640*/  @!P5 STG.E [R6.64], R227 ;  /* 0x000000e30600d986 */ /* 0x0007e4000c101906 */
[----:B------:R-:W-:Y:S02]  /*18650*/  @!P3 LOP3.LUT R231, R215, R212, RZ, 0x3c, !PT ;  /* 0x000000d4d7e7b212 */ /* 0x000fe400078e3cff */
[----:B------:R-:W-:Y:S01]  /*18660*/  P2R R224, PR, RZ, 0x40 ;  /* 0x00000040ffe07803 */ /* 0x000fe20000000000 */
[----:B------:R-:W-:Y:S01]  /*18670*/  LDS R215, [R222.X4+0x7500] ;  /* 0x00750000ded77984 */ /* 0x000fe20000004800 */
[----:B------:R-:W-:-:S02]  /*18680*/  LOP3.LUT P6, RZ, R172, 0x1000, RZ, 0xc0, !PT ;  /* 0x00001000acff7812 */ /* 0x000fc400078cc0ff */
[----:B------:R-:W-:Y:S01]  /*18690*/  LOP3.LUT P5, RZ, R172, 0x40, RZ, 0xc0, !PT ;  /* 0x00000040acff7812 */ /* 0x000fe200078ac0ff */
[----:B------:R-:W4:Y:S01]  /*186a0*/  LDS R223, [R220.X4+0x7500] ;  /* 0x00750000dcdf7984 */ /* 0x000f220000004800 */
[----:B0-----:R-:W-:Y:S01]  /*186b0*/  @!P3 IADD3 R8, R16, 0xe40, R199 ;  /* 0x00000e401008b810 */ /* 0x001fe20007ffe0c7 */
[----:B-----5:R-:W-:Y:S02]  /*186c0*/  @!P3 IMAD.MOV.U32 R11, RZ, RZ, 0x4 ;  /* 0x00000004ff0bb424 */ /* 0x020fe400078e00ff */
[----:B------:R0:W-:Y:S01]  /*186d0*/  @!P4 STG.E [R12.64], R225 ;  /* 0x000000e10c00c986 */ /* 0x0001e2000c101906 */
[----:B------:R-:W-:-:S05]  /*186e0*/  LOP3.LUT P4, RZ, R172, 0x20, RZ, 0xc0, !PT ;  /* 0x00000020acff7812 */ /* 0x000fca000788c0ff */
[----:B---3--:R-:W-:Y:S01]  /*186f0*/  @!P6 IMAD.MOV.U32 R7, RZ, RZ, 0x4 ;  /* 0x00000004ff07e424 */ /* 0x008fe200078e00ff */
[C---:B-1----:R-:W-:Y:S02]  /*18700*/  @!P6 IADD3 R6, R16.reuse, 0xd80, R197 ;  /* 0x00000d801006e810 */ /* 0x042fe40007ffe0c5 */
[----:B------:R-:W-:Y:S02]  /*18710*/  @!P6 LOP3.LUT R229, R213, R210, RZ, 0x3c, !PT ;  /* 0x000000d2d5e5e212 */ /* 0x000fe400078e3cff */
[----:B--2---:R-:W-:Y:S01]  /*18720*/  @!P2 IADD3 R10, R16, 0xf00, R201 ;  /* 0x00000f00100aa810 */ /* 0x004fe20007ffe0c9 */
[----:B------:R-:W-:Y:S01]  /*18730*/  @!P6 IMAD.WIDE.U32 R6, R6, R7, c[0x0][0x168] ;  /* 0x00005a000606e625 */ /* 0x000fe200078e0007 */
[----:B------:R1:W2:Y:S01]  /*18740*/  LDS R213, [R9.X4+0x7500] ;  /* 0x0075000009d57984 */ /* 0x0002a20000004800 */
[----:B0-----:R-:W-:Y:S02]  /*18750*/  @!P1 IADD3 R12, R16, 0xfc0, R203 ;  /* 0x00000fc0100c9810 */ /* 0x001fe40007ffe0cb */
[----:B------:R-:W-:Y:S01]  /*18760*/  @!P2 IMAD.MOV.U32 R13, RZ, RZ, 0x4 ;  /* 0x00000004ff0da424 */ /* 0x000fe200078e00ff */
[----:B------:R0:W-:Y:S01]  /*18770*/  @!P6 STG.E [R6.64], R229 ;  /* 0x000000e50600e986 */ /* 0x0001e2000c101906 */
[----:B------:R-:W-:Y:S01]  /*18780*/  ISETP.NE.AND P6, PT, R224, RZ, PT ;  /* 0x000000ffe000720c */ /* 0x000fe20003fc5270 */
[----:B------:R-:W-:Y:S01]  /*18790*/  @!P0 IMAD.MOV.U32 R225, RZ, RZ, 0x4 ;  /* 0x00000004ffe18424 */ /* 0x000fe200078e00ff */
[----:B----4-:R-:W-:Y:S01]  /*187a0*/  @!P0 IADD3 R14, R16, 0x1080, R205 ;  /* 0x00001080100e8810 */ /* 0x010fe20007ffe0cd */
[----:B-1----:R-:W-:Y:S01]  /*187b0*/  @!P3 IMAD.WIDE.U32 R8, R8, R11, c[0x0][0x168] ;  /* 0x00005a000808b625 */ /* 0x002fe200078e000b */
[----:B------:R-:W-:Y:S01]  /*187c0*/  @!P5 LOP3.LUT R227, R209, R186, RZ, 0x3c, !PT ;  /* 0x000000bad1e3d212 */ /* 0x000fe200078e3cff */
[----:B------:R-:W-:Y:S01]  /*187d0*/  LDS R229, [R176.X4+0x7500] ;  /* 0x00750000b0e57984 */ /* 0x000fe20000004800 */
[----:B------:R-:W-:Y:S01]  /*187e0*/  @!P4 LOP3.LUT R233, R211, R196, RZ, 0x3c, !PT ;  /* 0x000000c4d3e9c212 */ /* 0x000fe200078e3cff */
[----:B------:R-:W-:-:S02]  /*187f0*/  @!P2 IMAD.WIDE.U32 R10, R10, R13, c[0x0][0x168] ;  /* 0x00005a000a0aa625 */ /* 0x000fc400078e000d */
[----:B------:R1:W-:Y:S01]  /*18800*/  @!P3 STG.E [R8.64], R231 ;  /* 0x000000e70800b986 */ /* 0x0003e2000c101906 */
[----:B------:R-:W-:Y:S01]  /*18810*/  LOP3.LUT P3, RZ, R172, 0x10, RZ, 0xc0, !PT ;  /* 0x00000010acff7812 */ /* 0x000fe2000786c0ff */
[----:B------:R-:W-:Y:S02]  /*18820*/  @!P1 IMAD.WIDE.U32 R12, R12, R15, c[0x0][0x168] ;  /* 0x00005a000c0c9625 */ /* 0x000fe400078e000f */
[----:B------:R2:W-:Y:S01]  /*18830*/  @!P2 STG.E [R10.64], R217 ;  /* 0x000000d90a00a986 */ /* 0x0005e2000c101906 */
[----:B------:R-:W-:Y:S01]  /*18840*/  LOP3.LUT P2, RZ, R172, 0x8, RZ, 0xc0, !PT ;  /* 0x00000008acff7812 */ /* 0x000fe2000784c0ff */
[----:B------:R-:W-:Y:S01]  /*18850*/  @!P0 IMAD.WIDE.U32 R14, R14, R225, c[0x0][0x168] ;  /* 0x00005a000e0e8625 */ /* 0x000fe200078e00e1 */
[----:B------:R-:W-:Y:S01]  /*18860*/  @!P6 LOP3.LUT R225, R207, R184, RZ, 0x3c, !PT ;  /* 0x000000b8cfe1e212 */ /* 0x000fe200078e3cff */
[----:B------:R-:W3:Y:S01]  /*18870*/  LDS R217, [R198.X4+0x7500] ;  /* 0x00750000c6d97984 */ /* 0x000ee20000004800 */
[C---:B0-----:R-:W-:Y:S01]  /*18880*/  @!P6 IADD3 R6, R16.reuse, 0x1140, R223 ;  /* 0x000011401006e810 */ /* 0x041fe20007ffe0df */
[----:B------:R-:W-:Y:S01]  /*18890*/  @!P5 IMAD.MOV.U32 R209, RZ, RZ, 0x4 ;  /* 0x00000004ffd1d424 */ /* 0x000fe200078e00ff */
[----:B-1----:R-:W-:Y:S01]  /*188a0*/  @!P5 IADD3 R8, R16, 0x1200, R215 ;  /* 0x000012001008d810 */ /* 0x002fe20007ffe0d7 */
[----:B------:R-:W-:Y:S01]  /*188b0*/  @!P6 IMAD.MOV.U32 R207, RZ, RZ, 0x4 ;  /* 0x00000004ffcfe424 */ /* 0x000fe200078e00ff */
[----:B------:R-:W0:Y:S01]  /*188c0*/  LDS R211, [R200.X4+0x7500] ;  /* 0x00750000c8d37984 */ /* 0x000e220000004800 */
[----:B------:R-:W-:-:S02]  /*188d0*/  @!P4 IMAD.MOV.U32 R235, RZ, RZ, 0x4 ;  /* 0x00000004ffebc424 */ /* 0x000fc400078e00ff */
[----:B------:R-:W-:Y:S01]  /*188e0*/  @!P5 IMAD.WIDE.U32 R8, R8, R209, c[0x0][0x168] ;  /* 0x00005a000808d625 */ /* 0x000fe200078e00d1 */
[----:B------:R1:W-:Y:S01]  /*188f0*/  @!P1 STG.E [R12.64], R219 ;  /* 0x000000db0c009986 */ /* 0x0003e2000c101906 */
[----:B------:R-:W-:Y:S02]  /*18900*/  LOP3.LUT P1, RZ, R172, 0x4, RZ, 0xc0, !PT ;  /* 0x00000004acff7812 */ /* 0x000fe4000782c0ff */
[----:B------:R-:W-:Y:S01]  /*18910*/  @!P6 IMAD.WIDE.U32 R6, R6, R207, c[0x0][0x168] ;  /* 0x00005a000606e625 */ /* 0x000fe200078e00cf */
[----:B------:R-:W-:Y:S01]  /*18920*/  LDS R209, [R202.X4+0x7500] ;  /* 0x00750000cad17984 */ /* 0x000fe20000004800 */
[----:B------:R-:W-:-:S03]  /*18930*/  @!P2 LOP3.LUT R231, R191, R154, RZ, 0x3c, !PT ;  /* 0x0000009abfe7a212 */ /* 0x000fc600078e3cff */
[----:B------:R-:W4:Y:S01]  /*18940*/  LDS R207, [R204.X4+0x7500] ;  /* 0x00750000cccf7984 */ /* 0x000f220000004800 */
[----:B--2---:R-:W-:-:S03]  /*18950*/  @!P4 IADD3 R10, R16, 0x12c0, R213 ;  /* 0x000012c0100ac810 */ /* 0x004fc60007ffe0d5 */
[----:B------:R2:W-:Y:S01]  /*18960*/  @!P0 STG.E [R14.64], R221 ;  /* 0x000000dd0e008986 */ /* 0x0005e2000c101906 */
[----:B------:R-:W-:Y:S01]  /*18970*/  LOP3.LUT P0, RZ, R172, 0x2, RZ, 0xc0, !PT ;  /* 0x00000002acff7812 */ /* 0x000fe2000780c0ff */
[----:B------:R-:W-:Y:S01]  /*18980*/  @!P4 IMAD.WIDE.U32 R10, R10, R235, c[0x0][0x168] ;  /* 0x00005a000a0ac625 */ /* 0x000fe200078e00eb */
[----:B------:R-:W-:Y:S01]  /*18990*/  @!P1 LOP3.LUT R235, R193, R156, RZ, 0x3c, !PT ;  /* 0x0000009cc1eb9212 */ /* 0x000fe200078e3cff */
[----:B------:R-:W5:Y:S02]  /*189a0*/  LDS R219, [R160.X4+0x7500] ;  /* 0x00750000a0db7984 */ /* 0x000f640000004800 */
[----:B-1----:R-:W-:Y:S02]  /*189b0*/  @!P3 IMAD.MOV.U32 R13, RZ, RZ, 0x4 ;  /* 0x00000004ff0db424 */ /* 0x002fe400078e00ff */
[----:B------:R3:W-:Y:S01]  /*189c0*/  @!P6 STG.E [R6.64], R225 ;  /* 0x000000e10600e986 */ /* 0x0007e2000c101906 */
[----:B------:R-:W-:Y:S01]  /*189d0*/  @!P1 IMAD.MOV.U32 R239, RZ, RZ, 0x4 ;  /* 0x00000004ffef9424 */ /* 0x000fe200078e00ff */
[----:B------:R-:W-:-:S02]  /*189e0*/  ISETP.NE.AND P6, PT, R208, RZ, PT ;  /* 0x000000ffd000720c */ /* 0x000fc40003fc5270 */
[----:B--2---:R-:W-:Y:S01]  /*189f0*/  @!P3 LOP3.LUT R15, R189, R152, RZ, 0x3c, !PT ;  /* 0x00000098bd0fb212 */ /* 0x004fe200078e3cff */
[----:B------:R0:W-:Y:S01]  /*18a00*/  @!P5 STG.E [R8.64], R227 ;  /* 0x000000e30800d986 */ /* 0x0001e2000c101906 */
[----:B------:R-:W-:Y:S01]  /*18a10*/  @!P0 LOP3.LUT R237, R195, R158, RZ, 0x3c, !PT ;  /* 0x0000009ec3ed8212 */ /* 0x000fe200078e3cff */
[----:B------:R-:W-:Y:S01]  /*18a20*/  @!P2 IMAD.MOV.U32 R221, RZ, RZ, 0x4 ;  /* 0x00000004ffdda424 */ /* 0x000fe200078e00ff */
[----:B------:R-:W-:Y:S01]  /*18a30*/  ISETP.NE.AND P5, PT, R206, RZ, PT ;  /* 0x000000ffce00720c */ /* 0x000fe20003fa5270 */
[----:B------:R-:W-:Y:S01]  /*18a40*/  LDS R195, [R162.X4+0x7500] ;  /* 0x00750000a2c37984 */ /* 0x000fe20000004800 */
[----:B---3--:R-:W-:-:S03]  /*18a50*/  @!P3 IADD3 R6, R16, 0x1380, R217 ;  /* 0x000013801006b810 */ /* 0x008fc60007ffe0d9 */
[----:B------:R-:W1:Y:S02]  /*18a60*/  LDS R189, [R164.X4+0x7500] ;  /* 0x00750000a4bd7984 */ /* 0x000e640000004800 */
[----:B------:R-:W-:Y:S02]  /*18a70*/  @!P6 LOP3.LUT R155, R155, R138, RZ, 0x3c, !PT ;  /* 0x0000008a9b9be212 */ /* 0x000fe400078e3cff */
[----:B------:R2:W-:Y:S01]  /*18a80*/  @!P4 STG.E [R10.64], R233 ;  /* 0x000000e90a00c986 */ /* 0x0005e2000c101906 */
[----:B0-----:R-:W-:Y:S01]  /*18a90*/  @!P2 IADD3 R8, R16, 0x1440, R211 ;  /* 0x000014401008a810 */ /* 0x001fe20007ffe0d3 */
[----:B------:R-:W-:Y:S01]  /*18aa0*/  @!P3 IMAD.WIDE.U32 R6, R6, R13, c[0x0][0x168] ;  /* 0x00005a000606b625 */ /* 0x000fe200078e000d */
[----:B------:R-:W-:Y:S01]  /*18ab0*/  LOP3.LUT P4, RZ, R172, 0x1, RZ, 0xc0, !PT ;  /* 0x00000001acff7812 */ /* 0x000fe2000788c0ff */
[----:B------:R-:W0:Y:S01]  /*18ac0*/  LDS R191, [R166.X4+0x7500] ;  /* 0x00750000a6bf7984 */ /* 0x000e220000004800 */
[----:B------:R-:W-:Y:S01]  /*18ad0*/  @!P5 LOP3.LUT R157, R157, R140, RZ, 0x3c, !PT ;  /* 0x0000008c9d9dd212 */ /* 0x000fe200078e3cff */
[----:B------:R-:W-:-:S02]  /*18ae0*/  @!P2 IMAD.WIDE.U32 R8, R8, R221, c[0x0][0x168] ;  /* 0x00005a000808a625 */ /* 0x000fc400078e00dd */
[----:B------:R-:W3:Y:S01]  /*18af0*/  LDS R193, [R168.X4+0x7500] ;  /* 0x00750000a8c17984 */ /* 0x000ee20000004800 */
[C---:B----4-:R-:W-:Y:S01]  /*18b00*/  @!P0 IADD3 R12, R16.reuse, 0x15c0, R207 ;  /* 0x000015c0100c8810 */ /* 0x050fe20007ffe0cf */
[----:B--2---:R-:W-:Y:S01]  /*18b10*/  @!P0 IMAD.MOV.U32 R233, RZ, RZ, 0x4 ;  /* 0x00000004ffe98424 */ /* 0x004fe200078e00ff */
[----:B------:R-:W-:Y:S01]  /*18b20*/  @!P1 IADD3 R10, R16, 0x1500, R209 ;  /* 0x00001500100a9810 */ /* 0x000fe20007ffe0d1 */
[----:B------:R-:W2:Y:S02]  /*18b30*/  LDS R227, [R170.X4+0x7500] ;  /* 0x00750000aae37984 */ /* 0x000ea40000004800 */
[----:B------:R-:W-:Y:S02]  /*18b40*/  @!P0 IMAD.WIDE.U32 R12, R12, R233, c[0x0][0x168] ;  /* 0x00005a000c0c8625 */ /* 0x000fe400078e00e9 */
[----:B------:R-:W-:Y:S01]  /*18b50*/  @!P4 LOP3.LUT R171, R171, R142, RZ, 0x3c, !PT ;  /* 0x0000008eababc212 */ /* 0x000fe200078e3cff */
[----:B------:R-:W4:Y:S01]  /*18b60*/  LDS R225, [R174.X4+0x7500] ;  /* 0x00750000aee17984 */ /* 0x000f220000004800 */
[----:B------:R-:W-:-:S03]  /*18b70*/  @!P1 IMAD.WIDE.U32 R10, R10, R239, c[0x0][0x168] ;  /* 0x00005a000a0a9625 */ /* 0x000fc600078e00ef */
[----:B------:R5:W-:Y:S01]  /*18b80*/  @!P3 STG.E [R6.64], R15 ;  /* 0x0000000f0600b986 */ /* 0x000be2000c101906 */
[----:B------:R-:W-:Y:S01]  /*18b90*/  ISETP.NE.AND P3, PT, R194, RZ, PT ;  /* 0x000000ffc200720c */ /* 0x000fe20003f65270 */
[----:B------:R-:W-:Y:S02]  /*18ba0*/  @!P4 IMAD.MOV.U32 R233, RZ, RZ, 0x4 ;  /* 0x00000004ffe9c424 */ /* 0x000fe400078e00ff */
[----:B------:R1:W-:Y:S01]  /*18bb0*/  @!P2 STG.E [R8.64], R231 ;  /* 0x000000e70800a986 */ /* 0x0003e2000c101906 */
[----:B------:R-:W-:-:S03]  /*18bc0*/  ISETP.NE.AND P2, PT, R192, RZ, PT ;  /* 0x000000ffc000720c */ /* 0x000fc60003f45270 */
[----:B------:R-:W2:Y:S04]  /*18bd0*/  LDS R221, [R178.X4+0x7500] ;  /* 0x00750000b2dd7984 */ /* 0x000ea80000004800 */
[----:B------:R0:W-:Y:S01]  /*18be0*/  @!P1 STG.E [R10.64], R235 ;  /* 0x000000eb0a009986 */ /* 0x0001e2000c101906 */
[----:B------:R-:W-:Y:S02]  /*18bf0*/  ISETP.NE.AND P1, PT, R190, RZ, PT ;  /* 0x000000ffbe00720c */ /* 0x000fe40003f25270 */
[----:B-----5:R-:W-:Y:S01]  /*18c00*/  @!P4 IADD3 R6, R16, 0x1680, R219 ;  /* 0x000016801006c810 */ /* 0x020fe20007ffe0db */
[----:B------:R5:W-:Y:S01]  /*18c10*/  @!P0 STG.E [R12.64], R237 ;  /* 0x000000ed0c008986 */ /* 0x000be2000c101906 */
[----:B------:R-:W-:Y:S01]  /*18c20*/  ISETP.NE.AND P0, PT, R188, RZ, PT ;  /* 0x000000ffbc00720c */ /* 0x000fe20003f05270 */
[----:B-1----:R-:W-:Y:S01]  /*18c30*/  @!P2 IMAD.MOV.U32 R231, RZ, RZ, 0x4 ;  /* 0x00000004ffe7a424 */ /* 0x002fe200078e00ff */
[----:B------:R-:W-:Y:S01]  /*18c40*/  @!P2 LOP3.LUT R177, R177, R148, RZ, 0x3c, !PT ;  /* 0x00000094b1b1a212 */ /* 0x000fe200078e3cff */
[----:B------:R-:W-:Y:S01]  /*18c50*/  @!P4 IMAD.WIDE.U32 R6, R6, R233, c[0x0][0x168] ;  /* 0x00005a000606c625 */ /* 0x000fe200078e00e9 */
[----:B------:R-:W-:-:S02]  /*18c60*/  @!P3 LOP3.LUT R179, R179, R150, RZ, 0x3c, !PT ;  /* 0x00000096b3b3b212 */ /* 0x000fc400078e3cff */
[----:B------:R-:W-:Y:S01]  /*18c70*/  P2R R142, PR, RZ, 0x1 ;  /* 0x00000001ff8e7803 */ /* 0x000fe20000000000 */
[----:B0-----:R-:W-:Y:S01]  /*18c80*/  @!P3 IMAD.MOV.U32 R235, RZ, RZ, 0x4 ;  /* 0x00000004ffebb424 */ /* 0x001fe200078e00ff */
[----:B------:R2:W-:Y:S01]  /*18c90*/  @!P4 STG.E [R6.64], R171 ;  /* 0x000000ab0600c986 */ /* 0x0005e2000c101906 */
[C---:B------:R-:W-:Y:S01]  /*18ca0*/  @!P1 IADD3 R10, R16.reuse, 0x1800, R189 ;  /* 0x00001800100a9810 */ /* 0x040fe20007ffe0bd */
[----:B------:R-:W-:Y:S01]  /*18cb0*/  @!P1 IMAD.MOV.U32 R15, RZ, RZ, 0x4 ;  /* 0x00000004ff0f9424 */ /* 0x000fe200078e00ff */
[----:B------:R-:W-:Y:S01]  /*18cc0*/  @!P1 LOP3.LUT R175, R175, R146, RZ, 0x3c, !PT ;  /* 0x00000092afaf9212 */ /* 0x000fe200078e3cff */
[----:B------:R-:W-:Y:S01]  /*18cd0*/  @!P5 IMAD.MOV.U32 R233, RZ, RZ, 0x4 ;  /* 0x00000004ffe9d424 */ /* 0x000fe200078e00ff */
[----:B------:R-:W-:Y:S01]  /*18ce0*/  @!P0 IADD3 R8, R16, 0x1740, R195 ;  /* 0x0000174010088810 */ /* 0x000fe20007ffe0c3 */
[----:B------:R-:W-:Y:S01]  /*18cf0*/  @!P0 IMAD.MOV.U32 R239, RZ, RZ, 0x4 ;  /* 0x00000004ffef8424 */ /* 0x000fe200078e00ff */
[----:B------:R-:W-:Y:S01]  /*18d00*/  @!P0 LOP3.LUT R173, R173, R144, RZ, 0x3c, !PT ;  /* 0x00000090adad8212 */ /* 0x000fe200078e3cff */
[----:B------:R-:W-:Y:S01]  /*18d10*/  @!P1 IMAD.WIDE.U32 R10, R10, R15, c[0x0][0x168] ;  /* 0x00005a000a0a9625 */ /* 0x000fe200078e000f */
[----:B------:R-:W-:-:S02]  /*18d20*/  ISETP.NE.AND P4, PT, R182, RZ, PT ;  /* 0x000000ffb600720c */ /* 0x000fc40003f85270 */
[----:B------:R-:W-:Y:S01]  /*18d30*/  P2R R144, PR, RZ, 0x2 ;  /* 0x00000002ff907803 */ /* 0x000fe20000000000 */
[----:B------:R-:W-:Y:S01]  /*18d40*/  @!P0 IMAD.WIDE.U32 R8, R8, R239, c[0x0][0x168] ;  /* 0x00005a0008088625 */ /* 0x000fe200078e00ef */
[C---:B-----5:R-:W-:Y:S02]  /*18d50*/  @!P2 IADD3 R12, R16.reuse, 0x18c0, R191 ;  /* 0x000018c0100ca810 */ /* 0x060fe40007ffe0bf */
[----:B---3--:R-:W-:Y:S02]  /*18d60*/  @!P3 IADD3 R14, R16, 0x1980, R193 ;  /* 0x00001980100eb810 */ /* 0x008fe40007ffe0c1 */
[----:B------:R4:W-:Y:S01]  /*18d70*/  @!P0 STG.E [R8.64], R173 ;  /* 0x000000ad08008986 */ /* 0x0009e2000c101906 */
[----:B------:R-:W-:Y:S01]  /*18d80*/  @!P2 IMAD.WIDE.U32 R12, R12, R231, c[0x0][0x168] ;  /* 0x00005a000c0ca625 */ /* 0x000fe200078e00e7 */
[----:B------:R-:W-:Y:S02]  /*18d90*/  LOP3.LUT P0, RZ, R180, 0x1, RZ, 0xc0, !PT ;  /* 0x00000001b4ff7812 */ /* 0x000fe4000780c0ff */
[----:B------:R0:W-:Y:S01]  /*18da0*/  @!P1 STG.E [R10.64], R175 ;  /* 0x000000af0a009986 */ /* 0x0001e2000c101906 */
[----:B------:R-:W-:Y:S01]  /*18db0*/  LOP3.LUT P1, RZ, R172, 0x80000000, RZ, 0xc0, !PT ;  /* 0x80000000acff7812 */ /* 0x000fe2000782c0ff */
[----:B------:R-:W-:Y:S01]  /*18dc0*/  @!P4 IMAD.MOV.U32 R231, RZ, RZ, 0x4 ;  /* 0x00000004ffe7c424 */ /* 0x000fe200078e00ff */
[----:B--2---:R-:W-:Y:S01]  /*18dd0*/  @!P4 IADD3 R6, R16, 0x1a40, R227 ;  /* 0x00001a401006c810 */ /* 0x004fe20007ffe0e3 */
[----:B------:R-:W-:Y:S01]  /*18de0*/  @!P3 IMAD.WIDE.U32 R14, R14, R235, c[0x0][0x168] ;  /* 0x00005a000e0eb625 */ /* 0x000fe200078e00eb */
[----:B------:R1:W-:Y:S01]  /*18df0*/  @!P2 STG.E [R12.64], R177 ;  /* 0x000000b10c00a986 */ /* 0x0003e2000c101906 */
[----:B------:R-:W-:-:S02]  /*18e00*/  @!P4 LOP3.LUT R159, R159, R136, RZ, 0x3c, !PT ;  /* 0x000000889f9fc212 */ /* 0x000fc400078e3cff */
[----:B----4-:R-:W-:Y:S01]  /*18e10*/  @!P5 IADD3 R8, R16, 0x1b00, R225 ;  /* 0x00001b001008d810 */ /* 0x010fe20007ffe0e1 */
[----:B------:R-:W-:Y:S01]  /*18e20*/  @!P6 IMAD.MOV.U32 R235, RZ, RZ, 0x4 ;  /* 0x00000004ffebe424 */ /* 0x000fe200078e00ff */
[----:B------:R2:W-:Y:S01]  /*18e30*/  @!P3 STG.E [R14.64], R179 ;  /* 0x000000b30e00b986 */ /* 0x0005e2000c101906 */
[----:B------:R-:W-:Y:S01]  /*18e40*/  @!P4 IMAD.WIDE.U32 R6, R6, R231, c[0x0][0x168] ;  /* 0x00005a000606c625 */ /* 0x000fe200078e00e7 */
[----:B0-----:R-:W-:Y:S02]  /*18e50*/  @!P6 IADD3 R10, R16, 0x1bc0, R229 ;  /* 0x00001bc0100ae810 */ /* 0x001fe40007ffe0e5 */
[----:B------:R-:W-:Y:S01]  /*18e60*/  @!P1 LOP3.LUT R139, R139, R134, RZ, 0x3c, !PT ;  /* 0x000000868b8b9212 */ /* 0x000fe200078e3cff */
[----:B------:R-:W-:Y:S01]  /*18e70*/  @!P5 IMAD.WIDE.U32 R8, R8, R233, c[0x0][0x168] ;  /* 0x00005a000808d625 */ /* 0x000fe200078e00e9 */
[----:B------:R-:W-:Y:S01]  /*18e80*/  @!P4 STG.E [R6.64], R159 ;  /* 0x0000009f0600c986 */ /* 0x000fe2000c101906 */
[----:B-1----:R-:W-:Y:S02]  /*18e90*/  @!P1 IADD3 R12, R16, 0x1c80, R221 ;  /* 0x00001c80100c9810 */ /* 0x002fe40007ffe0dd */
[----:B------:R-:W-:Y:S01]  /*18ea0*/  @!P1 IMAD.MOV.U32 R13, RZ, RZ, 0x4 ;  /* 0x00000004ff0d9424 */ /* 0x000fe200078e00ff */
[----:B------:R-:W-:Y:S01]  /*18eb0*/  @!P5 STG.E [R8.64], R157 ;  /* 0x0000009d0800d986 */ /* 0x000fe2000c101906 */
[----:B------:R-:W-:Y:S01]  /*18ec0*/  @!P6 IMAD.WIDE.U32 R10, R10, R235, c[0x0][0x168] ;  /* 0x00005a000a0ae625 */ /* 0x000fe200078e00eb */
[----:B------:R-:W-:-:S02]  /*18ed0*/  P2R R134, PR, RZ, 0x20 ;  /* 0x00000020ff867803 */ /* 0x000fc40000000000 */
[----:B--2---:R-:W-:Y:S01]  /*18ee0*/  P2R R15, PR, RZ, 0x10 ;  /* 0x00000010ff0f7803 */ /* 0x004fe20000000000 */
[----:B------:R-:W-:Y:S01]  /*18ef0*/  @!P1 IMAD.WIDE.U32 R12, R12, R13, c[0x0][0x168] ;  /* 0x00005a000c0c9625 */ /* 0x000fe200078e000d */
[----:B------:R-:W-:Y:S01]  /*18f00*/  @!P6 STG.E [R10.64], R155 ;  /* 0x0000009b0a00e986 */ /* 0x000fe2000c101906 */
[----:B------:R-:W-:Y:S02]  /*18f10*/  P2R R14, PR, RZ, 0x8 ;  /* 0x00000008ff0e7803 */ /* 0x000fe40000000000 */
[----:B------:R-:W-:Y:S01]  /*18f20*/  P2R R146, PR, RZ, 0x4 ;  /* 0x00000004ff927803 */ /* 0x000fe20000000000 */
[----:B------:R-:W-:Y:S01]  /*18f30*/  @!P1 STG.E [R12.64], R139 ;  /* 0x0000008b0c009986 */ /* 0x000fe2000c101906 */
[----:B------:R-:W-:-:S03]  /*18f40*/  P2R R136, PR, RZ, 0x40 ;  /* 0x00000040ff887803 */ /* 0x000fc60000000000 */
        /* <DEDUP_REMOVED lines=436> */
.L_x_1786:
[----:B------:R-:W-:Y:S01]  /*1aa90*/  IMAD.MOV.U32 R16, RZ, RZ, R13 ;  /* 0x000000ffff107224 */ /* 0x000fe200078e000d */
[----:B------:R-:W-:Y:S01]  /*1aaa0*/  MOV R4, 0x1aaf0 ;  /* 0x0001aaf000047802 */ /* 0x000fe20000000f00 */
[----:B------:R-:W-:Y:S02]  /*1aab0*/  IMAD.MOV.U32 R11, RZ, RZ, 0x1 ;  /* 0x00000001ff0b7424 */ /* 0x000fe400078e00ff */
[----:B------:R-:W-:Y:S02]  /*1aac0*/  IMAD.MOV.U32 R8, RZ, RZ, RZ ;  /* 0x000000ffff087224 */ /* 0x000fe400078e00ff */
[----:B------:R-:W-:Y:S02]  /*1aad0*/  IMAD.MOV.U32 R9, RZ, RZ, -0x1 ;  /* 0xffffffffff097424 */ /* 0x000fe400078e00ff */
[----:B-12---:R-:W-:Y:S05]  /*1aae0*/  CALL.REL.NOINC `($__internal_89_$__cuda_sm70_shflsync_up_p) ;  /* 0x0000079000007944 */ /* 0x006fea0003c00000 */
[----:B------:R-:W-:Y:S01]  /*1aaf0*/  ISETP.EQ.U32.AND P0, PT, R10, 0x1, PT ;  /* 0x000000010a00780c */ /* 0x000fe20003f02070 */
[----:B------:R-:W-:Y:S08]  /*1ab00*/  BRA `(.L_x_1804) ;  /* 0xfffec30000007947 */ /* 0x000ff0000383ffff */
.L_x_1787:
[----:B------:R-:W-:Y:S01]  /*1ab10*/  IMAD.MOV.U32 R11, RZ, RZ, 0x2 ;  /* 0x00000002ff0b7424 */ /* 0x000fe200078e00ff */
[----:B------:R-:W-:Y:S01]  /*1ab20*/  MOV R4, 0x1ab60 ;  /* 0x0001ab6000047802 */ /* 0x000fe20000000f00 */
[----:B------:R-:W-:-:S02]  /*1ab30*/  IMAD.MOV.U32 R8, RZ, RZ, RZ ;  /* 0x000000ffff087224 */ /* 0x000fc400078e00ff */
[----:B------:R-:W-:Y:S02]  /*1ab40*/  IMAD.MOV.U32 R9, RZ, RZ, -0x1 ;  /* 0xffffffffff097424 */ /* 0x000fe400078e00ff */
[----:B012---:R-:W-:Y:S05]  /*1ab50*/  CALL.REL.NOINC `($__internal_89_$__cuda_sm70_shflsync_up_p) ;  /* 0x0000072000007944 */ /* 0x007fea0003c00000 */
[----:B------:R-:W-:Y:S01]  /*1ab60*/  IMAD.IADD R4, R16, 0x1, R9 ;  /* 0x0000000110047824 */ /* 0x000fe200078e0209 */
[----:B------:R-:W-:Y:S01]  /*1ab70*/  ISETP.NE.U32.AND P0, PT, R10, 0x1, PT ;  /* 0x000000010a00780c */ /* 0x000fe20003f05070 */
[----:B------:R-:W-:Y:S02]  /*1ab80*/  IMAD.MOV.U32 R11, RZ, RZ, 0x4 ;  /* 0x00000004ff0b7424 */ /* 0x000fe400078e00ff */
[----:B------:R-:W-:Y:S01]  /*1ab90*/  IMAD.MOV.U32 R8, RZ, RZ, RZ ;  /* 0x000000ffff087224 */ /* 0x000fe200078e00ff */
[----:B------:R-:W-:Y:S01]  /*1aba0*/  SEL R16, R4, R9, !P0 ;  /* 0x0000000904107207 */ /* 0x000fe20004000000 */
[----:B------:R-:W-:Y:S01]  /*1abb0*/  IMAD.MOV.U32 R9, RZ, RZ, -0x1 ;  /* 0xffffffffff097424 */ /* 0x000fe200078e00ff */
[----:B------:R-:W-:Y:S02]  /*1abc0*/  MOV R4, 0x1abe0 ;  /* 0x0001abe000047802 */ /* 0x000fe40000000f00 */
[----:B------:R-:W-:Y:S05]  /*1abd0*/  CALL.REL.NOINC `($__internal_89_$__cuda_sm70_shflsync_up_p) ;  /* 0x000006a000007944 */ /* 0x000fea0003c00000 */
[----:B------:R-:W-:Y:S01]  /*1abe0*/  IMAD.IADD R4, R16, 0x1, R9 ;  /* 0x0000000110047824 */ /* 0x000fe200078e0209 */
[----:B------:R-:W-:Y:S01]  /*1abf0*/  ISETP.NE.U32.AND P0, PT, R10, 0x1, PT ;  /* 0x000000010a00780c */ /* 0x000fe20003f05070 */
[----:B------:R-:W-:Y:S02]  /*1ac00*/  IMAD.MOV.U32 R11, RZ, RZ, 0x8 ;  /* 0x00000008ff0b7424 */ /* 0x000fe400078e00ff */
[----:B------:R-:W-:Y:S01]  /*1ac10*/  IMAD.MOV.U32 R8, RZ, RZ, RZ ;  /* 0x000000ffff087224 */ /* 0x000fe200078e00ff */
[----:B------:R-:W-:Y:S01]  /*1ac20*/  SEL R16, R4, R9, !P0 ;  /* 0x0000000904107207 */ /* 0x000fe20004000000 */
[----:B------:R-:W-:Y:S01]  /*1ac30*/  IMAD.MOV.U32 R9, RZ, RZ, -0x1 ;  /* 0xffffffffff097424 */ /* 0x000fe200078e00ff */
[----:B------:R-:W-:-:S02]  /*1ac40*/  MOV R4, 0x1ac60 ;  /* 0x0001ac6000047802 */ /* 0x000fc40000000f00 */
[----:B------:R-:W-:Y:S05]  /*1ac50*/  CALL.REL.NOINC `($__internal_89_$__cuda_sm70_shflsync_up_p) ;  /* 0x0000062000007944 */ /* 0x000fea0003c00000 */
[----:B------:R-:W-:Y:S01]  /*1ac60*/  IMAD.IADD R16, R16, 0x1, R9 ;  /* 0x0000000110107824 */ /* 0x000fe200078e0209 */
[----:B------:R-:W-:Y:S01]  /*1ac70*/  ISETP.NE.U32.AND P0, PT, R10, 0x1, PT ;  /* 0x000000010a00780c */ /* 0x000fe20003f05070 */
[----:B------:R-:W-:Y:S01]  /*1ac80*/  IMAD.MOV.U32 R11, RZ, RZ, 0x10 ;  /* 0x00000010ff0b7424 */ /* 0x000fe200078e00ff */
[----:B------:R-:W-:Y:S01]  /*1ac90*/  MOV R4, 0x1ace0 ;  /* 0x0001ace000047802 */ /* 0x000fe20000000f00 */
[----:B------:R-:W-:Y:S01]  /*1aca0*/  IMAD.MOV.U32 R8, RZ, RZ, RZ ;  /* 0x000000ffff087224 */ /* 0x000fe200078e00ff */
[----:B------:R-:W-:Y:S01]  /*1acb0*/  SEL R16, R16, R9, !P0 ;  /* 0x0000000910107207 */ /* 0x000fe20004000000 */
[----:B------:R-:W-:-:S03]  /*1acc0*/  IMAD.MOV.U32 R9, RZ, RZ, -0x1 ;  /* 0xffffffffff097424 */ /* 0x000fc600078e00ff */
[----:B------:R-:W-:Y:S05]  /*1acd0*/  CALL.REL.NOINC `($__internal_89_$__cuda_sm70_shflsync_up_p) ;  /* 0x000005a000007944 */ /* 0x000fea0003c00000 */
[----:B------:R-:W-:Y:S01]  /*1ace0*/  ISETP.EQ.U32.AND P0, PT, R10, 0x1, PT ;  /* 0x000000010a00780c */ /* 0x000fe20003f02070 */
[----:B------:R-:W-:Y:S11]  /*1acf0*/  BRA `(.L_x_1805) ;  /* 0xfffec1c000007947 */ /* 0x000ff6000383ffff */
.L_x_1795:
[----:B------:R-:W-:Y:S01]  /*1ad00*/  IMAD.MOV.U32 R16, RZ, RZ, R170 ;  /* 0x000000ffff107224 */ /* 0x000fe200078e00aa */
[----:B------:R-:W-:Y:S01]  /*1ad10*/  MOV R4, 0x1ad60 ;  /* 0x0001ad6000047802 */ /* 0x000fe20000000f00 */
[----:B------:R-:W-:-:S02]  /*1ad20*/  IMAD.MOV.U32 R11, RZ, RZ, 0x1 ;  /* 0x00000001ff0b7424 */ /* 0x000fc400078e00ff */
[----:B------:R-:W-:Y:S02]  /*1ad30*/  IMAD.MOV.U32 R8, RZ, RZ, RZ ;  /* 0x000000ffff087224 */ /* 0x000fe400078e00ff */
[----:B------:R-:W-:Y:S02]  /*1ad40*/  IMAD.MOV.U32 R9, RZ, RZ, -0x1 ;  /* 0xffffffffff097424 */ /* 0x000fe400078e00ff */
[----:B0-----:R-:W-:Y:S05]  /*1ad50*/  CALL.REL.NOINC `($__internal_89_$__cuda_sm70_shflsync_up_p) ;  /* 0x0000052000007944 */ /* 0x001fea0003c00000 */
        /* <DEDUP_REMOVED lines=10> */
[----:B------:R-:W-:-:S02]  /*1ae00*/  IMAD.MOV.U32 R11, RZ, RZ, 0x4 ;  /* 0x00000004ff0b7424 */ /* 0x000fc400078e00ff */
        /* <DEDUP_REMOVED lines=22> */
[----:B------:R-:W-:Y:S07]  /*1af70*/  BRA `(.L_x_1806) ;  /* 0xffff25e000007947 */ /* 0x000fee000383ffff */
.L_x_1800:
[----:B------:R-:W-:Y:S02]  /*1af80*/  MOV R4, 0x1afa0 ;  /* 0x0001afa000047802 */ /* 0x000fe40000000f00 */
[----:B-1----:R-:W-:Y:S05]  /*1af90*/  CALL.REL.NOINC `($__internal_88_$__cuda_sm70_shflsync_idx_p) ;  /* 0x000002a000007944 */ /* 0x002fea0003c00000 */
[----:B01----:R-:W-:Y:S05]  /*1afa0*/  BRA `(.L_x_1807) ;  /* 0xffff66c000007947 */ /* 0x003fea000383ffff */
.L_x_1801:
[----:B------:R-:W-:Y:S01]  /*1afb0*/  IMAD.MOV.U32 R9, RZ, RZ, -0x1 ;  /* 0xffffffffff097424 */ /* 0x000fe200078e00ff */
[----:B------:R-:W-:Y:S01]  /*1afc0*/  MOV R4, 0x1b010 ;  /* 0x0001b01000047802 */ /* 0x000fe20000000f00 */
[----:B------:R-:W-:-:S02]  /*1afd0*/  IMAD.MOV.U32 R16, RZ, RZ, R204 ;  /* 0x000000ffff107224 */ /* 0x000fc400078e00cc */
[----:B------:R-:W-:Y:S02]  /*1afe0*/  IMAD.MOV.U32 R11, RZ, RZ, 0x1 ;  /* 0x00000001ff0b7424 */ /* 0x000fe400078e00ff */
[----:B------:R-:W-:Y:S02]  /*1aff0*/  IMAD.MOV.U32 R8, RZ, RZ, RZ ;  /* 0x000000ffff087224 */ /* 0x000fe400078e00ff */
[----:B------:R-:W-:Y:S05]  /*1b000*/  CALL.REL.NOINC `($__internal_89_$__cuda_sm70_shflsync_up_p) ;  /* 0x0000027000007944 */ /* 0x000fea0003c00000 */
        /* <DEDUP_REMOVED lines=26> */
[----:B------:R-:W-:-:S02]  /*1b1b0*/  IMAD.MOV.U32 R11, RZ, RZ, 0x10 ;  /* 0x00000010ff0b7424 */ /* 0x000fc400078e00ff */
[----:B------:R-:W-:Y:S01]  /*1b1c0*/  IMAD.MOV.U32 R8, RZ, RZ, RZ ;  /* 0x000000ffff087224 */ /* 0x000fe200078e00ff */
[----:B------:R-:W-:Y:S01]  /*1b1d0*/  SEL R203, R4, R9, !P0 ;  /* 0x0000000904cb7207 */ /* 0x000fe20004000000 */
[----:B------:R-:W-:Y:S01]  /*1b1e0*/  IMAD.MOV.U32 R9, RZ, RZ, -0x1 ;  /* 0xffffffffff097424 */ /* 0x000fe200078e00ff */
[----:B------:R-:W-:-:S03]  /*1b1f0*/  MOV R4, 0x1b220 ;  /* 0x0001b22000047802 */ /* 0x000fc60000000f00 */
[----:B------:R-:W-:Y:S02]  /*1b200*/  IMAD.MOV.U32 R16, RZ, RZ, R203 ;  /* 0x000000ffff107224 */ /* 0x000fe400078e00cb */
[----:B------:R-:W-:Y:S05]  /*1b210*/  CALL.REL.NOINC `($__internal_89_$__cuda_sm70_shflsync_up_p) ;  /* 0x0000006000007944 */ /* 0x000fea0003c00000 */
[----:B------:R-:W-:Y:S01]  /*1b220*/  ISETP.EQ.U32.AND P0, PT, R10, 0x1, PT ;  /* 0x000000010a00780c */ /* 0x000fe20003f02070 */
[----:B------:R-:W-:Y:S06]  /*1b230*/  BRA `(.L_x_1808) ;  /* 0xffff9e4000007947 */ /* 0x000fec000383ffff */
        .weak           $__internal_88_$__cuda_sm70_shflsync_idx_p
        .type           $__internal_88_$__cuda_sm70_shflsync_idx_p,@function
        .size           $__internal_88_$__cuda_sm70_shflsync_idx_p,($__internal_89_$__cuda_sm70_shflsync_up_p - $__internal_88_$__cuda_sm70_shflsync_idx_p)
$__internal_88_$__cuda_sm70_shflsync_idx_p:
[----:B------:R-:W-:Y:S01]  /*1b240*/  IMAD.MOV.U32 R5, RZ, RZ, 0x0 ;  /* 0x00000000ff057424 */ /* 0x000fe200078e00ff */
[----:B------:R-:W-:Y:S01]  /*1b250*/  WARPSYNC 0xffffffff ;  /* 0xffffffff00007948 */ /* 0x000fe20003800000 */
[----:B------:R0:W1:Y:S02]  /*1b260*/  SHFL.IDX PT, R17, R7, RZ, 0x1f ;  /* 0x00001fff07117589 */ /* 0x00006400000e0000 */
[----:B------:R-:W-:Y:S05]  /*1b270*/  RET.REL.NODEC R4 `(_ZN3cub17CUB_300001_SM_8006detail10radix_sort30DeviceSegmentedRadixSortKernelINS1_5radix10policy_hubIfiiE10Policy1000ELb0ELNS0_9SortOrderE1EfiPiS9_iNS1_21identity_decomposer_tEEEvPKT2_PSB_PKT3_PSF_T4_T5_iiiT7_) ;  /* 0xfffe4d8004007950 */ /* 0x000fea0003c3ffff */
        .weak           $__internal_89_$__cuda_sm70_shflsync_up_p
        .type           $__internal_89_$__cuda_sm70_shflsync_up_p,@function
        .size           $__internal_89_$__cuda_sm70_shflsync_up_p,(.L_x_1900 - $__internal_89_$__cuda_sm70_shflsync_up_p)
$__internal_89_$__cuda_sm70_shflsync_up_p:
[----:B------:R-:W-:Y:S04]  /*1b280*/  WARPSYNC R9 ;  /* 0x0000000900007348 */ /* 0x000fe80003800000 */
[----:B------:R-:W-:Y:S01]  /*1b290*/  IMAD.MOV.U32 R5, RZ, RZ, 0x0 ;  /* 0x00000000ff057424 */ /* 0x000fe200078e00ff */
[----:B------:R-:W0:Y:S02]  /*1b2a0*/  SHFL.UP P0, R9, R16, R11, R8 ;  /* 0x0400000b10097389 */ /* 0x000e240000000008 */
[----:B0-----:R-:W-:Y:S01]  /*1b2b0*/  SEL R10, RZ, 0x1, !P0 ;  /* 0x00000001ff0a7807 */ /* 0x001fe20004000000 */
[----:B------:R-:W-:Y:S06]  /*1b2c0*/  RET.REL.NODEC R4 `(_ZN3cub17CUB_300001_SM_8006detail10radix_sort30DeviceSegmentedRadixSortKernelINS1_5radix10policy_hubIfiiE10Policy1000ELb0ELNS0_9SortOrderE1EfiPiS9_iNS1_21identity_decomposer_tEEEvPKT2_PSB_PKT3_PSF_T4_T5_iiiT7_) ;  /* 0xfffe4d3004007950 */ /* 0x000fec0003c3ffff */
.L_x_1809:
        /* <DEDUP_REMOVED lines=11> */
.L_x_1900:


//--------------------- .text._ZN3cub17CUB_300001_SM_8006detail11EmptyKernelIvEEvv --------------------------
	.section	.text._ZN3cub17CUB_300001_SM_8006detail11EmptyKernelIvEEvv,"ax",@progbits
	.sectioninfo	@"SHI_REGISTERS=4"
	.align	128
        .global         _ZN3cub17CUB_300001_SM_8006detail11EmptyKernelIvEEvv
        .type           _ZN3cub17CUB_300001_SM_8006detail11EmptyKernelIvEEvv,@function
        .size           _ZN3cub17CUB_300001_SM_8006detail11EmptyKernelIvEEvv,(.L_x_1975 - _ZN3cub17CUB_300001_SM_8006detail11EmptyKernelIvEEvv)
        .other          _ZN3cub17CUB_300001_SM_8006detail11EmptyKernelIvEEvv,@"STO_CUDA_ENTRY STV_DEFAULT"
_ZN3cub17CUB_300001_SM_8006detail11EmptyKernelIvEEvv:
.text._ZN3cub17CUB_300001_SM_8006detail11EmptyKernelIvEEvv:
[----:B------:R-:W-:Y:S02]  /*0000*/  MOV R1, c[0x0][0x28] ;  /* 0x00000a0000017a02 */ /* 0x000fe40000000f00 */
[----:B------:R-:W-:Y:S05]  /*0010*/  EXIT ;  /* 0x000000000000794d */ /* 0x000fea0003800000 */
.L_x_1810:
        /* <DEDUP_REMOVED lines=14> */
.L_x_1975:


//--------------------- .nv.global.init           --------------------------
	.section	.nv.global.init,"aw",@progbits
	.align	4
.nv.global.init:
	.type		mrg32k3aM1SubSeq,@object
	.size		mrg32k3aM1SubSeq,(mrg32k3aM2SubSeq - mrg32k3aM1SubSeq)
mrg32k3aM1SubSeq:
        /* <DEDUP_REMOVED lines=126> */
	.type		mrg32k3aM2SubSeq,@object
	.size		mrg32k3aM2SubSeq,(mrg32k3aM1 - mrg32k3aM2SubSeq)
mrg32k3aM2SubSeq:
        /* <DEDUP_REMOVED lines=126> */
	.type		mrg32k3aM1,@object
	.size		mrg32k3aM1,(mrg32k3aM1Seq - mrg32k3aM1)
mrg32k3aM1:
        /* <DEDUP_REMOVED lines=144> */
	.type		mrg32k3aM1Seq,@object
	.size		mrg32k3aM1Seq,(mrg32k3aM2 - mrg32k3aM1Seq)
mrg32k3aM1Seq:
        /* <DEDUP_REMOVED lines=144> */
	.type		mrg32k3aM2,@object
	.size		mrg32k3aM2,(mrg32k3aM2Seq - mrg32k3aM2)
mrg32k3aM2:
        /* <DEDUP_REMOVED lines=144> */
	.type		mrg32k3aM2Seq,@object
	.size		mrg32k3aM2Seq,(precalc_xorwow_matrix - mrg32k3aM2Seq)
mrg32k3aM2Seq:
        /* <DEDUP_REMOVED lines=144> */
	.type		precalc_xorwow_matrix,@object
	.size		precalc_xorwow_matrix,(precalc_xorwow_offset_matrix - precalc_xorwow_matrix)
precalc_xorwow_matrix:
        /* <DEDUP_REMOVED lines=6400> */
	.type		precalc_xorwow_offset_matrix,@object
	.size		precalc_xorwow_offset_matrix,(.L_1 - precalc_xorwow_offset_matrix)
precalc_xorwow_offset_matrix:
        /* <DEDUP_REMOVED lines=6400> */
.L_1:


//--------------------- .nv.shared._ZN17fastertransformer19segmented_topp_impl27segmented_top_p_single_passINS0_28Segmented_topk_kernel_paramsI6__halfiLi256ELi1EEELi256EEEvNS0_20TopKPerSegmentParamsE --------------------------
	.section	.nv.shared._ZN17fastertransformer19segmented_topp_impl27segmented_top_p_single_passINS0_28Segmented_topk_kernel_paramsI6__halfiLi256ELi1EEELi256EEEvNS0_20TopKPerSegmentParamsE,"aw",@nobits
	.sectionflags	@""
	.align	16
.nv.shared._ZN17fastertransformer19segmented_topp_impl27segmented_top_p_single_passINS0_28Segmented_topk_kernel_paramsI6__halfiLi256ELi1EEELi256EEEvNS0_20TopKPerSegmentParamsE:
	.zero		1200


//--------------------- .nv.global                --------------------------
	.section	.nv.global,"aw",@nobits
.nv.global:
	.type		_ZN55_INTERNAL_7605fe86_24_sampling_topp_kernels_cu_0f590ff36thrust23THRUST_300001_SM_800_NS12placeholders2_5E,@object
	.size		_ZN55_INTERNAL_7605fe86_24_sampling_topp_kernels_cu_0f590ff36thrust23THRUST_300001_SM_800_NS12placeholders2_5E,(_ZN55_INTERNAL_7605fe86_24_sampling_topp_kernels_cu_0f590ff34cuda3std3__45__cpo6cbeginE - _ZN55_INTERNAL_7605fe86_24_sampling_topp_kernels_cu_0f590ff36thrust23THRUST_300001_SM_800_NS12placeholders2_5E)
_ZN55_INTERNAL_7605fe86_24_sampling_topp_kernels_cu_0f590ff36thrust23THRUST_300001_SM_800_NS12placeholders2_5E:
	.zero		1
	.type		_ZN55_INTERNAL_7605fe86_24_sampling_topp_kernels_cu_0f590ff34cuda3std3__45__cpo6cbeginE,@object
	.size		_ZN55_INTERNAL_7605fe86_24_sampling_topp_kernels_cu_0f590ff34cuda3std3__45__cpo6cbeginE,(_ZN55_INTERNAL_7605fe86_24_sampling_topp_kernels_cu_0f590ff34cuda3std6ranges3__45__cpo6cbeginE - _ZN55_INTERNAL_7605fe86_24_sampling_topp_kernels_cu_0f590ff34cuda3std3__45__cpo6cbeginE)
_ZN55_INTERNAL_7605fe86_24_sampling_topp_kernels_cu_0f590ff34cuda3std3__45__cpo6cbeginE:
	.zero		1
	.type		_ZN55_INTERNAL_7605fe86_24_sampling_topp_kernels_cu_0f590ff34cuda3std6ranges3__45__cpo6cbeginE,@object
	.size		_ZN55_INTERNAL_7605fe86_24_sampling_topp_kernels_cu_0f590ff34cuda3std6ranges3__45__cpo6cbeginE,(_ZN55_INTERNAL_7605fe86_24_sampling_topp_kernels_cu_0f590ff34cuda3std3__48in_placeE - _ZN55_INTERNAL_7605fe86_24_sampling_topp_kernels_cu_0f590ff34cuda3std6ranges3__45__cpo6cbeginE)
_ZN55_INTERNAL_7605fe86_24_sampling_topp_kernels_cu_0f590ff34cuda3std6ranges3__45__cpo6cbeginE:
	.zero		1
	.type		_ZN55_INTERNAL_7605fe86_24_sampling_topp_kernels_cu_0f590ff34cuda3std3__48in_placeE,@object
	.size		_ZN55_INTERNAL_7605fe86_24_sampling_topp_kernels_cu_0f590ff34cuda3std3__48in_placeE,(_ZN55_INTERNAL_7605fe86_24_sampling_topp_kernels_cu_0f590ff34cuda3std6ranges3__45__cpo4sizeE - _ZN55_INTERNAL_7605fe86_24_sampling_topp_kernels_cu_0f590ff34cuda3std3__48in_placeE)
_ZN55_INTERNAL_7605fe86_24_sampling_topp_kernels_cu_0f590ff34cuda3std3__48in_placeE:
	.zero		1
	.type		_ZN55_INTERNAL_7605fe86_24_sampling_topp_kernels_cu_0f590ff34cuda3std6ranges3__45__cpo4sizeE,@object
	.size		_ZN55_INTERNAL_7605fe86_24_sampling_topp_kernels_cu_0f590ff34cuda3std6ranges3__45__cpo4sizeE,(_ZN55_INTERNAL_7605fe86_24_sampling_topp_kernels_cu_0f590ff36thrust23THRUST_300001_SM_800_NS12placeholders2_9E - _ZN55_INTERNAL_7605fe86_24_sampling_topp_kernels_cu_0f590ff34cuda3std6ranges3__45__cpo4sizeE)
_ZN55_INTERNAL_7605fe86_24_sampling_topp_kernels_cu_0f590ff34cuda3std6ranges3__45__cpo4sizeE:
	.zero		1
	.type		_ZN55_INTERNAL_7605fe86_24_sampling_topp_kernels_cu_0f590ff36thrust23THRUST_300001_SM_800_NS12placeholders2_9E,@object
	.size		_ZN55_INTERNAL_7605fe86_24_sampling_topp_kernels_cu_0f590ff36thrust23THRUST_300001_SM_800_NS12placeholders2_9E,(_ZN55_INTERNAL_7605fe86_24_sampling_topp_kernels_cu_0f590ff34cuda3std3__45__cpo7crbeginE - _ZN55_INTERNAL_7605fe86_24_sampling_topp_kernels_cu_0f590ff36thrust23THRUST_300001_SM_800_NS12placeholders2_9E)
_ZN55_INTERNAL_7605fe86_24_sampling_topp_kernels_cu_0f590ff36thrust23THRUST_300001_SM_800_NS12placeholders2_9E:
	.zero		1
	.type		_ZN55_INTERNAL_7605fe86_24_sampling_topp_kernels_cu_0f590ff34cuda3std3__45__cpo7crbeginE,@object
	.size		_ZN55_INTERNAL_7605fe86_24_sampling_topp_kernels_cu_0f590ff34cuda3std3__45__cpo7crbeginE,(_ZN55_INTERNAL_7605fe86_24_sampling_topp_kernels_cu_0f590ff34cuda3std6ranges3__45__cpo4nextE - _ZN55_INTERNAL_7605fe86_24_sampling_topp_kernels_cu_0f590ff34cuda3std3__45__cpo7crbeginE)
_ZN55_INTERNAL_7605fe86_24_sampling_topp_kernels_cu_0f590ff34cuda3std3__45__cpo7crbeginE:
	.zero		1
	.type		_ZN55_INTERNAL_7605fe86_24_sampling_topp_kernels_cu_0f590ff34cuda3std6ranges3__45__cpo4nextE,@object
	.size		_ZN55_INTERNAL_7605fe86_24_sampling_topp_kernels_cu_0f590ff34cuda3std6ranges3__45__cpo4nextE,(_ZN55_INTERNAL_7605fe86_24_sampling_topp_kernels_cu_0f590ff34cuda3std6ranges3__45__cpo4swapE - _ZN55_INTERNAL_7605fe86_24_sampling_topp_kernels_cu_0f590ff34cuda3std6ranges3__45__cpo4nextE)
_ZN55_INTERNAL_7605fe86_24_sampling_topp_kernels_cu_0f590ff34cuda3std6ranges3__45__cpo4nextE:
	.zero		1
	.type		_ZN55_INTERNAL_7605fe86_24_sampling_topp_kernels_cu_0f590ff34cuda3std6ranges3__45__cpo4swapE,@object
	.size		_ZN55_INTERNAL_7605fe86_24_sampling_topp_kernels_cu_0f590ff34cuda3std6ranges3__45__cpo4swapE,(_ZN55_INTERNAL_7605fe86_24_sampling_topp_kernels_cu_0f590ff36thrust23THRUST_300001_SM_800_NS12placeholders2_1E - _ZN55_INTERNAL_7605fe86_24_sampling_topp_kernels_cu_0f590ff34cuda3std6ranges3__45__cpo4swapE)
_ZN55_INTERNAL_7605fe86_24_sampling_topp_kernels_cu_0f590ff34cuda3std6ranges3__45__cpo4swapE:
	.zero		1
	.type		_ZN55_INTERNAL_7605fe86_24_sampling_topp_kernels_cu_0f590ff36thrust23THRUST_300001_SM_800_NS12placeholders2_1E,@object
	.size		_ZN55_INTERNAL_7605fe86_24_sampling_topp_kernels_cu_0f590ff36thrust23THRUST_300001_SM_800_NS12placeholders2_1E,(_ZN55_INTERNAL_7605fe86_24_sampling_topp_kernels_cu_0f590ff36thrust23THRUST_300001_SM_800_NS12placeholders2_3E - _ZN55_INTERNAL_7605fe86_24_sampling_topp_kernels_cu_0f590ff36thrust23THRUST_300001_SM_800_NS12placeholders2_1E)
_ZN55_INTERNAL_7605fe86_24_sampling_topp_kernels_cu_0f590ff36thrust23THRUST_300001_SM_800_NS12placeholders2_1E:
	.zero		1
	.type		_ZN55_INTERNAL_7605fe86_24_sampling_topp_kernels_cu_0f590ff36thrust23THRUST_300001_SM_800_NS12placeholders2_3E,@object
	.size		_ZN55_INTERNAL_7605fe86_24_sampling_topp_kernels_cu_0f590ff36thrust23THRUST_300001_SM_800_NS12placeholders2_3E,(_ZN55_INTERNAL_7605fe86_24_sampling_topp_kernels_cu_0f590ff34cuda3std3__45__cpo5beginE - _ZN55_INTERNAL_7605fe86_24_sampling_topp_kernels_cu_0f590ff36thrust23THRUST_300001_SM_800_NS12placeholders2_3E)
_ZN55_INTERNAL_7605fe86_24_sampling_topp_kernels_cu_0f590ff36thrust23THRUST_300001_SM_800_NS12placeholders2_3E:
	.zero		1
	.type		_ZN55_INTERNAL_7605fe86_24_sampling_topp_kernels_cu_0f590ff34cuda3std3__45__cpo5beginE,@object
	.size		_ZN55_INTERNAL_7605fe86_24_sampling_topp_kernels_cu_0f590ff34cuda3std3__45__cpo5beginE,(_ZN55_INTERNAL_7605fe86_24_sampling_topp_kernels_cu_0f590ff34cuda3std6ranges3__45__cpo5beginE - _ZN55_INTERNAL_7605fe86_24_sampling_topp_kernels_cu_0f590ff34cuda3std3__45__cpo5beginE)
_ZN55_INTERNAL_7605fe86_24_sampling_topp_kernels_cu_0f590ff34cuda3std3__45__cpo5beginE:
	.zero		1
	.type		_ZN55_INTERNAL_7605fe86_24_sampling_topp_kernels_cu_0f590ff34cuda3std6ranges3__45__cpo5beginE,@object
	.size		_ZN55_INTERNAL_7605fe86_24_sampling_topp_kernels_cu_0f590ff34cuda3std6ranges3__45__cpo5beginE,(_ZN55_INTERNAL_7605fe86_24_sampling_topp_kernels_cu_0f590ff34cuda3std3__457_GLOBAL__N__7605fe86_24_sampling_topp_kernels_cu_0f590ff36ignoreE - _ZN55_INTERNAL_7605fe86_24_sampling_topp_kernels_cu_0f590ff34cuda3std6ranges3__45__cpo5beginE)
_ZN55_INTERNAL_7605fe86_24_sampling_topp_kernels_cu_0f590ff34cuda3std6ranges3__45__cpo5beginE:
	.zero		1
	.type		_ZN55_INTERNAL_7605fe86_24_sampling_topp_kernels_cu_0f590ff34cuda3std3__457_GLOBAL__N__7605fe86_24_sampling_topp_kernels_cu_0f590ff36ignoreE,@object
	.size		_ZN55_INTERNAL_7605fe86_24_sampling_topp_kernels_cu_0f590ff34cuda3std3__457_GLOBAL__N__7605fe86_24_sampling_topp_kernels_cu_0f590ff36ignoreE,(_ZN55_INTERNAL_7605fe86_24_sampling_topp_kernels_cu_0f590ff34cuda3std6ranges3__45__cpo4dataE - _ZN55_INTERNAL_7605fe86_24_sampling_topp_kernels_cu_0f590ff34cuda3std3__457_GLOBAL__N__7605fe86_24_sampling_topp_kernels_cu_0f590ff36ignoreE)
_ZN55_INTERNAL_7605fe86_24_sampling_topp_kernels_cu_0f590ff34cuda3std3__457_GLOBAL__N__7605fe86_24_sampling_topp_kernels_cu_0f590ff36ignoreE:
	.zero		1
	.type		_ZN55_INTERNAL_7605fe86_24_sampling_topp_kernels_cu_0f590ff34cuda3std6ranges3__45__cpo4dataE,@object
	.size		_ZN55_INTERNAL_7605fe86_24_sampling_topp_kernels_cu_0f590ff34cuda3std6ranges3__45__cpo4dataE,(_ZN55_INTERNAL_7605fe86_24_sampling_topp_kernels_cu_0f590ff36thrust23THRUST_300001_SM_800_NS12placeholders2_7E - _ZN55_INTERNAL_7605fe86_24_sampling_topp_kernels_cu_0f590ff34cuda3std6ranges3__45__cpo4dataE)
_ZN55_INTERNAL_7605fe86_24_sampling_topp_kernels_cu_0f590ff34cuda3std6ranges3__45__cpo4dataE:
	.zero		1
	.type		_ZN55_INTERNAL_7605fe86_24_sampling_topp_kernels_cu_0f590ff36thrust23THRUST_300001_SM_800_NS12placeholders2_7E,@object
	.size		_ZN55_INTERNAL_7605fe86_24_sampling_topp_kernels_cu_0f590ff36thrust23THRUST_300001_SM_800_NS12placeholders2_7E,(_ZN55_INTERNAL_7605fe86_24_sampling_topp_kernels_cu_0f590ff34cuda3std3__45__cpo6rbeginE - _ZN55_INTERNAL_7605fe86_24_sampling_topp_kernels_cu_0f590ff36thrust23THRUST_300001_SM_800_NS12placeholders2_7E)
_ZN55_INTERNAL_7605fe86_24_sampling_topp_kernels_cu_0f590ff36thrust23THRUST_300001_SM_800_NS12placeholders2_7E:
	.zero		1
	.type		_ZN55_INTERNAL_7605fe86_24_sampling_topp_kernels_cu_0f590ff34cuda3std3__45__cpo6rbeginE,@object
	.size		_ZN55_INTERNAL_7605fe86_24_sampling_topp_kernels_cu_0f590ff34cuda3std3__45__cpo6rbeginE,(_ZN55_INTERNAL_7605fe86_24_sampling_topp_kernels_cu_0f590ff34cuda3std6ranges3__45__cpo7advanceE - _ZN55_INTERNAL_7605fe86_24_sampling_topp_kernels_cu_0f590ff34cuda3std3__45__cpo6rbeginE)
_ZN55_INTERNAL_7605fe86_24_sampling_topp_kernels_cu_0f590ff34cuda3std3__45__cpo6rbeginE:
	.zero		1
	.type		_ZN55_INTERNAL_7605fe86_24_sampling_topp_kernels_cu_0f590ff34cuda3std6ranges3__45__cpo7advanceE,@object
	.size		_ZN55_INTERNAL_7605fe86_24_sampling_topp_kernels_cu_0f590ff34cuda3std6ranges3__45__cpo7advanceE,(_ZN55_INTERNAL_7605fe86_24_sampling_topp_kernels_cu_0f590ff34cuda3std3__47nulloptE - _ZN55_INTERNAL_7605fe86_24_sampling_topp_kernels_cu_0f590ff34cuda3std6ranges3__45__cpo7advanceE)
_ZN55_INTERNAL_7605fe86_24_sampling_topp_kernels_cu_0f590ff34cuda3std6ranges3__45__cpo7advanceE:
	.zero		1
	.type		_ZN55_INTERNAL_7605fe86_24_sampling_topp_kernels_cu_0f590ff34cuda3std3__47nulloptE,@object
	.size		_ZN55_INTERNAL_7605fe86_24_sampling_topp_kernels_cu_0f590ff34cuda3std3__47nulloptE,(_ZN55_INTERNAL_7605fe86_24_sampling_topp_kernels_cu_0f590ff34cuda3std6ranges3__45__cpo8distanceE - _ZN55_INTERNAL_7605fe86_24_sampling_topp_kernels_cu_0f590ff34cuda3std3__47nulloptE)
_ZN55_INTERNAL_7605fe86_24_sampling_topp_kernels_cu_0f590ff34cuda3std3__47nulloptE:
	.zero		1
	.type		_ZN55_INTERNAL_7605fe86_24_sampling_topp_kernels_cu_0f590ff34cuda3std6ranges3__45__cpo8distanceE,@object
	.size		_ZN55_INTERNAL_7605fe86_24_sampling_topp_kernels_cu_0f590ff34cuda3std6ranges3__45__cpo8distanceE,(_ZN55_INTERNAL_7605fe86_24_sampling_topp_kernels_cu_0f590ff36thrust23THRUST_300001_SM_800_NS12placeholders2_6E - _ZN55_INTERNAL_7605fe86_24_sampling_topp_kernels_cu_0f590ff34cuda3std6ranges3__45__cpo8distanceE)
_ZN55_INTERNAL_7605fe86_24_sampling_topp_kernels_cu_0f590ff34cuda3std6ranges3__45__cpo8distanceE:
	.zero		1
	.type		_ZN55_INTERNAL_7605fe86_24_sampling_topp_kernels_cu_0f590ff36thrust23THRUST_300001_SM_800_NS12placeholders2_6E,@object
	.size		_ZN55_INTERNAL_7605fe86_24_sampling_topp_kernels_cu_0f590ff36thrust23THRUST_300001_SM_800_NS12placeholders2_6E,(_ZN55_INTERNAL_7605fe86_24_sampling_topp_kernels_cu_0f590ff34cuda3std3__45__cpo4cendE - _ZN55_INTERNAL_7605fe86_24_sampling_topp_kernels_cu_0f590ff36thrust23THRUST_300001_SM_800_NS12placeholders2_6E)
_ZN55_INTERNAL_7605fe86_24_sampling_topp_kernels_cu_0f590ff36thrust23THRUST_300001_SM_800_NS12placeholders2_6E:
	.zero		1
	.type		_ZN55_INTERNAL_7605fe86_24_sampling_topp_kernels_cu_0f590ff34cuda3std3__45__cpo4cendE,@object
	.size		_ZN55_INTERNAL_7605fe86_24_sampling_topp_kernels_cu_0f590ff34cuda3std3__45__cpo4cendE,(_ZN55_INTERNAL_7605fe86_24_sampling_topp_kernels_cu_0f590ff34cuda3std6ranges3__45__cpo4cendE - _ZN55_INTERNAL_7605fe86_24_sampling_topp_kernels_cu_0f590ff34cuda3std3__45__cpo4cendE)
_ZN55_INTERNAL_7605fe86_24_sampling_topp_kernels_cu_0f590ff34cuda3std3__45__cpo4cendE:
	.zero		1
	.type		_ZN55_INTERNAL_7605fe86_24_sampling_topp_kernels_cu_0f590ff34cuda3std6ranges3__45__cpo4cendE,@object
	.size		_ZN55_INTERNAL_7605fe86_24_sampling_topp_kernels_cu_0f590ff34cuda3std6ranges3__45__cpo4cendE,(_ZN55_INTERNAL_7605fe86_24_sampling_topp_kernels_cu_0f590ff34cuda3std3__420unreachable_sentinelE - _ZN55_INTERNAL_7605fe86_24_sampling_topp_kernels_cu_0f590ff34cuda3std6ranges3__45__cpo4cendE)
_ZN55_INTERNAL_7605fe86_24_sampling_topp_kernels_cu_0f590ff34cuda3std6ranges3__45__cpo4cendE:
	.zero		1
	.type		_ZN55_INTERNAL_7605fe86_24_sampling_topp_kernels_cu_0f590ff34cuda3std3__420unreachable_sentinelE,@object
	.size		_ZN55_INTERNAL_7605fe86_24_sampling_topp_kernels_cu_0f590ff34cuda3std3__420unreachable_sentinelE,(_ZN55_INTERNAL_7605fe86_24_sampling_topp_kernels_cu_0f590ff34cuda3std6ranges3__45__cpo5ssizeE - _ZN55_INTERNAL_7605fe86_24_sampling_topp_kernels_cu_0f590ff34cuda3std3__420unreachable_sentinelE)
_ZN55_INTERNAL_7605fe86_24_sampling_topp_kernels_cu_0f590ff34cuda3std3__420unreachable_sentinelE:
	.zero		1
	.type		_ZN55_INTERNAL_7605fe86_24_sampling_topp_kernels_cu_0f590ff34cuda3std6ranges3__45__cpo5ssizeE,@object
	.size		_ZN55_INTERNAL_7605fe86_24_sampling_topp_kernels_cu_0f590ff34cuda3std6ranges3__45__cpo5ssizeE,(_ZN55_INTERNAL_7605fe86_24_sampling_topp_kernels_cu_0f590ff36thrust23THRUST_300001_SM_800_NS12placeholders3_10E - _ZN55_INTERNAL_7605fe86_24_sampling_topp_kernels_cu_0f590ff34cuda3std6ranges3__45__cpo5ssizeE)
_ZN55_INTERNAL_7605fe86_24_sampling_topp_kernels_cu_0f590ff34cuda3std6ranges3__45__cpo5ssizeE:
	.zero		1
	.type		_ZN55_INTERNAL_7605fe86_24_sampling_topp_kernels_cu_0f590ff36thrust23THRUST_300001_SM_800_NS12placeholders3_10E,@object
	.size		_ZN55_INTERNAL_7605fe86_24_sampling_topp_kernels_cu_0f590ff36thrust23THRUST_300001_SM_800_NS12placeholders3_10E,(_ZN55_INTERNAL_7605fe86_24_sampling_topp_kernels_cu_0f590ff34cuda3std3__45__cpo5crendE - _ZN55_INTERNAL_7605fe86_24_sampling_topp_kernels_cu_0f590ff36thrust23THRUST_300001_SM_800_NS12placeholders3_10E)
_ZN55_INTERNAL_7605fe86_24_sampling_topp_kernels_cu_0f590ff36thrust23THRUST_300001_SM_800_NS12placeholders3_10E:
	.zero		1
	.type		_ZN55_INTERNAL_7605fe86_24_sampling_topp_kernels_cu_0f590ff34cuda3std3__45__cpo5crendE,@object
	.size		_ZN55_INTERNAL_7605fe86_24_sampling_topp_kernels_cu_0f590ff34cuda3std3__45__cpo5crendE,(_ZN55_INTERNAL_7605fe86_24_sampling_topp_kernels_cu_0f590ff34cuda3std6ranges3__45__cpo4prevE - _ZN55_INTERNAL_7605fe86_24_sampling_topp_kernels_cu_0f590ff34cuda3std3__45__cpo5crendE)
_ZN55_INTERNAL_7605fe86_24_sampling_topp_kernels_cu_0f590ff34cuda3std3__45__cpo5crendE:
	.zero		1
	.type		_ZN55_INTERNAL_7605fe86_24_sampling_topp_kernels_cu_0f590ff34cuda3std6ranges3__45__cpo4prevE,@object
	.size		_ZN55_INTERNAL_7605fe86_24_sampling_topp_kernels_cu_0f590ff34cuda3std6ranges3__45__cpo4prevE,(_ZN55_INTERNAL_7605fe86_24_sampling_topp_kernels_cu_0f590ff34cuda3std6ranges3__45__cpo9iter_moveE - _ZN55_INTERNAL_7605fe86_24_sampling_topp_kernels_cu_0f590ff34cuda3std6ranges3__45__cpo4prevE)
_ZN55_INTERNAL_7605fe86_24_sampling_topp_kernels_cu_0f590ff34cuda3std6ranges3__45__cpo4prevE:
	.zero		1
	.type		_ZN55_INTERNAL_7605fe86_24_sampling_topp_kernels_cu_0f590ff34cuda3std6ranges3__45__cpo9iter_moveE,@object
	.size		_ZN55_INTERNAL_7605fe86_24_sampling_topp_kernels_cu_0f590ff34cuda3std6ranges3__45__cpo9iter_moveE,(_ZN55_INTERNAL_7605fe86_24_sampling_topp_kernels_cu_0f590ff36thrust23THRUST_300001_SM_800_NS12placeholders2_2E - _ZN55_INTERNAL_7605fe86_24_sampling_topp_kernels_cu_0f590ff34cuda3std6ranges3__45__cpo9iter_moveE)
_ZN55_INTERNAL_7605fe86_24_sampling_topp_kernels_cu_0f590ff34cuda3std6ranges3__45__cpo9iter_moveE:
	.zero		1
	.type		_ZN55_INTERNAL_7605fe86_24_sampling_topp_kernels_cu_0f590ff36thrust23THRUST_300001_SM_800_NS12placeholders2_2E,@object
	.size		_ZN55_INTERNAL_7605fe86_24_sampling_topp_kernels_cu_0f590ff36thrust23THRUST_300001_SM_800_NS12placeholders2_2E,(_ZN55_INTERNAL_7605fe86_24_sampling_topp_kernels_cu_0f590ff36thrust23THRUST_300001_SM_800_NS12placeholders2_4E - _ZN55_INTERNAL_7605fe86_24_sampling_topp_kernels_cu_0f590ff36thrust23THRUST_300001_SM_800_NS12placeholders2_2E)
_ZN55_INTERNAL_7605fe86_24_sampling_topp_kernels_cu_0f590ff36thrust23THRUST_300001_SM_800_NS12placeholders2_2E:
	.zero		1
	.type		_ZN55_INTERNAL_7605fe86_24_sampling_topp_kernels_cu_0f590ff36thrust23THRUST_300001_SM_800_NS12placeholders2_4E,@object
	.size		_ZN55_INTERNAL_7605fe86_24_sampling_topp_kernels_cu_0f590ff36thrust23THRUST_300001_SM_800_NS12placeholders2_4E,(_ZN55_INTERNAL_7605fe86_24_sampling_topp_kernels_cu_0f590ff34cuda3std3__45__cpo3endE - _ZN55_INTERNAL_7605fe86_24_sampling_topp_kernels_cu_0f590ff36thrust23THRUST_300001_SM_800_NS12placeholders2_4E)
_ZN55_INTERNAL_7605fe86_24_sampling_topp_kernels_cu_0f590ff36thrust23THRUST_300001_SM_800_NS12placeholders2_4E:
	.zero		1
	.type		_ZN55_INTERNAL_7605fe86_24_sampling_topp_kernels_cu_0f590ff34cuda3std3__45__cpo3endE,@object
	.size		_ZN55_INTERNAL_7605fe86_24_sampling_topp_kernels_cu_0f590ff34cuda3std3__45__cpo3endE,(_ZN55_INTERNAL_7605fe86_24_sampling_topp_kernels_cu_0f590ff34cuda3std6ranges3__45__cpo3endE - _ZN55_INTERNAL_7605fe86_24_sampling_topp_kernels_cu_0f590ff34cuda3std3__45__cpo3endE)
_ZN55_INTERNAL_7605fe86_24_sampling_topp_kernels_cu_0f590ff34cuda3std3__45__cpo3endE:
	.zero		1
	.type		_ZN55_INTERNAL_7605fe86_24_sampling_topp_kernels_cu_0f590ff34cuda3std6ranges3__45__cpo3endE,@object
	.size		_ZN55_INTERNAL_7605fe86_24_sampling_topp_kernels_cu_0f590ff34cuda3std6ranges3__45__cpo3endE,(_ZN55_INTERNAL_7605fe86_24_sampling_topp_kernels_cu_0f590ff34cuda3std3__419piecewise_constructE - _ZN55_INTERNAL_7605fe86_24_sampling_topp_kernels_cu_0f590ff34cuda3std6ranges3__45__cpo3endE)
_ZN55_INTERNAL_7605fe86_24_sampling_topp_kernels_cu_0f590ff34cuda3std6ranges3__45__cpo3endE:
	.zero		1
	.type		_ZN55_INTERNAL_7605fe86_24_sampling_topp_kernels_cu_0f590ff34cuda3std3__419piecewise_constructE,@object
	.size		_ZN55_INTERNAL_7605fe86_24_sampling_topp_kernels_cu_0f590ff34cuda3std3__419piecewise_constructE,(_ZN55_INTERNAL_7605fe86_24_sampling_topp_kernels_cu_0f590ff34cuda3std6ranges3__45__cpo5cdataE - _ZN55_INTERNAL_7605fe86_24_sampling_topp_kernels_cu_0f590ff34cuda3std3__419piecewise_constructE)
_ZN55_INTERNAL_7605fe86_24_sampling_topp_kernels_cu_0f590ff34cuda3std3__419piecewise_constructE:
	.zero		1
	.type		_ZN55_INTERNAL_7605fe86_24_sampling_topp_kernels_cu_0f590ff34cuda3std6ranges3__45__cpo5cdataE,@object
	.size		_ZN55_INTERNAL_7605fe86_24_sampling_topp_kernels_cu_0f590ff34cuda3std6ranges3__45__cpo5cdataE,(_ZN55_INTERNAL_7605fe86_24_sampling_topp_kernels_cu_0f590ff36thrust23THRUST_300001_SM_800_NS12placeholders2_8E - _ZN55_INTERNAL_7605fe86_24_sampling_topp_kernels_cu_0f590ff34cuda3std6ranges3__45__cpo5cdataE)
_ZN55_INTERNAL_7605fe86_24_sampling_topp_kernels_cu_0f590ff34cuda3std6ranges3__45__cpo5cdataE:
	.zero		1
	.type		_ZN55_INTERNAL_7605fe86_24_sampling_topp_kernels_cu_0f590ff36thrust23THRUST_300001_SM_800_NS12placeholders2_8E,@object
	.size		_ZN55_INTERNAL_7605fe86_24_sampling_topp_kernels_cu_0f590ff36thrust23THRUST_300001_SM_800_NS12placeholders2_8E,(_ZN55_INTERNAL_7605fe86_24_sampling_topp_kernels_cu_0f590ff34cuda3std3__45__cpo4rendE - _ZN55_INTERNAL_7605fe86_24_sampling_topp_kernels_cu_0f590ff36thrust23THRUST_300001_SM_800_NS12placeholders2_8E)
_ZN55_INTERNAL_7605fe86_24_sampling_topp_kernels_cu_0f590ff36thrust23THRUST_300001_SM_800_NS12placeholders2_8E:
	.zero		1
	.type		_ZN55_INTERNAL_7605fe86_24_sampling_topp_kernels_cu_0f590ff34cuda3std3__45__cpo4rendE,@object
	.size		_ZN55_INTERNAL_7605fe86_24_sampling_topp_kernels_cu_0f590ff34cuda3std3__45__cpo4rendE,(_ZN55_INTERNAL_7605fe86_24_sampling_topp_kernels_cu_0f590ff34cuda3std6ranges3__45__cpo9iter_swapE - _ZN55_INTERNAL_7605fe86_24_sampling_topp_kernels_cu_0f590ff34cuda3std3__45__cpo4rendE)
_ZN55_INTERNAL_7605fe86_24_sampling_topp_kernels_cu_0f590ff34cuda3std3__45__cpo4rendE:
	.zero		1
	.type		_ZN55_INTERNAL_7605fe86_24_sampling_topp_kernels_cu_0f590ff34cuda3std6ranges3__45__cpo9iter_swapE,@object
	.size		_ZN55_INTERNAL_7605fe86_24_sampling_topp_kernels_cu_0f590ff34cuda3std6ranges3__45__cpo9iter_swapE,(_ZN55_INTERNAL_7605fe86_24_sampling_topp_kernels_cu_0f590ff34cuda3std3__48unexpectE - _ZN55_INTERNAL_7605fe86_24_sampling_topp_kernels_cu_0f590ff34cuda3std6ranges3__45__cpo9iter_swapE)
_ZN55_INTERNAL_7605fe86_24_sampling_topp_kernels_cu_0f590ff34cuda3std6ranges3__45__cpo9iter_swapE:
	.zero		1
	.type		_ZN55_INTERNAL_7605fe86_24_sampling_topp_kernels_cu_0f590ff34cuda3std3__48unexpectE,@object
	.size		_ZN55_INTERNAL_7605fe86_24_sampling_topp_kernels_cu_0f590ff34cuda3std3__48unexpectE,(_ZN55_INTERNAL_7605fe86_24_sampling_topp_kernels_cu_0f590ff36thrust23THRUST_300001_SM_800_NS6system6detail10sequential3seqE - _ZN55_INTERNAL_7605fe86_24_sampling_topp_kernels_cu_0f590ff34cuda3std3__48unexpectE)
_ZN55_INTERNAL_7605fe86_24_sampling_topp_kernels_cu_0f590ff34cuda3std3__48unexpectE:
	.zero		1
	.type		_ZN55_INTERNAL_7605fe86_24_sampling_topp_kernels_cu_0f590ff36thrust23THRUST_300001_SM_800_NS6system6detail10sequential3seqE,@object
	.size		_ZN55_INTERNAL_7605fe86_24_sampling_topp_kernels_cu_0f590ff36thrust23THRUST_300001_SM_800_NS6system6detail10sequential3seqE,(.L_38 - _ZN55_INTERNAL_7605fe86_24_sampling_topp_kernels_cu_0f590ff36thrust23THRUST_300001_SM_800_NS6system6detail10sequential3seqE)
_ZN55_INTERNAL_7605fe86_24_sampling_topp_kernels_cu_0f590ff36thrust23THRUST_300001_SM_800_NS6system6detail10sequential3seqE:
	.zero		1
.L_38:


//--------------------- .nv.shared._ZN17fastertransformer19segmented_topp_impl27segmented_top_p_single_passINS0_28Segmented_topk_kernel_paramsI6__halfiLi256ELi1EEELi224EEEvNS0_20TopKPerSegmentParamsE --------------------------
	.section	.nv.shared._ZN17fastertransformer19segmented_topp_impl27segmented_top_p_single_passINS0_28Segmented_topk_kernel_paramsI6__halfiLi256ELi1EEELi224EEEvNS0_20TopKPerSegmentParamsE,"aw",@nobits
	.sectionflags	@""
	.align	16
.nv.shared._ZN17fastertransformer19segmented_topp_impl27segmented_top_p_single_passINS0_28Segmented_topk_kernel_paramsI6__halfiLi256ELi1EEELi224EEEvNS0_20TopKPerSegmentParamsE:
	.zero		1200


//--------------------- .nv.shared._ZN17fastertransformer19segmented_topp_impl27segmented_top_p_single_passINS0_28Segmented_topk_kernel_paramsI6__halfiLi256ELi1EEELi192EEEvNS0_20TopKPerSegmentParamsE --------------------------
	.section	.nv.shared._ZN17fastertransformer19segmented_topp_impl27segmented_top_p_single_passINS0_28Segmented_topk_kernel_paramsI6__halfiLi256ELi1EEELi192EEEvNS0_20TopKPerSegmentParamsE,"aw",@nobits
	.sectionflags	@""
	.align	16
.nv.shared._ZN17fastertransformer19segmented_topp_impl27segmented_top_p_single_passINS0_28Segmented_topk_kernel_paramsI6__halfiLi256ELi1EEELi192EEEvNS0_20TopKPerSegmentParamsE:
	.zero		1200


//--------------------- .nv.shared._ZN17fastertransformer19segmented_topp_impl27segmented_top_p_single_passINS0_28Segmented_topk_kernel_paramsI6__halfiLi256ELi1EEELi160EEEvNS0_20TopKPerSegmentParamsE --------------------------
	.section	.nv.shared._ZN17fastertransformer19segmented_topp_impl27segmented_top_p_single_passINS0_28Segmented_topk_kernel_paramsI6__halfiLi256ELi1EEELi160EEEvNS0_20TopKPerSegmentParamsE,"aw",@nobits
	.sectionflags	@""
	.align	16
.nv.shared._ZN17fastertransformer19segmented_topp_impl27segmented_top_p_single_passINS0_28Segmented_topk_kernel_paramsI6__halfiLi256ELi1EEELi160EEEvNS0_20TopKPerSegmentParamsE:
	.zero		1200


//--------------------- .nv.shared._ZN17fastertransformer19segmented_topp_impl27segmented_top_p_single_passINS0_28Segmented_topk_kernel_paramsI6__halfiLi256ELi1EEELi128EEEvNS0_20TopKPerSegmentParamsE --------------------------
	.section	.nv.shared._ZN17fastertransformer19segmented_topp_impl27segmented_top_p_single_passINS0_28Segmented_topk_kernel_paramsI6__halfiLi256ELi1EEELi128EEEvNS0_20TopKPerSegmentParamsE,"aw",@nobits
	.sectionflags	@""
	.align	16
.nv.shared._ZN17fastertransformer19segmented_topp_impl27segmented_top_p_single_passINS0_28Segmented_topk_kernel_paramsI6__halfiLi256ELi1EEELi128EEEvNS0_20TopKPerSegmentParamsE:
	.zero		1200


//--------------------- .nv.shared._ZN17fastertransformer19segmented_topp_impl27segmented_top_p_single_passINS0_28Segmented_topk_kernel_paramsI6__halfiLi256ELi1EEELi96EEEvNS0_20TopKPerSegmentParamsE --------------------------
	.section	.nv.shared._ZN17fastertransformer19segmented_topp_impl27segmented_top_p_single_passINS0_28Segmented_topk_kernel_paramsI6__halfiLi256ELi1EEELi96EEEvNS0_20TopKPerSegmentParamsE,"aw",@nobits
	.sectionflags	@""
	.align	16
.nv.shared._ZN17fastertransformer19segmented_topp_impl27segmented_top_p_single_passINS0_28Segmented_topk_kernel_paramsI6__halfiLi256ELi1EEELi96EEEvNS0_20TopKPerSegmentParamsE:
	.zero		1200


//--------------------- .nv.shared._ZN17fastertransformer19segmented_topp_impl27segmented_top_p_single_passINS0_28Segmented_topk_kernel_paramsI6__halfiLi256ELi1EEELi64EEEvNS0_20TopKPerSegmentParamsE --------------------------
	.section	.nv.shared._ZN17fastertransformer19segmented_topp_impl27segmented_top_p_single_passINS0_28Segmented_topk_kernel_paramsI6__halfiLi256ELi1EEELi64EEEvNS0_20TopKPerSegmentParamsE,"aw",@nobits
	.sectionflags	@""
	.align	16
.nv.shared._ZN17fastertransformer19segmented_topp_impl27segmented_top_p_single_passINS0_28Segmented_topk_kernel_paramsI6__halfiLi256ELi1EEELi64EEEvNS0_20TopKPerSegmentParamsE:
	.zero		1200


//--------------------- .nv.shared._ZN17fastertransformer19segmented_topp_impl27segmented_top_p_single_passINS0_28Segmented_topk_kernel_paramsI6__halfiLi256ELi1EEELi32EEEvNS0_20TopKPerSegmentParamsE --------------------------
	.section	.nv.shared._ZN17fastertransformer19segmented_topp_impl27segmented_top_p_single_passINS0_28Segmented_topk_kernel_paramsI6__halfiLi256ELi1EEELi32EEEvNS0_20TopKPerSegmentParamsE,"aw",@nobits
	.sectionflags	@""
	.align	16
.nv.shared._ZN17fastertransformer19segmented_topp_impl27segmented_top_p_single_passINS0_28Segmented_topk_kernel_paramsI6__halfiLi256ELi1EEELi32EEEvNS0_20TopKPerSegmentParamsE:
	.zero		1200


//--------------------- .nv.shared._ZN17fastertransformer19segmented_topp_impl15blockSortKernelI6__halfLi1024ELi4EEEvPKT_PS3_PKiPiS8_iii --------------------------
	.section	.nv.shared._ZN17fastertransformer19segmented_topp_impl15blockSortKernelI6__halfLi1024ELi4EEEvPKT_PS3_PKiPiS8_iii,"aw",@nobits
	.sectionflags	@""
	.align	16
.nv.shared._ZN17fastertransformer19segmented_topp_impl15blockSortKernelI6__halfLi1024ELi4EEEvPKT_PS3_PKiPiS8_iii:
	.zero		37056


//--------------------- .nv.shared._ZN17fastertransformer19segmented_topp_impl15blockSortKernelI6__halfLi1024ELi2EEEvPKT_PS3_PKiPiS8_iii --------------------------
	.section	.nv.shared._ZN17fastertransformer19segmented_topp_impl15blockSortKernelI6__halfLi1024ELi2EEEvPKT_PS3_PKiPiS8_iii,"aw",@nobits
	.sectionflags	@""
	.align	16
.nv.shared._ZN17fastertransformer19segmented_topp_impl15blockSortKernelI6__halfLi1024ELi2EEEvPKT_PS3_PKiPiS8_iii:
	.zero		37056


//--------------------- .nv.shared._ZN17fastertransformer19segmented_topp_impl15blockSortKernelI6__halfLi1024ELi1EEEvPKT_PS3_PKiPiS8_iii --------------------------
	.section	.nv.shared._ZN17fastertransformer19segmented_topp_impl15blockSortKernelI6__halfLi1024ELi1EEEvPKT_PS3_PKiPiS8_iii,"aw",@nobits
	.sectionflags	@""
	.align	16
.nv.shared._ZN17fastertransformer19segmented_topp_impl15blockSortKernelI6__halfLi1024ELi1EEEvPKT_PS3_PKiPiS8_iii:
	.zero		37056


//--------------------- .nv.shared._ZN17fastertransformer19segmented_topp_impl15blockSortKernelI6__halfLi896ELi1EEEvPKT_PS3_PKiPiS8_iii --------------------------
	.section	.nv.shared._ZN17fastertransformer19segmented_topp_impl15blockSortKernelI6__halfLi896ELi1EEEvPKT_PS3_PKiPiS8_iii,"aw",@nobits
	.sectionflags	@""
	.align	16
.nv.shared._ZN17fastertransformer19segmented_topp_impl15blockSortKernelI6__halfLi896ELi1EEEvPKT_PS3_PKiPiS8_iii:
	.zero		32416


//--------------------- .nv.shared._ZN17fastertransformer19segmented_topp_impl15blockSortKernelI6__halfLi768ELi1EEEvPKT_PS3_PKiPiS8_iii --------------------------
	.section	.nv.shared._ZN17fastertransformer19segmented_topp_impl15blockSortKernelI6__halfLi768ELi1EEEvPKT_PS3_PKiPiS8_iii,"aw",@nobits
	.sectionflags	@""
	.align	16
.nv.shared._ZN17fastertransformer19segmented_topp_impl15blockSortKernelI6__halfLi768ELi1EEEvPKT_PS3_PKiPiS8_iii:
	.zero		27776


//--------------------- .nv.shared._ZN17fastertransformer19segmented_topp_impl15blockSortKernelI6__halfLi640ELi1EEEvPKT_PS3_PKiPiS8_iii --------------------------
	.section	.nv.shared._ZN17fastertransformer19segmented_topp_impl15blockSortKernelI6__halfLi640ELi1EEEvPKT_PS3_PKiPiS8_iii,"aw",@nobits
	.sectionflags	@""
	.align	16
.nv.shared._ZN17fastertransformer19segmented_topp_impl15blockSortKernelI6__halfLi640ELi1EEEvPKT_PS3_PKiPiS8_iii:
	.zero		23168


//--------------------- .nv.shared._ZN17fastertransformer19segmented_topp_impl15blockSortKernelI6__halfLi512ELi1EEEvPKT_PS3_PKiPiS8_iii --------------------------
	.section	.nv.shared._ZN17fastertransformer19segmented_topp_impl15blockSortKernelI6__halfLi512ELi1EEEvPKT_PS3_PKiPiS8_iii,"aw",@nobits
	.sectionflags	@""
	.align	16
.nv.shared._ZN17fastertransformer19segmented_topp_impl15blockSortKernelI6__halfLi512ELi1EEEvPKT_PS3_PKiPiS8_iii:
	.zero		18528


//--------------------- .nv.shared._ZN17fastertransformer19segmented_topp_impl15blockSortKernelI6__halfLi384ELi1EEEvPKT_PS3_PKiPiS8_iii --------------------------
	.section	.nv.shared._ZN17fastertransformer19segmented_topp_impl15blockSortKernelI6__halfLi384ELi1EEEvPKT_PS3_PKiPiS8_iii,"aw",@nobits
	.sectionflags	@""
	.align	16
.nv.shared._ZN17fastertransformer19segmented_topp_impl15blockSortKernelI6__halfLi384ELi1EEEvPKT_PS3_PKiPiS8_iii:
	.zero		13888


//--------------------- .nv.shared._ZN17fastertransformer19segmented_topp_impl15blockSortKernelI6__halfLi256ELi1EEEvPKT_PS3_PKiPiS8_iii --------------------------
	.section	.nv.shared._ZN17fastertransformer19segmented_topp_impl15blockSortKernelI6__halfLi256ELi1EEEvPKT_PS3_PKiPiS8_iii,"aw",@nobits
	.sectionflags	@""
	.align	16
.nv.shared._ZN17fastertransformer19segmented_topp_impl15blockSortKernelI6__halfLi256ELi1EEEvPKT_PS3_PKiPiS8_iii:
	.zero		9280


//--------------------- .nv.shared._ZN17fastertransformer19segmented_topp_impl15blockSortKernelI6__halfLi128ELi1EEEvPKT_PS3_PKiPiS8_iii --------------------------
	.section	.nv.shared._ZN17fastertransformer19segmented_topp_impl15blockSortKernelI6__halfLi128ELi1EEEvPKT_PS3_PKiPiS8_iii,"aw",@nobits
	.sectionflags	@""
	.align	16
.nv.shared._ZN17fastertransformer19segmented_topp_impl15blockSortKernelI6__halfLi128ELi1EEEvPKT_PS3_PKiPiS8_iii:
	.zero		4640


//--------------------- .nv.shared._ZN17fastertransformer19segmented_topp_impl27segmented_top_p_single_passINS0_28Segmented_topk_kernel_paramsI6__halfiLi256ELi4EEELi256EEEvNS0_20TopKPerSegmentParamsE --------------------------
	.section	.nv.shared._ZN17fastertransformer19segmented_topp_impl27segmented_top_p_single_passINS0_28Segmented_topk_kernel_paramsI6__halfiLi256ELi4EEELi256EEEvNS0_20TopKPerSegmentParamsE,"aw",@nobits
	.sectionflags	@""
	.align	16
.nv.shared._ZN17fastertransformer19segmented_topp_impl27segmented_top_p_single_passINS0_28Segmented_topk_kernel_paramsI6__halfiLi256ELi4EEELi256EEEvNS0_20TopKPerSegmentParamsE:
	.zero		1200


//--------------------- .nv.shared._ZN17fastertransformer19segmented_topp_impl27segmented_top_p_single_passINS0_28Segmented_topk_kernel_paramsI6__halfiLi256ELi4EEELi224EEEvNS0_20TopKPerSegmentParamsE --------------------------
	.section	.nv.shared._ZN17fastertransformer19segmented_topp_impl27segmented_top_p_single_passINS0_28Segmented_topk_kernel_paramsI6__halfiLi256ELi4EEELi224EEEvNS0_20TopKPerSegmentParamsE,"aw",@nobits
	.sectionflags	@""
	.align	16
.nv.shared._ZN17fastertransformer19segmented_topp_impl27segmented_top_p_single_passINS0_28Segmented_topk_kernel_paramsI6__halfiLi256ELi4EEELi224EEEvNS0_20TopKPerSegmentParamsE:
	.zero		1200


//--------------------- .nv.shared._ZN17fastertransformer19segmented_topp_impl27segmented_top_p_single_passINS0_28Segmented_topk_kernel_paramsI6__halfiLi256ELi4EEELi192EEEvNS0_20TopKPerSegmentParamsE --------------------------
	.section	.nv.shared._ZN17fastertransformer19segmented_topp_impl27segmented_top_p_single_passINS0_28Segmented_topk_kernel_paramsI6__halfiLi256ELi4EEELi192EEEvNS0_20TopKPerSegmentParamsE,"aw",@nobits
	.sectionflags	@""
	.align	16
.nv.shared._ZN17fastertransformer19segmented_topp_impl27segmented_top_p_single_passINS0_28Segmented_topk_kernel_paramsI6__halfiLi256ELi4EEELi192EEEvNS0_20TopKPerSegmentParamsE:
	.zero		1200


//--------------------- .nv.shared._ZN17fastertransformer19segmented_topp_impl27segmented_top_p_single_passINS0_28Segmented_topk_kernel_paramsI6__halfiLi256ELi4EEELi160EEEvNS0_20TopKPerSegmentParamsE --------------------------
	.section	.nv.shared._ZN17fastertransformer19segmented_topp_impl27segmented_top_p_single_passINS0_28Segmented_topk_kernel_paramsI6__halfiLi256ELi4EEELi160EEEvNS0_20TopKPerSegmentParamsE,"aw",@nobits
	.sectionflags	@""
	.align	16
.nv.shared._ZN17fastertransformer19segmented_topp_impl27segmented_top_p_single_passINS0_28Segmented_topk_kernel_paramsI6__halfiLi256ELi4EEELi160EEEvNS0_20TopKPerSegmentParamsE:
	.zero		1200


//--------------------- .nv.shared._ZN17fastertransformer19segmented_topp_impl27segmented_top_p_single_passINS0_28Segmented_topk_kernel_paramsI6__halfiLi256ELi4EEELi128EEEvNS0_20TopKPerSegmentParamsE --------------------------
	.section	.nv.shared._ZN17fastertransformer19segmented_topp_impl27segmented_top_p_single_passINS0_28Segmented_topk_kernel_paramsI6__halfiLi256ELi4EEELi128EEEvNS0_20TopKPerSegmentParamsE,"aw",@nobits
	.sectionflags	@""
	.align	16
.nv.shared._ZN17fastertransformer19segmented_topp_impl27segmented_top_p_single_passINS0_28Segmented_topk_kernel_paramsI6__halfiLi256ELi4EEELi128EEEvNS0_20TopKPerSegmentParamsE:
	.zero		1200


//--------------------- .nv.shared._ZN17fastertransformer19segmented_topp_impl27segmented_top_p_single_passINS0_28Segmented_topk_kernel_paramsI6__halfiLi256ELi4EEELi96EEEvNS0_20TopKPerSegmentParamsE --------------------------
	.section	.nv.shared._ZN17fastertransformer19segmented_topp_impl27segmented_top_p_single_passINS0_28Segmented_topk_kernel_paramsI6__halfiLi256ELi4EEELi96EEEvNS0_20TopKPerSegmentParamsE,"aw",@nobits
	.sectionflags	@""
	.align	16
.nv.shared._ZN17fastertransformer19segmented_topp_impl27segmented_top_p_single_passINS0_28Segmented_topk_kernel_paramsI6__halfiLi256ELi4EEELi96EEEvNS0_20TopKPerSegmentParamsE:
	.zero		1200


//--------------------- .nv.shared._ZN17fastertransformer19segmented_topp_impl27segmented_top_p_single_passINS0_28Segmented_topk_kernel_paramsI6__halfiLi256ELi4EEELi64EEEvNS0_20TopKPerSegmentParamsE --------------------------
	.section	.nv.shared._ZN17fastertransformer19segmented_topp_impl27segmented_top_p_single_passINS0_28Segmented_topk_kernel_paramsI6__halfiLi256ELi4EEELi64EEEvNS0_20TopKPerSegmentParamsE,"aw",@nobits
	.sectionflags	@""
	.align	16
.nv.shared._ZN17fastertransformer19segmented_topp_impl27segmented_top_p_single_passINS0_28Segmented_topk_kernel_paramsI6__halfiLi256ELi4EEELi64EEEvNS0_20TopKPerSegmentParamsE:
	.zero		1200


//--------------------- .nv.shared._ZN17fastertransformer19segmented_topp_impl27segmented_top_p_single_passINS0_28Segmented_topk_kernel_paramsI6__halfiLi256ELi4EEELi32EEEvNS0_20TopKPerSegmentParamsE --------------------------
	.section	.nv.shared._ZN17fastertransformer19segmented_topp_impl27segmented_top_p_single_passINS0_28Segmented_topk_kernel_paramsI6__halfiLi256ELi4EEELi32EEEvNS0_20TopKPerSegmentParamsE,"aw",@nobits
	.sectionflags	@""
	.align	16
.nv.shared._ZN17fastertransformer19segmented_topp_impl27segmented_top_p_single_passINS0_28Segmented_topk_kernel_paramsI6__halfiLi256ELi4EEELi32EEEvNS0_20TopKPerSegmentParamsE:
	.zero		1200


//--------------------- .nv.shared._ZN17fastertransformer19segmented_topp_impl27segmented_top_p_single_passINS0_28Segmented_topk_kernel_paramsIfiLi256ELi1EEELi256EEEvNS0_20TopKPerSegmentParamsE --------------------------
	.section	.nv.shared._ZN17fastertransformer19segmented_topp_impl27segmented_top_p_single_passINS0_28Segmented_topk_kernel_paramsIfiLi256ELi1EEELi256EEEvNS0_20TopKPerSegmentParamsE,"aw",@nobits
	.sectionflags	@""
	.align	16
.nv.shared._ZN17fastertransformer19segmented_topp_impl27segmented_top_p_single_passINS0_28Segmented_topk_kernel_paramsIfiLi256ELi1EEELi256EEEvNS0_20TopKPerSegmentParamsE:
	.zero		1200


//--------------------- .nv.shared._ZN17fastertransformer19segmented_topp_impl27segmented_top_p_single_passINS0_28Segmented_topk_kernel_paramsIfiLi256ELi1EEELi224EEEvNS0_20TopKPerSegmentParamsE --------------------------
	.section	.nv.shared._ZN17fastertransformer19segmented_topp_impl27segmented_top_p_single_passINS0_28Segmented_topk_kernel_paramsIfiLi256ELi1EEELi224EEEvNS0_20TopKPerSegmentParamsE,"aw",@nobits
	.sectionflags	@""
	.align	16
.nv.shared._ZN17fastertransformer19segmented_topp_impl27segmented_top_p_single_passINS0_28Segmented_topk_kernel_paramsIfiLi256ELi1EEELi224EEEvNS0_20TopKPerSegmentParamsE:
	.zero		1200


//--------------------- .nv.shared._ZN17fastertransformer19segmented_topp_impl27segmented_top_p_single_passINS0_28Segmented_topk_kernel_paramsIfiLi256ELi1EEELi192EEEvNS0_20TopKPerSegmentParamsE --------------------------
	.section	.nv.shared._ZN17fastertransformer19segmented_topp_impl27segmented_top_p_single_passINS0_28Segmented_topk_kernel_paramsIfiLi256ELi1EEELi192EEEvNS0_20TopKPerSegmentParamsE,"aw",@nobits
	.sectionflags	@""
	.align	16
.nv.shared._ZN17fastertransformer19segmented_topp_impl27segmented_top_p_single_passINS0_28Segmented_topk_kernel_paramsIfiLi256ELi1EEELi192EEEvNS0_20TopKPerSegmentParamsE:
	.zero		1200


//--------------------- .nv.shared._ZN17fastertransformer19segmented_topp_impl27segmented_top_p_single_passINS0_28Segmented_topk_kernel_paramsIfiLi256ELi1EEELi160EEEvNS0_20TopKPerSegmentParamsE --------------------------
	.section	.nv.shared._ZN17fastertransformer19segmented_topp_impl27segmented_top_p_single_passINS0_28Segmented_topk_kernel_paramsIfiLi256ELi1EEELi160EEEvNS0_20TopKPerSegmentParamsE,"aw",@nobits
	.sectionflags	@""
	.align	16
.nv.shared._ZN17fastertransformer19segmented_topp_impl27segmented_top_p_single_passINS0_28Segmented_topk_kernel_paramsIfiLi256ELi1EEELi160EEEvNS0_20TopKPerSegmentParamsE:
	.zero		1200


//--------------------- .nv.shared._ZN17fastertransformer19segmented_topp_impl27segmented_top_p_single_passINS0_28Segmented_topk_kernel_paramsIfiLi256ELi1EEELi128EEEvNS0_20TopKPerSegmentParamsE --------------------------
	.section	.nv.shared._ZN17fastertransformer19segmented_topp_impl27segmented_top_p_single_passINS0_28Segmented_topk_kernel_paramsIfiLi256ELi1EEELi128EEEvNS0_20TopKPerSegmentParamsE,"aw",@nobits
	.sectionflags	@""
	.align	16
.nv.shared._ZN17fastertransformer19segmented_topp_impl27segmented_top_p_single_passINS0_28Segmented_topk_kernel_paramsIfiLi256ELi1EEELi128EEEvNS0_20TopKPerSegmentParamsE:
	.zero		1200


//--------------------- .nv.shared._ZN17fastertransformer19segmented_topp_impl27segmented_top_p_single_passINS0_28Segmented_topk_kernel_paramsIfiLi256ELi1EEELi96EEEvNS0_20TopKPerSegmentParamsE --------------------------
	.section	.nv.shared._ZN17fastertransformer19segmented_topp_impl27segmented_top_p_single_passINS0_28Segmented_topk_kernel_paramsIfiLi256ELi1EEELi96EEEvNS0_20TopKPerSegmentParamsE,"aw",@nobits
	.sectionflags	@""
	.align	16
.nv.shared._ZN17fastertransformer19segmented_topp_impl27segmented_top_p_single_passINS0_28Segmented_topk_kernel_paramsIfiLi256ELi1EEELi96EEEvNS0_20TopKPerSegmentParamsE:
	.zero		1200


//--------------------- .nv.shared._ZN17fastertransformer19segmented_topp_impl27segmented_top_p_single_passINS0_28Segmented_topk_kernel_paramsIfiLi256ELi1EEELi64EEEvNS0_20TopKPerSegmentParamsE --------------------------
	.section	.nv.shared._ZN17fastertransformer19segmented_topp_impl27segmented_top_p_single_passINS0_28Segmented_topk_kernel_paramsIfiLi256ELi1EEELi64EEEvNS0_20TopKPerSegmentParamsE,"aw",@nobits
	.sectionflags	@""
	.align	16
.nv.shared._ZN17fastertransformer19segmented_topp_impl27segmented_top_p_single_passINS0_28Segmented_topk_kernel_paramsIfiLi256ELi1EEELi64EEEvNS0_20TopKPerSegmentParamsE:
	.zero		1200


//--------------------- .nv.shared._ZN17fastertransformer19segmented_topp_impl27segmented_top_p_single_passINS0_28Segmented_topk_kernel_paramsIfiLi256ELi1EEELi32EEEvNS0_20TopKPerSegmentParamsE --------------------------
	.section	.nv.shared._ZN17fastertransformer19segmented_topp_impl27segmented_top_p_single_passINS0_28Segmented_topk_kernel_paramsIfiLi256ELi1EEELi32EEEvNS0_20TopKPerSegmentParamsE,"aw",@nobits
	.sectionflags	@""
	.align	16
.nv.shared._ZN17fastertransformer19segmented_topp_impl27segmented_top_p_single_passINS0_28Segmented_topk_kernel_paramsIfiLi256ELi1EEELi32EEEvNS0_20TopKPerSegmentParamsE:
	.zero		1200


//--------------------- .nv.shared._ZN17fastertransformer19segmented_topp_impl15blockSortKernelIfLi1024ELi4EEEvPKT_PS2_PKiPiS7_iii --------------------------
	.section	.nv.shared._ZN17fastertransformer19segmented_topp_impl15blockSortKernelIfLi1024ELi4EEEvPKT_PS2_PKiPiS7_iii,"aw",@nobits
	.sectionflags	@""
	.align	16
.nv.shared._ZN17fastertransformer19segmented_topp_impl15blockSortKernelIfLi1024ELi4EEEvPKT_PS2_PKiPiS7_iii:
	.zero		37056


//--------------------- .nv.shared._ZN17fastertransformer19segmented_topp_impl15blockSortKernelIfLi1024ELi2EEEvPKT_PS2_PKiPiS7_iii --------------------------
	.section	.nv.shared._ZN17fastertransformer19segmented_topp_impl15blockSortKernelIfLi1024ELi2EEEvPKT_PS2_PKiPiS7_iii,"aw",@nobits
	.sectionflags	@""
	.align	16
.nv.shared._ZN17fastertransformer19segmented_topp_impl15blockSortKernelIfLi1024ELi2EEEvPKT_PS2_PKiPiS7_iii:
	.zero		37056


//--------------------- .nv.shared._ZN17fastertransformer19segmented_topp_impl15blockSortKernelIfLi1024ELi1EEEvPKT_PS2_PKiPiS7_iii --------------------------
	.section	.nv.shared._ZN17fastertransformer19segmented_topp_impl15blockSortKernelIfLi1024ELi1EEEvPKT_PS2_PKiPiS7_iii,"aw",@nobits
	.sectionflags	@""
	.align	16
.nv.shared._ZN17fastertransformer19segmented_topp_impl15blockSortKernelIfLi1024ELi1EEEvPKT_PS2_PKiPiS7_iii:
	.zero		37056


//--------------------- .nv.shared._ZN17fastertransformer19segmented_topp_impl15blockSortKernelIfLi896ELi1EEEvPKT_PS2_PKiPiS7_iii --------------------------
	.section	.nv.shared._ZN17fastertransformer19segmented_topp_impl15blockSortKernelIfLi896ELi1EEEvPKT_PS2_PKiPiS7_iii,"aw",@nobits
	.sectionflags	@""
	.align	16
.nv.shared._ZN17fastertransformer19segmented_topp_impl15blockSortKernelIfLi896ELi1EEEvPKT_PS2_PKiPiS7_iii:
	.zero		32416


//--------------------- .nv.shared._ZN17fastertransformer19segmented_topp_impl15blockSortKernelIfLi768ELi1EEEvPKT_PS2_PKiPiS7_iii --------------------------
	.section	.nv.shared._ZN17fastertransformer19segmented_topp_impl15blockSortKernelIfLi768ELi1EEEvPKT_PS2_PKiPiS7_iii,"aw",@nobits
	.sectionflags	@""
	.align	16
.nv.shared._ZN17fastertransformer19segmented_topp_impl15blockSortKernelIfLi768ELi1EEEvPKT_PS2_PKiPiS7_iii:
	.zero		27776


//--------------------- .nv.shared._ZN17fastertransformer19segmented_topp_impl15blockSortKernelIfLi640ELi1EEEvPKT_PS2_PKiPiS7_iii --------------------------
	.section	.nv.shared._ZN17fastertransformer19segmented_topp_impl15blockSortKernelIfLi640ELi1EEEvPKT_PS2_PKiPiS7_iii,"aw",@nobits
	.sectionflags	@""
	.align	16
.nv.shared._ZN17fastertransformer19segmented_topp_impl15blockSortKernelIfLi640ELi1EEEvPKT_PS2_PKiPiS7_iii:
	.zero		23168


//--------------------- .nv.shared._ZN17fastertransformer19segmented_topp_impl15blockSortKernelIfLi512ELi1EEEvPKT_PS2_PKiPiS7_iii --------------------------
	.section	.nv.shared._ZN17fastertransformer19segmented_topp_impl15blockSortKernelIfLi512ELi1EEEvPKT_PS2_PKiPiS7_iii,"aw",@nobits
	.sectionflags	@""
	.align	16
.nv.shared._ZN17fastertransformer19segmented_topp_impl15blockSortKernelIfLi512ELi1EEEvPKT_PS2_PKiPiS7_iii:
	.zero		18528


//--------------------- .nv.shared._ZN17fastertransformer19segmented_topp_impl15blockSortKernelIfLi384ELi1EEEvPKT_PS2_PKiPiS7_iii --------------------------
	.section	.nv.shared._ZN17fastertransformer19segmented_topp_impl15blockSortKernelIfLi384ELi1EEEvPKT_PS2_PKiPiS7_iii,"aw",@nobits
	.sectionflags	@""
	.align	16
.nv.shared._ZN17fastertransformer19segmented_topp_impl15blockSortKernelIfLi384ELi1EEEvPKT_PS2_PKiPiS7_iii:
	.zero		13888


//--------------------- .nv.shared._ZN17fastertransformer19segmented_topp_impl15blockSortKernelIfLi256ELi1EEEvPKT_PS2_PKiPiS7_iii --------------------------
	.section	.nv.shared._ZN17fastertransformer19segmented_topp_impl15blockSortKernelIfLi256ELi1EEEvPKT_PS2_PKiPiS7_iii,"aw",@nobits
	.sectionflags	@""
	.align	16
.nv.shared._ZN17fastertransformer19segmented_topp_impl15blockSortKernelIfLi256ELi1EEEvPKT_PS2_PKiPiS7_iii:
	.zero		9280


//--------------------- .nv.shared._ZN17fastertransformer19segmented_topp_impl15blockSortKernelIfLi128ELi1EEEvPKT_PS2_PKiPiS7_iii --------------------------
	.section	.nv.shared._ZN17fastertransformer19segmented_topp_impl15blockSortKernelIfLi128ELi1EEEvPKT_PS2_PKiPiS7_iii,"aw",@nobits
	.sectionflags	@""
	.align	16
.nv.shared._ZN17fastertransformer19segmented_topp_impl15blockSortKernelIfLi128ELi1EEEvPKT_PS2_PKiPiS7_iii:
	.zero		4640


//--------------------- .nv.shared._ZN17fastertransformer19segmented_topp_impl27segmented_top_p_single_passINS0_28Segmented_topk_kernel_paramsIfiLi256ELi2EEELi256EEEvNS0_20TopKPerSegmentParamsE --------------------------
	.section	.nv.shared._ZN17fastertransformer19segmented_topp_impl27segmented_top_p_single_passINS0_28Segmented_topk_kernel_paramsIfiLi256ELi2EEELi256EEEvNS0_20TopKPerSegmentParamsE,"aw",@nobits
	.sectionflags	@""
	.align	16
.nv.shared._ZN17fastertransformer19segmented_topp_impl27segmented_top_p_single_passINS0_28Segmented_topk_kernel_paramsIfiLi256ELi2EEELi256EEEvNS0_20TopKPerSegmentParamsE:
	.zero		1200


//--------------------- .nv.shared._ZN17fastertransformer19segmented_topp_impl27segmented_top_p_single_passINS0_28Segmented_topk_kernel_paramsIfiLi256ELi2EEELi224EEEvNS0_20TopKPerSegmentParamsE --------------------------
	.section	.nv.shared._ZN17fastertransformer19segmented_topp_impl27segmented_top_p_single_passINS0_28Segmented_topk_kernel_paramsIfiLi256ELi2EEELi224EEEvNS0_20TopKPerSegmentParamsE,"aw",@nobits
	.sectionflags	@""
	.align	16
.nv.shared._ZN17fastertransformer19segmented_topp_impl27segmented_top_p_single_passINS0_28Segmented_topk_kernel_paramsIfiLi256ELi2EEELi224EEEvNS0_20TopKPerSegmentParamsE:
	.zero		1200


//--------------------- .nv.shared._ZN17fastertransformer19segmented_topp_impl27segmented_top_p_single_passINS0_28Segmented_topk_kernel_paramsIfiLi256ELi2EEELi192EEEvNS0_20TopKPerSegmentParamsE --------------------------
	.section	.nv.shared._ZN17fastertransformer19segmented_topp_impl27segmented_top_p_single_passINS0_28Segmented_topk_kernel_paramsIfiLi256ELi2EEELi192EEEvNS0_20TopKPerSegmentParamsE,"aw",@nobits
	.sectionflags	@""
	.align	16
.nv.shared._ZN17fastertransformer19segmented_topp_impl27segmented_top_p_single_passINS0_28Segmented_topk_kernel_paramsIfiLi256ELi2EEELi192EEEvNS0_20TopKPerSegmentParamsE:
	.zero		1200


//--------------------- .nv.shared._ZN17fastertransformer19segmented_topp_impl27segmented_top_p_single_passINS0_28Segmented_topk_kernel_paramsIfiLi256ELi2EEELi160EEEvNS0_20TopKPerSegmentParamsE --------------------------
	.section	.nv.shared._ZN17fastertransformer19segmented_topp_impl27segmented_top_p_single_passINS0_28Segmented_topk_kernel_paramsIfiLi256ELi2EEELi160EEEvNS0_20TopKPerSegmentParamsE,"aw",@nobits
	.sectionflags	@""
	.align	16
.nv.shared._ZN17fastertransformer19segmented_topp_impl27segmented_top_p_single_passINS0_28Segmented_topk_kernel_paramsIfiLi256ELi2EEELi160EEEvNS0_20TopKPerSegmentParamsE:
	.zero		1200


//--------------------- .nv.shared._ZN17fastertransformer19segmented_topp_impl27segmented_top_p_single_passINS0_28Segmented_topk_kernel_paramsIfiLi256ELi2EEELi128EEEvNS0_20TopKPerSegmentParamsE --------------------------
	.section	.nv.shared._ZN17fastertransformer19segmented_topp_impl27segmented_top_p_single_passINS0_28Segmented_topk_kernel_paramsIfiLi256ELi2EEELi128EEEvNS0_20TopKPerSegmentParamsE,"aw",@nobits
	.sectionflags	@""
	.align	16
.nv.shared._ZN17fastertransformer19segmented_topp_impl27segmented_top_p_single_passINS0_28Segmented_topk_kernel_paramsIfiLi256ELi2EEELi128EEEvNS0_20TopKPerSegmentParamsE:
	.zero		1200


//--------------------- .nv.shared._ZN17fastertransformer19segmented_topp_impl27segmented_top_p_single_passINS0_28Segmented_topk_kernel_paramsIfiLi256ELi2EEELi96EEEvNS0_20TopKPerSegmentParamsE --------------------------
	.section	.nv.shared._ZN17fastertransformer19segmented_topp_impl27segmented_top_p_single_passINS0_28Segmented_topk_kernel_paramsIfiLi256ELi2EEELi96EEEvNS0_20TopKPerSegmentParamsE,"aw",@nobits
	.sectionflags	@""
	.align	16
.nv.shared._ZN17fastertransformer19segmented_topp_impl27segmented_top_p_single_passINS0_28Segmented_topk_kernel_paramsIfiLi256ELi2EEELi96EEEvNS0_20TopKPerSegmentParamsE:
	.zero		1200


//--------------------- .nv.shared._ZN17fastertransformer19segmented_topp_impl27segmented_top_p_single_passINS0_28Segmented_topk_kernel_paramsIfiLi256ELi2EEELi64EEEvNS0_20TopKPerSegmentParamsE --------------------------
	.section	.nv.shared._ZN17fastertransformer19segmented_topp_impl27segmented_top_p_single_passINS0_28Segmented_topk_kernel_paramsIfiLi256ELi2EEELi64EEEvNS0_20TopKPerSegmentParamsE,"aw",@nobits
	.sectionflags	@""
	.align	16
.nv.shared._ZN17fastertransformer19segmented_topp_impl27segmented_top_p_single_passINS0_28Segmented_topk_kernel_paramsIfiLi256ELi2EEELi64EEEvNS0_20TopKPerSegmentParamsE:
	.zero		1200


//--------------------- .nv.shared._ZN17fastertransformer19segmented_topp_impl27segmented_top_p_single_passINS0_28Segmented_topk_kernel_paramsIfiLi256ELi2EEELi32EEEvNS0_20TopKPerSegmentParamsE --------------------------
	.section	.nv.shared._ZN17fastertransformer19segmented_topp_impl27segmented_top_p_single_passINS0_28Segmented_topk_kernel_paramsIfiLi256ELi2EEELi32EEEvNS0_20TopKPerSegmentParamsE,"aw",@nobits
	.sectionflags	@""
	.align	16
.nv.shared._ZN17fastertransformer19segmented_topp_impl27segmented_top_p_single_passINS0_28Segmented_topk_kernel_paramsIfiLi256ELi2EEELi32EEEvNS0_20TopKPerSegmentParamsE:
	.zero		1200


//--------------------- .nv.shared._ZN17fastertransformer14addBiasSoftMaxI6__halfEEvPT_PKS2_PKiPKbii --------------------------
	.section	.nv.shared._ZN17fastertransformer14addBiasSoftMaxI6__halfEEvPT_PKS2_PKiPKbii,"aw",@nobits
	.sectionflags	@""
	.align	16
.nv.shared._ZN17fastertransformer14addBiasSoftMaxI6__halfEEvPT_PKS2_PKiPKbii:
	.zero		272


//--------------------- .nv.shared._ZN17fastertransformer14addBiasSoftMaxIfEEvPT_PKS1_PKiPKbii --------------------------
	.section	.nv.shared._ZN17fastertransformer14addBiasSoftMaxIfEEvPT_PKS1_PKiPKbii,"aw",@nobits
	.sectionflags	@""
	.align	16
.nv.shared._ZN17fastertransformer14addBiasSoftMaxIfEEvPT_PKS1_PKiPKbii:
	.zero		272


//--------------------- .nv.shared._ZN17fastertransformer13topp_samplingI6__halfLi256EEEvPT_PiS4_S4_PbPfS6_PKiS8_iP17curandStateXORWOWfPKfS8_iPKb --------------------------
	.section	.nv.shared._ZN17fastertransformer13topp_samplingI6__halfLi256EEEvPT_PiS4_S4_PbPfS6_PKiS8_iP17curandStateXORWOWfPKfS8_iPKb,"aw",@nobits
	.sectionflags	@""
	.align	16
.nv.shared._ZN17fastertransformer13topp_samplingI6__halfLi256EEEvPT_PiS4_S4_PbPfS6_PKiS8_iP17curandStateXORWOWfPKfS8_iPKb:
	.zero		1232


//--------------------- .nv.shared._ZN17fastertransformer21topp_beam_topk_kernelI6__halfLi1ELi256EEEvPKT_PiPS2_iS5_S5_fPKfPKb --------------------------
	.section	.nv.shared._ZN17fastertransformer21topp_beam_topk_kernelI6__halfLi1ELi256EEEvPKT_PiPS2_iS5_S5_fPKfPKb,"aw",@nobits
	.sectionflags	@""
	.align	16
.nv.shared._ZN17fastertransformer21topp_beam_topk_kernelI6__halfLi1ELi256EEEvPKT_PiPS2_iS5_S5_fPKfPKb:
	.zero		80


//--------------------- .nv.shared._ZN17fastertransformer13topp_samplingIfLi256EEEvPT_PiS3_S3_PbPfS5_PKiS7_iP17curandStateXORWOWfPKfS7_iPKb --------------------------
	.section	.nv.shared._ZN17fastertransformer13topp_samplingIfLi256EEEvPT_PiS3_S3_PbPfS5_PKiS7_iP17curandStateXORWOWfPKfS7_iPKb,"aw",@nobits
	.sectionflags	@""
	.align	16
.nv.shared._ZN17fastertransformer13topp_samplingIfLi256EEEvPT_PiS3_S3_PbPfS5_PKiS7_iP17curandStateXORWOWfPKfS7_iPKb:
	.zero		1232


//--------------------- .nv.shared._ZN17fastertransformer21topp_beam_topk_kernelIfLi1ELi256EEEvPKT_PiPS1_iS4_S4_fPKfPKb --------------------------
	.section	.nv.shared._ZN17fastertransformer21topp_beam_topk_kernelIfLi1ELi256EEEvPKT_PiPS1_iS4_S4_fPKfPKb,"aw",@nobits
	.sectionflags	@""
	.align	16
.nv.shared._ZN17fastertransformer21topp_beam_topk_kernelIfLi1ELi256EEEvPKT_PiPS1_iS4_S4_fPKfPKb:
	.zero		80


//--------------------- .nv.shared._ZN17fastertransformer16computeToppDecayEPfPKfPKiS2_S2_S4_i --------------------------
	.section	.nv.shared._ZN17fastertransformer16computeToppDecayEPfPKfPKiS2_S2_S4_i,"aw",@nobits
	.sectionflags	@""
	.align	16


//--------------------- .nv.shared._ZN17fastertransformer14topPInitializeEPiS0_S0_ii --------------------------
	.section	.nv.shared._ZN17fastertransformer14topPInitializeEPiS0_S0_ii,"aw",@nobits
	.sectionflags	@""
	.align	16


//--------------------- .nv.shared._ZN3cub17CUB_300001_SM_8006detail10radix_sort30DeviceRadixSortDownsweepKernelINS1_5radix10policy_hubI6__halfijE10Policy1000ELb1ELNS0_9SortOrderE1ES6_ijNS1_21identity_decomposer_tEEEvPKT2_PSB_PKT3_PSF_PT4_SJ_iiNS0_13GridEvenShareISJ_EET5_ --------------------------
	.section	.nv.shared._ZN3cub17CUB_300001_SM_8006detail10radix_sort30DeviceRadixSortDownsweepKernelINS1_5radix10policy_hubI6__halfijE10Policy1000ELb1ELNS0_9SortOrderE1ES6_ijNS1_21identity_decomposer_tEEEvPKT2_PSB_PKT3_PSF_PT4_SJ_iiNS0_13GridEvenShareISJ_EET5_,"aw",@nobits
	.sectionflags	@""
	.align	16
.nv.shared._ZN3cub17CUB_300001_SM_8006detail10radix_sort30DeviceRadixSortDownsweepKernelINS1_5radix10policy_hubI6__halfijE10Policy1000ELb1ELNS0_9SortOrderE1ES6_ijNS1_21identity_decomposer_tEEEvPKT2_PSB_PKT3_PSF_PT4_SJ_iiNS0_13GridEvenShareISJ_EET5_:
	.zero		48128


//--------------------- .nv.shared._ZN3cub17CUB_300001_SM_8006detail10radix_sort30DeviceRadixSortDownsweepKernelINS1_5radix10policy_hubI6__halfijE10Policy1000ELb0ELNS0_9SortOrderE1ES6_ijNS1_21identity_decomposer_tEEEvPKT2_PSB_PKT3_PSF_PT4_SJ_iiNS0_13GridEvenShareISJ_EET5_ --------------------------
	.section	.nv.shared._ZN3cub17CUB_300001_SM_8006detail10radix_sort30DeviceRadixSortDownsweepKernelINS1_5radix10policy_hubI6__halfijE10Policy1000ELb0ELNS0_9SortOrderE1ES6_ijNS1_21identity_decomposer_tEEEvPKT2_PSB_PKT3_PSF_PT4_SJ_iiNS0_13GridEvenShareISJ_EET5_,"aw",@nobits
	.sectionflags	@""
	.align	16
.nv.shared._ZN3cub17CUB_300001_SM_8006detail10radix_sort30DeviceRadixSortDownsweepKernelINS1_5radix10policy_hubI6__halfijE10Policy1000ELb0ELNS0_9SortOrderE1ES6_ijNS1_21identity_decomposer_tEEEvPKT2_PSB_PKT3_PSF_PT4_SJ_iiNS0_13GridEvenShareISJ_EET5_:
	.zero		47104


//--------------------- .nv.shared._ZN3cub17CUB_300001_SM_8006detail10radix_sort23RadixSortScanBinsKernelINS1_5radix10policy_hubI6__halfijE10Policy1000EjEEvPT0_i --------------------------
	.section	.nv.shared._ZN3cub17CUB_300001_SM_8006detail10radix_sort23RadixSortScanBinsKernelINS1_5radix10policy_hubI6__halfijE10Policy1000EjEEvPT0_i,"aw",@nobits
	.sectionflags	@""
	.align	16
.nv.shared._ZN3cub17CUB_300001_SM_8006detail10radix_sort23RadixSortScanBinsKernelINS1_5radix10policy_hubI6__halfijE10Policy1000EjEEvPT0_i:
	.zero		47120


//--------------------- .nv.shared._ZN3cub17CUB_300001_SM_8006detail10radix_sort28DeviceRadixSortUpsweepKernelINS1_5radix10policy_hubI6__halfijE10Policy1000ELb1ELNS0_9SortOrderE1ES6_jNS1_21identity_decomposer_tEEEvPKT2_PT3_SE_iiNS0_13GridEvenShareISE_EET4_ --------------------------
	.section	.nv.shared._ZN3cub17CUB_300001_SM_8006detail10radix_sort28DeviceRadixSortUpsweepKernelINS1_5radix10policy_hubI6__halfijE10Policy1000ELb1ELNS0_9SortOrderE1ES6_jNS1_21identity_decomposer_tEEEvPKT2_PT3_SE_iiNS0_13GridEvenShareISE_EET4_,"aw",@nobits
	.sectionflags	@""
	.align	16
.nv.shared._ZN3cub17CUB_300001_SM_8006detail10radix_sort28DeviceRadixSortUpsweepKernelINS1_5radix10policy_hubI6__halfijE10Policy1000ELb1ELNS0_9SortOrderE1ES6_jNS1_21identity_decomposer_tEEEvPKT2_PT3_SE_iiNS0_13GridEvenShareISE_EET4_:
	.zero		16384


//--------------------- .nv.shared._ZN3cub17CUB_300001_SM_8006detail10radix_sort28DeviceRadixSortUpsweepKernelINS1_5radix10policy_hubI6__halfijE10Policy1000ELb0ELNS0_9SortOrderE1ES6_jNS1_21identity_decomposer_tEEEvPKT2_PT3_SE_iiNS0_13GridEvenShareISE_EET4_ --------------------------
	.section	.nv.shared._ZN3cub17CUB_300001_SM_8006detail10radix_sort28DeviceRadixSortUpsweepKernelINS1_5radix10policy_hubI6__halfijE10Policy1000ELb0ELNS0_9SortOrderE1ES6_jNS1_21identity_decomposer_tEEEvPKT2_PT3_SE_iiNS0_13GridEvenShareISE_EET4_,"aw",@nobits
	.sectionflags	@""
	.align	16
.nv.shared._ZN3cub17CUB_300001_SM_8006detail10radix_sort28DeviceRadixSortUpsweepKernelINS1_5radix10policy_hubI6__halfijE10Policy1000ELb0ELNS0_9SortOrderE1ES6_jNS1_21identity_decomposer_tEEEvPKT2_PT3_SE_iiNS0_13GridEvenShareISE_EET4_:
	.zero		32768


//--------------------- .nv.shared._ZN3cub17CUB_300001_SM_8006detail10radix_sort31DeviceRadixSortSingleTileKernelINS1_5radix10policy_hubI6__halfijE10Policy1000ELNS0_9SortOrderE1ES6_ijNS1_21identity_decomposer_tEEEvPKT1_PSB_PKT2_PSF_T3_iiT4_ --------------------------
	.section	.nv.shared._ZN3cub17CUB_300001_SM_8006detail10radix_sort31DeviceRadixSortSingleTileKernelINS1_5radix10policy_hubI6__halfijE10Policy1000ELNS0_9SortOrderE1ES6_ijNS1_21identity_decomposer_tEEEvPKT1_PSB_PKT2_PSF_T3_iiT4_,"aw",@nobits
	.sectionflags	@""
	.align	16
.nv.shared._ZN3cub17CUB_300001_SM_8006detail10radix_sort31DeviceRadixSortSingleTileKernelINS1_5radix10policy_hubI6__halfijE10Policy1000ELNS0_9SortOrderE1ES6_ijNS1_21identity_decomposer_tEEEvPKT1_PSB_PKT2_PSF_T3_iiT4_:
	.zero		33856


//--------------------- .nv.shared._ZN3cub17CUB_300001_SM_8006detail10radix_sort30DeviceSegmentedRadixSortKernelINS1_5radix10policy_hubI6__halfiiE10Policy1000ELb1ELNS0_9SortOrderE1ES6_iPiSA_iNS1_21identity_decomposer_tEEEvPKT2_PSC_PKT3_PSG_T4_T5_iiiT7_ --------------------------
	.section	.nv.shared._ZN3cub17CUB_300001_SM_8006detail10radix_sort30DeviceSegmentedRadixSortKernelINS1_5radix10policy_hubI6__halfiiE10Policy1000ELb1ELNS0_9SortOrderE1ES6_iPiSA_iNS1_21identity_decomposer_tEEEvPKT2_PSC_PKT3_PSG_T4_T5_iiiT7_,"aw",@nobits
	.sectionflags	@""
	.align	16
.nv.shared._ZN3cub17CUB_300001_SM_8006detail10radix_sort30DeviceSegmentedRadixSortKernelINS1_5radix10policy_hubI6__halfiiE10Policy1000ELb1ELNS0_9SortOrderE1ES6_iPiSA_iNS1_21identity_decomposer_tEEEvPKT2_PSC_PKT3_PSG_T4_T5_iiiT7_:
	.zero		26176


//--------------------- .nv.shared._ZN3cub17CUB_300001_SM_8006detail10radix_sort30DeviceSegmentedRadixSortKernelINS1_5radix10policy_hubI6__halfiiE10Policy1000ELb0ELNS0_9SortOrderE1ES6_iPiSA_iNS1_21identity_decomposer_tEEEvPKT2_PSC_PKT3_PSG_T4_T5_iiiT7_ --------------------------
	.section	.nv.shared._ZN3cub17CUB_300001_SM_8006detail10radix_sort30DeviceSegmentedRadixSortKernelINS1_5radix10policy_hubI6__halfiiE10Policy1000ELb0ELNS0_9SortOrderE1ES6_iPiSA_iNS1_21identity_decomposer_tEEEvPKT2_PSC_PKT3_PSG_T4_T5_iiiT7_,"aw",@nobits
	.sectionflags	@""
	.align	16
.nv.shared._ZN3cub17CUB_300001_SM_8006detail10radix_sort30DeviceSegmentedRadixSortKernelINS1_5radix10policy_hubI6__halfiiE10Policy1000ELb0ELNS0_9SortOrderE1ES6_iPiSA_iNS1_21identity_decomposer_tEEEvPKT2_PSC_PKT3_PSG_T4_T5_iiiT7_:
	.zero		29952


//--------------------- .nv.shared._ZN3cub17CUB_300001_SM_8006detail10radix_sort29DeviceRadixSortOnesweepKernelINS1_5radix10policy_hubIfijE10Policy1000ELNS0_9SortOrderE1EfijiiNS1_21identity_decomposer_tEEEvPT5_SB_PT3_PKSC_PT1_PKSG_PT2_PKSK_T4_iiT6_ --------------------------
	.section	.nv.shared._ZN3cub17CUB_300001_SM_8006detail10radix_sort29DeviceRadixSortOnesweepKernelINS1_5radix10policy_hubIfijE10Policy1000ELNS0_9SortOrderE1EfijiiNS1_21identity_decomposer_tEEEvPT5_SB_PT3_PKSC_PT1_PKSG_PT2_PKSK_T4_iiT6_,"aw",@nobits
	.sectionflags	@""
	.align	16
.nv.shared._ZN3cub17CUB_300001_SM_8006detail10radix_sort29DeviceRadixSortOnesweepKernelINS1_5radix10policy_hubIfijE10Policy1000ELNS0_9SortOrderE1EfijiiNS1_21identity_decomposer_tEEEvPT5_SB_PT3_PKSC_PT1_PKSG_PT2_PKSK_T4_iiT6_:
	.zero		33280


//--------------------- .nv.shared._ZN3cub17CUB_300001_SM_8006detail10radix_sort33DeviceRadixSortExclusiveSumKernelINS1_5radix10policy_hubIfijE10Policy1000EjEEvPT0_ --------------------------
	.section	.nv.shared._ZN3cub17CUB_300001_SM_8006detail10radix_sort33DeviceRadixSortExclusiveSumKernelINS1_5radix10policy_hubIfijE10Policy1000EjEEvPT0_,"aw",@nobits
	.sectionflags	@""
	.align	16
.nv.shared._ZN3cub17CUB_300001_SM_8006detail10radix_sort33DeviceRadixSortExclusiveSumKernelINS1_5radix10policy_hubIfijE10Policy1000EjEEvPT0_:
	.zero		1184


//--------------------- .nv.shared._ZN3cub17CUB_300001_SM_8006detail10radix_sort30DeviceRadixSortHistogramKernelINS1_5radix10policy_hubIfijE10Policy1000ELNS0_9SortOrderE1EfjNS1_21identity_decomposer_tEEEvPT2_PKT1_SA_iiT3_ --------------------------
	.section	.nv.shared._ZN3cub17CUB_300001_SM_8006detail10radix_sort30DeviceRadixSortHistogramKernelINS1_5radix10policy_hubIfijE10Policy1000ELNS0_9SortOrderE1EfjNS1_21identity_decomposer_tEEEvPT2_PKT1_SA_iiT3_,"aw",@nobits
	.sectionflags	@""
	.align	16
.nv.shared._ZN3cub17CUB_300001_SM_8006detail10radix_sort30DeviceRadixSortHistogramKernelINS1_5radix10policy_hubIfijE10Policy1000ELNS0_9SortOrderE1EfjNS1_21identity_decomposer_tEEEvPT2_PKT1_SA_iiT3_:
	.zero		4096


//--------------------- .nv.shared._ZN3cub17CUB_300001_SM_8006detail10radix_sort31DeviceRadixSortSingleTileKernelINS1_5radix10policy_hubIfijE10Policy1000ELNS0_9SortOrderE1EfijNS1_21identity_decomposer_tEEEvPKT1_PSA_PKT2_PSE_T3_iiT4_ --------------------------
	.section	.nv.shared._ZN3cub17CUB_300001_SM_8006detail10radix_sort31DeviceRadixSortSingleTileKernelINS1_5radix10policy_hubIfijE10Policy1000ELNS0_9SortOrderE1EfijNS1_21identity_decomposer_tEEEvPKT1_PSA_PKT2_PSE_T3_iiT4_,"aw",@nobits
	.sectionflags	@""
	.align	16
.nv.shared._ZN3cub17CUB_300001_SM_8006detail10radix_sort31DeviceRadixSortSingleTileKernelINS1_5radix10policy_hubIfijE10Policy1000ELNS0_9SortOrderE1EfijNS1_21identity_decomposer_tEEEvPKT1_PSA_PKT2_PSE_T3_iiT4_:
	.zero		33856


//--------------------- .nv.shared._ZN3cub17CUB_300001_SM_8006detail10radix_sort30DeviceSegmentedRadixSortKernelINS1_5radix10policy_hubIfiiE10Policy1000ELb1ELNS0_9SortOrderE1EfiPiS9_iNS1_21identity_decomposer_tEEEvPKT2_PSB_PKT3_PSF_T4_T5_iiiT7_ --------------------------
	.section	.nv.shared._ZN3cub17CUB_300001_SM_8006detail10radix_sort30DeviceSegmentedRadixSortKernelINS1_5radix10policy_hubIfiiE10Policy1000ELb1ELNS0_9SortOrderE1EfiPiS9_iNS1_21identity_decomposer_tEEEvPKT2_PSB_PKT3_PSF_T4_T5_iiiT7_,"aw",@nobits
	.sectionflags	@""
	.align	16
.nv.shared._ZN3cub17CUB_300001_SM_8006detail10radix_sort30DeviceSegmentedRadixSortKernelINS1_5radix10policy_hubIfiiE10Policy1000ELb1ELNS0_9SortOrderE1EfiPiS9_iNS1_21identity_decomposer_tEEEvPKT2_PSB_PKT3_PSF_T4_T5_iiiT7_:
	.zero		26176


//--------------------- .nv.shared._ZN3cub17CUB_300001_SM_8006detail10radix_sort30DeviceSegmentedRadixSortKernelINS1_5radix10policy_hubIfiiE10Policy1000ELb0ELNS0_9SortOrderE1EfiPiS9_iNS1_21identity_decomposer_tEEEvPKT2_PSB_PKT3_PSF_T4_T5_iiiT7_ --------------------------
	.section	.nv.shared._ZN3cub17CUB_300001_SM_8006detail10radix_sort30DeviceSegmentedRadixSortKernelINS1_5radix10policy_hubIfiiE10Policy1000ELb0ELNS0_9SortOrderE1EfiPiS9_iNS1_21identity_decomposer_tEEEvPKT2_PSB_PKT3_PSF_T4_T5_iiiT7_,"aw",@nobits
	.sectionflags	@""
	.align	16
.nv.shared._ZN3cub17CUB_300001_SM_8006detail10radix_sort30DeviceSegmentedRadixSortKernelINS1_5radix10policy_hubIfiiE10Policy1000ELb0ELNS0_9SortOrderE1EfiPiS9_iNS1_21identity_decomposer_tEEEvPKT2_PSB_PKT3_PSF_T4_T5_iiiT7_:
	.zero		30208


//--------------------- .nv.shared._ZN3cub17CUB_300001_SM_8006detail11EmptyKernelIvEEvv --------------------------
	.section	.nv.shared._ZN3cub17CUB_300001_SM_8006detail11EmptyKernelIvEEvv,"aw",@nobits
	.sectionflags	@""
	.align	16
